// Copyright (c) 2024, Jay Shah, Ganesh Bikshandi, Ying Zhang, Vijay Thakkar, Pradeep Ramani, Tri Dao.
// Splitting the different template instantiations to different files to speed up compilation.
// This file is auto-generated. See "generate_kernels.py"

#include "flash_fwd_launch_template.h"

#ifndef FLASHATTENTION_DISABLE_HDIM256
template void run_mha_fwd_<90, cutlass::float_e4m3_t, 256, 256, true, false, false, true>(Flash_fwd_params &params, cudaStream_t stream);
#endif


// ===== COMPILED SASS (sm_90a) =====

	.target	sm_90a

	.elftype	@"ET_EXEC"


//--------------------- .note.nv.tkinfo           --------------------------
	.section	.note.nv.tkinfo,"",@"SHT_NOTE"
	.sectionflags	@"SHF_NOTE_NV_TKINFO"
	.tkinfo
        /*0018*/ 	.word	0x00000002
        /*0030*/ 	.string	""
        /*0030*/ 	.string	"ptxas"
        /*0030*/ 	.string	"Cuda compilation tools, release 13.0, V13.0.88"
        /*0030*/ 	.string	"Build cuda_13.0.r13.0/compiler.36424714_0"
        /*0030*/ 	.string	"-arch sm_90a -m 64 "



//--------------------- .note.nv.cuinfo           --------------------------
	.section	.note.nv.cuinfo,"",@"SHT_NOTE"
	.sectionflags	@"SHF_NOTE_NV_CUINFO"
        /*0018*/ 	.short	0x0002
        /*001a*/ 	.short	0x005a
        /*001c*/ 	.short	0x0082
	.zero		2


//--------------------- .nv.info                  --------------------------
	.section	.nv.info,"",@"SHT_CUDA_INFO"
	.align	4


	//----- nvinfo : EIATTR_REGCOUNT
	.align		4
        /*0000*/ 	.byte	0x04, 0x2f
        /*0002*/ 	.short	(.L_26 - .L_25)
	.align		4
.L_25:
        /*0004*/ 	.word	index@(_ZN7cutlass13device_kernelIN5flash11enable_sm90INS1_16FlashAttnFwdSm90INS1_25CollectiveMainloopFwdSm90ILi2EN4cute5tupleIJNS5_1CILi1EEES8_S8_EEENS6_IJNS7_ILi128EEESA_NS7_ILi256EEEEEELi256ENS_12float_e4m3_tEfNS_4arch4Sm90ELb1ELb0ELb0ELb1ELb0ELb1ELb0ELb1ELb1ELb1ELb1ELb0EEENS1_21CollectiveEpilogueFwdINS6_IJSA_SB_SA_EEES9_NS_10bfloat16_tESF_Li256ELb1ELb1ELb1ELb1EEENS1_36VarlenDynamicPersistentTileSchedulerILi128ELi128ELi256ELi128ELb1ELb1ELb1ELb1ELb1ELb1EEEEEEEEEvNT_6ParamsE)
        /*0008*/ 	.word	0x000000a8


	//----- nvinfo : EIATTR_FRAME_SIZE
	.align		4
.L_26:
        /*000c*/ 	.byte	0x04, 0x11
        /*000e*/ 	.short	(.L_28 - .L_27)
	.align		4
.L_27:
        /*0010*/ 	.word	index@(_ZN7cutlass13device_kernelIN5flash11enable_sm90INS1_16FlashAttnFwdSm90INS1_25CollectiveMainloopFwdSm90ILi2EN4cute5tupleIJNS5_1CILi1EEES8_S8_EEENS6_IJNS7_ILi128EEESA_NS7_ILi256EEEEEELi256ENS_12float_e4m3_tEfNS_4arch4Sm90ELb1ELb0ELb0ELb1ELb0ELb1ELb0ELb1ELb1ELb1ELb1ELb0EEENS1_21CollectiveEpilogueFwdINS6_IJSA_SB_SA_EEES9_NS_10bfloat16_tESF_Li256ELb1ELb1ELb1ELb1EEENS1_36VarlenDynamicPersistentTileSchedulerILi128ELi128ELi256ELi128ELb1ELb1ELb1ELb1ELb1ELb1EEEEEEEEEvNT_6ParamsE)
        /*0014*/ 	.word	0x000001e0


	//----- nvinfo : EIATTR_REGCOUNT
	.align		4
.L_28:
        /*0018*/ 	.byte	0x04, 0x2f
        /*001a*/ 	.short	(.L_30 - .L_29)
	.align		4
.L_29:
        /*001c*/ 	.word	index@(_ZN7cutlass13device_kernelIN5flash11enable_sm90INS1_16FlashAttnFwdSm90INS1_25CollectiveMainloopFwdSm90ILi2EN4cute5tupleIJNS5_1CILi1EEES8_S8_EEENS6_IJNS7_ILi128EEESA_NS7_ILi256EEEEEELi256ENS_12float_e4m3_tEfNS_4arch4Sm90ELb1ELb0ELb0ELb1ELb0ELb0ELb0ELb1ELb1ELb1ELb1ELb0EEENS1_21CollectiveEpilogueFwdINS6_IJSA_SB_SA_EEES9_NS_10bfloat16_tESF_Li256ELb1ELb1ELb1ELb1EEENS1_36VarlenDynamicPersistentTileSchedulerILi128ELi128ELi256ELi128ELb1ELb1ELb1ELb1ELb1ELb1EEEEEEEEEvNT_6ParamsE)
        /*0020*/ 	.word	0x000000a8


	//----- nvinfo : EIATTR_FRAME_SIZE
	.align		4
.L_30:
        /*0024*/ 	.byte	0x04, 0x11
        /*0026*/ 	.short	(.L_32 - .L_31)
	.align		4
.L_31:
        /*0028*/ 	.word	index@(_ZN7cutlass13device_kernelIN5flash11enable_sm90INS1_16FlashAttnFwdSm90INS1_25CollectiveMainloopFwdSm90ILi2EN4cute5tupleIJNS5_1CILi1EEES8_S8_EEENS6_IJNS7_ILi128EEESA_NS7_ILi256EEEEEELi256ENS_12float_e4m3_tEfNS_4arch4Sm90ELb1ELb0ELb0ELb1ELb0ELb0ELb0ELb1ELb1ELb1ELb1ELb0EEENS1_21CollectiveEpilogueFwdINS6_IJSA_SB_SA_EEES9_NS_10bfloat16_tESF_Li256ELb1ELb1ELb1ELb1EEENS1_36VarlenDynamicPersistentTileSchedulerILi128ELi128ELi256ELi128ELb1ELb1ELb1ELb1ELb1ELb1EEEEEEEEEvNT_6ParamsE)
        /*002c*/ 	.word	0x00000048


	//----- nvinfo : EIATTR_REGCOUNT
	.align		4
.L_32:
        /*0030*/ 	.byte	0x04, 0x2f
        /*0032*/ 	.short	(.L_34 - .L_33)
	.align		4
.L_33:
        /*0034*/ 	.word	index@(_ZN7cutlass13device_kernelIN5flash11enable_sm90INS1_16FlashAttnFwdSm90INS1_25CollectiveMainloopFwdSm90ILi2EN4cute5tupleIJNS5_1CILi1EEES8_S8_EEENS6_IJNS7_ILi128EEESA_NS7_ILi256EEEEEELi256ENS_12float_e4m3_tEfNS_4arch4Sm90ELb1ELb0ELb0ELb0ELb0ELb0ELb0ELb1ELb1ELb1ELb1ELb0EEENS1_21CollectiveEpilogueFwdINS6_IJSA_SB_SA_EEES9_NS_10bfloat16_tESF_Li256ELb0ELb1ELb1ELb1EEENS1_19SingleTileSchedulerILb0ELb1ELb1ELi128EEEEEEEEEvNT_6ParamsE)
        /*0038*/ 	.word	0x000000a8


	//----- nvinfo : EIATTR_FRAME_SIZE
	.align		4
.L_34:
        /*003c*/ 	.byte	0x04, 0x11
        /*003e*/ 	.short	(.L_36 - .L_35)
	.align		4
.L_35:
        /*0040*/ 	.word	index@(_ZN7cutlass13device_kernelIN5flash11enable_sm90INS1_16FlashAttnFwdSm90INS1_25CollectiveMainloopFwdSm90ILi2EN4cute5tupleIJNS5_1CILi1EEES8_S8_EEENS6_IJNS7_ILi128EEESA_NS7_ILi256EEEEEELi256ENS_12float_e4m3_tEfNS_4arch4Sm90ELb1ELb0ELb0ELb0ELb0ELb0ELb0ELb1ELb1ELb1ELb1ELb0EEENS1_21CollectiveEpilogueFwdINS6_IJSA_SB_SA_EEES9_NS_10bfloat16_tESF_Li256ELb0ELb1ELb1ELb1EEENS1_19SingleTileSchedulerILb0ELb1ELb1ELi128EEEEEEEEEvNT_6ParamsE)
        /*0044*/ 	.word	0x00000030


	//----- nvinfo : EIATTR_REGCOUNT
	.align		4
.L_36:
        /*0048*/ 	.byte	0x04, 0x2f
        /*004a*/ 	.short	(.L_38 - .L_37)
	.align		4
.L_37:
        /*004c*/ 	.word	index@(_ZN7cutlass13device_kernelIN5flash11enable_sm90INS1_16FlashAttnFwdSm90INS1_25CollectiveMainloopFwdSm90ILi2EN4cute5tupleIJNS5_1CILi1EEES8_S8_EEENS6_IJNS7_ILi128EEENS7_ILi64EEENS7_ILi256EEEEEELi256ENS_12float_e4m3_tEfNS_4arch4Sm90ELb0ELb1ELb0ELb1ELb0ELb1ELb0ELb1ELb1ELb1ELb1ELb0EEENS1_21CollectiveEpilogueFwdINS6_IJSA_SC_SB_EEES9_NS_10bfloat16_tESG_Li256ELb1ELb1ELb1ELb1EEENS1_36VarlenDynamicPersistentTileSchedulerILi128ELi64ELi256ELi128ELb1ELb1ELb1ELb1ELb0ELb1EEEEEEEEEvNT_6ParamsE)
        /*0050*/ 	.word	0x000000a8


	//----- nvinfo : EIATTR_FRAME_SIZE
	.align		4
.L_38:
        /*0054*/ 	.byte	0x04, 0x11
        /*0056*/ 	.short	(.L_40 - .L_39)
	.align		4
.L_39:
        /*0058*/ 	.word	index@(_ZN7cutlass13device_kernelIN5flash11enable_sm90INS1_16FlashAttnFwdSm90INS1_25CollectiveMainloopFwdSm90ILi2EN4cute5tupleIJNS5_1CILi1EEES8_S8_EEENS6_IJNS7_ILi128EEENS7_ILi64EEENS7_ILi256EEEEEELi256ENS_12float_e4m3_tEfNS_4arch4Sm90ELb0ELb1ELb0ELb1ELb0ELb1ELb0ELb1ELb1ELb1ELb1ELb0EEENS1_21CollectiveEpilogueFwdINS6_IJSA_SC_SB_EEES9_NS_10bfloat16_tESG_Li256ELb1ELb1ELb1ELb1EEENS1_36VarlenDynamicPersistentTileSchedulerILi128ELi64ELi256ELi128ELb1ELb1ELb1ELb1ELb0ELb1EEEEEEEEEvNT_6ParamsE)
        /*005c*/ 	.word	0x000000b0


	//----- nvinfo : EIATTR_REGCOUNT
	.align		4
.L_40:
        /*0060*/ 	.byte	0x04, 0x2f
        /*0062*/ 	.short	(.L_42 - .L_41)
	.align		4
.L_41:
        /*0064*/ 	.word	index@(_ZN7cutlass13device_kernelIN5flash11enable_sm90INS1_16FlashAttnFwdSm90INS1_25CollectiveMainloopFwdSm90ILi2EN4cute5tupleIJNS5_1CILi1EEES8_S8_EEENS6_IJNS7_ILi128EEENS7_ILi64EEENS7_ILi256EEEEEELi256ENS_12float_e4m3_tEfNS_4arch4Sm90ELb0ELb1ELb0ELb1ELb0ELb0ELb0ELb1ELb1ELb1ELb1ELb0EEENS1_21CollectiveEpilogueFwdINS6_IJSA_SC_SB_EEES9_NS_10bfloat16_tESG_Li256ELb1ELb1ELb1ELb1EEENS1_36VarlenDynamicPersistentTileSchedulerILi128ELi64ELi256ELi128ELb1ELb1ELb1ELb1ELb0ELb1EEEEEEEEEvNT_6ParamsE)
        /*0068*/ 	.word	0x000000a8


	//----- nvinfo : EIATTR_FRAME_SIZE
	.align		4
.L_42:
        /*006c*/ 	.byte	0x04, 0x11
        /*006e*/ 	.short	(.L_44 - .L_43)
	.align		4
.L_43:
        /*0070*/ 	.word	index@(_ZN7cutlass13device_kernelIN5flash11enable_sm90INS1_16FlashAttnFwdSm90INS1_25CollectiveMainloopFwdSm90ILi2EN4cute5tupleIJNS5_1CILi1EEES8_S8_EEENS6_IJNS7_ILi128EEENS7_ILi64EEENS7_ILi256EEEEEELi256ENS_12float_e4m3_tEfNS_4arch4Sm90ELb0ELb1ELb0ELb1ELb0ELb0ELb0ELb1ELb1ELb1ELb1ELb0EEENS1_21CollectiveEpilogueFwdINS6_IJSA_SC_SB_EEES9_NS_10bfloat16_tESG_Li256ELb1ELb1ELb1ELb1EEENS1_36VarlenDynamicPersistentTileSchedulerILi128ELi64ELi256ELi128ELb1ELb1ELb1ELb1ELb0ELb1EEEEEEEEEvNT_6ParamsE)
        /*0074*/ 	.word	0x00000040


	//----- nvinfo : EIATTR_REGCOUNT
	.align		4
.L_44:
        /*0078*/ 	.byte	0x04, 0x2f
        /*007a*/ 	.short	(.L_46 - .L_45)
	.align		4
.L_45:
        /*007c*/ 	.word	index@(_ZN7cutlass13device_kernelIN5flash11enable_sm90INS1_16FlashAttnFwdSm90INS1_25CollectiveMainloopFwdSm90ILi2EN4cute5tupleIJNS5_1CILi1EEES8_S8_EEENS6_IJNS7_ILi128EEENS7_ILi64EEENS7_ILi256EEEEEELi256ENS_12float_e4m3_tEfNS_4arch4Sm90ELb0ELb1ELb0ELb0ELb0ELb0ELb0ELb1ELb1ELb1ELb1ELb0EEENS1_21CollectiveEpilogueFwdINS6_IJSA_SC_SB_EEES9_NS_10bfloat16_tESG_Li256ELb0ELb1ELb1ELb1EEENS1_19SingleTileSchedulerILb0ELb1ELb1ELi128EEEEEEEEEvNT_6ParamsE)
        /*0080*/ 	.word	0x000000a8


	//----- nvinfo : EIATTR_FRAME_SIZE
	.align		4
.L_46:
        /*0084*/ 	.byte	0x04, 0x11
        /*0086*/ 	.short	(.L_48 - .L_47)
	.align		4
.L_47:
        /*0088*/ 	.word	index@(_ZN7cutlass13device_kernelIN5flash11enable_sm90INS1_16FlashAttnFwdSm90INS1_25CollectiveMainloopFwdSm90ILi2EN4cute5tupleIJNS5_1CILi1EEES8_S8_EEENS6_IJNS7_ILi128EEENS7_ILi64EEENS7_ILi256EEEEEELi256ENS_12float_e4m3_tEfNS_4arch4Sm90ELb0ELb1ELb0ELb0ELb0ELb0ELb0ELb1ELb1ELb1ELb1ELb0EEENS1_21CollectiveEpilogueFwdINS6_IJSA_SC_SB_EEES9_NS_10bfloat16_tESG_Li256ELb0ELb1ELb1ELb1EEENS1_19SingleTileSchedulerILb0ELb1ELb1ELi128EEEEEEEEEvNT_6ParamsE)
        /*008c*/ 	.word	0x00000018


	//----- nvinfo : EIATTR_REGCOUNT
	.align		4
.L_48:
        /*0090*/ 	.byte	0x04, 0x2f
        /*0092*/ 	.short	(.L_50 - .L_49)
	.align		4
.L_49:
        /*0094*/ 	.word	index@(_ZN7cutlass13device_kernelIN5flash11enable_sm90INS1_16FlashAttnFwdSm90INS1_25CollectiveMainloopFwdSm90ILi2EN4cute5tupleIJNS5_1CILi1EEES8_S8_EEENS6_IJNS7_ILi128EEESA_NS7_ILi256EEEEEELi256ENS_12float_e4m3_tEfNS_4arch4Sm90ELb0ELb0ELb0ELb1ELb0ELb1ELb0ELb1ELb1ELb1ELb1ELb0EEENS1_21CollectiveEpilogueFwdINS6_IJSA_SB_SA_EEES9_NS_10bfloat16_tESF_Li256ELb1ELb1ELb1ELb1EEENS1_36VarlenDynamicPersistentTileSchedulerILi128ELi128ELi256ELi128ELb1ELb1ELb1ELb0ELb1ELb1EEEEEEEEEvNT_6ParamsE)
        /*0098*/ 	.word	0x000000a8


	//----- nvinfo : EIATTR_FRAME_SIZE
	.align		4
.L_50:
        /*009c*/ 	.byte	0x04, 0x11
        /*009e*/ 	.short	(.L_52 - .L_51)
	.align		4
.L_51:
        /*00a0*/ 	.word	index@(_ZN7cutlass13device_kernelIN5flash11enable_sm90INS1_16FlashAttnFwdSm90INS1_25CollectiveMainloopFwdSm90ILi2EN4cute5tupleIJNS5_1CILi1EEES8_S8_EEENS6_IJNS7_ILi128EEESA_NS7_ILi256EEEEEELi256ENS_12float_e4m3_tEfNS_4arch4Sm90ELb0ELb0ELb0ELb1ELb0ELb1ELb0ELb1ELb1ELb1ELb1ELb0EEENS1_21CollectiveEpilogueFwdINS6_IJSA_SB_SA_EEES9_NS_10bfloat16_tESF_Li256ELb1ELb1ELb1ELb1EEENS1_36VarlenDynamicPersistentTileSchedulerILi128ELi128ELi256ELi128ELb1ELb1ELb1ELb0ELb1ELb1EEEEEEEEEvNT_6ParamsE)
        /*00a4*/ 	.word	0x000001c8


	//----- nvinfo : EIATTR_REGCOUNT
	.align		4
.L_52:
        /*00a8*/ 	.byte	0x04, 0x2f
        /*00aa*/ 	.short	(.L_54 - .L_53)
	.align		4
.L_53:
        /*00ac*/ 	.word	index@(_ZN7cutlass13device_kernelIN5flash11enable_sm90INS1_16FlashAttnFwdSm90INS1_25CollectiveMainloopFwdSm90ILi2EN4cute5tupleIJNS5_1CILi1EEES8_S8_EEENS6_IJNS7_ILi128EEESA_NS7_ILi256EEEEEELi256ENS_12float_e4m3_tEfNS_4arch4Sm90ELb0ELb0ELb0ELb1ELb0ELb0ELb0ELb1ELb1ELb1ELb1ELb0EEENS1_21CollectiveEpilogueFwdINS6_IJSA_SB_SA_EEES9_NS_10bfloat16_tESF_Li256ELb1ELb1ELb1ELb1EEENS1_36VarlenDynamicPersistentTileSchedulerILi128ELi128ELi256ELi128ELb1ELb1ELb1ELb0ELb1ELb1EEEEEEEEEvNT_6ParamsE)
        /*00b0*/ 	.word	0x000000a8


	//----- nvinfo : EIATTR_FRAME_SIZE
	.align		4
.L_54:
        /*00b4*/ 	.byte	0x04, 0x11
        /*00b6*/ 	.short	(.L_56 - .L_55)
	.align		4
.L_55:
        /*00b8*/ 	.word	index@(_ZN7cutlass13device_kernelIN5flash11enable_sm90INS1_16FlashAttnFwdSm90INS1_25CollectiveMainloopFwdSm90ILi2EN4cute5tupleIJNS5_1CILi1EEES8_S8_EEENS6_IJNS7_ILi128EEESA_NS7_ILi256EEEEEELi256ENS_12float_e4m3_tEfNS_4arch4Sm90ELb0ELb0ELb0ELb1ELb0ELb0ELb0ELb1ELb1ELb1ELb1ELb0EEENS1_21CollectiveEpilogueFwdINS6_IJSA_SB_SA_EEES9_NS_10bfloat16_tESF_Li256ELb1ELb1ELb1ELb1EEENS1_36VarlenDynamicPersistentTileSchedulerILi128ELi128ELi256ELi128ELb1ELb1ELb1ELb0ELb1ELb1EEEEEEEEEvNT_6ParamsE)
        /*00bc*/ 	.word	0x00000048


	//----- nvinfo : EIATTR_REGCOUNT
	.align		4
.L_56:
        /*00c0*/ 	.byte	0x04, 0x2f
        /*00c2*/ 	.short	(.L_58 - .L_57)
	.align		4
.L_57:
        /*00c4*/ 	.word	index@(_ZN7cutlass13device_kernelIN5flash11enable_sm90INS1_16FlashAttnFwdSm90INS1_25CollectiveMainloopFwdSm90ILi2EN4cute5tupleIJNS5_1CILi1EEES8_S8_EEENS6_IJNS7_ILi128EEESA_NS7_ILi256EEEEEELi256ENS_12float_e4m3_tEfNS_4arch4Sm90ELb0ELb0ELb0ELb0ELb0ELb0ELb0ELb1ELb1ELb1ELb1ELb0EEENS1_21CollectiveEpilogueFwdINS6_IJSA_SB_SA_EEES9_NS_10bfloat16_tESF_Li256ELb0ELb1ELb1ELb1EEENS1_19SingleTileSchedulerILb0ELb1ELb1ELi128EEEEEEEEEvNT_6ParamsE)
        /*00c8*/ 	.word	0x000000a8


	//----- nvinfo : EIATTR_FRAME_SIZE
	.align		4
.L_58:
        /*00cc*/ 	.byte	0x04, 0x11
        /*00ce*/ 	.short	(.L_60 - .L_59)
	.align		4
.L_59:
        /*00d0*/ 	.word	index@(_ZN7cutlass13device_kernelIN5flash11enable_sm90INS1_16FlashAttnFwdSm90INS1_25CollectiveMainloopFwdSm90ILi2EN4cute5tupleIJNS5_1CILi1EEES8_S8_EEENS6_IJNS7_ILi128EEESA_NS7_ILi256EEEEEELi256ENS_12float_e4m3_tEfNS_4arch4Sm90ELb0ELb0ELb0ELb0ELb0ELb0ELb0ELb1ELb1ELb1ELb1ELb0EEENS1_21CollectiveEpilogueFwdINS6_IJSA_SB_SA_EEES9_NS_10bfloat16_tESF_Li256ELb0ELb1ELb1ELb1EEENS1_19SingleTileSchedulerILb0ELb1ELb1ELi128EEEEEEEEEvNT_6ParamsE)
        /*00d4*/ 	.word	0x00000030


	//----- nvinfo : EIATTR_MIN_STACK_SIZE
	.align		4
.L_60:
        /*00d8*/ 	.byte	0x04, 0x12
        /*00da*/ 	.short	(.L_62 - .L_61)
	.align		4
.L_61:
        /*00dc*/ 	.word	index@(_ZN7cutlass13device_kernelIN5flash11enable_sm90INS1_16FlashAttnFwdSm90INS1_25CollectiveMainloopFwdSm90ILi2EN4cute5tupleIJNS5_1CILi1EEES8_S8_EEENS6_IJNS7_ILi128EEESA_NS7_ILi256EEEEEELi256ENS_12float_e4m3_tEfNS_4arch4Sm90ELb0ELb0ELb0ELb0ELb0ELb0ELb0ELb1ELb1ELb1ELb1ELb0EEENS1_21CollectiveEpilogueFwdINS6_IJSA_SB_SA_EEES9_NS_10bfloat16_tESF_Li256ELb0ELb1ELb1ELb1EEENS1_19SingleTileSchedulerILb0ELb1ELb1ELi128EEEEEEEEEvNT_6ParamsE)
        /*00e0*/ 	.word	0x00000030


	//----- nvinfo : EIATTR_MIN_STACK_SIZE
	.align		4
.L_62:
        /*00e4*/ 	.byte	0x04, 0x12
        /*00e6*/ 	.short	(.L_64 - .L_63)
	.align		4
.L_63:
        /*00e8*/ 	.word	index@(_ZN7cutlass13device_kernelIN5flash11enable_sm90INS1_16FlashAttnFwdSm90INS1_25CollectiveMainloopFwdSm90ILi2EN4cute5tupleIJNS5_1CILi1EEES8_S8_EEENS6_IJNS7_ILi128EEESA_NS7_ILi256EEEEEELi256ENS_12float_e4m3_tEfNS_4arch4Sm90ELb0ELb0ELb0ELb1ELb0ELb0ELb0ELb1ELb1ELb1ELb1ELb0EEENS1_21CollectiveEpilogueFwdINS6_IJSA_SB_SA_EEES9_NS_10bfloat16_tESF_Li256ELb1ELb1ELb1ELb1EEENS1_36VarlenDynamicPersistentTileSchedulerILi128ELi128ELi256ELi128ELb1ELb1ELb1ELb0ELb1ELb1EEEEEEEEEvNT_6ParamsE)
        /*00ec*/ 	.word	0x00000048


	//----- nvinfo : EIATTR_MIN_STACK_SIZE
	.align		4
.L_64:
        /*00f0*/ 	.byte	0x04, 0x12
        /*00f2*/ 	.short	(.L_66 - .L_65)
	.align		4
.L_65:
        /*00f4*/ 	.word	index@(_ZN7cutlass13device_kernelIN5flash11enable_sm90INS1_16FlashAttnFwdSm90INS1_25CollectiveMainloopFwdSm90ILi2EN4cute5tupleIJNS5_1CILi1EEES8_S8_EEENS6_IJNS7_ILi128EEESA_NS7_ILi256EEEEEELi256ENS_12float_e4m3_tEfNS_4arch4Sm90ELb0ELb0ELb0ELb1ELb0ELb1ELb0ELb1ELb1ELb1ELb1ELb0EEENS1_21CollectiveEpilogueFwdINS6_IJSA_SB_SA_EEES9_NS_10bfloat16_tESF_Li256ELb1ELb1ELb1ELb1EEENS1_36VarlenDynamicPersistentTileSchedulerILi128ELi128ELi256ELi128ELb1ELb1ELb1ELb0ELb1ELb1EEEEEEEEEvNT_6ParamsE)
        /*00f8*/ 	.word	0x000001c8


	//----- nvinfo : EIATTR_MIN_STACK_SIZE
	.align		4
.L_66:
        /*00fc*/ 	.byte	0x04, 0x12
        /*00fe*/ 	.short	(.L_68 - .L_67)
	.align		4
.L_67:
        /*0100*/ 	.word	index@(_ZN7cutlass13device_kernelIN5flash11enable_sm90INS1_16FlashAttnFwdSm90INS1_25CollectiveMainloopFwdSm90ILi2EN4cute5tupleIJNS5_1CILi1EEES8_S8_EEENS6_IJNS7_ILi128EEENS7_ILi64EEENS7_ILi256EEEEEELi256ENS_12float_e4m3_tEfNS_4arch4Sm90ELb0ELb1ELb0ELb0ELb0ELb0ELb0ELb1ELb1ELb1ELb1ELb0EEENS1_21CollectiveEpilogueFwdINS6_IJSA_SC_SB_EEES9_NS_10bfloat16_tESG_Li256ELb0ELb1ELb1ELb1EEENS1_19SingleTileSchedulerILb0ELb1ELb1ELi128EEEEEEEEEvNT_6ParamsE)
        /*0104*/ 	.word	0x00000018


	//----- nvinfo : EIATTR_MIN_STACK_SIZE
	.align		4
.L_68:
        /*0108*/ 	.byte	0x04, 0x12
        /*010a*/ 	.short	(.L_70 - .L_69)
	.align		4
.L_69:
        /*010c*/ 	.word	index@(_ZN7cutlass13device_kernelIN5flash11enable_sm90INS1_16FlashAttnFwdSm90INS1_25CollectiveMainloopFwdSm90ILi2EN4cute5tupleIJNS5_1CILi1EEES8_S8_EEENS6_IJNS7_ILi128EEENS7_ILi64EEENS7_ILi256EEEEEELi256ENS_12float_e4m3_tEfNS_4arch4Sm90ELb0ELb1ELb0ELb1ELb0ELb0ELb0ELb1ELb1ELb1ELb1ELb0EEENS1_21CollectiveEpilogueFwdINS6_IJSA_SC_SB_EEES9_NS_10bfloat16_tESG_Li256ELb1ELb1ELb1ELb1EEENS1_36VarlenDynamicPersistentTileSchedulerILi128ELi64ELi256ELi128ELb1ELb1ELb1ELb1ELb0ELb1EEEEEEEEEvNT_6ParamsE)
        /*0110*/ 	.word	0x00000040


	//----- nvinfo : EIATTR_MIN_STACK_SIZE
	.align		4
.L_70:
        /*0114*/ 	.byte	0x04, 0x12
        /*0116*/ 	.short	(.L_72 - .L_71)
	.align		4
.L_71:
        /*0118*/ 	.word	index@(_ZN7cutlass13device_kernelIN5flash11enable_sm90INS1_16FlashAttnFwdSm90INS1_25CollectiveMainloopFwdSm90ILi2EN4cute5tupleIJNS5_1CILi1EEES8_S8_EEENS6_IJNS7_ILi128EEENS7_ILi64EEENS7_ILi256EEEEEELi256ENS_12float_e4m3_tEfNS_4arch4Sm90ELb0ELb1ELb0ELb1ELb0ELb1ELb0ELb1ELb1ELb1ELb1ELb0EEENS1_21CollectiveEpilogueFwdINS6_IJSA_SC_SB_EEES9_NS_10bfloat16_tESG_Li256ELb1ELb1ELb1ELb1EEENS1_36VarlenDynamicPersistentTileSchedulerILi128ELi64ELi256ELi128ELb1ELb1ELb1ELb1ELb0ELb1EEEEEEEEEvNT_6ParamsE)
        /*011c*/ 	.word	0x000000b0


	//----- nvinfo : EIATTR_MIN_STACK_SIZE
	.align		4
.L_72:
        /*0120*/ 	.byte	0x04, 0x12
        /*0122*/ 	.short	(.L_74 - .L_73)
	.align		4
.L_73:
        /*0124*/ 	.word	index@(_ZN7cutlass13device_kernelIN5flash11enable_sm90INS1_16FlashAttnFwdSm90INS1_25CollectiveMainloopFwdSm90ILi2EN4cute5tupleIJNS5_1CILi1EEES8_S8_EEENS6_IJNS7_ILi128EEESA_NS7_ILi256EEEEEELi256ENS_12float_e4m3_tEfNS_4arch4Sm90ELb1ELb0ELb0ELb0ELb0ELb0ELb0ELb1ELb1ELb1ELb1ELb0EEENS1_21CollectiveEpilogueFwdINS6_IJSA_SB_SA_EEES9_NS_10bfloat16_tESF_Li256ELb0ELb1ELb1ELb1EEENS1_19SingleTileSchedulerILb0ELb1ELb1ELi128EEEEEEEEEvNT_6ParamsE)
        /*0128*/ 	.word	0x00000030


	//----- nvinfo : EIATTR_MIN_STACK_SIZE
	.align		4
.L_74:
        /*012c*/ 	.byte	0x04, 0x12
        /*012e*/ 	.short	(.L_76 - .L_75)
	.align		4
.L_75:
        /*0130*/ 	.word	index@(_ZN7cutlass13device_kernelIN5flash11enable_sm90INS1_16FlashAttnFwdSm90INS1_25CollectiveMainloopFwdSm90ILi2EN4cute5tupleIJNS5_1CILi1EEES8_S8_EEENS6_IJNS7_ILi128EEESA_NS7_ILi256EEEEEELi256ENS_12float_e4m3_tEfNS_4arch4Sm90ELb1ELb0ELb0ELb1ELb0ELb0ELb0ELb1ELb1ELb1ELb1ELb0EEENS1_21CollectiveEpilogueFwdINS6_IJSA_SB_SA_EEES9_NS_10bfloat16_tESF_Li256ELb1ELb1ELb1ELb1EEENS1_36VarlenDynamicPersistentTileSchedulerILi128ELi128ELi256ELi128ELb1ELb1ELb1ELb1ELb1ELb1EEEEEEEEEvNT_6ParamsE)
        /*0134*/ 	.word	0x00000048


	//----- nvinfo : EIATTR_MIN_STACK_SIZE
	.align		4
.L_76:
        /*0138*/ 	.byte	0x04, 0x12
        /*013a*/ 	.short	(.L_78 - .L_77)
	.align		4
.L_77:
        /*013c*/ 	.word	index@(_ZN7cutlass13device_kernelIN5flash11enable_sm90INS1_16FlashAttnFwdSm90INS1_25CollectiveMainloopFwdSm90ILi2EN4cute5tupleIJNS5_1CILi1EEES8_S8_EEENS6_IJNS7_ILi128EEESA_NS7_ILi256EEEEEELi256ENS_12float_e4m3_tEfNS_4arch4Sm90ELb1ELb0ELb0ELb1ELb0ELb1ELb0ELb1ELb1ELb1ELb1ELb0EEENS1_21CollectiveEpilogueFwdINS6_IJSA_SB_SA_EEES9_NS_10bfloat16_tESF_Li256ELb1ELb1ELb1ELb1EEENS1_36VarlenDynamicPersistentTileSchedulerILi128ELi128ELi256ELi128ELb1ELb1ELb1ELb1ELb1ELb1EEEEEEEEEvNT_6ParamsE)
        /*0140*/ 	.word	0x000001e0
.L_78:


//--------------------- .nv.compat                --------------------------
	.section	.nv.compat,"",@"SHT_CUDA_COMPAT_INFO"
	.align	4
        /*0000*/ 	.byte	0x02, 0x09, 0x01, 0x00, 0x02, 0x02, 0x04, 0x00, 0x02, 0x05, 0x05, 0x00, 0x03, 0x07, 0x01, 0x01
        /*0010*/ 	.byte	0x02, 0x03, 0x01, 0x00, 0x02, 0x06, 0x01, 0x00, 0x04, 0x0b, 0x08, 0x00, 0x00, 0x00, 0x00, 0x00
        /*0020*/ 	.byte	0x00, 0x00, 0x00, 0x00


//--------------------- .nv.info._ZN7cutlass13device_kernelIN5flash11enable_sm90INS1_16FlashAttnFwdSm90INS1_25CollectiveMainloopFwdSm90ILi2EN4cute5tupleIJNS5_1CILi1EEES8_S8_EEENS6_IJNS7_ILi128EEESA_NS7_ILi256EEEEEELi256ENS_12float_e4m3_tEfNS_4arch4Sm90ELb0ELb0ELb0ELb0ELb0ELb0ELb0ELb1ELb1ELb1ELb1ELb0EEENS1_21CollectiveEpilogueFwdINS6_IJSA_SB_SA_EEES9_NS_10bfloat16_tESF_Li256ELb0ELb1ELb1ELb1EEENS1_19SingleTileSchedulerILb0ELb1ELb1ELi128EEEEEEEEEvNT_6ParamsE --------------------------
	.section	.nv.info._ZN7cutlass13device_kernelIN5flash11enable_sm90INS1_16FlashAttnFwdSm90INS1_25CollectiveMainloopFwdSm90ILi2EN4cute5tupleIJNS5_1CILi1EEES8_S8_EEENS6_IJNS7_ILi128EEESA_NS7_ILi256EEEEEELi256ENS_12float_e4m3_tEfNS_4arch4Sm90ELb0ELb0ELb0ELb0ELb0ELb0ELb0ELb1ELb1ELb1ELb1ELb0EEENS1_21CollectiveEpilogueFwdINS6_IJSA_SB_SA_EEES9_NS_10bfloat16_tESF_Li256ELb0ELb1ELb1ELb1EEENS1_19SingleTileSchedulerILb0ELb1ELb1ELi128EEEEEEEEEvNT_6ParamsE,"",@"SHT_CUDA_INFO"
	.sectionflags	@""
	.align	4


	//----- nvinfo : EIATTR_CUDA_API_VERSION
	.align		4
        /*0000*/ 	.byte	0x04, 0x37
        /*0002*/ 	.short	(.L_80 - .L_79)
.L_79:
        /*0004*/ 	.word	0x00000082


	//----- nvinfo : EIATTR_KPARAM_INFO
	.align		4
.L_80:
        /*0008*/ 	.byte	0x04, 0x17
        /*000a*/ 	.short	(.L_82 - .L_81)
.L_81:
        /*000c*/ 	.word	0x00000000
        /*0010*/ 	.short	0x0000
        /*0012*/ 	.short	0x0070
        /*0014*/ 	.byte	0x00, 0xf0, 0x01, 0x28


	//----- nvinfo : EIATTR_SPARSE_MMA_MASK
	.align		4
.L_82:
        /*0018*/ 	.byte	0x03, 0x50
        /*001a*/ 	.short	0x0000


	//----- nvinfo : EIATTR_MAXREG_COUNT
	.align		4
        /*001c*/ 	.byte	0x03, 0x1b
        /*001e*/ 	.short	0x00a8


	//----- nvinfo : EIATTR_NUM_BARRIERS
	.align		4
        /*0020*/ 	.byte	0x02, 0x4c
        /*0022*/ 	.byte	0x10
	.zero		1


	//----- nvinfo : EIATTR_EXTERNS
	.align		4
        /*0024*/ 	.byte	0x04, 0x0f
        /*0026*/ 	.short	(.L_84 - .L_83)


	//   ....[0]....
	.align		4
.L_83:
        /*0028*/ 	.word	index@(__assertfail)


	//----- nvinfo : EIATTR_ANNOTATIONS
	.align		4
.L_84:
        /*002c*/ 	.byte	0x04, 0x55
        /*002e*/ 	.short	(.L_86 - .L_85)


	//   ....[0]....
.L_85:
        /*0030*/ 	.word	0x00000001
        /*0034*/ 	.byte	0x40, 0x09, 0x00, 0x00, 0x01, 0x00, 0x00, 0x00, 0xe0, 0x16, 0x00, 0x00, 0x01, 0x00, 0x00, 0x00
        /* <DEDUP_REMOVED lines=18> */
        /*0164*/ 	.byte	0x40, 0x00, 0x01, 0x00


	//----- nvinfo : EIATTR_MERCURY_ISA_VERSION
	.align		4
.L_86:
        /*0168*/ 	.byte	0x03, 0x5f
        /*016a*/ 	.short	0x0101


	//----- nvinfo : EIATTR_INT_WARP_WIDE_INSTR_OFFSETS
	.align		4
        /*016c*/ 	.byte	0x04, 0x31
        /*016e*/ 	.short	(.L_88 - .L_87)


	//   ....[0]....
.L_87:
        /*0170*/ 	.word	0x00000120


	//   ....[1]....
        /*0174*/ 	.word	0x000001c0


	//   ....[2]....
        /*0178*/ 	.word	0x00000230


	//----- nvinfo : EIATTR_COOP_GROUP_MASK_REGIDS
	.align		4
.L_88:
        /*017c*/ 	.byte	0x04, 0x29
        /*017e*/ 	.short	(.L_90 - .L_89)


	//   ....[0]....
.L_89:
        /*0180*/ 	.word	0xffffffff


	//   ....[1]....
        /*0184*/ 	.word	0xffffffff


	//   ....[2]....
        /*0188*/ 	.word	0xffffffff


	//   ....[3]....
        /*018c*/ 	.word	0xffffffff


	//   ....[4]....
        /*0190*/ 	.word	0xffffffff


	//   ....[5]....
        /*0194*/ 	.word	0xffffffff


	//   ....[6]....
        /*0198*/ 	.word	0xffffffff


	//   ....[7]....
        /*019c*/ 	.word	0xffffffff


	//   ....[8]....
        /*01a0*/ 	.word	0xffffffff


	//   ....[9]....
        /*01a4*/ 	.word	0xffffffff


	//   ....[10]....
        /*01a8*/ 	.word	0xffffffff


	//   ....[11]....
        /*01ac*/ 	.word	0xffffffff


	//   ....[12]....
        /*01b0*/ 	.word	0xffffffff


	//   ....[13]....
        /*01b4*/ 	.word	0xffffffff


	//   ....[14]....
        /*01b8*/ 	.word	0xffffffff


	//   ....[15]....
        /*01bc*/ 	.word	0xffffffff


	//   ....[16]....
        /*01c0*/ 	.word	0xffffffff


	//   ....[17]....
        /*01c4*/ 	.word	0xffffffff


	//   ....[18]....
        /*01c8*/ 	.word	0xffffffff


	//   ....[19]....
        /*01cc*/ 	.word	0xffffffff


	//   ....[20]....
        /*01d0*/ 	.word	0xffffffff


	//   ....[21]....
        /*01d4*/ 	.word	0xffffffff


	//   ....[22]....
        /*01d8*/ 	.word	0xffffffff


	//   ....[23]....
        /*01dc*/ 	.word	0xffffffff


	//   ....[24]....
        /*01e0*/ 	.word	0xffffffff


	//   ....[25]....
        /*01e4*/ 	.word	0xffffffff


	//   ....[26]....
        /*01e8*/ 	.word	0xffffffff


	//   ....[27]....
        /*01ec*/ 	.word	0xffffffff


	//   ....[28]....
        /*01f0*/ 	.word	0xffffffff


	//   ....[29]....
        /*01f4*/ 	.word	0xffffffff


	//   ....[30]....
        /*01f8*/ 	.word	0xffffffff


	//   ....[31]....
        /*01fc*/ 	.word	0xffffffff


	//   ....[32]....
        /*0200*/ 	.word	0xffffffff


	//   ....[33]....
        /*0204*/ 	.word	0xffffffff


	//   ....[34]....
        /*0208*/ 	.word	0xffffffff


	//   ....[35]....
        /*020c*/ 	.word	0xffffffff


	//   ....[36]....
        /*0210*/ 	.word	0xffffffff


	//   ....[37]....
        /*0214*/ 	.word	0xffffffff


	//   ....[38]....
        /*0218*/ 	.word	0xffffffff


	//   ....[39]....
        /*021c*/ 	.word	0xffffffff


	//   ....[40]....
        /*0220*/ 	.word	0xffffffff


	//   ....[41]....
        /*0224*/ 	.word	0xffffffff


	//   ....[42]....
        /*0228*/ 	.word	0xffffffff


	//   ....[43]....
        /*022c*/ 	.word	0xffffffff


	//   ....[44]....
        /*0230*/ 	.word	0xffffffff


	//   ....[45]....
        /*0234*/ 	.word	0xffffffff


	//   ....[46]....
        /*0238*/ 	.word	0xffffffff


	//   ....[47]....
        /*023c*/ 	.word	0xffffffff


	//   ....[48]....
        /*0240*/ 	.word	0xffffffff


	//   ....[49]....
        /*0244*/ 	.word	0xffffffff


	//   ....[50]....
        /*0248*/ 	.word	0xffffffff


	//   ....[51]....
        /*024c*/ 	.word	0xffffffff


	//   ....[52]....
        /*0250*/ 	.word	0xffffffff


	//   ....[53]....
        /*0254*/ 	.word	0xffffffff


	//   ....[54]....
        /*0258*/ 	.word	0xffffffff


	//   ....[55]....
        /*025c*/ 	.word	0xffffffff


	//   ....[56]....
        /*0260*/ 	.word	0xffffffff


	//   ....[57]....
        /*0264*/ 	.word	0xffffffff


	//   ....[58]....
        /*0268*/ 	.word	0xffffffff


	//   ....[59]....
        /*026c*/ 	.word	0xffffffff


	//   ....[60]....
        /*0270*/ 	.word	0xffffffff


	//   ....[61]....
        /*0274*/ 	.word	0xffffffff


	//   ....[62]....
        /*0278*/ 	.word	0xffffffff


	//   ....[63]....
        /*027c*/ 	.word	0xffffffff


	//   ....[64]....
        /*0280*/ 	.word	0xffffffff


	//   ....[65]....
        /*0284*/ 	.word	0xffffffff


	//   ....[66]....
        /*0288*/ 	.word	0xffffffff


	//   ....[67]....
        /*028c*/ 	.word	0xffffffff


	//   ....[68]....
        /*0290*/ 	.word	0xffffffff


	//   ....[69]....
        /*0294*/ 	.word	0xffffffff


	//   ....[70]....
        /*0298*/ 	.word	0xffffffff


	//   ....[71]....
        /*029c*/ 	.word	0xffffffff


	//   ....[72]....
        /*02a0*/ 	.word	0xffffffff


	//   ....[73]....
        /*02a4*/ 	.word	0xffffffff


	//   ....[74]....
        /*02a8*/ 	.word	0xffffffff


	//   ....[75]....
        /*02ac*/ 	.word	0xffffffff


	//   ....[76]....
        /*02b0*/ 	.word	0xffffffff


	//   ....[77]....
        /*02b4*/ 	.word	0xffffffff


	//   ....[78]....
        /*02b8*/ 	.word	0xffffffff


	//   ....[79]....
        /*02bc*/ 	.word	0xffffffff


	//   ....[80]....
        /*02c0*/ 	.word	0xffffffff


	//   ....[81]....
        /*02c4*/ 	.word	0xffffffff


	//   ....[82]....
        /*02c8*/ 	.word	0xffffffff


	//   ....[83]....
        /*02cc*/ 	.word	0xffffffff


	//   ....[84]....
        /*02d0*/ 	.word	0xffffffff


	//   ....[85]....
        /*02d4*/ 	.word	0xffffffff


	//   ....[86]....
        /*02d8*/ 	.word	0xffffffff


	//   ....[87]....
        /*02dc*/ 	.word	0xffffffff


	//   ....[88]....
        /*02e0*/ 	.word	0xffffffff


	//   ....[89]....
        /*02e4*/ 	.word	0xffffffff


	//   ....[90]....
        /*02e8*/ 	.word	0xffffffff


	//   ....[91]....
        /*02ec*/ 	.word	0xffffffff


	//   ....[92]....
        /*02f0*/ 	.word	0xffffffff


	//   ....[93]....
        /*02f4*/ 	.word	0xffffffff


	//   ....[94]....
        /*02f8*/ 	.word	0xffffffff


	//   ....[95]....
        /*02fc*/ 	.word	0xffffffff


	//   ....[96]....
        /*0300*/ 	.word	0xffffffff


	//   ....[97]....
        /*0304*/ 	.word	0xffffffff


	//   ....[98]....
        /*0308*/ 	.word	0xffffffff


	//   ....[99]....
        /*030c*/ 	.word	0xffffffff


	//   ....[100]....
        /*0310*/ 	.word	0xffffffff


	//   ....[101]....
        /*0314*/ 	.word	0xffffffff


	//   ....[102]....
        /*0318*/ 	.word	0xffffffff


	//   ....[103]....
        /*031c*/ 	.word	0xffffffff


	//   ....[104]....
        /*0320*/ 	.word	0xffffffff


	//   ....[105]....
        /*0324*/ 	.word	0xffffffff


	//   ....[106]....
        /*0328*/ 	.word	0xffffffff


	//   ....[107]....
        /*032c*/ 	.word	0xffffffff


	//   ....[108]....
        /*0330*/ 	.word	0xffffffff


	//   ....[109]....
        /*0334*/ 	.word	0xffffffff


	//   ....[110]....
        /*0338*/ 	.word	0xffffffff


	//   ....[111]....
        /*033c*/ 	.word	0xffffffff


	//   ....[112]....
        /*0340*/ 	.word	0xffffffff


	//   ....[113]....
        /*0344*/ 	.word	0xffffffff


	//   ....[114]....
        /*0348*/ 	.word	0xffffffff


	//   ....[115]....
        /*034c*/ 	.word	0xffffffff


	//   ....[116]....
        /*0350*/ 	.word	0xffffffff


	//   ....[117]....
        /*0354*/ 	.word	0xffffffff


	//   ....[118]....
        /*0358*/ 	.word	0xffffffff


	//   ....[119]....
        /*035c*/ 	.word	0xffffffff


	//   ....[120]....
        /*0360*/ 	.word	0xffffffff


	//   ....[121]....
        /*0364*/ 	.word	0xffffffff


	//   ....[122]....
        /*0368*/ 	.word	0xffffffff


	//   ....[123]....
        /*036c*/ 	.word	0xffffffff


	//   ....[124]....
        /*0370*/ 	.word	0xffffffff


	//   ....[125]....
        /*0374*/ 	.word	0xffffffff


	//   ....[126]....
        /*0378*/ 	.word	0xffffffff


	//   ....[127]....
        /*037c*/ 	.word	0xffffffff


	//   ....[128]....
        /*0380*/ 	.word	0xffffffff


	//   ....[129]....
        /*0384*/ 	.word	0xffffffff


	//   ....[130]....
        /*0388*/ 	.word	0xffffffff


	//   ....[131]....
        /*038c*/ 	.word	0xffffffff


	//   ....[132]....
        /*0390*/ 	.word	0xffffffff


	//   ....[133]....
        /*0394*/ 	.word	0xffffffff


	//   ....[134]....
        /*0398*/ 	.word	0xffffffff


	//   ....[135]....
        /*039c*/ 	.word	0xffffffff


	//   ....[136]....
        /*03a0*/ 	.word	0xffffffff


	//   ....[137]....
        /*03a4*/ 	.word	0xffffffff


	//   ....[138]....
        /*03a8*/ 	.word	0xffffffff


	//   ....[139]....
        /*03ac*/ 	.word	0xffffffff


	//   ....[140]....
        /*03b0*/ 	.word	0xffffffff


	//   ....[141]....
        /*03b4*/ 	.word	0xffffffff


	//   ....[142]....
        /*03b8*/ 	.word	0xffffffff


	//   ....[143]....
        /*03bc*/ 	.word	0xffffffff


	//   ....[144]....
        /*03c0*/ 	.word	0xffffffff


	//   ....[145]....
        /*03c4*/ 	.word	0xffffffff


	//   ....[146]....
        /*03c8*/ 	.word	0xffffffff


	//   ....[147]....
        /*03cc*/ 	.word	0xffffffff


	//   ....[148]....
        /*03d0*/ 	.word	0xffffffff


	//   ....[149]....
        /*03d4*/ 	.word	0xffffffff


	//   ....[150]....
        /*03d8*/ 	.word	0xffffffff


	//   ....[151]....
        /*03dc*/ 	.word	0xffffffff


	//   ....[152]....
        /*03e0*/ 	.word	0xffffffff


	//   ....[153]....
        /*03e4*/ 	.word	0xffffffff


	//   ....[154]....
        /*03e8*/ 	.word	0xffffffff


	//   ....[155]....
        /*03ec*/ 	.word	0xffffffff


	//   ....[156]....
        /*03f0*/ 	.word	0xffffffff


	//   ....[157]....
        /*03f4*/ 	.word	0xffffffff


	//   ....[158]....
        /*03f8*/ 	.word	0xffffffff


	//   ....[159]....
        /*03fc*/ 	.word	0xffffffff


	//   ....[160]....
        /*0400*/ 	.word	0xffffffff


	//   ....[161]....
        /*0404*/ 	.word	0xffffffff


	//   ....[162]....
        /*0408*/ 	.word	0xffffffff


	//   ....[163]....
        /*040c*/ 	.word	0xffffffff


	//   ....[164]....
        /*0410*/ 	.word	0xffffffff


	//   ....[165]....
        /*0414*/ 	.word	0xffffffff


	//   ....[166]....
        /*0418*/ 	.word	0xffffffff


	//   ....[167]....
        /*041c*/ 	.word	0xffffffff


	//   ....[168]....
        /*0420*/ 	.word	0xffffffff


	//   ....[169]....
        /*0424*/ 	.word	0xffffffff


	//   ....[170]....
        /*0428*/ 	.word	0xffffffff


	//   ....[171]....
        /*042c*/ 	.word	0xffffffff


	//   ....[172]....
        /*0430*/ 	.word	0xffffffff


	//   ....[173]....
        /*0434*/ 	.word	0xffffffff


	//   ....[174]....
        /*0438*/ 	.word	0xffffffff


	//   ....[175]....
        /*043c*/ 	.word	0x0500000f


	//   ....[176]....
        /*0440*/ 	.word	0x0500000f


	//   ....[177]....
        /*0444*/ 	.word	0x0500000f


	//   ....[178]....
        /*0448*/ 	.word	0x0500000f


	//   ....[179]....
        /*044c*/ 	.word	0x0500000f


	//   ....[180]....
        /*0450*/ 	.word	0x0500000f


	//   ....[181]....
        /*0454*/ 	.word	0x0500000f


	//   ....[182]....
        /*0458*/ 	.word	0x0500000f


	//   ....[183]....
        /*045c*/ 	.word	0x0500000f


	//   ....[184]....
        /*0460*/ 	.word	0x0500000f


	//   ....[185]....
        /*0464*/ 	.word	0x0500000f


	//   ....[186]....
        /*0468*/ 	.word	0x0500000f


	//   ....[187]....
        /*046c*/ 	.word	0x0500000f


	//   ....[188]....
        /*0470*/ 	.word	0x0500000f


	//   ....[189]....
        /*0474*/ 	.word	0x0500000f


	//   ....[190]....
        /*0478*/ 	.word	0x0500000f


	//   ....[191]....
        /*047c*/ 	.word	0x0500000f


	//----- nvinfo : EIATTR_COOP_GROUP_INSTR_OFFSETS
	.align		4
.L_90:
        /*0480*/ 	.byte	0x04, 0x28
        /*0482*/ 	.short	(.L_92 - .L_91)


	//   ....[0]....
.L_91:
        /*0484*/ 	.word	0x00000060


	//   ....[1]....
        /*0488*/ 	.word	0x00000130


	//   ....[2]....
        /*048c*/ 	.word	0x000001e0


	//   ....[3]....
        /*0490*/ 	.word	0x000003a0


	//   ....[4]....
        /*0494*/ 	.word	0x00000500


	//   ....[5]....
        /*0498*/ 	.word	0x00000620


	//   ....[6]....
        /*049c*/ 	.word	0x00000780


	//   ....[7]....
        /*04a0*/ 	.word	0x00001510


	//   ....[8]....
        /*04a4*/ 	.word	0x000026a0


	//   ....[9]....
        /*04a8*/ 	.word	0x000027e0


	//   ....[10]....
        /*04ac*/ 	.word	0x00002e00


	//   ....[11]....
        /*04b0*/ 	.word	0x00002e80


	//   ....[12]....
        /*04b4*/ 	.word	0x00004c60


	//   ....[13]....
        /*04b8*/ 	.word	0x00004c70


	//   ....[14]....
        /*04bc*/ 	.word	0x00004ca0


	//   ....[15]....
        /*04c0*/ 	.word	0x00004cb0


	//   ....[16]....
        /*04c4*/ 	.word	0x000068a0


	//   ....[17]....
        /*04c8*/ 	.word	0x000068b0


	//   ....[18]....
        /*04cc*/ 	.word	0x00006940


	//   ....[19]....
        /*04d0*/ 	.word	0x00006950


	//   ....[20]....
        /*04d4*/ 	.word	0x00007f00


	//   ....[21]....
        /*04d8*/ 	.word	0x00007f30


	//   ....[22]....
        /*04dc*/ 	.word	0x00007f50


	//   ....[23]....
        /*04e0*/ 	.word	0x00007f70


	//   ....[24]....
        /*04e4*/ 	.word	0x00007f80


	//   ....[25]....
        /*04e8*/ 	.word	0x00007f90


	//   ....[26]....
        /*04ec*/ 	.word	0x00007fa0


	//   ....[27]....
        /*04f0*/ 	.word	0x00007fb0


	//   ....[28]....
        /*04f4*/ 	.word	0x00007fc0


	//   ....[29]....
        /*04f8*/ 	.word	0x00007fd0


	//   ....[30]....
        /*04fc*/ 	.word	0x00007fe0


	//   ....[31]....
        /*0500*/ 	.word	0x00007ff0


	//   ....[32]....
        /*0504*/ 	.word	0x00008000


	//   ....[33]....
        /*0508*/ 	.word	0x00008010


	//   ....[34]....
        /*050c*/ 	.word	0x00008020


	//   ....[35]....
        /*0510*/ 	.word	0x00008030


	//   ....[36]....
        /*0514*/ 	.word	0x00008040


	//   ....[37]....
        /*0518*/ 	.word	0x00008050


	//   ....[38]....
        /*051c*/ 	.word	0x00008060


	//   ....[39]....
        /*0520*/ 	.word	0x00008070


	//   ....[40]....
        /*0524*/ 	.word	0x00008080


	//   ....[41]....
        /*0528*/ 	.word	0x00008090


	//   ....[42]....
        /*052c*/ 	.word	0x000080a0


	//   ....[43]....
        /*0530*/ 	.word	0x000080c0


	//   ....[44]....
        /*0534*/ 	.word	0x000080f0


	//   ....[45]....
        /*0538*/ 	.word	0x00008100


	//   ....[46]....
        /*053c*/ 	.word	0x00008110


	//   ....[47]....
        /*0540*/ 	.word	0x00008120


	//   ....[48]....
        /*0544*/ 	.word	0x00008130


	//   ....[49]....
        /*0548*/ 	.word	0x00008140


	//   ....[50]....
        /*054c*/ 	.word	0x00008160


	//   ....[51]....
        /*0550*/ 	.word	0x00008180


	//   ....[52]....
        /*0554*/ 	.word	0x00008190


	//   ....[53]....
        /*0558*/ 	.word	0x000081a0


	//   ....[54]....
        /*055c*/ 	.word	0x000081c0


	//   ....[55]....
        /*0560*/ 	.word	0x000081d0


	//   ....[56]....
        /*0564*/ 	.word	0x000081f0


	//   ....[57]....
        /*0568*/ 	.word	0x00008200


	//   ....[58]....
        /*056c*/ 	.word	0x00008210


	//   ....[59]....
        /*0570*/ 	.word	0x00008220


	//   ....[60]....
        /*0574*/ 	.word	0x00008240


	//   ....[61]....
        /*0578*/ 	.word	0x00008250


	//   ....[62]....
        /*057c*/ 	.word	0x00008270


	//   ....[63]....
        /*0580*/ 	.word	0x00008280


	//   ....[64]....
        /*0584*/ 	.word	0x00008290


	//   ....[65]....
        /*0588*/ 	.word	0x000082b0


	//   ....[66]....
        /*058c*/ 	.word	0x000082c0


	//   ....[67]....
        /*0590*/ 	.word	0x000082e0


	//   ....[68]....
        /*0594*/ 	.word	0x00008310


	//   ....[69]....
        /*0598*/ 	.word	0x00008320


	//   ....[70]....
        /*059c*/ 	.word	0x00008330


	//   ....[71]....
        /*05a0*/ 	.word	0x00008340


	//   ....[72]....
        /*05a4*/ 	.word	0x00008350


	//   ....[73]....
        /*05a8*/ 	.word	0x00008360


	//   ....[74]....
        /*05ac*/ 	.word	0x00008370


	//   ....[75]....
        /*05b0*/ 	.word	0x00008390


	//   ....[76]....
        /*05b4*/ 	.word	0x000083c0


	//   ....[77]....
        /*05b8*/ 	.word	0x000083f0


	//   ....[78]....
        /*05bc*/ 	.word	0x00008420


	//   ....[79]....
        /*05c0*/ 	.word	0x00008450


	//   ....[80]....
        /*05c4*/ 	.word	0x00008470


	//   ....[81]....
        /*05c8*/ 	.word	0x00008480


	//   ....[82]....
        /*05cc*/ 	.word	0x000084a0


	//   ....[83]....
        /*05d0*/ 	.word	0x000084d0


	//   ....[84]....
        /*05d4*/ 	.word	0x000084e0


	//   ....[85]....
        /*05d8*/ 	.word	0x000084f0


	//   ....[86]....
        /*05dc*/ 	.word	0x00008500


	//   ....[87]....
        /*05e0*/ 	.word	0x00008510


	//   ....[88]....
        /*05e4*/ 	.word	0x00008530


	//   ....[89]....
        /*05e8*/ 	.word	0x00008550


	//   ....[90]....
        /*05ec*/ 	.word	0x00008560


	//   ....[91]....
        /*05f0*/ 	.word	0x00008590


	//   ....[92]....
        /*05f4*/ 	.word	0x000085b0


	//   ....[93]....
        /*05f8*/ 	.word	0x000085c0


	//   ....[94]....
        /*05fc*/ 	.word	0x000085d0


	//   ....[95]....
        /*0600*/ 	.word	0x000085e0


	//   ....[96]....
        /*0604*/ 	.word	0x000085f0


	//   ....[97]....
        /*0608*/ 	.word	0x00008600


	//   ....[98]....
        /*060c*/ 	.word	0x00008610


	//   ....[99]....
        /*0610*/ 	.word	0x00008620


	//   ....[100]....
        /*0614*/ 	.word	0x00008630


	//   ....[101]....
        /*0618*/ 	.word	0x00008640


	//   ....[102]....
        /*061c*/ 	.word	0x00008650


	//   ....[103]....
        /*0620*/ 	.word	0x00008660


	//   ....[104]....
        /*0624*/ 	.word	0x00008670


	//   ....[105]....
        /*0628*/ 	.word	0x00008680


	//   ....[106]....
        /*062c*/ 	.word	0x00008690


	//   ....[107]....
        /*0630*/ 	.word	0x000086a0


	//   ....[108]....
        /*0634*/ 	.word	0x000086b0


	//   ....[109]....
        /*0638*/ 	.word	0x000086c0


	//   ....[110]....
        /*063c*/ 	.word	0x000086d0


	//   ....[111]....
        /*0640*/ 	.word	0x000086e0


	//   ....[112]....
        /*0644*/ 	.word	0x000086f0


	//   ....[113]....
        /*0648*/ 	.word	0x00008700


	//   ....[114]....
        /*064c*/ 	.word	0x00008710


	//   ....[115]....
        /*0650*/ 	.word	0x00008720


	//   ....[116]....
        /*0654*/ 	.word	0x00008730


	//   ....[117]....
        /*0658*/ 	.word	0x00008750


	//   ....[118]....
        /*065c*/ 	.word	0x00008780


	//   ....[119]....
        /*0660*/ 	.word	0x000087a0


	//   ....[120]....
        /*0664*/ 	.word	0x000087c0


	//   ....[121]....
        /*0668*/ 	.word	0x000087f0


	//   ....[122]....
        /*066c*/ 	.word	0x00008820


	//   ....[123]....
        /*0670*/ 	.word	0x00008850


	//   ....[124]....
        /*0674*/ 	.word	0x00008890


	//   ....[125]....
        /*0678*/ 	.word	0x000088d0


	//   ....[126]....
        /*067c*/ 	.word	0x00008900


	//   ....[127]....
        /*0680*/ 	.word	0x00008930


	//   ....[128]....
        /*0684*/ 	.word	0x00008970


	//   ....[129]....
        /*0688*/ 	.word	0x000089a0


	//   ....[130]....
        /*068c*/ 	.word	0x000089d0


	//   ....[131]....
        /*0690*/ 	.word	0x00008a00


	//   ....[132]....
        /*0694*/ 	.word	0x00008a40


	//   ....[133]....
        /*0698*/ 	.word	0x00008a70


	//   ....[134]....
        /*069c*/ 	.word	0x00008ad0


	//   ....[135]....
        /*06a0*/ 	.word	0x00008b30


	//   ....[136]....
        /*06a4*/ 	.word	0x00008b70


	//   ....[137]....
        /*06a8*/ 	.word	0x00008bf0


	//   ....[138]....
        /*06ac*/ 	.word	0x00008c30


	//   ....[139]....
        /*06b0*/ 	.word	0x00008ca0


	//   ....[140]....
        /*06b4*/ 	.word	0x00008d70


	//   ....[141]....
        /*06b8*/ 	.word	0x00008db0


	//   ....[142]....
        /*06bc*/ 	.word	0x00008e30


	//   ....[143]....
        /*06c0*/ 	.word	0x00008e70


	//   ....[144]....
        /*06c4*/ 	.word	0x00008ee0


	//   ....[145]....
        /*06c8*/ 	.word	0x00008f20


	//   ....[146]....
        /*06cc*/ 	.word	0x00008f80


	//   ....[147]....
        /*06d0*/ 	.word	0x00008fc0


	//   ....[148]....
        /*06d4*/ 	.word	0x00009000


	//   ....[149]....
        /*06d8*/ 	.word	0x00009040


	//   ....[150]....
        /*06dc*/ 	.word	0x00009070


	//   ....[151]....
        /*06e0*/ 	.word	0x000090b0


	//   ....[152]....
        /*06e4*/ 	.word	0x000090e0


	//   ....[153]....
        /*06e8*/ 	.word	0x00009110


	//   ....[154]....
        /*06ec*/ 	.word	0x00009f50


	//   ....[155]....
        /*06f0*/ 	.word	0x00009f80


	//   ....[156]....
        /*06f4*/ 	.word	0x0000b0a0


	//   ....[157]....
        /*06f8*/ 	.word	0x0000bd90


	//   ....[158]....
        /*06fc*/ 	.word	0x0000c830


	//   ....[159]....
        /*0700*/ 	.word	0x0000c860


	//   ....[160]....
        /*0704*/ 	.word	0x0000c890


	//   ....[161]....
        /*0708*/ 	.word	0x0000c950


	//   ....[162]....
        /*070c*/ 	.word	0x0000c970


	//   ....[163]....
        /*0710*/ 	.word	0x0000ca10


	//   ....[164]....
        /*0714*/ 	.word	0x0000ca30


	//   ....[165]....
        /*0718*/ 	.word	0x0000cad0


	//   ....[166]....
        /*071c*/ 	.word	0x0000caf0


	//   ....[167]....
        /*0720*/ 	.word	0x0000cb90


	//   ....[168]....
        /*0724*/ 	.word	0x0000cbb0


	//   ....[169]....
        /*0728*/ 	.word	0x0000cc50


	//   ....[170]....
        /*072c*/ 	.word	0x0000cc70


	//   ....[171]....
        /*0730*/ 	.word	0x0000cd00


	//   ....[172]....
        /*0734*/ 	.word	0x0000cd20


	//   ....[173]....
        /*0738*/ 	.word	0x0000cd30


	//   ....[174]....
        /*073c*/ 	.word	0x0000ec70


	//   ....[175]....
        /*0740*/ 	.word	0x0000f160


	//   ....[176]....
        /*0744*/ 	.word	0x0000f330


	//   ....[177]....
        /*0748*/ 	.word	0x0000f390


	//   ....[178]....
        /*074c*/ 	.word	0x0000f430


	//   ....[179]....
        /*0750*/ 	.word	0x0000f540


	//   ....[180]....
        /*0754*/ 	.word	0x0000f5b0


	//   ....[181]....
        /*0758*/ 	.word	0x0000f6c0


	//   ....[182]....
        /*075c*/ 	.word	0x0000f730


	//   ....[183]....
        /*0760*/ 	.word	0x0000f840


	//   ....[184]....
        /*0764*/ 	.word	0x0000f8b0


	//   ....[185]....
        /*0768*/ 	.word	0x0000f9c0


	//   ....[186]....
        /*076c*/ 	.word	0x0000fa30


	//   ....[187]....
        /*0770*/ 	.word	0x0000fb40


	//   ....[188]....
        /*0774*/ 	.word	0x0000fbb0


	//   ....[189]....
        /*0778*/ 	.word	0x0000fcb0


	//   ....[190]....
        /*077c*/ 	.word	0x0000fd20


	//   ....[191]....
        /*0780*/ 	.word	0x0000fe10


	//----- nvinfo : EIATTR_REG_RECONFIG
	.align		4
.L_92:
        /*0784*/ 	.byte	0x01, 0x54
	.zero		2


	//----- nvinfo : EIATTR_SYSCALL_OFFSETS
	.align		4
        /*0788*/ 	.byte	0x04, 0x46
        /*078a*/ 	.short	(.L_94 - .L_93)


	//   ....[0]....
.L_93:
        /*078c*/ 	.word	0x000016d0


	//   ....[1]....
        /*0790*/ 	.word	0x0000b710


	//   ....[2]....
        /*0794*/ 	.word	0x0000b850


	//   ....[3]....
        /*0798*/ 	.word	0x0000b990


	//   ....[4]....
        /*079c*/ 	.word	0x0000bab0


	//   ....[5]....
        /*07a0*/ 	.word	0x0000c4c0


	//----- nvinfo : EIATTR_MBARRIER_INSTR_OFFSETS
	.align		4
.L_94:
        /*07a4*/ 	.byte	0x04, 0x39
        /*07a6*/ 	.short	(.L_96 - .L_95)


	//   ....[0]....
.L_95:
        /*07a8*/ 	.word	0x00000250
        /*07ac*/ 	.word	0x000000ff
        /*07b0*/ 	.word	0x00038800
        /*07b4*/ 	.short	0x0100
        /*07b6*/ 	.byte	0x08
	.zero		1


	//   ....[1]....
        /*07b8*/ 	.word	0x00000260
        /*07bc*/ 	.word	0x000000ff
        /*07c0*/ 	.word	0x00038820
        /*07c4*/ 	.short	0x0100
        /*07c6*/ 	.byte	0x08
	.zero		1


	//   ....[2]....
        /*07c8*/ 	.word	0x00000350
        /*07cc*/ 	.word	0x000000ff
        /*07d0*/ 	.word	0x00038830
        /*07d4*/ 	.short	0x0100
        /*07d6*/ 	.byte	0x08
	.zero		1


	//   ....[3]....
        /*07d8*/ 	.word	0x00000360
        /*07dc*/ 	.word	0x000000ff
        /*07e0*/ 	.word	0x00038840
        /*07e4*/ 	.short	0x0100
        /*07e6*/ 	.byte	0x08
	.zero		1


	//   ....[4]....
        /*07e8*/ 	.word	0x00000370
        /*07ec*/ 	.word	0x000000ff
        /*07f0*/ 	.word	0x00038838
        /*07f4*/ 	.short	0x0100
        /*07f6*/ 	.byte	0x08
	.zero		1


	//   ....[5]....
        /*07f8*/ 	.word	0x00000380
        /*07fc*/ 	.word	0x000000ff
        /*0800*/ 	.word	0x00038848
        /*0804*/ 	.short	0x0100
        /*0806*/ 	.byte	0x08
	.zero		1


	//   ....[6]....
        /*0808*/ 	.word	0x000004b0
        /*080c*/ 	.word	0x000000ff
        /*0810*/ 	.word	0x00038850
        /*0814*/ 	.short	0x0100
        /*0816*/ 	.byte	0x08
	.zero		1


	//   ....[7]....
        /*0818*/ 	.word	0x000004c0
        /*081c*/ 	.word	0x000000ff
        /*0820*/ 	.word	0x00038860
        /*0824*/ 	.short	0x0100
        /*0826*/ 	.byte	0x08
	.zero		1


	//   ....[8]....
        /*0828*/ 	.word	0x000004d0
        /*082c*/ 	.word	0x000000ff
        /*0830*/ 	.word	0x00038858
        /*0834*/ 	.short	0x0100
        /*0836*/ 	.byte	0x08
	.zero		1


	//   ....[9]....
        /*0838*/ 	.word	0x000004e0
        /*083c*/ 	.word	0x000000ff
        /*0840*/ 	.word	0x00038868
        /*0844*/ 	.short	0x0100
        /*0846*/ 	.byte	0x08
	.zero		1


	//   ....[10]....
        /*0848*/ 	.word	0x000005d0
        /*084c*/ 	.word	0x000000ff
        /*0850*/ 	.word	0x00038870
        /*0854*/ 	.short	0x0100
        /*0856*/ 	.byte	0x06
	.zero		1


	//   ....[11]....
        /*0858*/ 	.word	0x000005e0
        /*085c*/ 	.word	0x000000ff
        /*0860*/ 	.word	0x00038880
        /*0864*/ 	.short	0x0100
        /*0866*/ 	.byte	0x06
	.zero		1


	//   ....[12]....
        /*0868*/ 	.word	0x000005f0
        /*086c*/ 	.word	0x000000ff
        /*0870*/ 	.word	0x00038878
        /*0874*/ 	.short	0x0100
        /*0876*/ 	.byte	0x06
	.zero		1


	//   ....[13]....
        /*0878*/ 	.word	0x00000600
        /*087c*/ 	.word	0x000000ff
        /*0880*/ 	.word	0x00038888
        /*0884*/ 	.short	0x0100
        /*0886*/ 	.byte	0x06
	.zero		1


	//   ....[14]....
        /*0888*/ 	.word	0x00000730
        /*088c*/ 	.word	0x000000ff
        /*0890*/ 	.word	0x00038890
        /*0894*/ 	.short	0x0100
        /*0896*/ 	.byte	0x08
	.zero		1


	//   ....[15]....
        /*0898*/ 	.word	0x00000740
        /*089c*/ 	.word	0x000000ff
        /*08a0*/ 	.word	0x000388a0
        /*08a4*/ 	.short	0x0100
        /*08a6*/ 	.byte	0x08
	.zero		1


	//   ....[16]....
        /*08a8*/ 	.word	0x00000750
        /*08ac*/ 	.word	0x000000ff
        /*08b0*/ 	.word	0x00038898
        /*08b4*/ 	.short	0x0100
        /*08b6*/ 	.byte	0x08
	.zero		1


	//   ....[17]....
        /*08b8*/ 	.word	0x00000760
        /*08bc*/ 	.word	0x000000ff
        /*08c0*/ 	.word	0x000388a8
        /*08c4*/ 	.short	0x0100
        /*08c6*/ 	.byte	0x08
	.zero		1


	//   ....[18]....
        /*08c8*/ 	.word	0x00000890
        /*08cc*/ 	.word	0x000000ff
        /*08d0*/ 	.word	0x000388b0
        /*08d4*/ 	.short	0x0100
        /*08d6*/ 	.byte	0x08
	.zero		1


	//   ....[19]....
        /*08d8*/ 	.word	0x000008a0
        /*08dc*/ 	.word	0x000000ff
        /*08e0*/ 	.word	0x000388c0
        /*08e4*/ 	.short	0x0100
        /*08e6*/ 	.byte	0x08
	.zero		1


	//   ....[20]....
        /*08e8*/ 	.word	0x000008b0
        /*08ec*/ 	.word	0x000000ff
        /*08f0*/ 	.word	0x000388b8
        /*08f4*/ 	.short	0x0100
        /*08f6*/ 	.byte	0x08
	.zero		1


	//   ....[21]....
        /*08f8*/ 	.word	0x000008c0
        /*08fc*/ 	.word	0x000000ff
        /*0900*/ 	.word	0x000388c8
        /*0904*/ 	.short	0x0100
        /*0906*/ 	.byte	0x08
	.zero		1


	//   ....[22]....
        /*0908*/ 	.word	0x00001700
        /*090c*/ 	.word	0x000000ff
        /*0910*/ 	.word	0x00038800
        /*0914*/ 	.short	0x010a
        /*0916*/ 	.byte	0x24
	.zero		1


	//   ....[23]....
        /*0918*/ 	.word	0x00001760
        /*091c*/ 	.word	0x000000ff
        /*0920*/ 	.word	0x00038830
        /*0924*/ 	.short	0x010a
        /*0926*/ 	.byte	0x24
	.zero		1


	//   ....[24]....
        /*0928*/ 	.word	0x000017e0
        /*092c*/ 	.word	0x000000ff
        /*0930*/ 	.word	0x00038830
        /*0934*/ 	.short	0x010a
        /*0936*/ 	.byte	0x24
	.zero		1


	//   ....[25]....
        /*0938*/ 	.word	0x00003160
        /*093c*/ 	.word	0x00000009
        /*0940*/ 	.word	0x00000000
        /*0944*/ 	.short	0x0101
        /*0946*/ 	.byte	0x3f
	.zero		1


	//   ....[26]....
        /*0948*/ 	.word	0x000043b0
        /*094c*/ 	.word	0x000000ff
        /*0950*/ 	.word	0x00038830
        /*0954*/ 	.short	0x010a
        /*0956*/ 	.byte	0x07
	.zero		1


	//   ....[27]....
        /*0958*/ 	.word	0x000043f0
        /*095c*/ 	.word	0x000000ff
        /*0960*/ 	.word	0x00038830
        /*0964*/ 	.short	0x010a
        /*0966*/ 	.byte	0x07
	.zero		1


	//   ....[28]....
        /*0968*/ 	.word	0x00004750
        /*096c*/ 	.word	0x000000ff
        /*0970*/ 	.word	0x00038850
        /*0974*/ 	.short	0x010a
        /*0976*/ 	.byte	0x0a
	.zero		1


	//   ....[29]....
        /*0978*/ 	.word	0x00004790
        /*097c*/ 	.word	0x000000ff
        /*0980*/ 	.word	0x00038850
        /*0984*/ 	.short	0x010a
        /*0986*/ 	.byte	0x0a
	.zero		1


	//   ....[30]....
        /*0988*/ 	.word	0x00005a50
        /*098c*/ 	.word	0x00000000
        /*0990*/ 	.word	0x00000000
        /*0994*/ 	.short	0x0101
        /*0996*/ 	.byte	0x3f
	.zero		1


	//   ....[31]....
        /*0998*/ 	.word	0x00005be0
        /*099c*/ 	.word	0x000000ff
        /*09a0*/ 	.word	0x00000000
        /*09a4*/ 	.short	0x0101
        /*09a6*/ 	.byte	0x04
	.zero		1


	//   ....[32]....
        /*09a8*/ 	.word	0x000065e0
        /*09ac*/ 	.word	0x000000ff
        /*09b0*/ 	.word	0x00038850
        /*09b4*/ 	.short	0x010a
        /*09b6*/ 	.byte	0x07
	.zero		1


	//   ....[33]....
        /*09b8*/ 	.word	0x00006620
        /*09bc*/ 	.word	0x000000ff
        /*09c0*/ 	.word	0x00038850
        /*09c4*/ 	.short	0x010a
        /*09c6*/ 	.byte	0x07
	.zero		1


	//   ....[34]....
        /*09c8*/ 	.word	0x00006c10
        /*09cc*/ 	.word	0x000000ff
        /*09d0*/ 	.word	0x00000000
        /*09d4*/ 	.short	0x0101
        /*09d6*/ 	.byte	0x04
	.zero		1


	//   ....[35]....
        /*09d8*/ 	.word	0x00009090
        /*09dc*/ 	.word	0x000000ff
        /*09e0*/ 	.word	0x00000000
        /*09e4*/ 	.short	0x0101
        /*09e6*/ 	.byte	0x04
	.zero		1


	//   ....[36]....
        /*09e8*/ 	.word	0x0000bfc0
        /*09ec*/ 	.word	0x000000ff
        /*09f0*/ 	.word	0x00038880
        /*09f4*/ 	.short	0x010a
        /*09f6*/ 	.byte	0x26
	.zero		1


	//   ....[37]....
        /*09f8*/ 	.word	0x0000c170
        /*09fc*/ 	.word	0x000000ff
        /*0a00*/ 	.word	0x00038840
        /*0a04*/ 	.short	0x010a
        /*0a06*/ 	.byte	0x26
	.zero		1


	//   ....[38]....
        /*0a08*/ 	.word	0x0000ce80
        /*0a0c*/ 	.word	0x000000ff
        /*0a10*/ 	.word	0x00038800
        /*0a14*/ 	.short	0x0107
        /*0a16*/ 	.byte	0x26
	.zero		1


	//   ....[39]....
        /*0a18*/ 	.word	0x0000cef0
        /*0a1c*/ 	.word	0x000000ff
        /*0a20*/ 	.word	0x00038800
        /*0a24*/ 	.short	0x0101
        /*0a26*/ 	.byte	0x26
	.zero		1


	//   ....[40]....
        /*0a28*/ 	.word	0x0000cf10
        /*0a2c*/ 	.word	0x000000ff
        /*0a30*/ 	.word	0x00038820
        /*0a34*/ 	.short	0x010a
        /*0a36*/ 	.byte	0x26
	.zero		1


	//   ....[41]....
        /*0a38*/ 	.word	0x0000d200
        /*0a3c*/ 	.word	0x00000004
        /*0a40*/ 	.word	0x00038880
        /*0a44*/ 	.short	0x010a
        /*0a46*/ 	.byte	0x3f
	.zero		1


	//   ....[42]....
        /*0a48*/ 	.word	0x0000d520
        /*0a4c*/ 	.word	0x00000004
        /*0a50*/ 	.word	0x00038840
        /*0a54*/ 	.short	0x010a
        /*0a56*/ 	.byte	0x3f
	.zero		1


	//   ....[43]....
        /*0a58*/ 	.word	0x0000d890
        /*0a5c*/ 	.word	0x00000013
        /*0a60*/ 	.word	0x00038870
        /*0a64*/ 	.short	0x010a
        /*0a66*/ 	.byte	0x3f
	.zero		1


	//   ....[44]....
        /*0a68*/ 	.word	0x0000d900
        /*0a6c*/ 	.word	0x00000013
        /*0a70*/ 	.word	0x00038860
        /*0a74*/ 	.short	0x010a
        /*0a76*/ 	.byte	0x3f
	.zero		1


	//   ....[45]....
        /*0a78*/ 	.word	0x0000e100
        /*0a7c*/ 	.word	0x00000013
        /*0a80*/ 	.word	0x00038850
        /*0a84*/ 	.short	0x0101
        /*0a86*/ 	.byte	0x3f
	.zero		1


	//   ....[46]....
        /*0a88*/ 	.word	0x0000e170
        /*0a8c*/ 	.word	0x00000013
        /*0a90*/ 	.word	0x00000000
        /*0a94*/ 	.short	0x0101
        /*0a96*/ 	.byte	0x3f
	.zero		1


	//   ....[47]....
        /*0a98*/ 	.word	0x0000e2a0
        /*0a9c*/ 	.word	0x00000003
        /*0aa0*/ 	.word	0x00038870
        /*0aa4*/ 	.short	0x010a
        /*0aa6*/ 	.byte	0x3f
	.zero		1


	//   ....[48]....
        /*0aa8*/ 	.word	0x0000e320
        /*0aac*/ 	.word	0x00000002
        /*0ab0*/ 	.word	0x00038860
        /*0ab4*/ 	.short	0x010a
        /*0ab6*/ 	.byte	0x3f
	.zero		1


	//   ....[49]....
        /*0ab8*/ 	.word	0x0000eb30
        /*0abc*/ 	.word	0x00000002
        /*0ac0*/ 	.word	0x00038850
        /*0ac4*/ 	.short	0x0101
        /*0ac6*/ 	.byte	0x3f
	.zero		1


	//   ....[50]....
        /*0ac8*/ 	.word	0x0000eb70
        /*0acc*/ 	.word	0x00000000
        /*0ad0*/ 	.word	0x00000000
        /*0ad4*/ 	.short	0x0101
        /*0ad6*/ 	.byte	0x3f
	.zero		1


	//   ....[51]....
        /*0ad8*/ 	.word	0x0000ec20
        /*0adc*/ 	.word	0x00000007
        /*0ae0*/ 	.word	0x00038820
        /*0ae4*/ 	.short	0x010a
        /*0ae6*/ 	.byte	0x3f
	.zero		1


	//   ....[52]....
        /*0ae8*/ 	.word	0x0000ed60
        /*0aec*/ 	.word	0x00000006
        /*0af0*/ 	.word	0x00000000
        /*0af4*/ 	.short	0x010a
        /*0af6*/ 	.byte	0x3f
	.zero		1


	//   ....[53]....
        /*0af8*/ 	.word	0x0000edd0
        /*0afc*/ 	.word	0x00000005
        /*0b00*/ 	.word	0x00000000
        /*0b04*/ 	.short	0x010a
        /*0b06*/ 	.byte	0x3f
	.zero		1


	//   ....[54]....
        /*0b08*/ 	.word	0x0000ee20
        /*0b0c*/ 	.word	0x00000000
        /*0b10*/ 	.word	0x00038860
        /*0b14*/ 	.short	0x010a
        /*0b16*/ 	.byte	0x3f
	.zero		1


	//   ....[55]....
        /*0b18*/ 	.word	0x0000ee70
        /*0b1c*/ 	.word	0x00000005
        /*0b20*/ 	.word	0x00038860
        /*0b24*/ 	.short	0x010a
        /*0b26*/ 	.byte	0x3f
	.zero		1


	//   ....[56]....
        /*0b28*/ 	.word	0x0000eeb0
        /*0b2c*/ 	.word	0x00000000
        /*0b30*/ 	.word	0x00038880
        /*0b34*/ 	.short	0x010a
        /*0b36*/ 	.byte	0x3f
	.zero		1


	//   ....[57]....
        /*0b38*/ 	.word	0x0000eed0
        /*0b3c*/ 	.word	0x00000005
        /*0b40*/ 	.word	0x00038880
        /*0b44*/ 	.short	0x010a
        /*0b46*/ 	.byte	0x3f
	.zero		1


	//   ....[58]....
        /*0b48*/ 	.word	0x0000ef40
        /*0b4c*/ 	.word	0x00000000
        /*0b50*/ 	.word	0x00038800
        /*0b54*/ 	.short	0x010a
        /*0b56*/ 	.byte	0x3f
	.zero		1


	//   ....[59]....
        /*0b58*/ 	.word	0x0000efa0
        /*0b5c*/ 	.word	0x00000000
        /*0b60*/ 	.word	0x00038830
        /*0b64*/ 	.short	0x010a
        /*0b66*/ 	.byte	0x3f
	.zero		1


	//   ....[60]....
        /*0b68*/ 	.word	0x0000f000
        /*0b6c*/ 	.word	0x0000000e
        /*0b70*/ 	.word	0x00038830
        /*0b74*/ 	.short	0x010a
        /*0b76*/ 	.byte	0x3f
	.zero		1


	//   ....[61]....
        /*0b78*/ 	.word	0x0000f060
        /*0b7c*/ 	.word	0x0000000c
        /*0b80*/ 	.word	0x00038850
        /*0b84*/ 	.short	0x010a
        /*0b86*/ 	.byte	0x3f
	.zero		1


	//   ....[62]....
        /*0b88*/ 	.word	0x0000f0c0
        /*0b8c*/ 	.word	0x00000004
        /*0b90*/ 	.word	0x00038850
        /*0b94*/ 	.short	0x010a
        /*0b96*/ 	.byte	0x3f
	.zero		1


	//   ....[63]....
        /*0b98*/ 	.word	0x0000f220
        /*0b9c*/ 	.word	0x00000003
        /*0ba0*/ 	.word	0x00038880
        /*0ba4*/ 	.short	0x010a
        /*0ba6*/ 	.byte	0x3f
	.zero		1


	//   ....[64]....
        /*0ba8*/ 	.word	0x0000f280
        /*0bac*/ 	.word	0x00000003
        /*0bb0*/ 	.word	0x00038840
        /*0bb4*/ 	.short	0x010a
        /*0bb6*/ 	.byte	0x3f
	.zero		1


	//   ....[65]....
        /*0bb8*/ 	.word	0x0000fe50
        /*0bbc*/ 	.word	0x00000003
        /*0bc0*/ 	.word	0x00038820
        /*0bc4*/ 	.short	0x010a
        /*0bc6*/ 	.byte	0x3f
	.zero		1


	//   ....[66]....
        /*0bc8*/ 	.word	0x0000fea0
        /*0bcc*/ 	.word	0x00000004
        /*0bd0*/ 	.word	0x00038880
        /*0bd4*/ 	.short	0x010a
        /*0bd6*/ 	.byte	0x3f
	.zero		1


	//   ....[67]....
        /*0bd8*/ 	.word	0x0000fef0
        /*0bdc*/ 	.word	0x00000004
        /*0be0*/ 	.word	0x00038840
        /*0be4*/ 	.short	0x010a
        /*0be6*/ 	.byte	0x3f
	.zero		1


	//   ....[68]....
        /*0be8*/ 	.word	0x0000ff40
        /*0bec*/ 	.word	0x00000013
        /*0bf0*/ 	.word	0x00038870
        /*0bf4*/ 	.short	0x010a
        /*0bf6*/ 	.byte	0x3f
	.zero		1


	//   ....[69]....
        /*0bf8*/ 	.word	0x0000ff90
        /*0bfc*/ 	.word	0x00000013
        /*0c00*/ 	.word	0x00038860
        /*0c04*/ 	.short	0x010a
        /*0c06*/ 	.byte	0x3f
	.zero		1


	//   ....[70]....
        /*0c08*/ 	.word	0x0000fff0
        /*0c0c*/ 	.word	0x00000002
        /*0c10*/ 	.word	0x00038870
        /*0c14*/ 	.short	0x010a
        /*0c16*/ 	.byte	0x3f
	.zero		1


	//   ....[71]....
        /*0c18*/ 	.word	0x00010050
        /*0c1c*/ 	.word	0x00000002
        /*0c20*/ 	.word	0x00038860
        /*0c24*/ 	.short	0x010a
        /*0c26*/ 	.byte	0x3f
	.zero		1


	//   ....[72]....
        /*0c28*/ 	.word	0x000100a0
        /*0c2c*/ 	.word	0x00000007
        /*0c30*/ 	.word	0x00038820
        /*0c34*/ 	.short	0x010a
        /*0c36*/ 	.byte	0x3f
	.zero		1


	//   ....[73]....
        /*0c38*/ 	.word	0x000100f0
        /*0c3c*/ 	.word	0x00000006
        /*0c40*/ 	.word	0x00000000
        /*0c44*/ 	.short	0x010a
        /*0c46*/ 	.byte	0x3f
	.zero		1


	//   ....[74]....
        /*0c48*/ 	.word	0x00010140
        /*0c4c*/ 	.word	0x00000005
        /*0c50*/ 	.word	0x00000000
        /*0c54*/ 	.short	0x010a
        /*0c56*/ 	.byte	0x3f
	.zero		1


	//   ....[75]....
        /*0c58*/ 	.word	0x00010190
        /*0c5c*/ 	.word	0x00000000
        /*0c60*/ 	.word	0x00038860
        /*0c64*/ 	.short	0x010a
        /*0c66*/ 	.byte	0x3f
	.zero		1


	//   ....[76]....
        /*0c68*/ 	.word	0x000101e0
        /*0c6c*/ 	.word	0x00000005
        /*0c70*/ 	.word	0x00038860
        /*0c74*/ 	.short	0x010a
        /*0c76*/ 	.byte	0x3f
	.zero		1


	//   ....[77]....
        /*0c78*/ 	.word	0x00010230
        /*0c7c*/ 	.word	0x00000000
        /*0c80*/ 	.word	0x00038880
        /*0c84*/ 	.short	0x010a
        /*0c86*/ 	.byte	0x3f
	.zero		1


	//----- nvinfo : EIATTR_NUM_MBARRIERS
	.align		4
.L_96:
        /*0c88*/ 	.byte	0x03, 0x38
        /*0c8a*/ 	.short	0x0016


	//----- nvinfo : EIATTR_EXIT_INSTR_OFFSETS
	.align		4
        /*0c8c*/ 	.byte	0x04, 0x1c
        /*0c8e*/ 	.short	(.L_98 - .L_97)


	//   ....[0]....
.L_97:
        /*0c90*/ 	.word	0x0000ef20


	//----- nvinfo : EIATTR_MAX_THREADS
	.align		4
.L_98:
        /*0c94*/ 	.byte	0x04, 0x05
        /*0c96*/ 	.short	(.L_100 - .L_99)
.L_99:
        /*0c98*/ 	.word	0x00000180
        /*0c9c*/ 	.word	0x00000001
        /*0ca0*/ 	.word	0x00000001


	//----- nvinfo : EIATTR_CRS_STACK_SIZE
	.align		4
.L_100:
        /*0ca4*/ 	.byte	0x04, 0x1e
        /*0ca6*/ 	.short	(.L_102 - .L_101)
.L_101:
        /*0ca8*/ 	.word	0x00000000


	//----- nvinfo : EIATTR_CBANK_PARAM_SIZE
	.align		4
.L_102:
        /*0cac*/ 	.byte	0x03, 0x19
        /*0cae*/ 	.short	0x0a70


	//----- nvinfo : EIATTR_PARAM_CBANK
	.align		4
        /*0cb0*/ 	.byte	0x04, 0x0a
        /*0cb2*/ 	.short	(.L_104 - .L_103)
	.align		4
.L_103:
        /*0cb4*/ 	.word	index@(.nv.constant0._ZN7cutlass13device_kernelIN5flash11enable_sm90INS1_16FlashAttnFwdSm90INS1_25CollectiveMainloopFwdSm90ILi2EN4cute5tupleIJNS5_1CILi1EEES8_S8_EEENS6_IJNS7_ILi128EEESA_NS7_ILi256EEEEEELi256ENS_12float_e4m3_tEfNS_4arch4Sm90ELb0ELb0ELb0ELb0ELb0ELb0ELb0ELb1ELb1ELb1ELb1ELb0EEENS1_21CollectiveEpilogueFwdINS6_IJSA_SB_SA_EEES9_NS_10bfloat16_tESF_Li256ELb0ELb1ELb1ELb1EEENS1_19SingleTileSchedulerILb0ELb1ELb1ELi128EEEEEEEEEvNT_6ParamsE)
        /*0cb8*/ 	.short	0x0210
        /*0cba*/ 	.short	0x0a70


	//----- nvinfo : EIATTR_SW_WAR
	.align		4
.L_104:
        /*0cbc*/ 	.byte	0x04, 0x36
        /*0cbe*/ 	.short	(.L_106 - .L_105)
.L_105:
        /*0cc0*/ 	.word	0x00000008
.L_106:


//--------------------- .nv.info._ZN7cutlass13device_kernelIN5flash11enable_sm90INS1_16FlashAttnFwdSm90INS1_25CollectiveMainloopFwdSm90ILi2EN4cute5tupleIJNS5_1CILi1EEES8_S8_EEENS6_IJNS7_ILi128EEESA_NS7_ILi256EEEEEELi256ENS_12float_e4m3_tEfNS_4arch4Sm90ELb0ELb0ELb0ELb1ELb0ELb0ELb0ELb1ELb1ELb1ELb1ELb0EEENS1_21CollectiveEpilogueFwdINS6_IJSA_SB_SA_EEES9_NS_10bfloat16_tESF_Li256ELb1ELb1ELb1ELb1EEENS1_36VarlenDynamicPersistentTileSchedulerILi128ELi128ELi256ELi128ELb1ELb1ELb1ELb0ELb1ELb1EEEEEEEEEvNT_6ParamsE --------------------------
	.section	.nv.info._ZN7cutlass13device_kernelIN5flash11enable_sm90INS1_16FlashAttnFwdSm90INS1_25CollectiveMainloopFwdSm90ILi2EN4cute5tupleIJNS5_1CILi1EEES8_S8_EEENS6_IJNS7_ILi128EEESA_NS7_ILi256EEEEEELi256ENS_12float_e4m3_tEfNS_4arch4Sm90ELb0ELb0ELb0ELb1ELb0ELb0ELb0ELb1ELb1ELb1ELb1ELb0EEENS1_21CollectiveEpilogueFwdINS6_IJSA_SB_SA_EEES9_NS_10bfloat16_tESF_Li256ELb1ELb1ELb1ELb1EEENS1_36VarlenDynamicPersistentTileSchedulerILi128ELi128ELi256ELi128ELb1ELb1ELb1ELb0ELb1ELb1EEEEEEEEEvNT_6ParamsE,"",@"SHT_CUDA_INFO"
	.sectionflags	@""
	.align	4


	//----- nvinfo : EIATTR_CUDA_API_VERSION
	.align		4
        /*0000*/ 	.byte	0x04, 0x37
        /*0002*/ 	.short	(.L_108 - .L_107)
.L_107:
        /*0004*/ 	.word	0x00000082


	//----- nvinfo : EIATTR_KPARAM_INFO
	.align		4
.L_108:
        /*0008*/ 	.byte	0x04, 0x17
        /*000a*/ 	.short	(.L_110 - .L_109)
.L_109:
        /*000c*/ 	.word	0x00000000
        /*0010*/ 	.short	0x0000
        /*0012*/ 	.short	0x0070
        /*0014*/ 	.byte	0x00, 0xf0, 0x01, 0x2a


	//----- nvinfo : EIATTR_SPARSE_MMA_MASK
	.align		4
.L_110:
        /*0018*/ 	.byte	0x03, 0x50
        /*001a*/ 	.short	0x0000


	//----- nvinfo : EIATTR_MAXREG_COUNT
	.align		4
        /*001c*/ 	.byte	0x03, 0x1b
        /*001e*/ 	.short	0x00a8


	//----- nvinfo : EIATTR_NUM_BARRIERS
	.align		4
        /*0020*/ 	.byte	0x02, 0x4c
        /*0022*/ 	.byte	0x10
	.zero		1


	//----- nvinfo : EIATTR_EXTERNS
	.align		4
        /*0024*/ 	.byte	0x04, 0x0f
        /*0026*/ 	.short	(.L_112 - .L_111)


	//   ....[0]....
	.align		4
.L_111:
        /*0028*/ 	.word	index@(__assertfail)


	//----- nvinfo : EIATTR_ANNOTATIONS
	.align		4
.L_112:
        /*002c*/ 	.byte	0x04, 0x55
        /*002e*/ 	.short	(.L_114 - .L_113)


	//   ....[0]....
.L_113:
        /* <DEDUP_REMOVED lines=50> */


	//----- nvinfo : EIATTR_MERCURY_ISA_VERSION
	.align		4
.L_114:
        /*0338*/ 	.byte	0x03, 0x5f
        /*033a*/ 	.short	0x0101


	//----- nvinfo : EIATTR_UNUSED_LOAD_BYTE_OFFSET
	.align		4
        /*033c*/ 	.byte	0x04, 0x44
        /*033e*/ 	.short	(.L_116 - .L_115)


	//   ....[0]....
.L_115:
        /*0340*/ 	.word	0x00000a40
        /*0344*/ 	.word	0x0000fff0


	//   ....[1]....
        /*0348*/ 	.word	0x000080d0
        /*034c*/ 	.word	0x0000fff0


	//----- nvinfo : EIATTR_INT_WARP_WIDE_INSTR_OFFSETS
	.align		4
.L_116:
        /*0350*/ 	.byte	0x04, 0x31
        /*0352*/ 	.short	(.L_118 - .L_117)


	//   ....[0]....
.L_117:
        /*0354*/ 	.word	0x00000130


	//   ....[1]....
        /*0358*/ 	.word	0x00000170


	//   ....[2]....
        /*035c*/ 	.word	0x000001e0


	//   ....[3]....
        /*0360*/ 	.word	0x0000fb90


	//   ....[4]....
        /*0364*/ 	.word	0x0000fc20


	//   ....[5]....
        /*0368*/ 	.word	0x000129b0


	//   ....[6]....
        /*036c*/ 	.word	0x00012a40


	//----- nvinfo : EIATTR_COOP_GROUP_MASK_REGIDS
	.align		4
.L_118:
        /*0370*/ 	.byte	0x04, 0x29
        /*0372*/ 	.short	(.L_120 - .L_119)


	//   ....[0]....
.L_119:
        /*0374*/ 	.word	0xffffffff


	//   ....[1]....
        /*0378*/ 	.word	0xffffffff


	//   ....[2]....
        /*037c*/ 	.word	0xffffffff


	//   ....[3]....
        /*0380*/ 	.word	0xffffffff


	//   ....[4]....
        /*0384*/ 	.word	0xffffffff


	//   ....[5]....
        /*0388*/ 	.word	0xffffffff


	//   ....[6]....
        /*038c*/ 	.word	0xffffffff


	//   ....[7]....
        /*0390*/ 	.word	0xffffffff


	//   ....[8]....
        /*0394*/ 	.word	0xffffffff


	//   ....[9]....
        /*0398*/ 	.word	0xffffffff


	//   ....[10]....
        /*039c*/ 	.word	0xffffffff


	//   ....[11]....
        /*03a0*/ 	.word	0xffffffff


	//   ....[12]....
        /*03a4*/ 	.word	0xffffffff


	//   ....[13]....
        /*03a8*/ 	.word	0xffffffff


	//   ....[14]....
        /*03ac*/ 	.word	0xffffffff


	//   ....[15]....
        /*03b0*/ 	.word	0xffffffff


	//   ....[16]....
        /*03b4*/ 	.word	0xffffffff


	//   ....[17]....
        /*03b8*/ 	.word	0xffffffff


	//   ....[18]....
        /*03bc*/ 	.word	0xffffffff


	//   ....[19]....
        /*03c0*/ 	.word	0xffffffff


	//   ....[20]....
        /*03c4*/ 	.word	0xffffffff


	//   ....[21]....
        /*03c8*/ 	.word	0xffffffff


	//   ....[22]....
        /*03cc*/ 	.word	0xffffffff


	//   ....[23]....
        /*03d0*/ 	.word	0xffffffff


	//   ....[24]....
        /*03d4*/ 	.word	0xffffffff


	//   ....[25]....
        /*03d8*/ 	.word	0xffffffff


	//   ....[26]....
        /*03dc*/ 	.word	0xffffffff


	//   ....[27]....
        /*03e0*/ 	.word	0xffffffff


	//   ....[28]....
        /*03e4*/ 	.word	0xffffffff


	//   ....[29]....
        /*03e8*/ 	.word	0xffffffff


	//   ....[30]....
        /*03ec*/ 	.word	0xffffffff


	//   ....[31]....
        /*03f0*/ 	.word	0xffffffff


	//   ....[32]....
        /*03f4*/ 	.word	0xffffffff


	//   ....[33]....
        /*03f8*/ 	.word	0xffffffff


	//   ....[34]....
        /*03fc*/ 	.word	0xffffffff


	//   ....[35]....
        /*0400*/ 	.word	0xffffffff


	//   ....[36]....
        /*0404*/ 	.word	0xffffffff


	//   ....[37]....
        /*0408*/ 	.word	0xffffffff


	//   ....[38]....
        /*040c*/ 	.word	0xffffffff


	//   ....[39]....
        /*0410*/ 	.word	0xffffffff


	//   ....[40]....
        /*0414*/ 	.word	0xffffffff


	//   ....[41]....
        /*0418*/ 	.word	0xffffffff


	//   ....[42]....
        /*041c*/ 	.word	0xffffffff


	//   ....[43]....
        /*0420*/ 	.word	0xffffffff


	//   ....[44]....
        /*0424*/ 	.word	0xffffffff


	//   ....[45]....
        /*0428*/ 	.word	0xffffffff


	//   ....[46]....
        /*042c*/ 	.word	0xffffffff


	//   ....[47]....
        /*0430*/ 	.word	0xffffffff


	//   ....[48]....
        /*0434*/ 	.word	0xffffffff


	//   ....[49]....
        /*0438*/ 	.word	0xffffffff


	//   ....[50]....
        /*043c*/ 	.word	0xffffffff


	//   ....[51]....
        /*0440*/ 	.word	0xffffffff


	//   ....[52]....
        /*0444*/ 	.word	0xffffffff


	//   ....[53]....
        /*0448*/ 	.word	0xffffffff


	//   ....[54]....
        /*044c*/ 	.word	0xffffffff


	//   ....[55]....
        /*0450*/ 	.word	0xffffffff


	//   ....[56]....
        /*0454*/ 	.word	0xffffffff


	//   ....[57]....
        /*0458*/ 	.word	0xffffffff


	//   ....[58]....
        /*045c*/ 	.word	0xffffffff


	//   ....[59]....
        /*0460*/ 	.word	0xffffffff


	//   ....[60]....
        /*0464*/ 	.word	0xffffffff


	//   ....[61]....
        /*0468*/ 	.word	0xffffffff


	//   ....[62]....
        /*046c*/ 	.word	0xffffffff


	//   ....[63]....
        /*0470*/ 	.word	0xffffffff


	//   ....[64]....
        /*0474*/ 	.word	0xffffffff


	//   ....[65]....
        /*0478*/ 	.word	0xffffffff


	//   ....[66]....
        /*047c*/ 	.word	0xffffffff


	//   ....[67]....
        /*0480*/ 	.word	0xffffffff


	//   ....[68]....
        /*0484*/ 	.word	0xffffffff


	//   ....[69]....
        /*0488*/ 	.word	0xffffffff


	//   ....[70]....
        /*048c*/ 	.word	0xffffffff


	//   ....[71]....
        /*0490*/ 	.word	0xffffffff


	//   ....[72]....
        /*0494*/ 	.word	0xffffffff


	//   ....[73]....
        /*0498*/ 	.word	0xffffffff


	//   ....[74]....
        /*049c*/ 	.word	0xffffffff


	//   ....[75]....
        /*04a0*/ 	.word	0xffffffff


	//   ....[76]....
        /*04a4*/ 	.word	0xffffffff


	//   ....[77]....
        /*04a8*/ 	.word	0xffffffff


	//   ....[78]....
        /*04ac*/ 	.word	0xffffffff


	//   ....[79]....
        /*04b0*/ 	.word	0xffffffff


	//   ....[80]....
        /*04b4*/ 	.word	0xffffffff


	//   ....[81]....
        /*04b8*/ 	.word	0xffffffff


	//   ....[82]....
        /*04bc*/ 	.word	0xffffffff


	//   ....[83]....
        /*04c0*/ 	.word	0xffffffff


	//   ....[84]....
        /*04c4*/ 	.word	0xffffffff


	//   ....[85]....
        /*04c8*/ 	.word	0xffffffff


	//   ....[86]....
        /*04cc*/ 	.word	0xffffffff


	//   ....[87]....
        /*04d0*/ 	.word	0xffffffff


	//   ....[88]....
        /*04d4*/ 	.word	0xffffffff


	//   ....[89]....
        /*04d8*/ 	.word	0xffffffff


	//   ....[90]....
        /*04dc*/ 	.word	0xffffffff


	//   ....[91]....
        /*04e0*/ 	.word	0xffffffff


	//   ....[92]....
        /*04e4*/ 	.word	0xffffffff


	//   ....[93]....
        /*04e8*/ 	.word	0xffffffff


	//   ....[94]....
        /*04ec*/ 	.word	0xffffffff


	//   ....[95]....
        /*04f0*/ 	.word	0xffffffff


	//   ....[96]....
        /*04f4*/ 	.word	0xffffffff


	//   ....[97]....
        /*04f8*/ 	.word	0xffffffff


	//   ....[98]....
        /*04fc*/ 	.word	0xffffffff


	//   ....[99]....
        /*0500*/ 	.word	0xffffffff


	//   ....[100]....
        /*0504*/ 	.word	0xffffffff


	//   ....[101]....
        /*0508*/ 	.word	0xffffffff


	//   ....[102]....
        /*050c*/ 	.word	0xffffffff


	//   ....[103]....
        /*0510*/ 	.word	0xffffffff


	//   ....[104]....
        /*0514*/ 	.word	0xffffffff


	//   ....[105]....
        /*0518*/ 	.word	0xffffffff


	//   ....[106]....
        /*051c*/ 	.word	0xffffffff


	//   ....[107]....
        /*0520*/ 	.word	0xffffffff


	//   ....[108]....
        /*0524*/ 	.word	0xffffffff


	//   ....[109]....
        /*0528*/ 	.word	0xffffffff


	//   ....[110]....
        /*052c*/ 	.word	0xffffffff


	//   ....[111]....
        /*0530*/ 	.word	0xffffffff


	//   ....[112]....
        /*0534*/ 	.word	0xffffffff


	//   ....[113]....
        /*0538*/ 	.word	0xffffffff


	//   ....[114]....
        /*053c*/ 	.word	0xffffffff


	//   ....[115]....
        /*0540*/ 	.word	0xffffffff


	//   ....[116]....
        /*0544*/ 	.word	0xffffffff


	//   ....[117]....
        /*0548*/ 	.word	0xffffffff


	//   ....[118]....
        /*054c*/ 	.word	0xffffffff


	//   ....[119]....
        /*0550*/ 	.word	0xffffffff


	//   ....[120]....
        /*0554*/ 	.word	0xffffffff


	//   ....[121]....
        /*0558*/ 	.word	0xffffffff


	//   ....[122]....
        /*055c*/ 	.word	0xffffffff


	//   ....[123]....
        /*0560*/ 	.word	0xffffffff


	//   ....[124]....
        /*0564*/ 	.word	0xffffffff


	//   ....[125]....
        /*0568*/ 	.word	0xffffffff


	//   ....[126]....
        /*056c*/ 	.word	0xffffffff


	//   ....[127]....
        /*0570*/ 	.word	0xffffffff


	//   ....[128]....
        /*0574*/ 	.word	0xffffffff


	//   ....[129]....
        /*0578*/ 	.word	0xffffffff


	//   ....[130]....
        /*057c*/ 	.word	0xffffffff


	//   ....[131]....
        /*0580*/ 	.word	0xffffffff


	//   ....[132]....
        /*0584*/ 	.word	0xffffffff


	//   ....[133]....
        /*0588*/ 	.word	0xffffffff


	//   ....[134]....
        /*058c*/ 	.word	0xffffffff


	//   ....[135]....
        /*0590*/ 	.word	0xffffffff


	//   ....[136]....
        /*0594*/ 	.word	0xffffffff


	//   ....[137]....
        /*0598*/ 	.word	0xffffffff


	//   ....[138]....
        /*059c*/ 	.word	0xffffffff


	//   ....[139]....
        /*05a0*/ 	.word	0xffffffff


	//   ....[140]....
        /*05a4*/ 	.word	0xffffffff


	//   ....[141]....
        /*05a8*/ 	.word	0xffffffff


	//   ....[142]....
        /*05ac*/ 	.word	0xffffffff


	//   ....[143]....
        /*05b0*/ 	.word	0xffffffff


	//   ....[144]....
        /*05b4*/ 	.word	0xffffffff


	//   ....[145]....
        /*05b8*/ 	.word	0xffffffff


	//   ....[146]....
        /*05bc*/ 	.word	0xffffffff


	//   ....[147]....
        /*05c0*/ 	.word	0xffffffff


	//   ....[148]....
        /*05c4*/ 	.word	0xffffffff


	//   ....[149]....
        /*05c8*/ 	.word	0xffffffff


	//   ....[150]....
        /*05cc*/ 	.word	0xffffffff


	//   ....[151]....
        /*05d0*/ 	.word	0xffffffff


	//   ....[152]....
        /*05d4*/ 	.word	0xffffffff


	//   ....[153]....
        /*05d8*/ 	.word	0xffffffff


	//   ....[154]....
        /*05dc*/ 	.word	0xffffffff


	//   ....[155]....
        /*05e0*/ 	.word	0xffffffff


	//   ....[156]....
        /*05e4*/ 	.word	0xffffffff


	//   ....[157]....
        /*05e8*/ 	.word	0xffffffff


	//   ....[158]....
        /*05ec*/ 	.word	0xffffffff


	//   ....[159]....
        /*05f0*/ 	.word	0xffffffff


	//   ....[160]....
        /*05f4*/ 	.word	0xffffffff


	//   ....[161]....
        /*05f8*/ 	.word	0xffffffff


	//   ....[162]....
        /*05fc*/ 	.word	0xffffffff


	//   ....[163]....
        /*0600*/ 	.word	0xffffffff


	//   ....[164]....
        /*0604*/ 	.word	0xffffffff


	//   ....[165]....
        /*0608*/ 	.word	0xffffffff


	//   ....[166]....
        /*060c*/ 	.word	0xffffffff


	//   ....[167]....
        /*0610*/ 	.word	0xffffffff


	//   ....[168]....
        /*0614*/ 	.word	0xffffffff


	//   ....[169]....
        /*0618*/ 	.word	0xffffffff


	//   ....[170]....
        /*061c*/ 	.word	0xffffffff


	//   ....[171]....
        /*0620*/ 	.word	0xffffffff


	//   ....[172]....
        /*0624*/ 	.word	0xffffffff


	//   ....[173]....
        /*0628*/ 	.word	0xffffffff


	//   ....[174]....
        /*062c*/ 	.word	0xffffffff


	//   ....[175]....
        /*0630*/ 	.word	0xffffffff


	//   ....[176]....
        /*0634*/ 	.word	0xffffffff


	//   ....[177]....
        /*0638*/ 	.word	0xffffffff


	//   ....[178]....
        /*063c*/ 	.word	0xffffffff


	//   ....[179]....
        /*0640*/ 	.word	0xffffffff


	//   ....[180]....
        /*0644*/ 	.word	0xffffffff


	//   ....[181]....
        /*0648*/ 	.word	0xffffffff


	//   ....[182]....
        /*064c*/ 	.word	0xffffffff


	//   ....[183]....
        /*0650*/ 	.word	0xffffffff


	//   ....[184]....
        /*0654*/ 	.word	0xffffffff


	//   ....[185]....
        /*0658*/ 	.word	0xffffffff


	//   ....[186]....
        /*065c*/ 	.word	0xffffffff


	//   ....[187]....
        /*0660*/ 	.word	0xffffffff


	//   ....[188]....
        /*0664*/ 	.word	0xffffffff


	//   ....[189]....
        /*0668*/ 	.word	0xffffffff


	//   ....[190]....
        /*066c*/ 	.word	0xffffffff


	//   ....[191]....
        /*0670*/ 	.word	0xffffffff


	//   ....[192]....
        /*0674*/ 	.word	0xffffffff


	//   ....[193]....
        /*0678*/ 	.word	0xffffffff


	//   ....[194]....
        /*067c*/ 	.word	0xffffffff


	//   ....[195]....
        /*0680*/ 	.word	0xffffffff


	//   ....[196]....
        /*0684*/ 	.word	0xffffffff


	//   ....[197]....
        /*0688*/ 	.word	0xffffffff


	//   ....[198]....
        /*068c*/ 	.word	0xffffffff


	//   ....[199]....
        /*0690*/ 	.word	0xffffffff


	//   ....[200]....
        /*0694*/ 	.word	0xffffffff


	//   ....[201]....
        /*0698*/ 	.word	0xffffffff


	//   ....[202]....
        /*069c*/ 	.word	0xffffffff


	//   ....[203]....
        /*06a0*/ 	.word	0xffffffff


	//   ....[204]....
        /*06a4*/ 	.word	0xffffffff


	//   ....[205]....
        /*06a8*/ 	.word	0xffffffff


	//   ....[206]....
        /*06ac*/ 	.word	0xffffffff


	//   ....[207]....
        /*06b0*/ 	.word	0xffffffff


	//   ....[208]....
        /*06b4*/ 	.word	0xffffffff


	//   ....[209]....
        /*06b8*/ 	.word	0xffffffff


	//   ....[210]....
        /*06bc*/ 	.word	0xffffffff


	//   ....[211]....
        /*06c0*/ 	.word	0xffffffff


	//   ....[212]....
        /*06c4*/ 	.word	0xffffffff


	//   ....[213]....
        /*06c8*/ 	.word	0xffffffff


	//   ....[214]....
        /*06cc*/ 	.word	0xffffffff


	//   ....[215]....
        /*06d0*/ 	.word	0xffffffff


	//   ....[216]....
        /*06d4*/ 	.word	0xffffffff


	//   ....[217]....
        /*06d8*/ 	.word	0xffffffff


	//   ....[218]....
        /*06dc*/ 	.word	0xffffffff


	//   ....[219]....
        /*06e0*/ 	.word	0xffffffff


	//   ....[220]....
        /*06e4*/ 	.word	0xffffffff


	//   ....[221]....
        /*06e8*/ 	.word	0xffffffff


	//   ....[222]....
        /*06ec*/ 	.word	0xffffffff


	//   ....[223]....
        /*06f0*/ 	.word	0xffffffff


	//   ....[224]....
        /*06f4*/ 	.word	0xffffffff


	//   ....[225]....
        /*06f8*/ 	.word	0x0500000f


	//   ....[226]....
        /*06fc*/ 	.word	0x0500000f


	//   ....[227]....
        /*0700*/ 	.word	0x0500000f


	//   ....[228]....
        /*0704*/ 	.word	0x0500000f


	//   ....[229]....
        /*0708*/ 	.word	0x0500000f


	//   ....[230]....
        /*070c*/ 	.word	0x0500000f


	//   ....[231]....
        /*0710*/ 	.word	0x0500000f


	//   ....[232]....
        /*0714*/ 	.word	0x0500000f


	//   ....[233]....
        /*0718*/ 	.word	0x0500000f


	//   ....[234]....
        /*071c*/ 	.word	0x0500000f


	//   ....[235]....
        /*0720*/ 	.word	0x0500000f


	//   ....[236]....
        /*0724*/ 	.word	0x0500000f


	//   ....[237]....
        /*0728*/ 	.word	0x0500000f


	//   ....[238]....
        /*072c*/ 	.word	0x0500000f


	//   ....[239]....
        /*0730*/ 	.word	0x0500000f


	//   ....[240]....
        /*0734*/ 	.word	0x0500000f


	//   ....[241]....
        /*0738*/ 	.word	0x0500000f


	//   ....[242]....
        /*073c*/ 	.word	0x0500000f


	//----- nvinfo : EIATTR_COOP_GROUP_INSTR_OFFSETS
	.align		4
.L_120:
        /*0740*/ 	.byte	0x04, 0x28
        /*0742*/ 	.short	(.L_122 - .L_121)


	//   ....[0]....
.L_121:
        /*0744*/ 	.word	0x00000070


	//   ....[1]....
        /*0748*/ 	.word	0x00000140


	//   ....[2]....
        /*074c*/ 	.word	0x00000190


	//   ....[3]....
        /*0750*/ 	.word	0x000003c0


	//   ....[4]....
        /*0754*/ 	.word	0x00000520


	//   ....[5]....
        /*0758*/ 	.word	0x00000640


	//   ....[6]....
        /*075c*/ 	.word	0x000007a0


	//   ....[7]....
        /*0760*/ 	.word	0x00001fb0


	//   ....[8]....
        /*0764*/ 	.word	0x000032b0


	//   ....[9]....
        /*0768*/ 	.word	0x000033a0


	//   ....[10]....
        /*076c*/ 	.word	0x00003970


	//   ....[11]....
        /*0770*/ 	.word	0x000039e0


	//   ....[12]....
        /*0774*/ 	.word	0x00005780


	//   ....[13]....
        /*0778*/ 	.word	0x00005790


	//   ....[14]....
        /*077c*/ 	.word	0x000057c0


	//   ....[15]....
        /*0780*/ 	.word	0x000057d0


	//   ....[16]....
        /*0784*/ 	.word	0x00007510


	//   ....[17]....
        /*0788*/ 	.word	0x00007520


	//   ....[18]....
        /*078c*/ 	.word	0x000075a0


	//   ....[19]....
        /*0790*/ 	.word	0x000075b0


	//   ....[20]....
        /*0794*/ 	.word	0x00008c50


	//   ....[21]....
        /*0798*/ 	.word	0x00008d50


	//   ....[22]....
        /*079c*/ 	.word	0x00008d80


	//   ....[23]....
        /*07a0*/ 	.word	0x00008db0


	//   ....[24]....
        /*07a4*/ 	.word	0x00008df0


	//   ....[25]....
        /*07a8*/ 	.word	0x00008e20


	//   ....[26]....
        /*07ac*/ 	.word	0x00008e60


	//   ....[27]....
        /*07b0*/ 	.word	0x00008e90


	//   ....[28]....
        /*07b4*/ 	.word	0x00008ec0


	//   ....[29]....
        /*07b8*/ 	.word	0x00008ef0


	//   ....[30]....
        /*07bc*/ 	.word	0x00008f20


	//   ....[31]....
        /*07c0*/ 	.word	0x00008f50


	//   ....[32]....
        /*07c4*/ 	.word	0x00008f70


	//   ....[33]....
        /*07c8*/ 	.word	0x00008fa0


	//   ....[34]....
        /*07cc*/ 	.word	0x00008fd0


	//   ....[35]....
        /*07d0*/ 	.word	0x00009010


	//   ....[36]....
        /*07d4*/ 	.word	0x00009030


	//   ....[37]....
        /*07d8*/ 	.word	0x00009050


	//   ....[38]....
        /*07dc*/ 	.word	0x00009070


	//   ....[39]....
        /*07e0*/ 	.word	0x00009090


	//   ....[40]....
        /*07e4*/ 	.word	0x000090b0


	//   ....[41]....
        /*07e8*/ 	.word	0x000090e0


	//   ....[42]....
        /*07ec*/ 	.word	0x00009120


	//   ....[43]....
        /*07f0*/ 	.word	0x00009150


	//   ....[44]....
        /*07f4*/ 	.word	0x00009180


	//   ....[45]....
        /*07f8*/ 	.word	0x000091a0


	//   ....[46]....
        /*07fc*/ 	.word	0x000091c0


	//   ....[47]....
        /*0800*/ 	.word	0x000091d0


	//   ....[48]....
        /*0804*/ 	.word	0x000091e0


	//   ....[49]....
        /*0808*/ 	.word	0x000091f0


	//   ....[50]....
        /*080c*/ 	.word	0x00009210


	//   ....[51]....
        /*0810*/ 	.word	0x00009230


	//   ....[52]....
        /*0814*/ 	.word	0x00009240


	//   ....[53]....
        /*0818*/ 	.word	0x00009250


	//   ....[54]....
        /*081c*/ 	.word	0x00009260


	//   ....[55]....
        /*0820*/ 	.word	0x00009280


	//   ....[56]....
        /*0824*/ 	.word	0x00009290


	//   ....[57]....
        /*0828*/ 	.word	0x000092a0


	//   ....[58]....
        /*082c*/ 	.word	0x000092b0


	//   ....[59]....
        /*0830*/ 	.word	0x000092c0


	//   ....[60]....
        /*0834*/ 	.word	0x000092d0


	//   ....[61]....
        /*0838*/ 	.word	0x000092e0


	//   ....[62]....
        /*083c*/ 	.word	0x000092f0


	//   ....[63]....
        /*0840*/ 	.word	0x00009300


	//   ....[64]....
        /*0844*/ 	.word	0x00009310


	//   ....[65]....
        /*0848*/ 	.word	0x00009320


	//   ....[66]....
        /*084c*/ 	.word	0x00009330


	//   ....[67]....
        /*0850*/ 	.word	0x00009340


	//   ....[68]....
        /*0854*/ 	.word	0x00009350


	//   ....[69]....
        /*0858*/ 	.word	0x00009360


	//   ....[70]....
        /*085c*/ 	.word	0x00009370


	//   ....[71]....
        /*0860*/ 	.word	0x00009380


	//   ....[72]....
        /*0864*/ 	.word	0x00009390


	//   ....[73]....
        /*0868*/ 	.word	0x000093b0


	//   ....[74]....
        /*086c*/ 	.word	0x000093c0


	//   ....[75]....
        /*0870*/ 	.word	0x000093d0


	//   ....[76]....
        /*0874*/ 	.word	0x000093e0


	//   ....[77]....
        /*0878*/ 	.word	0x000093f0


	//   ....[78]....
        /*087c*/ 	.word	0x00009400


	//   ....[79]....
        /*0880*/ 	.word	0x00009410


	//   ....[80]....
        /*0884*/ 	.word	0x00009420


	//   ....[81]....
        /*0888*/ 	.word	0x00009430


	//   ....[82]....
        /*088c*/ 	.word	0x00009440


	//   ....[83]....
        /*0890*/ 	.word	0x00009450


	//   ....[84]....
        /*0894*/ 	.word	0x00009460


	//   ....[85]....
        /*0898*/ 	.word	0x00009470


	//   ....[86]....
        /*089c*/ 	.word	0x00009480


	//   ....[87]....
        /*08a0*/ 	.word	0x00009490


	//   ....[88]....
        /*08a4*/ 	.word	0x000094a0


	//   ....[89]....
        /*08a8*/ 	.word	0x000094b0


	//   ....[90]....
        /*08ac*/ 	.word	0x000094c0


	//   ....[91]....
        /*08b0*/ 	.word	0x000094d0


	//   ....[92]....
        /*08b4*/ 	.word	0x000094e0


	//   ....[93]....
        /*08b8*/ 	.word	0x000094f0


	//   ....[94]....
        /*08bc*/ 	.word	0x00009500


	//   ....[95]....
        /*08c0*/ 	.word	0x00009510


	//   ....[96]....
        /*08c4*/ 	.word	0x00009520


	//   ....[97]....
        /*08c8*/ 	.word	0x00009530


	//   ....[98]....
        /*08cc*/ 	.word	0x00009540


	//   ....[99]....
        /*08d0*/ 	.word	0x00009550


	//   ....[100]....
        /*08d4*/ 	.word	0x00009560


	//   ....[101]....
        /*08d8*/ 	.word	0x00009570


	//   ....[102]....
        /*08dc*/ 	.word	0x00009580


	//   ....[103]....
        /*08e0*/ 	.word	0x00009590


	//   ....[104]....
        /*08e4*/ 	.word	0x000095a0


	//   ....[105]....
        /*08e8*/ 	.word	0x000095b0


	//   ....[106]....
        /*08ec*/ 	.word	0x000095c0


	//   ....[107]....
        /*08f0*/ 	.word	0x000095d0


	//   ....[108]....
        /*08f4*/ 	.word	0x000095e0


	//   ....[109]....
        /*08f8*/ 	.word	0x000095f0


	//   ....[110]....
        /*08fc*/ 	.word	0x00009600


	//   ....[111]....
        /*0900*/ 	.word	0x00009610


	//   ....[112]....
        /*0904*/ 	.word	0x00009620


	//   ....[113]....
        /*0908*/ 	.word	0x00009630


	//   ....[114]....
        /*090c*/ 	.word	0x00009640


	//   ....[115]....
        /*0910*/ 	.word	0x00009650


	//   ....[116]....
        /*0914*/ 	.word	0x00009660


	//   ....[117]....
        /*0918*/ 	.word	0x00009670


	//   ....[118]....
        /*091c*/ 	.word	0x00009680


	//   ....[119]....
        /*0920*/ 	.word	0x00009690


	//   ....[120]....
        /*0924*/ 	.word	0x000096a0


	//   ....[121]....
        /*0928*/ 	.word	0x000096b0


	//   ....[122]....
        /*092c*/ 	.word	0x000096c0


	//   ....[123]....
        /*0930*/ 	.word	0x000096d0


	//   ....[124]....
        /*0934*/ 	.word	0x000096f0


	//   ....[125]....
        /*0938*/ 	.word	0x00009700


	//   ....[126]....
        /*093c*/ 	.word	0x00009710


	//   ....[127]....
        /*0940*/ 	.word	0x00009720


	//   ....[128]....
        /*0944*/ 	.word	0x00009730


	//   ....[129]....
        /*0948*/ 	.word	0x00009750


	//   ....[130]....
        /*094c*/ 	.word	0x00009760


	//   ....[131]....
        /*0950*/ 	.word	0x00009770


	//   ....[132]....
        /*0954*/ 	.word	0x00009780


	//   ....[133]....
        /*0958*/ 	.word	0x00009790


	//   ....[134]....
        /*095c*/ 	.word	0x000097a0


	//   ....[135]....
        /*0960*/ 	.word	0x000097b0


	//   ....[136]....
        /*0964*/ 	.word	0x000097c0


	//   ....[137]....
        /*0968*/ 	.word	0x000097d0


	//   ....[138]....
        /*096c*/ 	.word	0x000097f0


	//   ....[139]....
        /*0970*/ 	.word	0x00009810


	//   ....[140]....
        /*0974*/ 	.word	0x00009820


	//   ....[141]....
        /*0978*/ 	.word	0x00009840


	//   ....[142]....
        /*097c*/ 	.word	0x00009850


	//   ....[143]....
        /*0980*/ 	.word	0x00009860


	//   ....[144]....
        /*0984*/ 	.word	0x00009870


	//   ....[145]....
        /*0988*/ 	.word	0x00009880


	//   ....[146]....
        /*098c*/ 	.word	0x00009890


	//   ....[147]....
        /*0990*/ 	.word	0x000098a0


	//   ....[148]....
        /*0994*/ 	.word	0x0000aab0


	//   ....[149]....
        /*0998*/ 	.word	0x0000aac0


	//   ....[150]....
        /*099c*/ 	.word	0x0000aad0


	//   ....[151]....
        /*09a0*/ 	.word	0x0000aae0


	//   ....[152]....
        /*09a4*/ 	.word	0x0000b5b0


	//   ....[153]....
        /*09a8*/ 	.word	0x0000b5d0


	//   ....[154]....
        /*09ac*/ 	.word	0x0000b770


	//   ....[155]....
        /*09b0*/ 	.word	0x0000b790


	//   ....[156]....
        /*09b4*/ 	.word	0x0000b8d0


	//   ....[157]....
        /*09b8*/ 	.word	0x0000b8f0


	//   ....[158]....
        /*09bc*/ 	.word	0x0000ba40


	//   ....[159]....
        /*09c0*/ 	.word	0x0000ba60


	//   ....[160]....
        /*09c4*/ 	.word	0x0000c050


	//   ....[161]....
        /*09c8*/ 	.word	0x0000c090


	//   ....[162]....
        /*09cc*/ 	.word	0x0000cb50


	//   ....[163]....
        /*09d0*/ 	.word	0x0000cb60


	//   ....[164]....
        /*09d4*/ 	.word	0x0000dd70


	//   ....[165]....
        /*09d8*/ 	.word	0x0000dda0


	//   ....[166]....
        /*09dc*/ 	.word	0x0000df10


	//   ....[167]....
        /*09e0*/ 	.word	0x0000df30


	//   ....[168]....
        /*09e4*/ 	.word	0x0000e070


	//   ....[169]....
        /*09e8*/ 	.word	0x0000e090


	//   ....[170]....
        /*09ec*/ 	.word	0x0000e1e0


	//   ....[171]....
        /*09f0*/ 	.word	0x0000e200


	//   ....[172]....
        /*09f4*/ 	.word	0x0000e3e0


	//   ....[173]....
        /*09f8*/ 	.word	0x0000e620


	//   ....[174]....
        /*09fc*/ 	.word	0x0000e650


	//   ....[175]....
        /*0a00*/ 	.word	0x0000e690


	//   ....[176]....
        /*0a04*/ 	.word	0x0000e6c0


	//   ....[177]....
        /*0a08*/ 	.word	0x0000e6f0


	//   ....[178]....
        /*0a0c*/ 	.word	0x0000e730


	//   ....[179]....
        /*0a10*/ 	.word	0x0000e8c0


	//   ....[180]....
        /*0a14*/ 	.word	0x0000e8f0


	//   ....[181]....
        /*0a18*/ 	.word	0x0000e920


	//   ....[182]....
        /*0a1c*/ 	.word	0x0000e950


	//   ....[183]....
        /*0a20*/ 	.word	0x0000e980


	//   ....[184]....
        /*0a24*/ 	.word	0x0000e9c0


	//   ....[185]....
        /*0a28*/ 	.word	0x0000ea50


	//   ....[186]....
        /*0a2c*/ 	.word	0x0000eaa0


	//   ....[187]....
        /*0a30*/ 	.word	0x0000eab0


	//   ....[188]....
        /*0a34*/ 	.word	0x0000eb40


	//   ....[189]....
        /*0a38*/ 	.word	0x00010340


	//   ....[190]....
        /*0a3c*/ 	.word	0x00010fb0


	//   ....[191]....
        /*0a40*/ 	.word	0x00010fc0


	//   ....[192]....
        /*0a44*/ 	.word	0x00011000


	//   ....[193]....
        /*0a48*/ 	.word	0x00011040


	//   ....[194]....
        /*0a4c*/ 	.word	0x00011140


	//   ....[195]....
        /*0a50*/ 	.word	0x00011150


	//   ....[196]....
        /*0a54*/ 	.word	0x000111d0


	//   ....[197]....
        /*0a58*/ 	.word	0x000111e0


	//   ....[198]....
        /*0a5c*/ 	.word	0x00011260


	//   ....[199]....
        /*0a60*/ 	.word	0x00011270


	//   ....[200]....
        /*0a64*/ 	.word	0x000112f0


	//   ....[201]....
        /*0a68*/ 	.word	0x00011300


	//   ....[202]....
        /*0a6c*/ 	.word	0x00011380


	//   ....[203]....
        /*0a70*/ 	.word	0x00011390


	//   ....[204]....
        /*0a74*/ 	.word	0x000113a0


	//   ....[205]....
        /*0a78*/ 	.word	0x000113e0


	//   ....[206]....
        /*0a7c*/ 	.word	0x00013700


	//   ....[207]....
        /*0a80*/ 	.word	0x00013720


	//   ....[208]....
        /*0a84*/ 	.word	0x00013750


	//   ....[209]....
        /*0a88*/ 	.word	0x00013780


	//   ....[210]....
        /*0a8c*/ 	.word	0x000137b0


	//   ....[211]....
        /*0a90*/ 	.word	0x000137e0


	//   ....[212]....
        /*0a94*/ 	.word	0x00013810


	//   ....[213]....
        /*0a98*/ 	.word	0x00013820


	//   ....[214]....
        /*0a9c*/ 	.word	0x00013980


	//   ....[215]....
        /*0aa0*/ 	.word	0x000139b0


	//   ....[216]....
        /*0aa4*/ 	.word	0x000139e0


	//   ....[217]....
        /*0aa8*/ 	.word	0x00013a10


	//   ....[218]....
        /*0aac*/ 	.word	0x00013a40


	//   ....[219]....
        /*0ab0*/ 	.word	0x00013a80


	//   ....[220]....
        /*0ab4*/ 	.word	0x00013b00


	//   ....[221]....
        /*0ab8*/ 	.word	0x00013b40


	//   ....[222]....
        /*0abc*/ 	.word	0x00013b50


	//   ....[223]....
        /*0ac0*/ 	.word	0x00013b90


	//   ....[224]....
        /*0ac4*/ 	.word	0x00014210


	//   ....[225]....
        /*0ac8*/ 	.word	0x00014730


	//   ....[226]....
        /*0acc*/ 	.word	0x00014910


	//   ....[227]....
        /*0ad0*/ 	.word	0x00014980


	//   ....[228]....
        /*0ad4*/ 	.word	0x000149e0


	//   ....[229]....
        /*0ad8*/ 	.word	0x00014a80


	//   ....[230]....
        /*0adc*/ 	.word	0x00014b40


	//   ....[231]....
        /*0ae0*/ 	.word	0x00014c40


	//   ....[232]....
        /*0ae4*/ 	.word	0x00014ca0


	//   ....[233]....
        /*0ae8*/ 	.word	0x00014d90


	//   ....[234]....
        /*0aec*/ 	.word	0x00014df0


	//   ....[235]....
        /*0af0*/ 	.word	0x00014ee0


	//   ....[236]....
        /*0af4*/ 	.word	0x00014f40


	//   ....[237]....
        /*0af8*/ 	.word	0x00015030


	//   ....[238]....
        /*0afc*/ 	.word	0x00015090


	//   ....[239]....
        /*0b00*/ 	.word	0x00015160


	//   ....[240]....
        /*0b04*/ 	.word	0x000151e0


	//   ....[241]....
        /*0b08*/ 	.word	0x000152b0


	//   ....[242]....
        /*0b0c*/ 	.word	0x00015600


	//----- nvinfo : EIATTR_REG_RECONFIG
	.align		4
.L_122:
        /*0b10*/ 	.byte	0x01, 0x54
	.zero		2


	//----- nvinfo : EIATTR_SYSCALL_OFFSETS
	.align		4
        /*0b14*/ 	.byte	0x04, 0x46
        /*0b16*/ 	.short	(.L_124 - .L_123)


	//   ....[0]....
.L_123:
        /*0b18*/ 	.word	0x00002130


	//   ....[1]....
        /*0b1c*/ 	.word	0x0000fd90


	//   ....[2]....
        /*0b20*/ 	.word	0x0000ff20


	//   ....[3]....
        /*0b24*/ 	.word	0x00010070


	//   ....[4]....
        /*0b28*/ 	.word	0x000101b0


	//   ....[5]....
        /*0b2c*/ 	.word	0x00010c00


	//----- nvinfo : EIATTR_MBARRIER_INSTR_OFFSETS
	.align		4
.L_124:
        /*0b30*/ 	.byte	0x04, 0x39
        /*0b32*/ 	.short	(.L_126 - .L_125)


	//   ....[0]....
.L_125:
        /*0b34*/ 	.word	0x00000270
        /*0b38*/ 	.word	0x000000ff
        /*0b3c*/ 	.word	0x00038800
        /*0b40*/ 	.short	0x0100
        /*0b42*/ 	.byte	0x08
	.zero		1


	//   ....[1]....
        /*0b44*/ 	.word	0x00000280
        /*0b48*/ 	.word	0x000000ff
        /*0b4c*/ 	.word	0x00038820
        /*0b50*/ 	.short	0x0100
        /*0b52*/ 	.byte	0x08
	.zero		1


	//   ....[2]....
        /*0b54*/ 	.word	0x00000370
        /*0b58*/ 	.word	0x000000ff
        /*0b5c*/ 	.word	0x00038830
        /*0b60*/ 	.short	0x0100
        /*0b62*/ 	.byte	0x08
	.zero		1


	//   ....[3]....
        /*0b64*/ 	.word	0x00000380
        /*0b68*/ 	.word	0x000000ff
        /*0b6c*/ 	.word	0x00038840
        /*0b70*/ 	.short	0x0100
        /*0b72*/ 	.byte	0x08
	.zero		1


	//   ....[4]....
        /*0b74*/ 	.word	0x00000390
        /*0b78*/ 	.word	0x000000ff
        /*0b7c*/ 	.word	0x00038838
        /*0b80*/ 	.short	0x0100
        /*0b82*/ 	.byte	0x08
	.zero		1


	//   ....[5]....
        /*0b84*/ 	.word	0x000003a0
        /*0b88*/ 	.word	0x000000ff
        /*0b8c*/ 	.word	0x00038848
        /*0b90*/ 	.short	0x0100
        /*0b92*/ 	.byte	0x08
	.zero		1


	//   ....[6]....
        /*0b94*/ 	.word	0x000004d0
        /*0b98*/ 	.word	0x000000ff
        /*0b9c*/ 	.word	0x00038850
        /*0ba0*/ 	.short	0x0100
        /*0ba2*/ 	.byte	0x08
	.zero		1


	//   ....[7]....
        /*0ba4*/ 	.word	0x000004e0
        /*0ba8*/ 	.word	0x000000ff
        /*0bac*/ 	.word	0x00038860
        /*0bb0*/ 	.short	0x0100
        /*0bb2*/ 	.byte	0x08
	.zero		1


	//   ....[8]....
        /*0bb4*/ 	.word	0x000004f0
        /*0bb8*/ 	.word	0x000000ff
        /*0bbc*/ 	.word	0x00038858
        /*0bc0*/ 	.short	0x0100
        /*0bc2*/ 	.byte	0x08
	.zero		1


	//   ....[9]....
        /*0bc4*/ 	.word	0x00000500
        /*0bc8*/ 	.word	0x000000ff
        /*0bcc*/ 	.word	0x00038868
        /*0bd0*/ 	.short	0x0100
        /*0bd2*/ 	.byte	0x08
	.zero		1


	//   ....[10]....
        /*0bd4*/ 	.word	0x000005f0
        /*0bd8*/ 	.word	0x000000ff
        /*0bdc*/ 	.word	0x00038870
        /*0be0*/ 	.short	0x0100
        /*0be2*/ 	.byte	0x06
	.zero		1


	//   ....[11]....
        /*0be4*/ 	.word	0x00000600
        /*0be8*/ 	.word	0x000000ff
        /*0bec*/ 	.word	0x00038880
        /*0bf0*/ 	.short	0x0100
        /*0bf2*/ 	.byte	0x06
	.zero		1


	//   ....[12]....
        /*0bf4*/ 	.word	0x00000610
        /*0bf8*/ 	.word	0x000000ff
        /*0bfc*/ 	.word	0x00038878
        /*0c00*/ 	.short	0x0100
        /*0c02*/ 	.byte	0x06
	.zero		1


	//   ....[13]....
        /*0c04*/ 	.word	0x00000620
        /*0c08*/ 	.word	0x000000ff
        /*0c0c*/ 	.word	0x00038888
        /*0c10*/ 	.short	0x0100
        /*0c12*/ 	.byte	0x06
	.zero		1


	//   ....[14]....
        /*0c14*/ 	.word	0x00000750
        /*0c18*/ 	.word	0x000000ff
        /*0c1c*/ 	.word	0x00038890
        /*0c20*/ 	.short	0x0100
        /*0c22*/ 	.byte	0x08
	.zero		1


	//   ....[15]....
        /*0c24*/ 	.word	0x00000760
        /*0c28*/ 	.word	0x000000ff
        /*0c2c*/ 	.word	0x000388a0
        /*0c30*/ 	.short	0x0100
        /*0c32*/ 	.byte	0x08
	.zero		1


	//   ....[16]....
        /*0c34*/ 	.word	0x00000770
        /*0c38*/ 	.word	0x000000ff
        /*0c3c*/ 	.word	0x00038898
        /*0c40*/ 	.short	0x0100
        /*0c42*/ 	.byte	0x08
	.zero		1


	//   ....[17]....
        /*0c44*/ 	.word	0x00000780
        /*0c48*/ 	.word	0x000000ff
        /*0c4c*/ 	.word	0x000388a8
        /*0c50*/ 	.short	0x0100
        /*0c52*/ 	.byte	0x08
	.zero		1


	//   ....[18]....
        /*0c54*/ 	.word	0x000008b0
        /*0c58*/ 	.word	0x000000ff
        /*0c5c*/ 	.word	0x000388b0
        /*0c60*/ 	.short	0x0100
        /*0c62*/ 	.byte	0x08
	.zero		1


	//   ....[19]....
        /*0c64*/ 	.word	0x000008c0
        /*0c68*/ 	.word	0x000000ff
        /*0c6c*/ 	.word	0x000388c0
        /*0c70*/ 	.short	0x0100
        /*0c72*/ 	.byte	0x08
	.zero		1


	//   ....[20]....
        /*0c74*/ 	.word	0x000008d0
        /*0c78*/ 	.word	0x000000ff
        /*0c7c*/ 	.word	0x000388b8
        /*0c80*/ 	.short	0x0100
        /*0c82*/ 	.byte	0x08
	.zero		1


	//   ....[21]....
        /*0c84*/ 	.word	0x000008e0
        /*0c88*/ 	.word	0x000000ff
        /*0c8c*/ 	.word	0x000388c8
        /*0c90*/ 	.short	0x0100
        /*0c92*/ 	.byte	0x08
	.zero		1


	//   ....[22]....
        /*0c94*/ 	.word	0x000021e0
        /*0c98*/ 	.word	0x00000000
        /*0c9c*/ 	.word	0x00038800
        /*0ca0*/ 	.short	0x010a
        /*0ca2*/ 	.byte	0x3f
	.zero		1


	//   ....[23]....
        /*0ca4*/ 	.word	0x00002270
        /*0ca8*/ 	.word	0x00000005
        /*0cac*/ 	.word	0x00038830
        /*0cb0*/ 	.short	0x010a
        /*0cb2*/ 	.byte	0x3f
	.zero		1


	//   ....[24]....
        /*0cb4*/ 	.word	0x000022e0
        /*0cb8*/ 	.word	0x00000005
        /*0cbc*/ 	.word	0x00038830
        /*0cc0*/ 	.short	0x010a
        /*0cc2*/ 	.byte	0x3f
	.zero		1


	//   ....[25]....
        /*0cc4*/ 	.word	0x00003e10
        /*0cc8*/ 	.word	0x00000023
        /*0ccc*/ 	.word	0x00000000
        /*0cd0*/ 	.short	0x0101
        /*0cd2*/ 	.byte	0x3f
	.zero		1


	//   ....[26]....
        /*0cd4*/ 	.word	0x00004e40
        /*0cd8*/ 	.word	0x000000ff
        /*0cdc*/ 	.word	0x00038830
        /*0ce0*/ 	.short	0x010a
        /*0ce2*/ 	.byte	0x06
	.zero		1


	//   ....[27]....
        /*0ce4*/ 	.word	0x00004e80
        /*0ce8*/ 	.word	0x000000ff
        /*0cec*/ 	.word	0x00038830
        /*0cf0*/ 	.short	0x010a
        /*0cf2*/ 	.byte	0x06
	.zero		1


	//   ....[28]....
        /*0cf4*/ 	.word	0x00005220
        /*0cf8*/ 	.word	0x000000ff
        /*0cfc*/ 	.word	0x00038850
        /*0d00*/ 	.short	0x010a
        /*0d02*/ 	.byte	0x06
	.zero		1


	//   ....[29]....
        /*0d04*/ 	.word	0x00005260
        /*0d08*/ 	.word	0x000000ff
        /*0d0c*/ 	.word	0x00038850
        /*0d10*/ 	.short	0x010a
        /*0d12*/ 	.byte	0x06
	.zero		1


	//   ....[30]....
        /*0d14*/ 	.word	0x00006610
        /*0d18*/ 	.word	0x000000c8
        /*0d1c*/ 	.word	0x00000000
        /*0d20*/ 	.short	0x0101
        /*0d22*/ 	.byte	0x3f
	.zero		1


	//   ....[31]....
        /*0d24*/ 	.word	0x00006830
        /*0d28*/ 	.word	0x0000000b
        /*0d2c*/ 	.word	0x00000000
        /*0d30*/ 	.short	0x0101
        /*0d32*/ 	.byte	0x3f
	.zero		1


	//   ....[32]....
        /*0d34*/ 	.word	0x00007230
        /*0d38*/ 	.word	0x00000007
        /*0d3c*/ 	.word	0x00038850
        /*0d40*/ 	.short	0x010a
        /*0d42*/ 	.byte	0x3f
	.zero		1


	//   ....[33]....
        /*0d44*/ 	.word	0x000072c0
        /*0d48*/ 	.word	0x00000007
        /*0d4c*/ 	.word	0x00038850
        /*0d50*/ 	.short	0x010a
        /*0d52*/ 	.byte	0x3f
	.zero		1


	//   ....[34]....
        /*0d54*/ 	.word	0x00007850
        /*0d58*/ 	.word	0x00000099
        /*0d5c*/ 	.word	0x00000000
        /*0d60*/ 	.short	0x0101
        /*0d62*/ 	.byte	0x3f
	.zero		1


	//   ....[35]....
        /*0d64*/ 	.word	0x0000b5a0
        /*0d68*/ 	.word	0x000000ff
        /*0d6c*/ 	.word	0x00000000
        /*0d70*/ 	.short	0x0101
        /*0d72*/ 	.byte	0x08
	.zero		1


	//   ....[36]....
        /*0d74*/ 	.word	0x0000be60
        /*0d78*/ 	.word	0x000000ff
        /*0d7c*/ 	.word	0x00000000
        /*0d80*/ 	.short	0x0101
        /*0d82*/ 	.byte	0x08
	.zero		1


	//   ....[37]....
        /*0d84*/ 	.word	0x000105c0
        /*0d88*/ 	.word	0x00000004
        /*0d8c*/ 	.word	0x00038880
        /*0d90*/ 	.short	0x010a
        /*0d92*/ 	.byte	0x3f
	.zero		1


	//   ....[38]....
        /*0d94*/ 	.word	0x000107c0
        /*0d98*/ 	.word	0x00000004
        /*0d9c*/ 	.word	0x00038840
        /*0da0*/ 	.short	0x010a
        /*0da2*/ 	.byte	0x3f
	.zero		1


	//   ....[39]....
        /*0da4*/ 	.word	0x000114d0
        /*0da8*/ 	.word	0x00000013
        /*0dac*/ 	.word	0x00038800
        /*0db0*/ 	.short	0x0107
        /*0db2*/ 	.byte	0x3f
	.zero		1


	//   ....[40]....
        /*0db4*/ 	.word	0x000115d0
        /*0db8*/ 	.word	0x00000013
        /*0dbc*/ 	.word	0x00038800
        /*0dc0*/ 	.short	0x0101
        /*0dc2*/ 	.byte	0x3f
	.zero		1


	//   ....[41]....
        /*0dc4*/ 	.word	0x000115f0
        /*0dc8*/ 	.word	0x00000013
        /*0dcc*/ 	.word	0x00038820
        /*0dd0*/ 	.short	0x010a
        /*0dd2*/ 	.byte	0x3f
	.zero		1


	//   ....[42]....
        /*0dd4*/ 	.word	0x00011900
        /*0dd8*/ 	.word	0x00000004
        /*0ddc*/ 	.word	0x00038880
        /*0de0*/ 	.short	0x010a
        /*0de2*/ 	.byte	0x3f
	.zero		1


	//   ....[43]....
        /*0de4*/ 	.word	0x00011c50
        /*0de8*/ 	.word	0x00000004
        /*0dec*/ 	.word	0x00038840
        /*0df0*/ 	.short	0x010a
        /*0df2*/ 	.byte	0x3f
	.zero		1


	//   ....[44]....
        /*0df4*/ 	.word	0x00012010
        /*0df8*/ 	.word	0x00000014
        /*0dfc*/ 	.word	0x00038870
        /*0e00*/ 	.short	0x010a
        /*0e02*/ 	.byte	0x3f
	.zero		1


	//   ....[45]....
        /*0e04*/ 	.word	0x00012080
        /*0e08*/ 	.word	0x00000014
        /*0e0c*/ 	.word	0x00038860
        /*0e10*/ 	.short	0x010a
        /*0e12*/ 	.byte	0x3f
	.zero		1


	//   ....[46]....
        /*0e14*/ 	.word	0x00012880
        /*0e18*/ 	.word	0x00000014
        /*0e1c*/ 	.word	0x00038850
        /*0e20*/ 	.short	0x0101
        /*0e22*/ 	.byte	0x3f
	.zero		1


	//   ....[47]....
        /*0e24*/ 	.word	0x00012900
        /*0e28*/ 	.word	0x00000014
        /*0e2c*/ 	.word	0x00000000
        /*0e30*/ 	.short	0x0101
        /*0e32*/ 	.byte	0x3f
	.zero		1


	//   ....[48]....
        /*0e34*/ 	.word	0x00012b40
        /*0e38*/ 	.word	0x00000011
        /*0e3c*/ 	.word	0x00038870
        /*0e40*/ 	.short	0x010a
        /*0e42*/ 	.byte	0x3f
	.zero		1


	//   ....[49]....
        /*0e44*/ 	.word	0x00012bb0
        /*0e48*/ 	.word	0x00000011
        /*0e4c*/ 	.word	0x00038860
        /*0e50*/ 	.short	0x010a
        /*0e52*/ 	.byte	0x3f
	.zero		1


	//   ....[50]....
        /*0e54*/ 	.word	0x000133d0
        /*0e58*/ 	.word	0x00000011
        /*0e5c*/ 	.word	0x00038850
        /*0e60*/ 	.short	0x0101
        /*0e62*/ 	.byte	0x3f
	.zero		1


	//   ....[51]....
        /*0e64*/ 	.word	0x00013420
        /*0e68*/ 	.word	0x00000011
        /*0e6c*/ 	.word	0x00000000
        /*0e70*/ 	.short	0x0101
        /*0e72*/ 	.byte	0x3f
	.zero		1


	//   ....[52]....
        /*0e74*/ 	.word	0x00014190
        /*0e78*/ 	.word	0x00000000
        /*0e7c*/ 	.word	0x00038820
        /*0e80*/ 	.short	0x010a
        /*0e82*/ 	.byte	0x3f
	.zero		1


	//   ....[53]....
        /*0e84*/ 	.word	0x00014350
        /*0e88*/ 	.word	0x00000006
        /*0e8c*/ 	.word	0x00000000
        /*0e90*/ 	.short	0x010a
        /*0e92*/ 	.byte	0x3f
	.zero		1


	//   ....[54]....
        /*0e94*/ 	.word	0x000143c0
        /*0e98*/ 	.word	0x00000007
        /*0e9c*/ 	.word	0x00000000
        /*0ea0*/ 	.short	0x010a
        /*0ea2*/ 	.byte	0x3f
	.zero		1


	//   ....[55]....
        /*0ea4*/ 	.word	0x00014420
        /*0ea8*/ 	.word	0x00000004
        /*0eac*/ 	.word	0x00038860
        /*0eb0*/ 	.short	0x010a
        /*0eb2*/ 	.byte	0x3f
	.zero		1


	//   ....[56]....
        /*0eb4*/ 	.word	0x00014470
        /*0eb8*/ 	.word	0x00000003
        /*0ebc*/ 	.word	0x00038860
        /*0ec0*/ 	.short	0x010a
        /*0ec2*/ 	.byte	0x3f
	.zero		1


	//   ....[57]....
        /*0ec4*/ 	.word	0x000144b0
        /*0ec8*/ 	.word	0x00000004
        /*0ecc*/ 	.word	0x00038880
        /*0ed0*/ 	.short	0x010a
        /*0ed2*/ 	.byte	0x3f
	.zero		1


	//   ....[58]....
        /*0ed4*/ 	.word	0x000144d0
        /*0ed8*/ 	.word	0x00000003
        /*0edc*/ 	.word	0x00038880
        /*0ee0*/ 	.short	0x010a
        /*0ee2*/ 	.byte	0x3f
	.zero		1


	//   ....[59]....
        /*0ee4*/ 	.word	0x00014530
        /*0ee8*/ 	.word	0x00000000
        /*0eec*/ 	.word	0x00038800
        /*0ef0*/ 	.short	0x010a
        /*0ef2*/ 	.byte	0x3f
	.zero		1


	//   ....[60]....
        /*0ef4*/ 	.word	0x00014580
        /*0ef8*/ 	.word	0x00000005
        /*0efc*/ 	.word	0x00038830
        /*0f00*/ 	.short	0x010a
        /*0f02*/ 	.byte	0x3f
	.zero		1


	//   ....[61]....
        /*0f04*/ 	.word	0x000145e0
        /*0f08*/ 	.word	0x00000003
        /*0f0c*/ 	.word	0x00038830
        /*0f10*/ 	.short	0x010a
        /*0f12*/ 	.byte	0x3f
	.zero		1


	//   ....[62]....
        /*0f14*/ 	.word	0x00014640
        /*0f18*/ 	.word	0x00000002
        /*0f1c*/ 	.word	0x00038850
        /*0f20*/ 	.short	0x010a
        /*0f22*/ 	.byte	0x3f
	.zero		1


	//   ....[63]....
        /*0f24*/ 	.word	0x00014690
        /*0f28*/ 	.word	0x00000007
        /*0f2c*/ 	.word	0x00038850
        /*0f30*/ 	.short	0x010a
        /*0f32*/ 	.byte	0x3f
	.zero		1


	//   ....[64]....
        /*0f34*/ 	.word	0x000147e0
        /*0f38*/ 	.word	0x00000004
        /*0f3c*/ 	.word	0x00038880
        /*0f40*/ 	.short	0x010a
        /*0f42*/ 	.byte	0x3f
	.zero		1


	//   ....[65]....
        /*0f44*/ 	.word	0x00014830
        /*0f48*/ 	.word	0x00000004
        /*0f4c*/ 	.word	0x00038840
        /*0f50*/ 	.short	0x010a
        /*0f52*/ 	.byte	0x3f
	.zero		1


	//   ....[66]....
        /*0f54*/ 	.word	0x000152f0
        /*0f58*/ 	.word	0x00000013
        /*0f5c*/ 	.word	0x00038820
        /*0f60*/ 	.short	0x010a
        /*0f62*/ 	.byte	0x3f
	.zero		1


	//   ....[67]....
        /*0f64*/ 	.word	0x00015340
        /*0f68*/ 	.word	0x00000004
        /*0f6c*/ 	.word	0x00038880
        /*0f70*/ 	.short	0x010a
        /*0f72*/ 	.byte	0x3f
	.zero		1


	//   ....[68]....
        /*0f74*/ 	.word	0x00015390
        /*0f78*/ 	.word	0x00000004
        /*0f7c*/ 	.word	0x00038840
        /*0f80*/ 	.short	0x010a
        /*0f82*/ 	.byte	0x3f
	.zero		1


	//   ....[69]....
        /*0f84*/ 	.word	0x000153e0
        /*0f88*/ 	.word	0x00000014
        /*0f8c*/ 	.word	0x00038870
        /*0f90*/ 	.short	0x010a
        /*0f92*/ 	.byte	0x3f
	.zero		1


	//   ....[70]....
        /*0f94*/ 	.word	0x00015430
        /*0f98*/ 	.word	0x00000014
        /*0f9c*/ 	.word	0x00038860
        /*0fa0*/ 	.short	0x010a
        /*0fa2*/ 	.byte	0x3f
	.zero		1


	//   ....[71]....
        /*0fa4*/ 	.word	0x00015480
        /*0fa8*/ 	.word	0x00000011
        /*0fac*/ 	.word	0x00038870
        /*0fb0*/ 	.short	0x010a
        /*0fb2*/ 	.byte	0x3f
	.zero		1


	//   ....[72]....
        /*0fb4*/ 	.word	0x000154d0
        /*0fb8*/ 	.word	0x00000011
        /*0fbc*/ 	.word	0x00038860
        /*0fc0*/ 	.short	0x010a
        /*0fc2*/ 	.byte	0x3f
	.zero		1


	//   ....[73]....
        /*0fc4*/ 	.word	0x00015520
        /*0fc8*/ 	.word	0x00000000
        /*0fcc*/ 	.word	0x00038820
        /*0fd0*/ 	.short	0x010a
        /*0fd2*/ 	.byte	0x3f
	.zero		1


	//   ....[74]....
        /*0fd4*/ 	.word	0x000156c0
        /*0fd8*/ 	.word	0x00000006
        /*0fdc*/ 	.word	0x00000000
        /*0fe0*/ 	.short	0x010a
        /*0fe2*/ 	.byte	0x3f
	.zero		1


	//   ....[75]....
        /*0fe4*/ 	.word	0x00015710
        /*0fe8*/ 	.word	0x00000007
        /*0fec*/ 	.word	0x00000000
        /*0ff0*/ 	.short	0x010a
        /*0ff2*/ 	.byte	0x3f
	.zero		1


	//   ....[76]....
        /*0ff4*/ 	.word	0x00015760
        /*0ff8*/ 	.word	0x00000004
        /*0ffc*/ 	.word	0x00038860
        /*1000*/ 	.short	0x010a
        /*1002*/ 	.byte	0x3f
	.zero		1


	//   ....[77]....
        /*1004*/ 	.word	0x000157b0
        /*1008*/ 	.word	0x00000003
        /*100c*/ 	.word	0x00038860
        /*1010*/ 	.short	0x010a
        /*1012*/ 	.byte	0x3f
	.zero		1


	//   ....[78]....
        /*1014*/ 	.word	0x00015800
        /*1018*/ 	.word	0x00000004
        /*101c*/ 	.word	0x00038880
        /*1020*/ 	.short	0x010a
        /*1022*/ 	.byte	0x3f
	.zero		1


	//----- nvinfo : EIATTR_NUM_MBARRIERS
	.align		4
.L_126:
        /*1024*/ 	.byte	0x03, 0x38
        /*1026*/ 	.short	0x0016


	//----- nvinfo : EIATTR_EXIT_INSTR_OFFSETS
	.align		4
        /*1028*/ 	.byte	0x04, 0x1c
        /*102a*/ 	.short	(.L_128 - .L_127)


	//   ....[0]....
.L_127:
        /*102c*/ 	.word	0x00000a80


	//   ....[1]....
        /*1030*/ 	.word	0x0000e380


	//   ....[2]....
        /*1034*/ 	.word	0x00014520


	//----- nvinfo : EIATTR_MAX_THREADS
	.align		4
.L_128:
        /*1038*/ 	.byte	0x04, 0x05
        /*103a*/ 	.short	(.L_130 - .L_129)
.L_129:
        /*103c*/ 	.word	0x00000180
        /*1040*/ 	.word	0x00000001
        /*1044*/ 	.word	0x00000001


	//----- nvinfo : EIATTR_CRS_STACK_SIZE
	.align		4
.L_130:
        /*1048*/ 	.byte	0x04, 0x1e
        /*104a*/ 	.short	(.L_132 - .L_131)
.L_131:
        /*104c*/ 	.word	0x00000000


	//----- nvinfo : EIATTR_CBANK_PARAM_SIZE
	.align		4
.L_132:
        /*1050*/ 	.byte	0x03, 0x19
        /*1052*/ 	.short	0x0af0


	//----- nvinfo : EIATTR_PARAM_CBANK
	.align		4
        /*1054*/ 	.byte	0x04, 0x0a
        /*1056*/ 	.short	(.L_134 - .L_133)
	.align		4
.L_133:
        /*1058*/ 	.word	index@(.nv.constant0._ZN7cutlass13device_kernelIN5flash11enable_sm90INS1_16FlashAttnFwdSm90INS1_25CollectiveMainloopFwdSm90ILi2EN4cute5tupleIJNS5_1CILi1EEES8_S8_EEENS6_IJNS7_ILi128EEESA_NS7_ILi256EEEEEELi256ENS_12float_e4m3_tEfNS_4arch4Sm90ELb0ELb0ELb0ELb1ELb0ELb0ELb0ELb1ELb1ELb1ELb1ELb0EEENS1_21CollectiveEpilogueFwdINS6_IJSA_SB_SA_EEES9_NS_10bfloat16_tESF_Li256ELb1ELb1ELb1ELb1EEENS1_36VarlenDynamicPersistentTileSchedulerILi128ELi128ELi256ELi128ELb1ELb1ELb1ELb0ELb1ELb1EEEEEEEEEvNT_6ParamsE)
        /*105c*/ 	.short	0x0210
        /*105e*/ 	.short	0x0af0


	//----- nvinfo : EIATTR_SW_WAR
	.align		4
.L_134:
        /*1060*/ 	.byte	0x04, 0x36
        /*1062*/ 	.short	(.L_136 - .L_135)
.L_135:
        /*1064*/ 	.word	0x00000008
.L_136:


//--------------------- .nv.info._ZN7cutlass13device_kernelIN5flash11enable_sm90INS1_16FlashAttnFwdSm90INS1_25CollectiveMainloopFwdSm90ILi2EN4cute5tupleIJNS5_1CILi1EEES8_S8_EEENS6_IJNS7_ILi128EEESA_NS7_ILi256EEEEEELi256ENS_12float_e4m3_tEfNS_4arch4Sm90ELb0ELb0ELb0ELb1ELb0ELb1ELb0ELb1ELb1ELb1ELb1ELb0EEENS1_21CollectiveEpilogueFwdINS6_IJSA_SB_SA_EEES9_NS_10bfloat16_tESF_Li256ELb1ELb1ELb1ELb1EEENS1_36VarlenDynamicPersistentTileSchedulerILi128ELi128ELi256ELi128ELb1ELb1ELb1ELb0ELb1ELb1EEEEEEEEEvNT_6ParamsE --------------------------
	.section	.nv.info._ZN7cutlass13device_kernelIN5flash11enable_sm90INS1_16FlashAttnFwdSm90INS1_25CollectiveMainloopFwdSm90ILi2EN4cute5tupleIJNS5_1CILi1EEES8_S8_EEENS6_IJNS7_ILi128EEESA_NS7_ILi256EEEEEELi256ENS_12float_e4m3_tEfNS_4arch4Sm90ELb0ELb0ELb0ELb1ELb0ELb1ELb0ELb1ELb1ELb1ELb1ELb0EEENS1_21CollectiveEpilogueFwdINS6_IJSA_SB_SA_EEES9_NS_10bfloat16_tESF_Li256ELb1ELb1ELb1ELb1EEENS1_36VarlenDynamicPersistentTileSchedulerILi128ELi128ELi256ELi128ELb1ELb1ELb1ELb0ELb1ELb1EEEEEEEEEvNT_6ParamsE,"",@"SHT_CUDA_INFO"
	.sectionflags	@""
	.align	4


	//----- nvinfo : EIATTR_CUDA_API_VERSION
	.align		4
        /*0000*/ 	.byte	0x04, 0x37
        /*0002*/ 	.short	(.L_138 - .L_137)
.L_137:
        /*0004*/ 	.word	0x00000082


	//----- nvinfo : EIATTR_KPARAM_INFO
	.align		4
.L_138:
        /*0008*/ 	.byte	0x04, 0x17
        /*000a*/ 	.short	(.L_140 - .L_139)
.L_139:
        /*000c*/ 	.word	0x00000000
        /*0010*/ 	.short	0x0000
        /*0012*/ 	.short	0x0070
        /*0014*/ 	.byte	0x00, 0xf0, 0x01, 0x2a


	//----- nvinfo : EIATTR_SPARSE_MMA_MASK
	.align		4
.L_140:
        /*0018*/ 	.byte	0x03, 0x50
        /*001a*/ 	.short	0x0000


	//----- nvinfo : EIATTR_MAXREG_COUNT
	.align		4
        /*001c*/ 	.byte	0x03, 0x1b
        /*001e*/ 	.short	0x00a8


	//----- nvinfo : EIATTR_NUM_BARRIERS
	.align		4
        /*0020*/ 	.byte	0x02, 0x4c
        /*0022*/ 	.byte	0x10
	.zero		1


	//----- nvinfo : EIATTR_EXTERNS
	.align		4
        /*0024*/ 	.byte	0x04, 0x0f
        /*0026*/ 	.short	(.L_142 - .L_141)


	//   ....[0]....
	.align		4
.L_141:
        /*0028*/ 	.word	index@(__assertfail)


	//----- nvinfo : EIATTR_ANNOTATIONS
	.align		4
.L_142:
        /*002c*/ 	.byte	0x04, 0x55
        /*002e*/ 	.short	(.L_144 - .L_143)


	//   ....[0]....
.L_143:
        /* <DEDUP_REMOVED lines=244> */


	//----- nvinfo : EIATTR_MERCURY_ISA_VERSION
	.align		4
.L_144:
        /*0f58*/ 	.byte	0x03, 0x5f
        /*0f5a*/ 	.short	0x0101


	//----- nvinfo : EIATTR_UNUSED_LOAD_BYTE_OFFSET
	.align		4
        /*0f5c*/ 	.byte	0x04, 0x44
        /*0f5e*/ 	.short	(.L_146 - .L_145)


	//   ....[0]....
.L_145:
        /*0f60*/ 	.word	0x00000ae0
        /*0f64*/ 	.word	0x0000fff0


	//   ....[1]....
        /*0f68*/ 	.word	0x0001b260
        /*0f6c*/ 	.word	0x0000fff0


	//----- nvinfo : EIATTR_INT_WARP_WIDE_INSTR_OFFSETS
	.align		4
.L_146:
        /*0f70*/ 	.byte	0x04, 0x31
        /*0f72*/ 	.short	(.L_148 - .L_147)


	//   ....[0]....
.L_147:
        /*0f74*/ 	.word	0x00000190


	//   ....[1]....
        /*0f78*/ 	.word	0x000001d0


	//   ....[2]....
        /*0f7c*/ 	.word	0x00000240


	//   ....[3]....
        /*0f80*/ 	.word	0x00025690


	//   ....[4]....
        /*0f84*/ 	.word	0x000256f0


	//   ....[5]....
        /*0f88*/ 	.word	0x000285e0


	//   ....[6]....
        /*0f8c*/ 	.word	0x00028640


	//----- nvinfo : EIATTR_COOP_GROUP_MASK_REGIDS
	.align		4
.L_148:
        /*0f90*/ 	.byte	0x04, 0x29
        /*0f92*/ 	.short	(.L_150 - .L_149)


	//   ....[0]....
.L_149:
        /*0f94*/ 	.word	0xffffffff


	//   ....[1]....
        /*0f98*/ 	.word	0xffffffff


	//   ....[2]....
        /*0f9c*/ 	.word	0xffffffff


	//   ....[3]....
        /*0fa0*/ 	.word	0xffffffff


	//   ....[4]....
        /*0fa4*/ 	.word	0xffffffff


	//   ....[5]....
        /*0fa8*/ 	.word	0xffffffff


	//   ....[6]....
        /*0fac*/ 	.word	0xffffffff


	//   ....[7]....
        /*0fb0*/ 	.word	0xffffffff


	//   ....[8]....
        /*0fb4*/ 	.word	0xffffffff


	//   ....[9]....
        /*0fb8*/ 	.word	0xffffffff


	//   ....[10]....
        /*0fbc*/ 	.word	0xffffffff


	//   ....[11]....
        /*0fc0*/ 	.word	0xffffffff


	//   ....[12]....
        /*0fc4*/ 	.word	0xffffffff


	//   ....[13]....
        /*0fc8*/ 	.word	0xffffffff


	//   ....[14]....
        /*0fcc*/ 	.word	0xffffffff


	//   ....[15]....
        /*0fd0*/ 	.word	0xffffffff


	//   ....[16]....
        /*0fd4*/ 	.word	0xffffffff


	//   ....[17]....
        /*0fd8*/ 	.word	0xffffffff


	//   ....[18]....
        /*0fdc*/ 	.word	0xffffffff


	//   ....[19]....
        /*0fe0*/ 	.word	0xffffffff


	//   ....[20]....
        /*0fe4*/ 	.word	0xffffffff


	//   ....[21]....
        /*0fe8*/ 	.word	0xffffffff


	//   ....[22]....
        /*0fec*/ 	.word	0xffffffff


	//   ....[23]....
        /*0ff0*/ 	.word	0xffffffff


	//   ....[24]....
        /*0ff4*/ 	.word	0xffffffff


	//   ....[25]....
        /*0ff8*/ 	.word	0xffffffff


	//   ....[26]....
        /*0ffc*/ 	.word	0xffffffff


	//   ....[27]....
        /*1000*/ 	.word	0xffffffff


	//   ....[28]....
        /*1004*/ 	.word	0xffffffff


	//   ....[29]....
        /*1008*/ 	.word	0xffffffff


	//   ....[30]....
        /*100c*/ 	.word	0xffffffff


	//   ....[31]....
        /*1010*/ 	.word	0xffffffff


	//   ....[32]....
        /*1014*/ 	.word	0xffffffff


	//   ....[33]....
        /*1018*/ 	.word	0xffffffff


	//   ....[34]....
        /*101c*/ 	.word	0xffffffff


	//   ....[35]....
        /*1020*/ 	.word	0xffffffff


	//   ....[36]....
        /*1024*/ 	.word	0xffffffff


	//   ....[37]....
        /*1028*/ 	.word	0xffffffff


	//   ....[38]....
        /*102c*/ 	.word	0xffffffff


	//   ....[39]....
        /*1030*/ 	.word	0xffffffff


	//   ....[40]....
        /*1034*/ 	.word	0xffffffff


	//   ....[41]....
        /*1038*/ 	.word	0xffffffff


	//   ....[42]....
        /*103c*/ 	.word	0xffffffff


	//   ....[43]....
        /*1040*/ 	.word	0xffffffff


	//   ....[44]....
        /*1044*/ 	.word	0xffffffff


	//   ....[45]....
        /*1048*/ 	.word	0xffffffff


	//   ....[46]....
        /*104c*/ 	.word	0xffffffff


	//   ....[47]....
        /*1050*/ 	.word	0xffffffff


	//   ....[48]....
        /*1054*/ 	.word	0xffffffff


	//   ....[49]....
        /*1058*/ 	.word	0xffffffff


	//   ....[50]....
        /*105c*/ 	.word	0xffffffff


	//   ....[51]....
        /*1060*/ 	.word	0xffffffff


	//   ....[52]....
        /*1064*/ 	.word	0xffffffff


	//   ....[53]....
        /*1068*/ 	.word	0xffffffff


	//   ....[54]....
        /*106c*/ 	.word	0xffffffff


	//   ....[55]....
        /*1070*/ 	.word	0xffffffff


	//   ....[56]....
        /*1074*/ 	.word	0xffffffff


	//   ....[57]....
        /*1078*/ 	.word	0xffffffff


	//   ....[58]....
        /*107c*/ 	.word	0xffffffff


	//   ....[59]....
        /*1080*/ 	.word	0xffffffff


	//   ....[60]....
        /*1084*/ 	.word	0xffffffff


	//   ....[61]....
        /*1088*/ 	.word	0xffffffff


	//   ....[62]....
        /*108c*/ 	.word	0xffffffff


	//   ....[63]....
        /*1090*/ 	.word	0xffffffff


	//   ....[64]....
        /*1094*/ 	.word	0xffffffff


	//   ....[65]....
        /*1098*/ 	.word	0xffffffff


	//   ....[66]....
        /*109c*/ 	.word	0xffffffff


	//   ....[67]....
        /*10a0*/ 	.word	0xffffffff


	//   ....[68]....
        /*10a4*/ 	.word	0xffffffff


	//   ....[69]....
        /*10a8*/ 	.word	0xffffffff


	//   ....[70]....
        /*10ac*/ 	.word	0xffffffff


	//   ....[71]....
        /*10b0*/ 	.word	0xffffffff


	//   ....[72]....
        /*10b4*/ 	.word	0xffffffff


	//   ....[73]....
        /*10b8*/ 	.word	0xffffffff


	//   ....[74]....
        /*10bc*/ 	.word	0xffffffff


	//   ....[75]....
        /*10c0*/ 	.word	0xffffffff


	//   ....[76]....
        /*10c4*/ 	.word	0xffffffff


	//   ....[77]....
        /*10c8*/ 	.word	0xffffffff


	//   ....[78]....
        /*10cc*/ 	.word	0xffffffff


	//   ....[79]....
        /*10d0*/ 	.word	0xffffffff


	//   ....[80]....
        /*10d4*/ 	.word	0xffffffff


	//   ....[81]....
        /*10d8*/ 	.word	0xffffffff


	//   ....[82]....
        /*10dc*/ 	.word	0xffffffff


	//   ....[83]....
        /*10e0*/ 	.word	0xffffffff


	//   ....[84]....
        /*10e4*/ 	.word	0xffffffff


	//   ....[85]....
        /*10e8*/ 	.word	0xffffffff


	//   ....[86]....
        /*10ec*/ 	.word	0xffffffff


	//   ....[87]....
        /*10f0*/ 	.word	0xffffffff


	//   ....[88]....
        /*10f4*/ 	.word	0xffffffff


	//   ....[89]....
        /*10f8*/ 	.word	0xffffffff


	//   ....[90]....
        /*10fc*/ 	.word	0xffffffff


	//   ....[91]....
        /*1100*/ 	.word	0xffffffff


	//   ....[92]....
        /*1104*/ 	.word	0xffffffff


	//   ....[93]....
        /*1108*/ 	.word	0xffffffff


	//   ....[94]....
        /*110c*/ 	.word	0xffffffff


	//   ....[95]....
        /*1110*/ 	.word	0xffffffff


	//   ....[96]....
        /*1114*/ 	.word	0xffffffff


	//   ....[97]....
        /*1118*/ 	.word	0xffffffff


	//   ....[98]....
        /*111c*/ 	.word	0xffffffff


	//   ....[99]....
        /*1120*/ 	.word	0xffffffff


	//   ....[100]....
        /*1124*/ 	.word	0xffffffff


	//   ....[101]....
        /*1128*/ 	.word	0xffffffff


	//   ....[102]....
        /*112c*/ 	.word	0xffffffff


	//   ....[103]....
        /*1130*/ 	.word	0xffffffff


	//   ....[104]....
        /*1134*/ 	.word	0xffffffff


	//   ....[105]....
        /*1138*/ 	.word	0xffffffff


	//   ....[106]....
        /*113c*/ 	.word	0xffffffff


	//   ....[107]....
        /*1140*/ 	.word	0xffffffff


	//   ....[108]....
        /*1144*/ 	.word	0xffffffff


	//   ....[109]....
        /*1148*/ 	.word	0xffffffff


	//   ....[110]....
        /*114c*/ 	.word	0xffffffff


	//   ....[111]....
        /*1150*/ 	.word	0xffffffff


	//   ....[112]....
        /*1154*/ 	.word	0xffffffff


	//   ....[113]....
        /*1158*/ 	.word	0xffffffff


	//   ....[114]....
        /*115c*/ 	.word	0xffffffff


	//   ....[115]....
        /*1160*/ 	.word	0xffffffff


	//   ....[116]....
        /*1164*/ 	.word	0xffffffff


	//   ....[117]....
        /*1168*/ 	.word	0xffffffff


	//   ....[118]....
        /*116c*/ 	.word	0xffffffff


	//   ....[119]....
        /*1170*/ 	.word	0xffffffff


	//   ....[120]....
        /*1174*/ 	.word	0xffffffff


	//   ....[121]....
        /*1178*/ 	.word	0xffffffff


	//   ....[122]....
        /*117c*/ 	.word	0xffffffff


	//   ....[123]....
        /*1180*/ 	.word	0xffffffff


	//   ....[124]....
        /*1184*/ 	.word	0xffffffff


	//   ....[125]....
        /*1188*/ 	.word	0xffffffff


	//   ....[126]....
        /*118c*/ 	.word	0xffffffff


	//   ....[127]....
        /*1190*/ 	.word	0xffffffff


	//   ....[128]....
        /*1194*/ 	.word	0xffffffff


	//   ....[129]....
        /*1198*/ 	.word	0xffffffff


	//   ....[130]....
        /*119c*/ 	.word	0xffffffff


	//   ....[131]....
        /*11a0*/ 	.word	0xffffffff


	//   ....[132]....
        /*11a4*/ 	.word	0xffffffff


	//   ....[133]....
        /*11a8*/ 	.word	0xffffffff


	//   ....[134]....
        /*11ac*/ 	.word	0xffffffff


	//   ....[135]....
        /*11b0*/ 	.word	0xffffffff


	//   ....[136]....
        /*11b4*/ 	.word	0xffffffff


	//   ....[137]....
        /*11b8*/ 	.word	0xffffffff


	//   ....[138]....
        /*11bc*/ 	.word	0xffffffff


	//   ....[139]....
        /*11c0*/ 	.word	0xffffffff


	//   ....[140]....
        /*11c4*/ 	.word	0xffffffff


	//   ....[141]....
        /*11c8*/ 	.word	0xffffffff


	//   ....[142]....
        /*11cc*/ 	.word	0xffffffff


	//   ....[143]....
        /*11d0*/ 	.word	0xffffffff


	//   ....[144]....
        /*11d4*/ 	.word	0xffffffff


	//   ....[145]....
        /*11d8*/ 	.word	0xffffffff


	//   ....[146]....
        /*11dc*/ 	.word	0xffffffff


	//   ....[147]....
        /*11e0*/ 	.word	0xffffffff


	//   ....[148]....
        /*11e4*/ 	.word	0xffffffff


	//   ....[149]....
        /*11e8*/ 	.word	0xffffffff


	//   ....[150]....
        /*11ec*/ 	.word	0xffffffff


	//   ....[151]....
        /*11f0*/ 	.word	0xffffffff


	//   ....[152]....
        /*11f4*/ 	.word	0xffffffff


	//   ....[153]....
        /*11f8*/ 	.word	0xffffffff


	//   ....[154]....
        /*11fc*/ 	.word	0xffffffff


	//   ....[155]....
        /*1200*/ 	.word	0xffffffff


	//   ....[156]....
        /*1204*/ 	.word	0xffffffff


	//   ....[157]....
        /*1208*/ 	.word	0xffffffff


	//   ....[158]....
        /*120c*/ 	.word	0xffffffff


	//   ....[159]....
        /*1210*/ 	.word	0xffffffff


	//   ....[160]....
        /*1214*/ 	.word	0xffffffff


	//   ....[161]....
        /*1218*/ 	.word	0xffffffff


	//   ....[162]....
        /*121c*/ 	.word	0xffffffff


	//   ....[163]....
        /*1220*/ 	.word	0xffffffff


	//   ....[164]....
        /*1224*/ 	.word	0xffffffff


	//   ....[165]....
        /*1228*/ 	.word	0xffffffff


	//   ....[166]....
        /*122c*/ 	.word	0xffffffff


	//   ....[167]....
        /*1230*/ 	.word	0xffffffff


	//   ....[168]....
        /*1234*/ 	.word	0xffffffff


	//   ....[169]....
        /*1238*/ 	.word	0xffffffff


	//   ....[170]....
        /*123c*/ 	.word	0xffffffff


	//   ....[171]....
        /*1240*/ 	.word	0xffffffff


	//   ....[172]....
        /*1244*/ 	.word	0xffffffff


	//   ....[173]....
        /*1248*/ 	.word	0xffffffff


	//   ....[174]....
        /*124c*/ 	.word	0xffffffff


	//   ....[175]....
        /*1250*/ 	.word	0xffffffff


	//   ....[176]....
        /*1254*/ 	.word	0xffffffff


	//   ....[177]....
        /*1258*/ 	.word	0xffffffff


	//   ....[178]....
        /*125c*/ 	.word	0xffffffff


	//   ....[179]....
        /*1260*/ 	.word	0xffffffff


	//   ....[180]....
        /*1264*/ 	.word	0xffffffff


	//   ....[181]....
        /*1268*/ 	.word	0xffffffff


	//   ....[182]....
        /*126c*/ 	.word	0xffffffff


	//   ....[183]....
        /*1270*/ 	.word	0xffffffff


	//   ....[184]....
        /*1274*/ 	.word	0xffffffff


	//   ....[185]....
        /*1278*/ 	.word	0xffffffff


	//   ....[186]....
        /*127c*/ 	.word	0xffffffff


	//   ....[187]....
        /*1280*/ 	.word	0xffffffff


	//   ....[188]....
        /*1284*/ 	.word	0xffffffff


	//   ....[189]....
        /*1288*/ 	.word	0xffffffff


	//   ....[190]....
        /*128c*/ 	.word	0xffffffff


	//   ....[191]....
        /*1290*/ 	.word	0xffffffff


	//   ....[192]....
        /*1294*/ 	.word	0xffffffff


	//   ....[193]....
        /*1298*/ 	.word	0xffffffff


	//   ....[194]....
        /*129c*/ 	.word	0xffffffff


	//   ....[195]....
        /*12a0*/ 	.word	0xffffffff


	//   ....[196]....
        /*12a4*/ 	.word	0xffffffff


	//   ....[197]....
        /*12a8*/ 	.word	0xffffffff


	//   ....[198]....
        /*12ac*/ 	.word	0xffffffff


	//   ....[199]....
        /*12b0*/ 	.word	0xffffffff


	//   ....[200]....
        /*12b4*/ 	.word	0xffffffff


	//   ....[201]....
        /*12b8*/ 	.word	0xffffffff


	//   ....[202]....
        /*12bc*/ 	.word	0xffffffff


	//   ....[203]....
        /*12c0*/ 	.word	0xffffffff


	//   ....[204]....
        /*12c4*/ 	.word	0xffffffff


	//   ....[205]....
        /*12c8*/ 	.word	0xffffffff


	//   ....[206]....
        /*12cc*/ 	.word	0xffffffff


	//   ....[207]....
        /*12d0*/ 	.word	0xffffffff


	//   ....[208]....
        /*12d4*/ 	.word	0xffffffff


	//   ....[209]....
        /*12d8*/ 	.word	0xffffffff


	//   ....[210]....
        /*12dc*/ 	.word	0xffffffff


	//   ....[211]....
        /*12e0*/ 	.word	0xffffffff


	//   ....[212]....
        /*12e4*/ 	.word	0xffffffff


	//   ....[213]....
        /*12e8*/ 	.word	0xffffffff


	//   ....[214]....
        /*12ec*/ 	.word	0xffffffff


	//   ....[215]....
        /*12f0*/ 	.word	0xffffffff


	//   ....[216]....
        /*12f4*/ 	.word	0xffffffff


	//   ....[217]....
        /*12f8*/ 	.word	0xffffffff


	//   ....[218]....
        /*12fc*/ 	.word	0xffffffff


	//   ....[219]....
        /*1300*/ 	.word	0xffffffff


	//   ....[220]....
        /*1304*/ 	.word	0xffffffff


	//   ....[221]....
        /*1308*/ 	.word	0xffffffff


	//   ....[222]....
        /*130c*/ 	.word	0xffffffff


	//   ....[223]....
        /*1310*/ 	.word	0xffffffff


	//   ....[224]....
        /*1314*/ 	.word	0xffffffff


	//   ....[225]....
        /*1318*/ 	.word	0xffffffff


	//   ....[226]....
        /*131c*/ 	.word	0xffffffff


	//   ....[227]....
        /*1320*/ 	.word	0xffffffff


	//   ....[228]....
        /*1324*/ 	.word	0xffffffff


	//   ....[229]....
        /*1328*/ 	.word	0xffffffff


	//   ....[230]....
        /*132c*/ 	.word	0xffffffff


	//   ....[231]....
        /*1330*/ 	.word	0xffffffff


	//   ....[232]....
        /*1334*/ 	.word	0xffffffff


	//   ....[233]....
        /*1338*/ 	.word	0xffffffff


	//   ....[234]....
        /*133c*/ 	.word	0x0500000f


	//   ....[235]....
        /*1340*/ 	.word	0x0500000f


	//   ....[236]....
        /*1344*/ 	.word	0x0500000f


	//   ....[237]....
        /*1348*/ 	.word	0x0500000f


	//   ....[238]....
        /*134c*/ 	.word	0x0500000f


	//   ....[239]....
        /*1350*/ 	.word	0x0500000f


	//   ....[240]....
        /*1354*/ 	.word	0x0500000f


	//   ....[241]....
        /*1358*/ 	.word	0x0500000f


	//   ....[242]....
        /*135c*/ 	.word	0x0500000f


	//   ....[243]....
        /*1360*/ 	.word	0x0500000f


	//   ....[244]....
        /*1364*/ 	.word	0x0500000f


	//   ....[245]....
        /*1368*/ 	.word	0x0500000f


	//   ....[246]....
        /*136c*/ 	.word	0x0500000f


	//   ....[247]....
        /*1370*/ 	.word	0x0500000f


	//   ....[248]....
        /*1374*/ 	.word	0x0500000f


	//   ....[249]....
        /*1378*/ 	.word	0x0500000f


	//   ....[250]....
        /*137c*/ 	.word	0x0500000f


	//   ....[251]....
        /*1380*/ 	.word	0x0500000f


	//   ....[252]....
        /*1384*/ 	.word	0x0500000f


	//   ....[253]....
        /*1388*/ 	.word	0x0500000f


	//   ....[254]....
        /*138c*/ 	.word	0x0500000f


	//   ....[255]....
        /*1390*/ 	.word	0x0500000f


	//   ....[0]....
        /*1394*/ 	.word	0x0500000f


	//   ....[1]....
        /*1398*/ 	.word	0x0500000f


	//   ....[2]....
        /*139c*/ 	.word	0x0500000f


	//   ....[3]....
        /*13a0*/ 	.word	0x0500000f


	//   ....[4]....
        /*13a4*/ 	.word	0x0500000f


	//   ....[5]....
        /*13a8*/ 	.word	0x0500000f


	//   ....[6]....
        /*13ac*/ 	.word	0x0500000f


	//   ....[7]....
        /*13b0*/ 	.word	0x0500000f


	//   ....[8]....
        /*13b4*/ 	.word	0x0500000f


	//   ....[9]....
        /*13b8*/ 	.word	0x0500000f


	//   ....[10]....
        /*13bc*/ 	.word	0x0500000f


	//   ....[11]....
        /*13c0*/ 	.word	0x0500000f


	//   ....[12]....
        /*13c4*/ 	.word	0x0500000f


	//   ....[13]....
        /*13c8*/ 	.word	0x0500000f


	//   ....[14]....
        /*13cc*/ 	.word	0x0500000f


	//   ....[15]....
        /*13d0*/ 	.word	0x0500000f


	//   ....[16]....
        /*13d4*/ 	.word	0x0500000f


	//   ....[17]....
        /*13d8*/ 	.word	0x0500000f


	//   ....[18]....
        /*13dc*/ 	.word	0x0500000f


	//   ....[19]....
        /*13e0*/ 	.word	0x0500000f


	//   ....[20]....
        /*13e4*/ 	.word	0x0500000f


	//   ....[21]....
        /*13e8*/ 	.word	0x0500000f


	//   ....[22]....
        /*13ec*/ 	.word	0x0500000f


	//   ....[23]....
        /*13f0*/ 	.word	0x0500000f


	//   ....[24]....
        /*13f4*/ 	.word	0x0500000f


	//   ....[25]....
        /*13f8*/ 	.word	0x0500000f


	//   ....[26]....
        /*13fc*/ 	.word	0x0500000f


	//   ....[27]....
        /*1400*/ 	.word	0x0500000f


	//   ....[28]....
        /*1404*/ 	.word	0x0500000f


	//   ....[29]....
        /*1408*/ 	.word	0x0500000f


	//   ....[30]....
        /*140c*/ 	.word	0x0500000f


	//   ....[31]....
        /*1410*/ 	.word	0x0500000f


	//   ....[32]....
        /*1414*/ 	.word	0x0500000f


	//   ....[33]....
        /*1418*/ 	.word	0x0500000f


	//   ....[34]....
        /*141c*/ 	.word	0x0500000f


	//   ....[35]....
        /*1420*/ 	.word	0x0500000f


	//   ....[36]....
        /*1424*/ 	.word	0x0500000f


	//   ....[37]....
        /*1428*/ 	.word	0x0500000f


	//   ....[38]....
        /*142c*/ 	.word	0x0500000f


	//   ....[39]....
        /*1430*/ 	.word	0x0500000f


	//   ....[40]....
        /*1434*/ 	.word	0x0500000f


	//   ....[41]....
        /*1438*/ 	.word	0x0500000f


	//   ....[42]....
        /*143c*/ 	.word	0x0500000f


	//   ....[43]....
        /*1440*/ 	.word	0x0500000f


	//   ....[44]....
        /*1444*/ 	.word	0x0500000f


	//   ....[45]....
        /*1448*/ 	.word	0x0500000f


	//   ....[46]....
        /*144c*/ 	.word	0x0500000f


	//   ....[47]....
        /*1450*/ 	.word	0x0500000f


	//   ....[48]....
        /*1454*/ 	.word	0x0500000f


	//   ....[49]....
        /*1458*/ 	.word	0x0500000f


	//   ....[50]....
        /*145c*/ 	.word	0x0500000f


	//   ....[51]....
        /*1460*/ 	.word	0x0500000f


	//   ....[52]....
        /*1464*/ 	.word	0x0500000f


	//   ....[53]....
        /*1468*/ 	.word	0x0500000f


	//   ....[54]....
        /*146c*/ 	.word	0x0500000f


	//   ....[55]....
        /*1470*/ 	.word	0x0500000f


	//   ....[56]....
        /*1474*/ 	.word	0x0500000f


	//   ....[57]....
        /*1478*/ 	.word	0x0500000f


	//   ....[58]....
        /*147c*/ 	.word	0x0500000f


	//   ....[59]....
        /*1480*/ 	.word	0x0500000f


	//   ....[60]....
        /*1484*/ 	.word	0x0500000f


	//   ....[61]....
        /*1488*/ 	.word	0x0500000f


	//   ....[62]....
        /*148c*/ 	.word	0x0500000f


	//   ....[63]....
        /*1490*/ 	.word	0x0500000f


	//   ....[64]....
        /*1494*/ 	.word	0x0500000f


	//   ....[65]....
        /*1498*/ 	.word	0x0500000f


	//   ....[66]....
        /*149c*/ 	.word	0x0500000f


	//   ....[67]....
        /*14a0*/ 	.word	0x0500000f


	//   ....[68]....
        /*14a4*/ 	.word	0x0500000f


	//   ....[69]....
        /*14a8*/ 	.word	0x0500000f


	//   ....[70]....
        /*14ac*/ 	.word	0x0500000f


	//   ....[71]....
        /*14b0*/ 	.word	0x0500000f


	//   ....[72]....
        /*14b4*/ 	.word	0x0500000f


	//   ....[73]....
        /*14b8*/ 	.word	0x0500000f


	//   ....[74]....
        /*14bc*/ 	.word	0x0500000f


	//   ....[75]....
        /*14c0*/ 	.word	0x0500000f


	//   ....[76]....
        /*14c4*/ 	.word	0x0500000f


	//   ....[77]....
        /*14c8*/ 	.word	0x0500000f


	//   ....[78]....
        /*14cc*/ 	.word	0x0500000f


	//   ....[79]....
        /*14d0*/ 	.word	0x0500000f


	//   ....[80]....
        /*14d4*/ 	.word	0x0500000f


	//   ....[81]....
        /*14d8*/ 	.word	0x0500000f


	//   ....[82]....
        /*14dc*/ 	.word	0x0500000f


	//   ....[83]....
        /*14e0*/ 	.word	0x0500000f


	//   ....[84]....
        /*14e4*/ 	.word	0x0500000f


	//   ....[85]....
        /*14e8*/ 	.word	0x0500000f


	//   ....[86]....
        /*14ec*/ 	.word	0x0500000f


	//   ....[87]....
        /*14f0*/ 	.word	0x0500000f


	//   ....[88]....
        /*14f4*/ 	.word	0x0500000f


	//   ....[89]....
        /*14f8*/ 	.word	0x0500000f


	//   ....[90]....
        /*14fc*/ 	.word	0x0500000f


	//   ....[91]....
        /*1500*/ 	.word	0x0500000f


	//   ....[92]....
        /*1504*/ 	.word	0x0500000f


	//   ....[93]....
        /*1508*/ 	.word	0x0500000f


	//   ....[94]....
        /*150c*/ 	.word	0x0500000f


	//   ....[95]....
        /*1510*/ 	.word	0x0500000f


	//   ....[96]....
        /*1514*/ 	.word	0x0500000f


	//   ....[97]....
        /*1518*/ 	.word	0x0500000f


	//   ....[98]....
        /*151c*/ 	.word	0x0500000f


	//   ....[99]....
        /*1520*/ 	.word	0x0500000f


	//   ....[100]....
        /*1524*/ 	.word	0x0500000f


	//   ....[101]....
        /*1528*/ 	.word	0x0500000f


	//   ....[102]....
        /*152c*/ 	.word	0x0500000f


	//   ....[103]....
        /*1530*/ 	.word	0x0500000f


	//   ....[104]....
        /*1534*/ 	.word	0x0500000f


	//   ....[105]....
        /*1538*/ 	.word	0x0500000f


	//   ....[106]....
        /*153c*/ 	.word	0x0500000f


	//   ....[107]....
        /*1540*/ 	.word	0x0500000f


	//   ....[108]....
        /*1544*/ 	.word	0x0500000f


	//   ....[109]....
        /*1548*/ 	.word	0x0500000f


	//   ....[110]....
        /*154c*/ 	.word	0x0500000f


	//   ....[111]....
        /*1550*/ 	.word	0x0500000f


	//   ....[112]....
        /*1554*/ 	.word	0x0500000f


	//   ....[113]....
        /*1558*/ 	.word	0x0500000f


	//   ....[114]....
        /*155c*/ 	.word	0x0500000f


	//   ....[115]....
        /*1560*/ 	.word	0x0500000f


	//   ....[116]....
        /*1564*/ 	.word	0x0500000f


	//   ....[117]....
        /*1568*/ 	.word	0x0500000f


	//   ....[118]....
        /*156c*/ 	.word	0x0500000f


	//   ....[119]....
        /*1570*/ 	.word	0x0500000f


	//   ....[120]....
        /*1574*/ 	.word	0x0500000f


	//   ....[121]....
        /*1578*/ 	.word	0x0500000f


	//   ....[122]....
        /*157c*/ 	.word	0x0500000f


	//   ....[123]....
        /*1580*/ 	.word	0x0500000f


	//   ....[124]....
        /*1584*/ 	.word	0x0500000f


	//   ....[125]....
        /*1588*/ 	.word	0x0500000f


	//   ....[126]....
        /*158c*/ 	.word	0x0500000f


	//   ....[127]....
        /*1590*/ 	.word	0x0500000f


	//   ....[128]....
        /*1594*/ 	.word	0x0500000f


	//   ....[129]....
        /*1598*/ 	.word	0x0500000f


	//   ....[130]....
        /*159c*/ 	.word	0x0500000f


	//   ....[131]....
        /*15a0*/ 	.word	0x0500000f


	//   ....[132]....
        /*15a4*/ 	.word	0x0500000f


	//   ....[133]....
        /*15a8*/ 	.word	0x0500000f


	//   ....[134]....
        /*15ac*/ 	.word	0x0500000f


	//   ....[135]....
        /*15b0*/ 	.word	0x0500000f


	//   ....[136]....
        /*15b4*/ 	.word	0x0500000f


	//   ....[137]....
        /*15b8*/ 	.word	0x0500000f


	//   ....[138]....
        /*15bc*/ 	.word	0x0500000f


	//   ....[139]....
        /*15c0*/ 	.word	0x0500000f


	//   ....[140]....
        /*15c4*/ 	.word	0x0500000f


	//   ....[141]....
        /*15c8*/ 	.word	0x0500000f


	//   ....[142]....
        /*15cc*/ 	.word	0x0500000f


	//   ....[143]....
        /*15d0*/ 	.word	0x0500000f


	//   ....[144]....
        /*15d4*/ 	.word	0x0500000f


	//   ....[145]....
        /*15d8*/ 	.word	0x0500000f


	//   ....[146]....
        /*15dc*/ 	.word	0x0500000f


	//   ....[147]....
        /*15e0*/ 	.word	0x0500000f


	//   ....[148]....
        /*15e4*/ 	.word	0x0500000f


	//   ....[149]....
        /*15e8*/ 	.word	0x0500000f


	//   ....[150]....
        /*15ec*/ 	.word	0x0500000f


	//   ....[151]....
        /*15f0*/ 	.word	0x0500000f


	//   ....[152]....
        /*15f4*/ 	.word	0x0500000f


	//   ....[153]....
        /*15f8*/ 	.word	0x0500000f


	//   ....[154]....
        /*15fc*/ 	.word	0x0500000f


	//   ....[155]....
        /*1600*/ 	.word	0x0500000f


	//   ....[156]....
        /*1604*/ 	.word	0x0500000f


	//   ....[157]....
        /*1608*/ 	.word	0x0500000f


	//   ....[158]....
        /*160c*/ 	.word	0x0500000f


	//   ....[159]....
        /*1610*/ 	.word	0x0500000f


	//   ....[160]....
        /*1614*/ 	.word	0x0500000f


	//   ....[161]....
        /*1618*/ 	.word	0x0500000f


	//   ....[162]....
        /*161c*/ 	.word	0x0500000f


	//   ....[163]....
        /*1620*/ 	.word	0x0500000f


	//   ....[164]....
        /*1624*/ 	.word	0x0500000f


	//   ....[165]....
        /*1628*/ 	.word	0x0500000f


	//   ....[166]....
        /*162c*/ 	.word	0x0500000f


	//   ....[167]....
        /*1630*/ 	.word	0x0500000f


	//   ....[168]....
        /*1634*/ 	.word	0x0500000f


	//   ....[169]....
        /*1638*/ 	.word	0x0500000f


	//   ....[170]....
        /*163c*/ 	.word	0x0500000f


	//   ....[171]....
        /*1640*/ 	.word	0x0500000f


	//----- nvinfo : EIATTR_COOP_GROUP_INSTR_OFFSETS
	.align		4
.L_150:
        /*1644*/ 	.byte	0x04, 0x28
        /*1646*/ 	.short	(.L_152 - .L_151)


	//   ....[0]....
.L_151:
        /*1648*/ 	.word	0x00000070


	//   ....[1]....
        /*164c*/ 	.word	0x000001a0


	//   ....[2]....
        /*1650*/ 	.word	0x000001f0


	//   ....[3]....
        /*1654*/ 	.word	0x00000420


	//   ....[4]....
        /*1658*/ 	.word	0x00000580


	//   ....[5]....
        /*165c*/ 	.word	0x000006a0


	//   ....[6]....
        /*1660*/ 	.word	0x00000800


	//   ....[7]....
        /*1664*/ 	.word	0x0000d8a0


	//   ....[8]....
        /*1668*/ 	.word	0x0000de30


	//   ....[9]....
        /*166c*/ 	.word	0x0000de40


	//   ....[10]....
        /*1670*/ 	.word	0x0000de50


	//   ....[11]....
        /*1674*/ 	.word	0x0000de60


	//   ....[12]....
        /*1678*/ 	.word	0x000114a0


	//   ....[13]....
        /*167c*/ 	.word	0x000114b0


	//   ....[14]....
        /*1680*/ 	.word	0x000114c0


	//   ....[15]....
        /*1684*/ 	.word	0x000114d0


	//   ....[16]....
        /*1688*/ 	.word	0x00015d50


	//   ....[17]....
        /*168c*/ 	.word	0x00015e10


	//   ....[18]....
        /*1690*/ 	.word	0x00016130


	//   ....[19]....
        /*1694*/ 	.word	0x00016150


	//   ....[20]....
        /*1698*/ 	.word	0x00018690


	//   ....[21]....
        /*169c*/ 	.word	0x00018960


	//   ....[22]....
        /*16a0*/ 	.word	0x000189c0


	//   ....[23]....
        /*16a4*/ 	.word	0x000189e0


	//   ....[24]....
        /*16a8*/ 	.word	0x0001a6f0


	//   ....[25]....
        /*16ac*/ 	.word	0x0001a700


	//   ....[26]....
        /*16b0*/ 	.word	0x0001a720


	//   ....[27]....
        /*16b4*/ 	.word	0x0001a740


	//   ....[28]....
        /*16b8*/ 	.word	0x0001b9f0


	//   ....[29]....
        /*16bc*/ 	.word	0x0001ba20


	//   ....[30]....
        /*16c0*/ 	.word	0x0001ba50


	//   ....[31]....
        /*16c4*/ 	.word	0x0001ba80


	//   ....[32]....
        /*16c8*/ 	.word	0x0001bab0


	//   ....[33]....
        /*16cc*/ 	.word	0x0001bae0


	//   ....[34]....
        /*16d0*/ 	.word	0x0001bb10


	//   ....[35]....
        /*16d4*/ 	.word	0x0001bb40


	//   ....[36]....
        /*16d8*/ 	.word	0x0001bb70


	//   ....[37]....
        /*16dc*/ 	.word	0x0001bba0


	//   ....[38]....
        /*16e0*/ 	.word	0x0001bbd0


	//   ....[39]....
        /*16e4*/ 	.word	0x0001bc00


	//   ....[40]....
        /*16e8*/ 	.word	0x0001bc30


	//   ....[41]....
        /*16ec*/ 	.word	0x0001bc60


	//   ....[42]....
        /*16f0*/ 	.word	0x0001bc90


	//   ....[43]....
        /*16f4*/ 	.word	0x0001bcc0


	//   ....[44]....
        /*16f8*/ 	.word	0x0001bcf0


	//   ....[45]....
        /*16fc*/ 	.word	0x0001bd20


	//   ....[46]....
        /*1700*/ 	.word	0x0001bd50


	//   ....[47]....
        /*1704*/ 	.word	0x0001bd80


	//   ....[48]....
        /*1708*/ 	.word	0x0001bdb0


	//   ....[49]....
        /*170c*/ 	.word	0x0001bde0


	//   ....[50]....
        /*1710*/ 	.word	0x0001be10


	//   ....[51]....
        /*1714*/ 	.word	0x0001be40


	//   ....[52]....
        /*1718*/ 	.word	0x0001be70


	//   ....[53]....
        /*171c*/ 	.word	0x0001bea0


	//   ....[54]....
        /*1720*/ 	.word	0x0001bed0


	//   ....[55]....
        /*1724*/ 	.word	0x0001bf00


	//   ....[56]....
        /*1728*/ 	.word	0x0001bf30


	//   ....[57]....
        /*172c*/ 	.word	0x0001bf60


	//   ....[58]....
        /*1730*/ 	.word	0x0001bf90


	//   ....[59]....
        /*1734*/ 	.word	0x0001bfc0


	//   ....[60]....
        /*1738*/ 	.word	0x0001bff0


	//   ....[61]....
        /*173c*/ 	.word	0x0001c020


	//   ....[62]....
        /*1740*/ 	.word	0x0001c050


	//   ....[63]....
        /*1744*/ 	.word	0x0001c080


	//   ....[64]....
        /*1748*/ 	.word	0x0001c0b0


	//   ....[65]....
        /*174c*/ 	.word	0x0001c0e0


	//   ....[66]....
        /*1750*/ 	.word	0x0001c110


	//   ....[67]....
        /*1754*/ 	.word	0x0001c140


	//   ....[68]....
        /*1758*/ 	.word	0x0001c170


	//   ....[69]....
        /*175c*/ 	.word	0x0001c1a0


	//   ....[70]....
        /*1760*/ 	.word	0x0001c1d0


	//   ....[71]....
        /*1764*/ 	.word	0x0001c200


	//   ....[72]....
        /*1768*/ 	.word	0x0001c230


	//   ....[73]....
        /*176c*/ 	.word	0x0001c260


	//   ....[74]....
        /*1770*/ 	.word	0x0001c290


	//   ....[75]....
        /*1774*/ 	.word	0x0001c2c0


	//   ....[76]....
        /*1778*/ 	.word	0x0001c2f0


	//   ....[77]....
        /*177c*/ 	.word	0x0001c320


	//   ....[78]....
        /*1780*/ 	.word	0x0001c350


	//   ....[79]....
        /*1784*/ 	.word	0x0001c380


	//   ....[80]....
        /*1788*/ 	.word	0x0001c3b0


	//   ....[81]....
        /*178c*/ 	.word	0x0001c3e0


	//   ....[82]....
        /*1790*/ 	.word	0x0001c410


	//   ....[83]....
        /*1794*/ 	.word	0x0001c440


	//   ....[84]....
        /*1798*/ 	.word	0x0001c470


	//   ....[85]....
        /*179c*/ 	.word	0x0001c4a0


	//   ....[86]....
        /*17a0*/ 	.word	0x0001c4d0


	//   ....[87]....
        /*17a4*/ 	.word	0x0001c500


	//   ....[88]....
        /*17a8*/ 	.word	0x0001c530


	//   ....[89]....
        /*17ac*/ 	.word	0x0001c560


	//   ....[90]....
        /*17b0*/ 	.word	0x0001c590


	//   ....[91]....
        /*17b4*/ 	.word	0x0001c5c0


	//   ....[92]....
        /*17b8*/ 	.word	0x0001c5f0


	//   ....[93]....
        /*17bc*/ 	.word	0x0001c620


	//   ....[94]....
        /*17c0*/ 	.word	0x0001c650


	//   ....[95]....
        /*17c4*/ 	.word	0x0001c680


	//   ....[96]....
        /*17c8*/ 	.word	0x0001c6b0


	//   ....[97]....
        /*17cc*/ 	.word	0x0001c6e0


	//   ....[98]....
        /*17d0*/ 	.word	0x0001c710


	//   ....[99]....
        /*17d4*/ 	.word	0x0001c740


	//   ....[100]....
        /*17d8*/ 	.word	0x0001c770


	//   ....[101]....
        /*17dc*/ 	.word	0x0001c7a0


	//   ....[102]....
        /*17e0*/ 	.word	0x0001c7d0


	//   ....[103]....
        /*17e4*/ 	.word	0x0001c800


	//   ....[104]....
        /*17e8*/ 	.word	0x0001c830


	//   ....[105]....
        /*17ec*/ 	.word	0x0001c860


	//   ....[106]....
        /*17f0*/ 	.word	0x0001c890


	//   ....[107]....
        /*17f4*/ 	.word	0x0001c8c0


	//   ....[108]....
        /*17f8*/ 	.word	0x0001c8f0


	//   ....[109]....
        /*17fc*/ 	.word	0x0001c920


	//   ....[110]....
        /*1800*/ 	.word	0x0001c950


	//   ....[111]....
        /*1804*/ 	.word	0x0001c980


	//   ....[112]....
        /*1808*/ 	.word	0x0001c9b0


	//   ....[113]....
        /*180c*/ 	.word	0x0001c9e0


	//   ....[114]....
        /*1810*/ 	.word	0x0001ca10


	//   ....[115]....
        /*1814*/ 	.word	0x0001ca40


	//   ....[116]....
        /*1818*/ 	.word	0x0001ca70


	//   ....[117]....
        /*181c*/ 	.word	0x0001caa0


	//   ....[118]....
        /*1820*/ 	.word	0x0001cad0


	//   ....[119]....
        /*1824*/ 	.word	0x0001cb00


	//   ....[120]....
        /*1828*/ 	.word	0x0001cb30


	//   ....[121]....
        /*182c*/ 	.word	0x0001cb60


	//   ....[122]....
        /*1830*/ 	.word	0x0001cb90


	//   ....[123]....
        /*1834*/ 	.word	0x0001cbc0


	//   ....[124]....
        /*1838*/ 	.word	0x0001cbf0


	//   ....[125]....
        /*183c*/ 	.word	0x0001cc20


	//   ....[126]....
        /*1840*/ 	.word	0x0001cc50


	//   ....[127]....
        /*1844*/ 	.word	0x0001cc80


	//   ....[128]....
        /*1848*/ 	.word	0x0001ccb0


	//   ....[129]....
        /*184c*/ 	.word	0x0001cce0


	//   ....[130]....
        /*1850*/ 	.word	0x0001cd10


	//   ....[131]....
        /*1854*/ 	.word	0x0001cd40


	//   ....[132]....
        /*1858*/ 	.word	0x0001cd70


	//   ....[133]....
        /*185c*/ 	.word	0x0001cda0


	//   ....[134]....
        /*1860*/ 	.word	0x0001cdd0


	//   ....[135]....
        /*1864*/ 	.word	0x0001ce00


	//   ....[136]....
        /*1868*/ 	.word	0x0001ce30


	//   ....[137]....
        /*186c*/ 	.word	0x0001ce60


	//   ....[138]....
        /*1870*/ 	.word	0x0001ce90


	//   ....[139]....
        /*1874*/ 	.word	0x0001cec0


	//   ....[140]....
        /*1878*/ 	.word	0x0001cef0


	//   ....[141]....
        /*187c*/ 	.word	0x0001cf20


	//   ....[142]....
        /*1880*/ 	.word	0x0001cf50


	//   ....[143]....
        /*1884*/ 	.word	0x0001cf80


	//   ....[144]....
        /*1888*/ 	.word	0x0001cfb0


	//   ....[145]....
        /*188c*/ 	.word	0x0001cfe0


	//   ....[146]....
        /*1890*/ 	.word	0x0001d010


	//   ....[147]....
        /*1894*/ 	.word	0x0001d020


	//   ....[148]....
        /*1898*/ 	.word	0x0001d050


	//   ....[149]....
        /*189c*/ 	.word	0x0001d060


	//   ....[150]....
        /*18a0*/ 	.word	0x0001d090


	//   ....[151]....
        /*18a4*/ 	.word	0x0001d0a0


	//   ....[152]....
        /*18a8*/ 	.word	0x0001d0d0


	//   ....[153]....
        /*18ac*/ 	.word	0x0001d0e0


	//   ....[154]....
        /*18b0*/ 	.word	0x0001d110


	//   ....[155]....
        /*18b4*/ 	.word	0x0001d120


	//   ....[156]....
        /*18b8*/ 	.word	0x0001dbd0


	//   ....[157]....
        /*18bc*/ 	.word	0x0001dbf0


	//   ....[158]....
        /*18c0*/ 	.word	0x0001dc00


	//   ....[159]....
        /*18c4*/ 	.word	0x0001dc10


	//   ....[160]....
        /*18c8*/ 	.word	0x0001e610


	//   ....[161]....
        /*18cc*/ 	.word	0x0001e620


	//   ....[162]....
        /*18d0*/ 	.word	0x0001e7f0


	//   ....[163]....
        /*18d4*/ 	.word	0x0001e800


	//   ....[164]....
        /*18d8*/ 	.word	0x0001e9f0


	//   ....[165]....
        /*18dc*/ 	.word	0x0001ea00


	//   ....[166]....
        /*18e0*/ 	.word	0x0001ebd0


	//   ....[167]....
        /*18e4*/ 	.word	0x0001ebe0


	//   ....[168]....
        /*18e8*/ 	.word	0x0001f050


	//   ....[169]....
        /*18ec*/ 	.word	0x0001f060


	//   ....[170]....
        /*18f0*/ 	.word	0x00020000


	//   ....[171]....
        /*18f4*/ 	.word	0x00020010


	//   ....[172]....
        /*18f8*/ 	.word	0x00022250


	//   ....[173]....
        /*18fc*/ 	.word	0x00022260


	//   ....[174]....
        /*1900*/ 	.word	0x00022430


	//   ....[175]....
        /*1904*/ 	.word	0x00022440


	//   ....[176]....
        /*1908*/ 	.word	0x00022610


	//   ....[177]....
        /*190c*/ 	.word	0x00022620


	//   ....[178]....
        /*1910*/ 	.word	0x000227f0


	//   ....[179]....
        /*1914*/ 	.word	0x00022800


	//   ....[180]....
        /*1918*/ 	.word	0x00022a30


	//   ....[181]....
        /*191c*/ 	.word	0x00022c70


	//   ....[182]....
        /*1920*/ 	.word	0x00022ca0


	//   ....[183]....
        /*1924*/ 	.word	0x00022cd0


	//   ....[184]....
        /*1928*/ 	.word	0x00022d00


	//   ....[185]....
        /*192c*/ 	.word	0x00022d30


	//   ....[186]....
        /*1930*/ 	.word	0x00022d60


	//   ....[187]....
        /*1934*/ 	.word	0x00022f00


	//   ....[188]....
        /*1938*/ 	.word	0x00022f30


	//   ....[189]....
        /*193c*/ 	.word	0x00022f60


	//   ....[190]....
        /*1940*/ 	.word	0x00022f90


	//   ....[191]....
        /*1944*/ 	.word	0x00022fc0


	//   ....[192]....
        /*1948*/ 	.word	0x00022ff0


	//   ....[193]....
        /*194c*/ 	.word	0x00023070


	//   ....[194]....
        /*1950*/ 	.word	0x000230b0


	//   ....[195]....
        /*1954*/ 	.word	0x000230c0


	//   ....[196]....
        /*1958*/ 	.word	0x00023170


	//   ....[197]....
        /*195c*/ 	.word	0x00024310


	//   ....[198]....
        /*1960*/ 	.word	0x00025e30


	//   ....[199]....
        /*1964*/ 	.word	0x00026b10


	//   ....[200]....
        /*1968*/ 	.word	0x00026b20


	//   ....[201]....
        /*196c*/ 	.word	0x00026b60


	//   ....[202]....
        /*1970*/ 	.word	0x00026ba0


	//   ....[203]....
        /*1974*/ 	.word	0x00026cb0


	//   ....[204]....
        /*1978*/ 	.word	0x00026cc0


	//   ....[205]....
        /*197c*/ 	.word	0x00026d50


	//   ....[206]....
        /*1980*/ 	.word	0x00026d60


	//   ....[207]....
        /*1984*/ 	.word	0x00026df0


	//   ....[208]....
        /*1988*/ 	.word	0x00026e00


	//   ....[209]....
        /*198c*/ 	.word	0x00026e90


	//   ....[210]....
        /*1990*/ 	.word	0x00026ea0


	//   ....[211]....
        /*1994*/ 	.word	0x00026f30


	//   ....[212]....
        /*1998*/ 	.word	0x00026f40


	//   ....[213]....
        /*199c*/ 	.word	0x00026f90


	//   ....[214]....
        /*19a0*/ 	.word	0x00026fc0


	//   ....[215]....
        /*19a4*/ 	.word	0x00029300


	//   ....[216]....
        /*19a8*/ 	.word	0x00029330


	//   ....[217]....
        /*19ac*/ 	.word	0x00029390


	//   ....[218]....
        /*19b0*/ 	.word	0x000293c0


	//   ....[219]....
        /*19b4*/ 	.word	0x000293f0


	//   ....[220]....
        /*19b8*/ 	.word	0x00029420


	//   ....[221]....
        /*19bc*/ 	.word	0x00029450


	//   ....[222]....
        /*19c0*/ 	.word	0x00029480


	//   ....[223]....
        /*19c4*/ 	.word	0x00029650


	//   ....[224]....
        /*19c8*/ 	.word	0x00029680


	//   ....[225]....
        /*19cc*/ 	.word	0x000296b0


	//   ....[226]....
        /*19d0*/ 	.word	0x000296e0


	//   ....[227]....
        /*19d4*/ 	.word	0x00029710


	//   ....[228]....
        /*19d8*/ 	.word	0x00029740


	//   ....[229]....
        /*19dc*/ 	.word	0x00029810


	//   ....[230]....
        /*19e0*/ 	.word	0x00029830


	//   ....[231]....
        /*19e4*/ 	.word	0x00029840


	//   ....[232]....
        /*19e8*/ 	.word	0x000298a0


	//   ....[233]....
        /*19ec*/ 	.word	0x00029fc0


	//   ....[234]....
        /*19f0*/ 	.word	0x0002a460


	//   ....[235]....
        /*19f4*/ 	.word	0x0002a510


	//   ....[236]....
        /*19f8*/ 	.word	0x0002a5a0


	//   ....[237]....
        /*19fc*/ 	.word	0x0002a5f0


	//   ....[238]....
        /*1a00*/ 	.word	0x0002a640


	//   ....[239]....
        /*1a04*/ 	.word	0x0002a730


	//   ....[240]....
        /*1a08*/ 	.word	0x0002a7c0


	//   ....[241]....
        /*1a0c*/ 	.word	0x0002a810


	//   ....[242]....
        /*1a10*/ 	.word	0x0002a860


	//   ....[243]....
        /*1a14*/ 	.word	0x0002ab50


	//   ....[244]....
        /*1a18*/ 	.word	0x0002ac60


	//   ....[245]....
        /*1a1c*/ 	.word	0x0002ad90


	//   ....[246]....
        /*1a20*/ 	.word	0x0002aea0


	//   ....[247]....
        /*1a24*/ 	.word	0x0002afd0


	//   ....[248]....
        /*1a28*/ 	.word	0x0002b0e0


	//   ....[249]....
        /*1a2c*/ 	.word	0x0002b210


	//   ....[250]....
        /*1a30*/ 	.word	0x0002b320


	//   ....[251]....
        /*1a34*/ 	.word	0x0002b450


	//   ....[252]....
        /*1a38*/ 	.word	0x0002b560


	//   ....[253]....
        /*1a3c*/ 	.word	0x0002b630


	//   ....[254]....
        /*1a40*/ 	.word	0x0002b680


	//   ....[255]....
        /*1a44*/ 	.word	0x0002b700


	//   ....[0]....
        /*1a48*/ 	.word	0x0002b770


	//   ....[1]....
        /*1a4c*/ 	.word	0x0002b7d0


	//   ....[2]....
        /*1a50*/ 	.word	0x0002b820


	//   ....[3]....
        /*1a54*/ 	.word	0x0002b8a0


	//   ....[4]....
        /*1a58*/ 	.word	0x0002b910


	//   ....[5]....
        /*1a5c*/ 	.word	0x0002b970


	//   ....[6]....
        /*1a60*/ 	.word	0x0002b9c0


	//   ....[7]....
        /*1a64*/ 	.word	0x0002ba40


	//   ....[8]....
        /*1a68*/ 	.word	0x0002bab0


	//   ....[9]....
        /*1a6c*/ 	.word	0x0002bb10


	//   ....[10]....
        /*1a70*/ 	.word	0x0002bb60


	//   ....[11]....
        /*1a74*/ 	.word	0x0002bbe0


	//   ....[12]....
        /*1a78*/ 	.word	0x0002bc50


	//   ....[13]....
        /*1a7c*/ 	.word	0x0002bcb0


	//   ....[14]....
        /*1a80*/ 	.word	0x0002bd00


	//   ....[15]....
        /*1a84*/ 	.word	0x0002bd80


	//   ....[16]....
        /*1a88*/ 	.word	0x0002bdf0


	//   ....[17]....
        /*1a8c*/ 	.word	0x0002be50


	//   ....[18]....
        /*1a90*/ 	.word	0x0002bea0


	//   ....[19]....
        /*1a94*/ 	.word	0x0002bf20


	//   ....[20]....
        /*1a98*/ 	.word	0x0002bf90


	//   ....[21]....
        /*1a9c*/ 	.word	0x0002bff0


	//   ....[22]....
        /*1aa0*/ 	.word	0x0002c040


	//   ....[23]....
        /*1aa4*/ 	.word	0x0002c0c0


	//   ....[24]....
        /*1aa8*/ 	.word	0x0002c130


	//   ....[25]....
        /*1aac*/ 	.word	0x0002c190


	//   ....[26]....
        /*1ab0*/ 	.word	0x0002c1e0


	//   ....[27]....
        /*1ab4*/ 	.word	0x0002c260


	//   ....[28]....
        /*1ab8*/ 	.word	0x0002c2d0


	//   ....[29]....
        /*1abc*/ 	.word	0x0002c330


	//   ....[30]....
        /*1ac0*/ 	.word	0x0002c380


	//   ....[31]....
        /*1ac4*/ 	.word	0x0002c400


	//   ....[32]....
        /*1ac8*/ 	.word	0x0002c470


	//   ....[33]....
        /*1acc*/ 	.word	0x0002c4d0


	//   ....[34]....
        /*1ad0*/ 	.word	0x0002c520


	//   ....[35]....
        /*1ad4*/ 	.word	0x0002c5a0


	//   ....[36]....
        /*1ad8*/ 	.word	0x0002c610


	//   ....[37]....
        /*1adc*/ 	.word	0x0002c670


	//   ....[38]....
        /*1ae0*/ 	.word	0x0002c6c0


	//   ....[39]....
        /*1ae4*/ 	.word	0x0002c740


	//   ....[40]....
        /*1ae8*/ 	.word	0x0002c7b0


	//   ....[41]....
        /*1aec*/ 	.word	0x0002c810


	//   ....[42]....
        /*1af0*/ 	.word	0x0002c860


	//   ....[43]....
        /*1af4*/ 	.word	0x0002c8e0


	//   ....[44]....
        /*1af8*/ 	.word	0x0002c950


	//   ....[45]....
        /*1afc*/ 	.word	0x0002c9b0


	//   ....[46]....
        /*1b00*/ 	.word	0x0002ca00


	//   ....[47]....
        /*1b04*/ 	.word	0x0002ca80


	//   ....[48]....
        /*1b08*/ 	.word	0x0002caf0


	//   ....[49]....
        /*1b0c*/ 	.word	0x0002cb50


	//   ....[50]....
        /*1b10*/ 	.word	0x0002cba0


	//   ....[51]....
        /*1b14*/ 	.word	0x0002cc20


	//   ....[52]....
        /*1b18*/ 	.word	0x0002cc90


	//   ....[53]....
        /*1b1c*/ 	.word	0x0002ccf0


	//   ....[54]....
        /*1b20*/ 	.word	0x0002cd40


	//   ....[55]....
        /*1b24*/ 	.word	0x0002cdc0


	//   ....[56]....
        /*1b28*/ 	.word	0x0002ce30


	//   ....[57]....
        /*1b2c*/ 	.word	0x0002ce90


	//   ....[58]....
        /*1b30*/ 	.word	0x0002cee0


	//   ....[59]....
        /*1b34*/ 	.word	0x0002cf60


	//   ....[60]....
        /*1b38*/ 	.word	0x0002cfd0


	//   ....[61]....
        /*1b3c*/ 	.word	0x0002d030


	//   ....[62]....
        /*1b40*/ 	.word	0x0002d080


	//   ....[63]....
        /*1b44*/ 	.word	0x0002d100


	//   ....[64]....
        /*1b48*/ 	.word	0x0002d170


	//   ....[65]....
        /*1b4c*/ 	.word	0x0002d1d0


	//   ....[66]....
        /*1b50*/ 	.word	0x0002d220


	//   ....[67]....
        /*1b54*/ 	.word	0x0002d2a0


	//   ....[68]....
        /*1b58*/ 	.word	0x0002d310


	//   ....[69]....
        /*1b5c*/ 	.word	0x0002d370


	//   ....[70]....
        /*1b60*/ 	.word	0x0002d3c0


	//   ....[71]....
        /*1b64*/ 	.word	0x0002d440


	//   ....[72]....
        /*1b68*/ 	.word	0x0002d4b0


	//   ....[73]....
        /*1b6c*/ 	.word	0x0002d510


	//   ....[74]....
        /*1b70*/ 	.word	0x0002d560


	//   ....[75]....
        /*1b74*/ 	.word	0x0002d5e0


	//   ....[76]....
        /*1b78*/ 	.word	0x0002d650


	//   ....[77]....
        /*1b7c*/ 	.word	0x0002d6b0


	//   ....[78]....
        /*1b80*/ 	.word	0x0002d700


	//   ....[79]....
        /*1b84*/ 	.word	0x0002d780


	//   ....[80]....
        /*1b88*/ 	.word	0x0002d7f0


	//   ....[81]....
        /*1b8c*/ 	.word	0x0002d850


	//   ....[82]....
        /*1b90*/ 	.word	0x0002d8a0


	//   ....[83]....
        /*1b94*/ 	.word	0x0002d900


	//   ....[84]....
        /*1b98*/ 	.word	0x0002d990


	//   ....[85]....
        /*1b9c*/ 	.word	0x0002d9f0


	//   ....[86]....
        /*1ba0*/ 	.word	0x0002da40


	//   ....[87]....
        /*1ba4*/ 	.word	0x0002dac0


	//   ....[88]....
        /*1ba8*/ 	.word	0x0002db30


	//   ....[89]....
        /*1bac*/ 	.word	0x0002db90


	//   ....[90]....
        /*1bb0*/ 	.word	0x0002dbe0


	//   ....[91]....
        /*1bb4*/ 	.word	0x0002dc60


	//   ....[92]....
        /*1bb8*/ 	.word	0x0002dcd0


	//   ....[93]....
        /*1bbc*/ 	.word	0x0002dd30


	//   ....[94]....
        /*1bc0*/ 	.word	0x0002dd80


	//   ....[95]....
        /*1bc4*/ 	.word	0x0002de00


	//   ....[96]....
        /*1bc8*/ 	.word	0x0002de70


	//   ....[97]....
        /*1bcc*/ 	.word	0x0002ded0


	//   ....[98]....
        /*1bd0*/ 	.word	0x0002df20


	//   ....[99]....
        /*1bd4*/ 	.word	0x0002dfa0


	//   ....[100]....
        /*1bd8*/ 	.word	0x0002e010


	//   ....[101]....
        /*1bdc*/ 	.word	0x0002e070


	//   ....[102]....
        /*1be0*/ 	.word	0x0002e0c0


	//   ....[103]....
        /*1be4*/ 	.word	0x0002e140


	//   ....[104]....
        /*1be8*/ 	.word	0x0002e1b0


	//   ....[105]....
        /*1bec*/ 	.word	0x0002e210


	//   ....[106]....
        /*1bf0*/ 	.word	0x0002e260


	//   ....[107]....
        /*1bf4*/ 	.word	0x0002e2e0


	//   ....[108]....
        /*1bf8*/ 	.word	0x0002e350


	//   ....[109]....
        /*1bfc*/ 	.word	0x0002e3b0


	//   ....[110]....
        /*1c00*/ 	.word	0x0002e400


	//   ....[111]....
        /*1c04*/ 	.word	0x0002e480


	//   ....[112]....
        /*1c08*/ 	.word	0x0002e4f0


	//   ....[113]....
        /*1c0c*/ 	.word	0x0002e560


	//   ....[114]....
        /*1c10*/ 	.word	0x0002e5b0


	//   ....[115]....
        /*1c14*/ 	.word	0x0002e640


	//   ....[116]....
        /*1c18*/ 	.word	0x0002e690


	//   ....[117]....
        /*1c1c*/ 	.word	0x0002e720


	//   ....[118]....
        /*1c20*/ 	.word	0x0002e7b0


	//   ....[119]....
        /*1c24*/ 	.word	0x0002e840


	//   ....[120]....
        /*1c28*/ 	.word	0x0002e8d0


	//   ....[121]....
        /*1c2c*/ 	.word	0x0002e960


	//   ....[122]....
        /*1c30*/ 	.word	0x0002e9f0


	//   ....[123]....
        /*1c34*/ 	.word	0x0002ea70


	//   ....[124]....
        /*1c38*/ 	.word	0x0002eac0


	//   ....[125]....
        /*1c3c*/ 	.word	0x0002eb60


	//   ....[126]....
        /*1c40*/ 	.word	0x0002ebf0


	//   ....[127]....
        /*1c44*/ 	.word	0x0002ec80


	//   ....[128]....
        /*1c48*/ 	.word	0x0002ecd0


	//   ....[129]....
        /*1c4c*/ 	.word	0x0002ed60


	//   ....[130]....
        /*1c50*/ 	.word	0x0002edf0


	//   ....[131]....
        /*1c54*/ 	.word	0x0002ee80


	//   ....[132]....
        /*1c58*/ 	.word	0x0002ef10


	//   ....[133]....
        /*1c5c*/ 	.word	0x0002efa0


	//   ....[134]....
        /*1c60*/ 	.word	0x0002f030


	//   ....[135]....
        /*1c64*/ 	.word	0x0002f0f0


	//   ....[136]....
        /*1c68*/ 	.word	0x0002f3d0


	//   ....[137]....
        /*1c6c*/ 	.word	0x0002f5c0


	//   ....[138]....
        /*1c70*/ 	.word	0x0002f630


	//   ....[139]....
        /*1c74*/ 	.word	0x0002f690


	//   ....[140]....
        /*1c78*/ 	.word	0x0002f730


	//   ....[141]....
        /*1c7c*/ 	.word	0x0002f7f0


	//   ....[142]....
        /*1c80*/ 	.word	0x0002f900


	//   ....[143]....
        /*1c84*/ 	.word	0x0002f960


	//   ....[144]....
        /*1c88*/ 	.word	0x0002fa60


	//   ....[145]....
        /*1c8c*/ 	.word	0x0002fac0


	//   ....[146]....
        /*1c90*/ 	.word	0x0002fbc0


	//   ....[147]....
        /*1c94*/ 	.word	0x0002fc20


	//   ....[148]....
        /*1c98*/ 	.word	0x0002fd20


	//   ....[149]....
        /*1c9c*/ 	.word	0x0002fd80


	//   ....[150]....
        /*1ca0*/ 	.word	0x0002fe70


	//   ....[151]....
        /*1ca4*/ 	.word	0x0002fee0


	//   ....[152]....
        /*1ca8*/ 	.word	0x0002ffc0


	//   ....[153]....
        /*1cac*/ 	.word	0x000302a0


	//   ....[154]....
        /*1cb0*/ 	.word	0x00030340


	//   ....[155]....
        /*1cb4*/ 	.word	0x000304e0


	//   ....[156]....
        /*1cb8*/ 	.word	0x00030560


	//   ....[157]....
        /*1cbc*/ 	.word	0x000305e0


	//   ....[158]....
        /*1cc0*/ 	.word	0x00030660


	//   ....[159]....
        /*1cc4*/ 	.word	0x000306e0


	//   ....[160]....
        /*1cc8*/ 	.word	0x00030770


	//   ....[161]....
        /*1ccc*/ 	.word	0x00030810


	//   ....[162]....
        /*1cd0*/ 	.word	0x000308c0


	//   ....[163]....
        /*1cd4*/ 	.word	0x00030940


	//   ....[164]....
        /*1cd8*/ 	.word	0x000309c0


	//   ....[165]....
        /*1cdc*/ 	.word	0x00030a40


	//   ....[166]....
        /*1ce0*/ 	.word	0x00030ad0


	//   ....[167]....
        /*1ce4*/ 	.word	0x00030b50


	//   ....[168]....
        /*1ce8*/ 	.word	0x00030bf0


	//   ....[169]....
        /*1cec*/ 	.word	0x00030c40


	//   ....[170]....
        /*1cf0*/ 	.word	0x00030cd0


	//   ....[171]....
        /*1cf4*/ 	.word	0x00030e00


	//----- nvinfo : EIATTR_REG_RECONFIG
	.align		4
.L_152:
        /*1cf8*/ 	.byte	0x01, 0x54
	.zero		2


	//----- nvinfo : EIATTR_SYSCALL_OFFSETS
	.align		4
        /*1cfc*/ 	.byte	0x04, 0x46
        /*1cfe*/ 	.short	(.L_154 - .L_153)


	//   ....[0]....
.L_153:
        /*1d00*/ 	.word	0x00002550


	//   ....[1]....
        /*1d04*/ 	.word	0x000026a0


	//   ....[2]....
        /*1d08*/ 	.word	0x0000da60


	//   ....[3]....
        /*1d0c*/ 	.word	0x0000dda0


	//   ....[4]....
        /*1d10*/ 	.word	0x00025890


	//   ....[5]....
        /*1d14*/ 	.word	0x00025a20


	//   ....[6]....
        /*1d18*/ 	.word	0x00025b70


	//   ....[7]....
        /*1d1c*/ 	.word	0x00025cb0


	//   ....[8]....
        /*1d20*/ 	.word	0x00026740


	//----- nvinfo : EIATTR_MBARRIER_INSTR_OFFSETS
	.align		4
.L_154:
        /*1d24*/ 	.byte	0x04, 0x39
        /*1d26*/ 	.short	(.L_156 - .L_155)


	//   ....[0]....
.L_155:
        /*1d28*/ 	.word	0x000002d0
        /*1d2c*/ 	.word	0x000000ff
        /*1d30*/ 	.word	0x00038800
        /*1d34*/ 	.short	0x0100
        /*1d36*/ 	.byte	0x08
	.zero		1


	//   ....[1]....
        /*1d38*/ 	.word	0x000002e0
        /*1d3c*/ 	.word	0x000000ff
        /*1d40*/ 	.word	0x00038820
        /*1d44*/ 	.short	0x0100
        /*1d46*/ 	.byte	0x08
	.zero		1


	//   ....[2]....
        /*1d48*/ 	.word	0x000003d0
        /*1d4c*/ 	.word	0x000000ff
        /*1d50*/ 	.word	0x00038830
        /*1d54*/ 	.short	0x0100
        /*1d56*/ 	.byte	0x08
	.zero		1


	//   ....[3]....
        /*1d58*/ 	.word	0x000003e0
        /*1d5c*/ 	.word	0x000000ff
        /*1d60*/ 	.word	0x00038840
        /*1d64*/ 	.short	0x0100
        /*1d66*/ 	.byte	0x08
	.zero		1


	//   ....[4]....
        /*1d68*/ 	.word	0x000003f0
        /*1d6c*/ 	.word	0x000000ff
        /*1d70*/ 	.word	0x00038838
        /*1d74*/ 	.short	0x0100
        /*1d76*/ 	.byte	0x08
	.zero		1


	//   ....[5]....
        /*1d78*/ 	.word	0x00000400
        /*1d7c*/ 	.word	0x000000ff
        /*1d80*/ 	.word	0x00038848
        /*1d84*/ 	.short	0x0100
        /*1d86*/ 	.byte	0x08
	.zero		1


	//   ....[6]....
        /*1d88*/ 	.word	0x00000530
        /*1d8c*/ 	.word	0x000000ff
        /*1d90*/ 	.word	0x00038850
        /*1d94*/ 	.short	0x0100
        /*1d96*/ 	.byte	0x08
	.zero		1


	//   ....[7]....
        /*1d98*/ 	.word	0x00000540
        /*1d9c*/ 	.word	0x000000ff
        /*1da0*/ 	.word	0x00038860
        /*1da4*/ 	.short	0x0100
        /*1da6*/ 	.byte	0x08
	.zero		1


	//   ....[8]....
        /*1da8*/ 	.word	0x00000550
        /*1dac*/ 	.word	0x000000ff
        /*1db0*/ 	.word	0x00038858
        /*1db4*/ 	.short	0x0100
        /*1db6*/ 	.byte	0x08
	.zero		1


	//   ....[9]....
        /*1db8*/ 	.word	0x00000560
        /*1dbc*/ 	.word	0x000000ff
        /*1dc0*/ 	.word	0x00038868
        /*1dc4*/ 	.short	0x0100
        /*1dc6*/ 	.byte	0x08
	.zero		1


	//   ....[10]....
        /*1dc8*/ 	.word	0x00000650
        /*1dcc*/ 	.word	0x000000ff
        /*1dd0*/ 	.word	0x00038870
        /*1dd4*/ 	.short	0x0100
        /*1dd6*/ 	.byte	0x06
	.zero		1


	//   ....[11]....
        /*1dd8*/ 	.word	0x00000660
        /*1ddc*/ 	.word	0x000000ff
        /*1de0*/ 	.word	0x00038880
        /*1de4*/ 	.short	0x0100
        /*1de6*/ 	.byte	0x06
	.zero		1


	//   ....[12]....
        /*1de8*/ 	.word	0x00000670
        /*1dec*/ 	.word	0x000000ff
        /*1df0*/ 	.word	0x00038878
        /*1df4*/ 	.short	0x0100
        /*1df6*/ 	.byte	0x06
	.zero		1


	//   ....[13]....
        /*1df8*/ 	.word	0x00000680
        /*1dfc*/ 	.word	0x000000ff
        /*1e00*/ 	.word	0x00038888
        /*1e04*/ 	.short	0x0100
        /*1e06*/ 	.byte	0x06
	.zero		1


	//   ....[14]....
        /*1e08*/ 	.word	0x000007b0
        /*1e0c*/ 	.word	0x000000ff
        /*1e10*/ 	.word	0x00038890
        /*1e14*/ 	.short	0x0100
        /*1e16*/ 	.byte	0x08
	.zero		1


	//   ....[15]....
        /*1e18*/ 	.word	0x000007c0
        /*1e1c*/ 	.word	0x000000ff
        /*1e20*/ 	.word	0x000388a0
        /*1e24*/ 	.short	0x0100
        /*1e26*/ 	.byte	0x08
	.zero		1


	//   ....[16]....
        /*1e28*/ 	.word	0x000007d0
        /*1e2c*/ 	.word	0x000000ff
        /*1e30*/ 	.word	0x00038898
        /*1e34*/ 	.short	0x0100
        /*1e36*/ 	.byte	0x08
	.zero		1


	//   ....[17]....
        /*1e38*/ 	.word	0x000007e0
        /*1e3c*/ 	.word	0x000000ff
        /*1e40*/ 	.word	0x000388a8
        /*1e44*/ 	.short	0x0100
        /*1e46*/ 	.byte	0x08
	.zero		1


	//   ....[18]....
        /*1e48*/ 	.word	0x00000910
        /*1e4c*/ 	.word	0x000000ff
        /*1e50*/ 	.word	0x000388b0
        /*1e54*/ 	.short	0x0100
        /*1e56*/ 	.byte	0x08
	.zero		1


	//   ....[19]....
        /*1e58*/ 	.word	0x00000920
        /*1e5c*/ 	.word	0x000000ff
        /*1e60*/ 	.word	0x000388c0
        /*1e64*/ 	.short	0x0100
        /*1e66*/ 	.byte	0x08
	.zero		1


	//   ....[20]....
        /*1e68*/ 	.word	0x00000930
        /*1e6c*/ 	.word	0x000000ff
        /*1e70*/ 	.word	0x000388b8
        /*1e74*/ 	.short	0x0100
        /*1e76*/ 	.byte	0x08
	.zero		1


	//   ....[21]....
        /*1e78*/ 	.word	0x00000940
        /*1e7c*/ 	.word	0x000000ff
        /*1e80*/ 	.word	0x000388c8
        /*1e84*/ 	.short	0x0100
        /*1e86*/ 	.byte	0x08
	.zero		1


	//   ....[22]....
        /*1e88*/ 	.word	0x00003cb0
        /*1e8c*/ 	.word	0x00000070
        /*1e90*/ 	.word	0x00038890
        /*1e94*/ 	.short	0x010a
        /*1e96*/ 	.byte	0x3f
	.zero		1


	//   ....[23]....
        /*1e98*/ 	.word	0x00007f30
        /*1e9c*/ 	.word	0x00000070
        /*1ea0*/ 	.word	0x00038890
        /*1ea4*/ 	.short	0x010a
        /*1ea6*/ 	.byte	0x3f
	.zero		1


	//   ....[24]....
        /*1ea8*/ 	.word	0x0000c210
        /*1eac*/ 	.word	0x00000070
        /*1eb0*/ 	.word	0x00038890
        /*1eb4*/ 	.short	0x010a
        /*1eb6*/ 	.byte	0x3f
	.zero		1


	//   ....[25]....
        /*1eb8*/ 	.word	0x0000c7a0
        /*1ebc*/ 	.word	0x00000030
        /*1ec0*/ 	.word	0x00000000
        /*1ec4*/ 	.short	0x0101
        /*1ec6*/ 	.byte	0x3f
	.zero		1


	//   ....[26]....
        /*1ec8*/ 	.word	0x0000c7e0
        /*1ecc*/ 	.word	0x00000070
        /*1ed0*/ 	.word	0x000388b0
        /*1ed4*/ 	.short	0x010a
        /*1ed6*/ 	.byte	0x3f
	.zero		1


	//   ....[27]....
        /*1ed8*/ 	.word	0x0000cde0
        /*1edc*/ 	.word	0x00000070
        /*1ee0*/ 	.word	0x00000000
        /*1ee4*/ 	.short	0x0101
        /*1ee6*/ 	.byte	0x3f
	.zero		1


	//   ....[28]....
        /*1ee8*/ 	.word	0x0000db00
        /*1eec*/ 	.word	0x00000016
        /*1ef0*/ 	.word	0x00038800
        /*1ef4*/ 	.short	0x010a
        /*1ef6*/ 	.byte	0x3f
	.zero		1


	//   ....[29]....
        /*1ef8*/ 	.word	0x0000db50
        /*1efc*/ 	.word	0x00000016
        /*1f00*/ 	.word	0x00038800
        /*1f04*/ 	.short	0x010a
        /*1f06*/ 	.byte	0x3f
	.zero		1


	//   ....[30]....
        /*1f08*/ 	.word	0x0000e140
        /*1f0c*/ 	.word	0x00000016
        /*1f10*/ 	.word	0x00038800
        /*1f14*/ 	.short	0x010a
        /*1f16*/ 	.byte	0x3f
	.zero		1


	//   ....[31]....
        /*1f18*/ 	.word	0x00011760
        /*1f1c*/ 	.word	0x00000016
        /*1f20*/ 	.word	0x00038800
        /*1f24*/ 	.short	0x010a
        /*1f26*/ 	.byte	0x3f
	.zero		1


	//   ....[32]....
        /*1f28*/ 	.word	0x00014ed0
        /*1f2c*/ 	.word	0x00000003
        /*1f30*/ 	.word	0x00038830
        /*1f34*/ 	.short	0x010a
        /*1f36*/ 	.byte	0x3f
	.zero		1


	//   ....[33]....
        /*1f38*/ 	.word	0x00014f80
        /*1f3c*/ 	.word	0x00000003
        /*1f40*/ 	.word	0x00038830
        /*1f44*/ 	.short	0x010a
        /*1f46*/ 	.byte	0x3f
	.zero		1


	//   ....[34]....
        /*1f48*/ 	.word	0x000168e0
        /*1f4c*/ 	.word	0x00000003
        /*1f50*/ 	.word	0x00000000
        /*1f54*/ 	.short	0x0101
        /*1f56*/ 	.byte	0x3f
	.zero		1


	//   ....[35]....
        /*1f58*/ 	.word	0x00017ca0
        /*1f5c*/ 	.word	0x00000000
        /*1f60*/ 	.word	0x00038830
        /*1f64*/ 	.short	0x010a
        /*1f66*/ 	.byte	0x3f
	.zero		1


	//   ....[36]....
        /*1f68*/ 	.word	0x00017cf0
        /*1f6c*/ 	.word	0x00000000
        /*1f70*/ 	.word	0x00038830
        /*1f74*/ 	.short	0x010a
        /*1f76*/ 	.byte	0x3f
	.zero		1


	//   ....[37]....
        /*1f78*/ 	.word	0x00018310
        /*1f7c*/ 	.word	0x00000008
        /*1f80*/ 	.word	0x00038850
        /*1f84*/ 	.short	0x010a
        /*1f86*/ 	.byte	0x3f
	.zero		1


	//   ....[38]....
        /*1f88*/ 	.word	0x00018350
        /*1f8c*/ 	.word	0x00000008
        /*1f90*/ 	.word	0x00038850
        /*1f94*/ 	.short	0x010a
        /*1f96*/ 	.byte	0x3f
	.zero		1


	//   ....[39]....
        /*1f98*/ 	.word	0x000196a0
        /*1f9c*/ 	.word	0x000000d4
        /*1fa0*/ 	.word	0x00000000
        /*1fa4*/ 	.short	0x0101
        /*1fa6*/ 	.byte	0x3f
	.zero		1


	//   ....[40]....
        /*1fa8*/ 	.word	0x000199e0
        /*1fac*/ 	.word	0x0000000e
        /*1fb0*/ 	.word	0x00000000
        /*1fb4*/ 	.short	0x0101
        /*1fb6*/ 	.byte	0x3f
	.zero		1


	//   ....[41]....
        /*1fb8*/ 	.word	0x0001a390
        /*1fbc*/ 	.word	0x00000007
        /*1fc0*/ 	.word	0x00038850
        /*1fc4*/ 	.short	0x010a
        /*1fc6*/ 	.byte	0x3f
	.zero		1


	//   ....[42]....
        /*1fc8*/ 	.word	0x0001a3d0
        /*1fcc*/ 	.word	0x00000007
        /*1fd0*/ 	.word	0x00038850
        /*1fd4*/ 	.short	0x010a
        /*1fd6*/ 	.byte	0x3f
	.zero		1


	//   ....[43]....
        /*1fd8*/ 	.word	0x0001af70
        /*1fdc*/ 	.word	0x00000000
        /*1fe0*/ 	.word	0x00000000
        /*1fe4*/ 	.short	0x0101
        /*1fe6*/ 	.byte	0x3f
	.zero		1


	//   ....[44]....
        /*1fe8*/ 	.word	0x0001e550
        /*1fec*/ 	.word	0x00000008
        /*1ff0*/ 	.word	0x00000000
        /*1ff4*/ 	.short	0x0101
        /*1ff6*/ 	.byte	0x3f
	.zero		1


	//   ....[45]....
        /*1ff8*/ 	.word	0x0001efc0
        /*1ffc*/ 	.word	0x0000000e
        /*2000*/ 	.word	0x00000000
        /*2004*/ 	.short	0x0101
        /*2006*/ 	.byte	0x3f
	.zero		1


	//   ....[46]....
        /*2008*/ 	.word	0x000243f0
        /*200c*/ 	.word	0x00000012
        /*2010*/ 	.word	0x00038820
        /*2014*/ 	.short	0x010a
        /*2016*/ 	.byte	0x3f
	.zero		1


	//   ....[47]....
        /*2018*/ 	.word	0x000244c0
        /*201c*/ 	.word	0x00000007
        /*2020*/ 	.word	0x000388a0
        /*2024*/ 	.short	0x010a
        /*2026*/ 	.byte	0x3f
	.zero		1


	//   ....[48]....
        /*2028*/ 	.word	0x00024800
        /*202c*/ 	.word	0x00000007
        /*2030*/ 	.word	0x000388c0
        /*2034*/ 	.short	0x010a
        /*2036*/ 	.byte	0x3f
	.zero		1


	//   ....[49]....
        /*2038*/ 	.word	0x00024ca0
        /*203c*/ 	.word	0x00000008
        /*2040*/ 	.word	0x000388a0
        /*2044*/ 	.short	0x010a
        /*2046*/ 	.byte	0x3f
	.zero		1


	//   ....[50]....
        /*2048*/ 	.word	0x00024fd0
        /*204c*/ 	.word	0x00000008
        /*2050*/ 	.word	0x000388c0
        /*2054*/ 	.short	0x010a
        /*2056*/ 	.byte	0x3f
	.zero		1


	//   ....[51]....
        /*2058*/ 	.word	0x000260d0
        /*205c*/ 	.word	0x00000000
        /*2060*/ 	.word	0x00038880
        /*2064*/ 	.short	0x010a
        /*2066*/ 	.byte	0x3f
	.zero		1


	//   ....[52]....
        /*2068*/ 	.word	0x000262d0
        /*206c*/ 	.word	0x00000000
        /*2070*/ 	.word	0x00038840
        /*2074*/ 	.short	0x010a
        /*2076*/ 	.byte	0x3f
	.zero		1


	//   ....[53]....
        /*2078*/ 	.word	0x00027090
        /*207c*/ 	.word	0x00000012
        /*2080*/ 	.word	0x00038800
        /*2084*/ 	.short	0x0107
        /*2086*/ 	.byte	0x3f
	.zero		1


	//   ....[54]....
        /*2088*/ 	.word	0x00027190
        /*208c*/ 	.word	0x00000012
        /*2090*/ 	.word	0x00038800
        /*2094*/ 	.short	0x0101
        /*2096*/ 	.byte	0x3f
	.zero		1


	//   ....[55]....
        /*2098*/ 	.word	0x000271b0
        /*209c*/ 	.word	0x00000012
        /*20a0*/ 	.word	0x00038820
        /*20a4*/ 	.short	0x010a
        /*20a6*/ 	.byte	0x3f
	.zero		1


	//   ....[56]....
        /*20a8*/ 	.word	0x000274d0
        /*20ac*/ 	.word	0x00000006
        /*20b0*/ 	.word	0x00038880
        /*20b4*/ 	.short	0x010a
        /*20b6*/ 	.byte	0x3f
	.zero		1


	//   ....[57]....
        /*20b8*/ 	.word	0x00027830
        /*20bc*/ 	.word	0x00000006
        /*20c0*/ 	.word	0x00038840
        /*20c4*/ 	.short	0x010a
        /*20c6*/ 	.byte	0x3f
	.zero		1


	//   ....[58]....
        /*20c8*/ 	.word	0x00027bf0
        /*20cc*/ 	.word	0x00000014
        /*20d0*/ 	.word	0x00038870
        /*20d4*/ 	.short	0x010a
        /*20d6*/ 	.byte	0x3f
	.zero		1


	//   ....[59]....
        /*20d8*/ 	.word	0x00027c60
        /*20dc*/ 	.word	0x00000014
        /*20e0*/ 	.word	0x00038860
        /*20e4*/ 	.short	0x010a
        /*20e6*/ 	.byte	0x3f
	.zero		1


	//   ....[60]....
        /*20e8*/ 	.word	0x000284b0
        /*20ec*/ 	.word	0x00000014
        /*20f0*/ 	.word	0x00038850
        /*20f4*/ 	.short	0x0101
        /*20f6*/ 	.byte	0x3f
	.zero		1


	//   ....[61]....
        /*20f8*/ 	.word	0x00028530
        /*20fc*/ 	.word	0x00000014
        /*2100*/ 	.word	0x00000000
        /*2104*/ 	.short	0x0101
        /*2106*/ 	.byte	0x3f
	.zero		1


	//   ....[62]....
        /*2108*/ 	.word	0x00028770
        /*210c*/ 	.word	0x00000011
        /*2110*/ 	.word	0x00038870
        /*2114*/ 	.short	0x010a
        /*2116*/ 	.byte	0x3f
	.zero		1


	//   ....[63]....
        /*2118*/ 	.word	0x000287e0
        /*211c*/ 	.word	0x00000011
        /*2120*/ 	.word	0x00038860
        /*2124*/ 	.short	0x010a
        /*2126*/ 	.byte	0x3f
	.zero		1


	//   ....[64]....
        /*2128*/ 	.word	0x00029010
        /*212c*/ 	.word	0x00000011
        /*2130*/ 	.word	0x00038850
        /*2134*/ 	.short	0x0101
        /*2136*/ 	.byte	0x3f
	.zero		1


	//   ....[65]....
        /*2138*/ 	.word	0x00029060
        /*213c*/ 	.word	0x00000011
        /*2140*/ 	.word	0x00000000
        /*2144*/ 	.short	0x0101
        /*2146*/ 	.byte	0x3f
	.zero		1


	//   ....[66]....
        /*2148*/ 	.word	0x00029f40
        /*214c*/ 	.word	0x00000000
        /*2150*/ 	.word	0x00038820
        /*2154*/ 	.short	0x010a
        /*2156*/ 	.byte	0x3f
	.zero		1


	//   ....[67]....
        /*2158*/ 	.word	0x0002a0f0
        /*215c*/ 	.word	0x00000006
        /*2160*/ 	.word	0x00000000
        /*2164*/ 	.short	0x010a
        /*2166*/ 	.byte	0x3f
	.zero		1


	//   ....[68]....
        /*2168*/ 	.word	0x0002a160
        /*216c*/ 	.word	0x00000007
        /*2170*/ 	.word	0x00000000
        /*2174*/ 	.short	0x010a
        /*2176*/ 	.byte	0x3f
	.zero		1


	//   ....[69]....
        /*2178*/ 	.word	0x0002a1c0
        /*217c*/ 	.word	0x00000004
        /*2180*/ 	.word	0x00038860
        /*2184*/ 	.short	0x010a
        /*2186*/ 	.byte	0x3f
	.zero		1


	//   ....[70]....
        /*2188*/ 	.word	0x0002a210
        /*218c*/ 	.word	0x00000003
        /*2190*/ 	.word	0x00038860
        /*2194*/ 	.short	0x010a
        /*2196*/ 	.byte	0x3f
	.zero		1


	//   ....[71]....
        /*2198*/ 	.word	0x0002a250
        /*219c*/ 	.word	0x00000004
        /*21a0*/ 	.word	0x00038880
        /*21a4*/ 	.short	0x010a
        /*21a6*/ 	.byte	0x3f
	.zero		1


	//   ....[72]....
        /*21a8*/ 	.word	0x0002a270
        /*21ac*/ 	.word	0x00000003
        /*21b0*/ 	.word	0x00038880
        /*21b4*/ 	.short	0x010a
        /*21b6*/ 	.byte	0x3f
	.zero		1


	//   ....[73]....
        /*21b8*/ 	.word	0x0002a2d0
        /*21bc*/ 	.word	0x00000070
        /*21c0*/ 	.word	0x00038890
        /*21c4*/ 	.short	0x010a
        /*21c6*/ 	.byte	0x3f
	.zero		1


	//   ....[74]....
        /*21c8*/ 	.word	0x0002a320
        /*21cc*/ 	.word	0x00000070
        /*21d0*/ 	.word	0x00038890
        /*21d4*/ 	.short	0x010a
        /*21d6*/ 	.byte	0x3f
	.zero		1


	//   ....[75]....
        /*21d8*/ 	.word	0x0002a370
        /*21dc*/ 	.word	0x00000070
        /*21e0*/ 	.word	0x00038890
        /*21e4*/ 	.short	0x010a
        /*21e6*/ 	.byte	0x3f
	.zero		1


	//   ....[76]....
        /*21e8*/ 	.word	0x0002a3c0
        /*21ec*/ 	.word	0x00000070
        /*21f0*/ 	.word	0x000388b0
        /*21f4*/ 	.short	0x010a
        /*21f6*/ 	.byte	0x3f
	.zero		1


	//   ....[77]....
        /*21f8*/ 	.word	0x0002a680
        /*21fc*/ 	.word	0x00000016
        /*2200*/ 	.word	0x00038800
        /*2204*/ 	.short	0x010a
        /*2206*/ 	.byte	0x3f
	.zero		1


	//   ....[78]....
        /*2208*/ 	.word	0x0002a890
        /*220c*/ 	.word	0x00000016
        /*2210*/ 	.word	0x00038800
        /*2214*/ 	.short	0x010a
        /*2216*/ 	.byte	0x3f
	.zero		1


	//   ....[79]....
        /*2218*/ 	.word	0x0002a8e0
        /*221c*/ 	.word	0x00000003
        /*2220*/ 	.word	0x00038830
        /*2224*/ 	.short	0x010a
        /*2226*/ 	.byte	0x3f
	.zero		1


	//   ....[80]....
        /*2228*/ 	.word	0x0002a930
        /*222c*/ 	.word	0x00000000
        /*2230*/ 	.word	0x00038830
        /*2234*/ 	.short	0x010a
        /*2236*/ 	.byte	0x3f
	.zero		1


	//   ....[81]....
        /*2238*/ 	.word	0x0002a980
        /*223c*/ 	.word	0x00000008
        /*2240*/ 	.word	0x00038850
        /*2244*/ 	.short	0x010a
        /*2246*/ 	.byte	0x3f
	.zero		1


	//   ....[82]....
        /*2248*/ 	.word	0x0002a9d0
        /*224c*/ 	.word	0x00000007
        /*2250*/ 	.word	0x00038850
        /*2254*/ 	.short	0x010a
        /*2256*/ 	.byte	0x3f
	.zero		1


	//   ....[83]....
        /*2258*/ 	.word	0x0002f1b0
        /*225c*/ 	.word	0x00000012
        /*2260*/ 	.word	0x00038820
        /*2264*/ 	.short	0x010a
        /*2266*/ 	.byte	0x3f
	.zero		1


	//   ....[84]....
        /*2268*/ 	.word	0x0002f200
        /*226c*/ 	.word	0x00000007
        /*2270*/ 	.word	0x000388a0
        /*2274*/ 	.short	0x010a
        /*2276*/ 	.byte	0x3f
	.zero		1


	//   ....[85]....
        /*2278*/ 	.word	0x0002f250
        /*227c*/ 	.word	0x00000007
        /*2280*/ 	.word	0x000388c0
        /*2284*/ 	.short	0x010a
        /*2286*/ 	.byte	0x3f
	.zero		1


	//   ....[86]....
        /*2288*/ 	.word	0x0002f2a0
        /*228c*/ 	.word	0x00000008
        /*2290*/ 	.word	0x000388a0
        /*2294*/ 	.short	0x010a
        /*2296*/ 	.byte	0x3f
	.zero		1


	//   ....[87]....
        /*2298*/ 	.word	0x0002f2f0
        /*229c*/ 	.word	0x00000008
        /*22a0*/ 	.word	0x000388c0
        /*22a4*/ 	.short	0x010a
        /*22a6*/ 	.byte	0x3f
	.zero		1


	//   ....[88]....
        /*22a8*/ 	.word	0x0002f490
        /*22ac*/ 	.word	0x00000000
        /*22b0*/ 	.word	0x00038880
        /*22b4*/ 	.short	0x010a
        /*22b6*/ 	.byte	0x3f
	.zero		1


	//   ....[89]....
        /*22b8*/ 	.word	0x0002f4e0
        /*22bc*/ 	.word	0x00000000
        /*22c0*/ 	.word	0x00038840
        /*22c4*/ 	.short	0x010a
        /*22c6*/ 	.byte	0x3f
	.zero		1


	//   ....[90]....
        /*22c8*/ 	.word	0x00030000
        /*22cc*/ 	.word	0x00000012
        /*22d0*/ 	.word	0x00038820
        /*22d4*/ 	.short	0x010a
        /*22d6*/ 	.byte	0x3f
	.zero		1


	//   ....[91]....
        /*22d8*/ 	.word	0x00030050
        /*22dc*/ 	.word	0x00000006
        /*22e0*/ 	.word	0x00038880
        /*22e4*/ 	.short	0x010a
        /*22e6*/ 	.byte	0x3f
	.zero		1


	//   ....[92]....
        /*22e8*/ 	.word	0x000300a0
        /*22ec*/ 	.word	0x00000006
        /*22f0*/ 	.word	0x00038840
        /*22f4*/ 	.short	0x010a
        /*22f6*/ 	.byte	0x3f
	.zero		1


	//   ....[93]....
        /*22f8*/ 	.word	0x000300f0
        /*22fc*/ 	.word	0x00000014
        /*2300*/ 	.word	0x00038870
        /*2304*/ 	.short	0x010a
        /*2306*/ 	.byte	0x3f
	.zero		1


	//   ....[94]....
        /*2308*/ 	.word	0x00030140
        /*230c*/ 	.word	0x00000014
        /*2310*/ 	.word	0x00038860
        /*2314*/ 	.short	0x010a
        /*2316*/ 	.byte	0x3f
	.zero		1


	//   ....[95]....
        /*2318*/ 	.word	0x00030190
        /*231c*/ 	.word	0x00000011
        /*2320*/ 	.word	0x00038870
        /*2324*/ 	.short	0x010a
        /*2326*/ 	.byte	0x3f
	.zero		1


	//   ....[96]....
        /*2328*/ 	.word	0x000301e0
        /*232c*/ 	.word	0x00000011
        /*2330*/ 	.word	0x00038860
        /*2334*/ 	.short	0x010a
        /*2336*/ 	.byte	0x3f
	.zero		1


	//   ....[97]....
        /*2338*/ 	.word	0x00030d20
        /*233c*/ 	.word	0x00000000
        /*2340*/ 	.word	0x00038820
        /*2344*/ 	.short	0x010a
        /*2346*/ 	.byte	0x3f
	.zero		1


	//   ....[98]....
        /*2348*/ 	.word	0x00030ec0
        /*234c*/ 	.word	0x00000006
        /*2350*/ 	.word	0x00000000
        /*2354*/ 	.short	0x010a
        /*2356*/ 	.byte	0x3f
	.zero		1


	//   ....[99]....
        /*2358*/ 	.word	0x00030f10
        /*235c*/ 	.word	0x00000007
        /*2360*/ 	.word	0x00000000
        /*2364*/ 	.short	0x010a
        /*2366*/ 	.byte	0x3f
	.zero		1


	//   ....[100]....
        /*2368*/ 	.word	0x00030f60
        /*236c*/ 	.word	0x00000004
        /*2370*/ 	.word	0x00038860
        /*2374*/ 	.short	0x010a
        /*2376*/ 	.byte	0x3f
	.zero		1


	//   ....[101]....
        /*2378*/ 	.word	0x00030fb0
        /*237c*/ 	.word	0x00000003
        /*2380*/ 	.word	0x00038860
        /*2384*/ 	.short	0x010a
        /*2386*/ 	.byte	0x3f
	.zero		1


	//   ....[102]....
        /*2388*/ 	.word	0x00031000
        /*238c*/ 	.word	0x00000004
        /*2390*/ 	.word	0x00038880
        /*2394*/ 	.short	0x010a
        /*2396*/ 	.byte	0x3f
	.zero		1


	//----- nvinfo : EIATTR_NUM_MBARRIERS
	.align		4
.L_156:
        /*2398*/ 	.byte	0x03, 0x38
        /*239a*/ 	.short	0x0016


	//----- nvinfo : EIATTR_EXIT_INSTR_OFFSETS
	.align		4
        /*239c*/ 	.byte	0x04, 0x1c
        /*239e*/ 	.short	(.L_158 - .L_157)


	//   ....[0]....
.L_157:
        /*23a0*/ 	.word	0x0002a2c0


	//----- nvinfo : EIATTR_MAX_THREADS
	.align		4
.L_158:
        /*23a4*/ 	.byte	0x04, 0x05
        /*23a6*/ 	.short	(.L_160 - .L_159)
.L_159:
        /*23a8*/ 	.word	0x00000180
        /*23ac*/ 	.word	0x00000001
        /*23b0*/ 	.word	0x00000001


	//----- nvinfo : EIATTR_CRS_STACK_SIZE
	.align		4
.L_160:
        /*23b4*/ 	.byte	0x04, 0x1e
        /*23b6*/ 	.short	(.L_162 - .L_161)
.L_161:
        /*23b8*/ 	.word	0x00000000


	//----- nvinfo : EIATTR_CBANK_PARAM_SIZE
	.align		4
.L_162:
        /*23bc*/ 	.byte	0x03, 0x19
        /*23be*/ 	.short	0x0af0


	//----- nvinfo : EIATTR_PARAM_CBANK
	.align		4
        /*23c0*/ 	.byte	0x04, 0x0a
        /*23c2*/ 	.short	(.L_164 - .L_163)
	.align		4
.L_163:
        /*23c4*/ 	.word	index@(.nv.constant0._ZN7cutlass13device_kernelIN5flash11enable_sm90INS1_16FlashAttnFwdSm90INS1_25CollectiveMainloopFwdSm90ILi2EN4cute5tupleIJNS5_1CILi1EEES8_S8_EEENS6_IJNS7_ILi128EEESA_NS7_ILi256EEEEEELi256ENS_12float_e4m3_tEfNS_4arch4Sm90ELb0ELb0ELb0ELb1ELb0ELb1ELb0ELb1ELb1ELb1ELb1ELb0EEENS1_21CollectiveEpilogueFwdINS6_IJSA_SB_SA_EEES9_NS_10bfloat16_tESF_Li256ELb1ELb1ELb1ELb1EEENS1_36VarlenDynamicPersistentTileSchedulerILi128ELi128ELi256ELi128ELb1ELb1ELb1ELb0ELb1ELb1EEEEEEEEEvNT_6ParamsE)
        /*23c8*/ 	.short	0x0210
        /*23ca*/ 	.short	0x0af0


	//----- nvinfo : EIATTR_SW_WAR
	.align		4
.L_164:
        /*23cc*/ 	.byte	0x04, 0x36
        /*23ce*/ 	.short	(.L_166 - .L_165)
.L_165:
        /*23d0*/ 	.word	0x00000008
.L_166:


//--------------------- .nv.info._ZN7cutlass13device_kernelIN5flash11enable_sm90INS1_16FlashAttnFwdSm90INS1_25CollectiveMainloopFwdSm90ILi2EN4cute5tupleIJNS5_1CILi1EEES8_S8_EEENS6_IJNS7_ILi128EEENS7_ILi64EEENS7_ILi256EEEEEELi256ENS_12float_e4m3_tEfNS_4arch4Sm90ELb0ELb1ELb0ELb0ELb0ELb0ELb0ELb1ELb1ELb1ELb1ELb0EEENS1_21CollectiveEpilogueFwdINS6_IJSA_SC_SB_EEES9_NS_10bfloat16_tESG_Li256ELb0ELb1ELb1ELb1EEENS1_19SingleTileSchedulerILb0ELb1ELb1ELi128EEEEEEEEEvNT_6ParamsE --------------------------
	.section	.nv.info._ZN7cutlass13device_kernelIN5flash11enable_sm90INS1_16FlashAttnFwdSm90INS1_25CollectiveMainloopFwdSm90ILi2EN4cute5tupleIJNS5_1CILi1EEES8_S8_EEENS6_IJNS7_ILi128EEENS7_ILi64EEENS7_ILi256EEEEEELi256ENS_12float_e4m3_tEfNS_4arch4Sm90ELb0ELb1ELb0ELb0ELb0ELb0ELb0ELb1ELb1ELb1ELb1ELb0EEENS1_21CollectiveEpilogueFwdINS6_IJSA_SC_SB_EEES9_NS_10bfloat16_tESG_Li256ELb0ELb1ELb1ELb1EEENS1_19SingleTileSchedulerILb0ELb1ELb1ELi128EEEEEEEEEvNT_6ParamsE,"",@"SHT_CUDA_INFO"
	.sectionflags	@""
	.align	4


	//----- nvinfo : EIATTR_CUDA_API_VERSION
	.align		4
        /*0000*/ 	.byte	0x04, 0x37
        /*0002*/ 	.short	(.L_168 - .L_167)
.L_167:
        /*0004*/ 	.word	0x00000082


	//----- nvinfo : EIATTR_KPARAM_INFO
	.align		4
.L_168:
        /*0008*/ 	.byte	0x04, 0x17
        /*000a*/ 	.short	(.L_170 - .L_169)
.L_169:
        /*000c*/ 	.word	0x00000000
        /*0010*/ 	.short	0x0000
        /*0012*/ 	.short	0x0070
        /*0014*/ 	.byte	0x00, 0xf0, 0x01, 0x28


	//----- nvinfo : EIATTR_SPARSE_MMA_MASK
	.align		4
.L_170:
        /*0018*/ 	.byte	0x03, 0x50
        /*001a*/ 	.short	0x0000


	//----- nvinfo : EIATTR_MAXREG_COUNT
	.align		4
        /*001c*/ 	.byte	0x03, 0x1b
        /*001e*/ 	.short	0x00a8


	//----- nvinfo : EIATTR_NUM_BARRIERS
	.align		4
        /*0020*/ 	.byte	0x02, 0x4c
        /*0022*/ 	.byte	0x10
	.zero		1


	//----- nvinfo : EIATTR_EXTERNS
	.align		4
        /*0024*/ 	.byte	0x04, 0x0f
        /*0026*/ 	.short	(.L_172 - .L_171)


	//   ....[0]....
	.align		4
.L_171:
        /*0028*/ 	.word	index@(__assertfail)


	//----- nvinfo : EIATTR_ANNOTATIONS
	.align		4
.L_172:
        /*002c*/ 	.byte	0x04, 0x55
        /*002e*/ 	.short	(.L_174 - .L_173)


	//   ....[0]....
.L_173:
        /* <DEDUP_REMOVED lines=9> */


	//----- nvinfo : EIATTR_MERCURY_ISA_VERSION
	.align		4
.L_174:
        /*00a8*/ 	.byte	0x03, 0x5f
        /*00aa*/ 	.short	0x0101


	//----- nvinfo : EIATTR_INT_WARP_WIDE_INSTR_OFFSETS
	.align		4
        /*00ac*/ 	.byte	0x04, 0x31
        /*00ae*/ 	.short	(.L_176 - .L_175)


	//   ....[0]....
.L_175:
        /*00b0*/ 	.word	0x00000130


	//   ....[1]....
        /*00b4*/ 	.word	0x00000170


	//   ....[2]....
        /*00b8*/ 	.word	0x000001e0


	//----- nvinfo : EIATTR_COOP_GROUP_MASK_REGIDS
	.align		4
.L_176:
        /*00bc*/ 	.byte	0x04, 0x29
        /*00be*/ 	.short	(.L_178 - .L_177)


	//   ....[0]....
.L_177:
        /*00c0*/ 	.word	0xffffffff


	//   ....[1]....
        /*00c4*/ 	.word	0xffffffff


	//   ....[2]....
        /*00c8*/ 	.word	0xffffffff


	//   ....[3]....
        /*00cc*/ 	.word	0xffffffff


	//   ....[4]....
        /*00d0*/ 	.word	0xffffffff


	//   ....[5]....
        /*00d4*/ 	.word	0xffffffff


	//   ....[6]....
        /*00d8*/ 	.word	0xffffffff


	//   ....[7]....
        /*00dc*/ 	.word	0xffffffff


	//   ....[8]....
        /*00e0*/ 	.word	0xffffffff


	//   ....[9]....
        /*00e4*/ 	.word	0xffffffff


	//   ....[10]....
        /*00e8*/ 	.word	0xffffffff


	//   ....[11]....
        /*00ec*/ 	.word	0xffffffff


	//   ....[12]....
        /*00f0*/ 	.word	0xffffffff


	//   ....[13]....
        /*00f4*/ 	.word	0xffffffff


	//   ....[14]....
        /*00f8*/ 	.word	0xffffffff


	//   ....[15]....
        /*00fc*/ 	.word	0xffffffff


	//   ....[16]....
        /*0100*/ 	.word	0xffffffff


	//   ....[17]....
        /*0104*/ 	.word	0xffffffff


	//   ....[18]....
        /*0108*/ 	.word	0xffffffff


	//   ....[19]....
        /*010c*/ 	.word	0xffffffff


	//   ....[20]....
        /*0110*/ 	.word	0xffffffff


	//   ....[21]....
        /*0114*/ 	.word	0xffffffff


	//   ....[22]....
        /*0118*/ 	.word	0xffffffff


	//   ....[23]....
        /*011c*/ 	.word	0xffffffff


	//   ....[24]....
        /*0120*/ 	.word	0xffffffff


	//   ....[25]....
        /*0124*/ 	.word	0xffffffff


	//   ....[26]....
        /*0128*/ 	.word	0xffffffff


	//   ....[27]....
        /*012c*/ 	.word	0xffffffff


	//   ....[28]....
        /*0130*/ 	.word	0xffffffff


	//   ....[29]....
        /*0134*/ 	.word	0xffffffff


	//   ....[30]....
        /*0138*/ 	.word	0xffffffff


	//   ....[31]....
        /*013c*/ 	.word	0xffffffff


	//   ....[32]....
        /*0140*/ 	.word	0xffffffff


	//   ....[33]....
        /*0144*/ 	.word	0xffffffff


	//   ....[34]....
        /*0148*/ 	.word	0xffffffff


	//   ....[35]....
        /*014c*/ 	.word	0xffffffff


	//   ....[36]....
        /*0150*/ 	.word	0xffffffff


	//   ....[37]....
        /*0154*/ 	.word	0xffffffff


	//   ....[38]....
        /*0158*/ 	.word	0xffffffff


	//   ....[39]....
        /*015c*/ 	.word	0xffffffff


	//   ....[40]....
        /*0160*/ 	.word	0xffffffff


	//   ....[41]....
        /*0164*/ 	.word	0xffffffff


	//   ....[42]....
        /*0168*/ 	.word	0xffffffff


	//   ....[43]....
        /*016c*/ 	.word	0xffffffff


	//   ....[44]....
        /*0170*/ 	.word	0xffffffff


	//   ....[45]....
        /*0174*/ 	.word	0xffffffff


	//   ....[46]....
        /*0178*/ 	.word	0xffffffff


	//   ....[47]....
        /*017c*/ 	.word	0xffffffff


	//   ....[48]....
        /*0180*/ 	.word	0xffffffff


	//   ....[49]....
        /*0184*/ 	.word	0xffffffff


	//   ....[50]....
        /*0188*/ 	.word	0xffffffff


	//   ....[51]....
        /*018c*/ 	.word	0xffffffff


	//   ....[52]....
        /*0190*/ 	.word	0xffffffff


	//   ....[53]....
        /*0194*/ 	.word	0xffffffff


	//   ....[54]....
        /*0198*/ 	.word	0xffffffff


	//   ....[55]....
        /*019c*/ 	.word	0xffffffff


	//   ....[56]....
        /*01a0*/ 	.word	0xffffffff


	//   ....[57]....
        /*01a4*/ 	.word	0xffffffff


	//   ....[58]....
        /*01a8*/ 	.word	0xffffffff


	//   ....[59]....
        /*01ac*/ 	.word	0xffffffff


	//   ....[60]....
        /*01b0*/ 	.word	0xffffffff


	//   ....[61]....
        /*01b4*/ 	.word	0xffffffff


	//   ....[62]....
        /*01b8*/ 	.word	0xffffffff


	//   ....[63]....
        /*01bc*/ 	.word	0xffffffff


	//   ....[64]....
        /*01c0*/ 	.word	0xffffffff


	//   ....[65]....
        /*01c4*/ 	.word	0xffffffff


	//   ....[66]....
        /*01c8*/ 	.word	0xffffffff


	//   ....[67]....
        /*01cc*/ 	.word	0xffffffff


	//   ....[68]....
        /*01d0*/ 	.word	0xffffffff


	//   ....[69]....
        /*01d4*/ 	.word	0xffffffff


	//   ....[70]....
        /*01d8*/ 	.word	0xffffffff


	//   ....[71]....
        /*01dc*/ 	.word	0xffffffff


	//   ....[72]....
        /*01e0*/ 	.word	0xffffffff


	//   ....[73]....
        /*01e4*/ 	.word	0xffffffff


	//   ....[74]....
        /*01e8*/ 	.word	0xffffffff


	//   ....[75]....
        /*01ec*/ 	.word	0xffffffff


	//   ....[76]....
        /*01f0*/ 	.word	0xffffffff


	//   ....[77]....
        /*01f4*/ 	.word	0xffffffff


	//   ....[78]....
        /*01f8*/ 	.word	0xffffffff


	//   ....[79]....
        /*01fc*/ 	.word	0xffffffff


	//   ....[80]....
        /*0200*/ 	.word	0xffffffff


	//   ....[81]....
        /*0204*/ 	.word	0xffffffff


	//   ....[82]....
        /*0208*/ 	.word	0xffffffff


	//   ....[83]....
        /*020c*/ 	.word	0xffffffff


	//   ....[84]....
        /*0210*/ 	.word	0xffffffff


	//   ....[85]....
        /*0214*/ 	.word	0xffffffff


	//   ....[86]....
        /*0218*/ 	.word	0xffffffff


	//   ....[87]....
        /*021c*/ 	.word	0xffffffff


	//   ....[88]....
        /*0220*/ 	.word	0xffffffff


	//   ....[89]....
        /*0224*/ 	.word	0xffffffff


	//   ....[90]....
        /*0228*/ 	.word	0xffffffff


	//   ....[91]....
        /*022c*/ 	.word	0xffffffff


	//   ....[92]....
        /*0230*/ 	.word	0xffffffff


	//   ....[93]....
        /*0234*/ 	.word	0xffffffff


	//   ....[94]....
        /*0238*/ 	.word	0xffffffff


	//   ....[95]....
        /*023c*/ 	.word	0xffffffff


	//   ....[96]....
        /*0240*/ 	.word	0xffffffff


	//   ....[97]....
        /*0244*/ 	.word	0xffffffff


	//   ....[98]....
        /*0248*/ 	.word	0xffffffff


	//   ....[99]....
        /*024c*/ 	.word	0xffffffff


	//   ....[100]....
        /*0250*/ 	.word	0xffffffff


	//   ....[101]....
        /*0254*/ 	.word	0xffffffff


	//   ....[102]....
        /*0258*/ 	.word	0xffffffff


	//   ....[103]....
        /*025c*/ 	.word	0xffffffff


	//   ....[104]....
        /*0260*/ 	.word	0xffffffff


	//   ....[105]....
        /*0264*/ 	.word	0xffffffff


	//   ....[106]....
        /*0268*/ 	.word	0xffffffff


	//   ....[107]....
        /*026c*/ 	.word	0xffffffff


	//   ....[108]....
        /*0270*/ 	.word	0xffffffff


	//   ....[109]....
        /*0274*/ 	.word	0xffffffff


	//   ....[110]....
        /*0278*/ 	.word	0xffffffff


	//   ....[111]....
        /*027c*/ 	.word	0xffffffff


	//   ....[112]....
        /*0280*/ 	.word	0xffffffff


	//   ....[113]....
        /*0284*/ 	.word	0xffffffff


	//   ....[114]....
        /*0288*/ 	.word	0xffffffff


	//   ....[115]....
        /*028c*/ 	.word	0xffffffff


	//   ....[116]....
        /*0290*/ 	.word	0xffffffff


	//   ....[117]....
        /*0294*/ 	.word	0xffffffff


	//   ....[118]....
        /*0298*/ 	.word	0xffffffff


	//   ....[119]....
        /*029c*/ 	.word	0xffffffff


	//   ....[120]....
        /*02a0*/ 	.word	0xffffffff


	//   ....[121]....
        /*02a4*/ 	.word	0xffffffff


	//   ....[122]....
        /*02a8*/ 	.word	0xffffffff


	//   ....[123]....
        /*02ac*/ 	.word	0xffffffff


	//   ....[124]....
        /*02b0*/ 	.word	0xffffffff


	//   ....[125]....
        /*02b4*/ 	.word	0xffffffff


	//   ....[126]....
        /*02b8*/ 	.word	0xffffffff


	//   ....[127]....
        /*02bc*/ 	.word	0xffffffff


	//   ....[128]....
        /*02c0*/ 	.word	0xffffffff


	//   ....[129]....
        /*02c4*/ 	.word	0xffffffff


	//   ....[130]....
        /*02c8*/ 	.word	0xffffffff


	//   ....[131]....
        /*02cc*/ 	.word	0xffffffff


	//   ....[132]....
        /*02d0*/ 	.word	0xffffffff


	//   ....[133]....
        /*02d4*/ 	.word	0xffffffff


	//   ....[134]....
        /*02d8*/ 	.word	0xffffffff


	//   ....[135]....
        /*02dc*/ 	.word	0xffffffff


	//   ....[136]....
        /*02e0*/ 	.word	0xffffffff


	//   ....[137]....
        /*02e4*/ 	.word	0xffffffff


	//   ....[138]....
        /*02e8*/ 	.word	0xffffffff


	//   ....[139]....
        /*02ec*/ 	.word	0xffffffff


	//   ....[140]....
        /*02f0*/ 	.word	0xffffffff


	//   ....[141]....
        /*02f4*/ 	.word	0xffffffff


	//   ....[142]....
        /*02f8*/ 	.word	0xffffffff


	//   ....[143]....
        /*02fc*/ 	.word	0xffffffff


	//   ....[144]....
        /*0300*/ 	.word	0xffffffff


	//   ....[145]....
        /*0304*/ 	.word	0xffffffff


	//   ....[146]....
        /*0308*/ 	.word	0xffffffff


	//   ....[147]....
        /*030c*/ 	.word	0xffffffff


	//   ....[148]....
        /*0310*/ 	.word	0xffffffff


	//   ....[149]....
        /*0314*/ 	.word	0xffffffff


	//   ....[150]....
        /*0318*/ 	.word	0xffffffff


	//   ....[151]....
        /*031c*/ 	.word	0xffffffff


	//   ....[152]....
        /*0320*/ 	.word	0xffffffff


	//   ....[153]....
        /*0324*/ 	.word	0xffffffff


	//   ....[154]....
        /*0328*/ 	.word	0xffffffff


	//   ....[155]....
        /*032c*/ 	.word	0xffffffff


	//   ....[156]....
        /*0330*/ 	.word	0xffffffff


	//   ....[157]....
        /*0334*/ 	.word	0xffffffff


	//   ....[158]....
        /*0338*/ 	.word	0xffffffff


	//   ....[159]....
        /*033c*/ 	.word	0xffffffff


	//   ....[160]....
        /*0340*/ 	.word	0xffffffff


	//   ....[161]....
        /*0344*/ 	.word	0xffffffff


	//   ....[162]....
        /*0348*/ 	.word	0xffffffff


	//   ....[163]....
        /*034c*/ 	.word	0xffffffff


	//   ....[164]....
        /*0350*/ 	.word	0xffffffff


	//   ....[165]....
        /*0354*/ 	.word	0xffffffff


	//   ....[166]....
        /*0358*/ 	.word	0xffffffff


	//   ....[167]....
        /*035c*/ 	.word	0xffffffff


	//   ....[168]....
        /*0360*/ 	.word	0xffffffff


	//   ....[169]....
        /*0364*/ 	.word	0xffffffff


	//   ....[170]....
        /*0368*/ 	.word	0xffffffff


	//   ....[171]....
        /*036c*/ 	.word	0xffffffff


	//   ....[172]....
        /*0370*/ 	.word	0xffffffff


	//   ....[173]....
        /*0374*/ 	.word	0xffffffff


	//   ....[174]....
        /*0378*/ 	.word	0xffffffff


	//   ....[175]....
        /*037c*/ 	.word	0xffffffff


	//   ....[176]....
        /*0380*/ 	.word	0xffffffff


	//   ....[177]....
        /*0384*/ 	.word	0xffffffff


	//   ....[178]....
        /*0388*/ 	.word	0xffffffff


	//   ....[179]....
        /*038c*/ 	.word	0xffffffff


	//   ....[180]....
        /*0390*/ 	.word	0xffffffff


	//   ....[181]....
        /*0394*/ 	.word	0xffffffff


	//   ....[182]....
        /*0398*/ 	.word	0xffffffff


	//   ....[183]....
        /*039c*/ 	.word	0xffffffff


	//   ....[184]....
        /*03a0*/ 	.word	0xffffffff


	//   ....[185]....
        /*03a4*/ 	.word	0xffffffff


	//   ....[186]....
        /*03a8*/ 	.word	0xffffffff


	//   ....[187]....
        /*03ac*/ 	.word	0xffffffff


	//   ....[188]....
        /*03b0*/ 	.word	0xffffffff


	//   ....[189]....
        /*03b4*/ 	.word	0x0500000f


	//   ....[190]....
        /*03b8*/ 	.word	0x0500000f


	//   ....[191]....
        /*03bc*/ 	.word	0x0500000f


	//   ....[192]....
        /*03c0*/ 	.word	0x0500000f


	//   ....[193]....
        /*03c4*/ 	.word	0x0500000f


	//   ....[194]....
        /*03c8*/ 	.word	0x0500000f


	//   ....[195]....
        /*03cc*/ 	.word	0x0500000f


	//   ....[196]....
        /*03d0*/ 	.word	0x0500000f


	//   ....[197]....
        /*03d4*/ 	.word	0x0500000f


	//   ....[198]....
        /*03d8*/ 	.word	0x0500000f


	//   ....[199]....
        /*03dc*/ 	.word	0x0500000f


	//   ....[200]....
        /*03e0*/ 	.word	0x0500000f


	//   ....[201]....
        /*03e4*/ 	.word	0x0500000f


	//   ....[202]....
        /*03e8*/ 	.word	0x0500000f


	//   ....[203]....
        /*03ec*/ 	.word	0x0500000f


	//   ....[204]....
        /*03f0*/ 	.word	0x0500000f


	//   ....[205]....
        /*03f4*/ 	.word	0x0500000f


	//----- nvinfo : EIATTR_COOP_GROUP_INSTR_OFFSETS
	.align		4
.L_178:
        /*03f8*/ 	.byte	0x04, 0x28
        /*03fa*/ 	.short	(.L_180 - .L_179)


	//   ....[0]....
.L_179:
        /*03fc*/ 	.word	0x00000070


	//   ....[1]....
        /*0400*/ 	.word	0x00000140


	//   ....[2]....
        /*0404*/ 	.word	0x00000190


	//   ....[3]....
        /*0408*/ 	.word	0x000003c0


	//   ....[4]....
        /*040c*/ 	.word	0x00000520


	//   ....[5]....
        /*0410*/ 	.word	0x00000640


	//   ....[6]....
        /*0414*/ 	.word	0x000007a0


	//   ....[7]....
        /*0418*/ 	.word	0x00001a20


	//   ....[8]....
        /*041c*/ 	.word	0x00002320


	//   ....[9]....
        /*0420*/ 	.word	0x00002660


	//   ....[10]....
        /*0424*/ 	.word	0x00003060


	//   ....[11]....
        /*0428*/ 	.word	0x00003190


	//   ....[12]....
        /*042c*/ 	.word	0x000036e0


	//   ....[13]....
        /*0430*/ 	.word	0x00003760


	//   ....[14]....
        /*0434*/ 	.word	0x00004d70


	//   ....[15]....
        /*0438*/ 	.word	0x00004fc0


	//   ....[16]....
        /*043c*/ 	.word	0x00005690


	//   ....[17]....
        /*0440*/ 	.word	0x000056d0


	//   ....[18]....
        /*0444*/ 	.word	0x00005b30


	//   ....[19]....
        /*0448*/ 	.word	0x00005ba0


	//   ....[20]....
        /*044c*/ 	.word	0x00007530


	//   ....[21]....
        /*0450*/ 	.word	0x00007540


	//   ....[22]....
        /*0454*/ 	.word	0x00007570


	//   ....[23]....
        /*0458*/ 	.word	0x00007580


	//   ....[24]....
        /*045c*/ 	.word	0x00008d50


	//   ....[25]....
        /*0460*/ 	.word	0x00009000


	//   ....[26]....
        /*0464*/ 	.word	0x000096d0


	//   ....[27]....
        /*0468*/ 	.word	0x000097d0


	//   ....[28]....
        /*046c*/ 	.word	0x00009b70


	//   ....[29]....
        /*0470*/ 	.word	0x00009bf0


	//   ....[30]....
        /*0474*/ 	.word	0x0000add0


	//   ....[31]....
        /*0478*/ 	.word	0x0000ade0


	//   ....[32]....
        /*047c*/ 	.word	0x0000ae10


	//   ....[33]....
        /*0480*/ 	.word	0x0000ae20


	//   ....[34]....
        /*0484*/ 	.word	0x0000c3a0


	//   ....[35]....
        /*0488*/ 	.word	0x0000c3e0


	//   ....[36]....
        /*048c*/ 	.word	0x0000c410


	//   ....[37]....
        /*0490*/ 	.word	0x0000c450


	//   ....[38]....
        /*0494*/ 	.word	0x0000c480


	//   ....[39]....
        /*0498*/ 	.word	0x0000c4c0


	//   ....[40]....
        /*049c*/ 	.word	0x0000c4e0


	//   ....[41]....
        /*04a0*/ 	.word	0x0000c4f0


	//   ....[42]....
        /*04a4*/ 	.word	0x0000c500


	//   ....[43]....
        /*04a8*/ 	.word	0x0000c510


	//   ....[44]....
        /*04ac*/ 	.word	0x0000c520


	//   ....[45]....
        /*04b0*/ 	.word	0x0000c550


	//   ....[46]....
        /*04b4*/ 	.word	0x0000c560


	//   ....[47]....
        /*04b8*/ 	.word	0x0000c570


	//   ....[48]....
        /*04bc*/ 	.word	0x0000c580


	//   ....[49]....
        /*04c0*/ 	.word	0x0000c5a0


	//   ....[50]....
        /*04c4*/ 	.word	0x0000c5b0


	//   ....[51]....
        /*04c8*/ 	.word	0x0000c5c0


	//   ....[52]....
        /*04cc*/ 	.word	0x0000c5d0


	//   ....[53]....
        /*04d0*/ 	.word	0x0000c5e0


	//   ....[54]....
        /*04d4*/ 	.word	0x0000c5f0


	//   ....[55]....
        /*04d8*/ 	.word	0x0000c610


	//   ....[56]....
        /*04dc*/ 	.word	0x0000c620


	//   ....[57]....
        /*04e0*/ 	.word	0x0000c630


	//   ....[58]....
        /*04e4*/ 	.word	0x0000c640


	//   ....[59]....
        /*04e8*/ 	.word	0x0000c650


	//   ....[60]....
        /*04ec*/ 	.word	0x0000c660


	//   ....[61]....
        /*04f0*/ 	.word	0x0000c680


	//   ....[62]....
        /*04f4*/ 	.word	0x0000c690


	//   ....[63]....
        /*04f8*/ 	.word	0x0000c6b0


	//   ....[64]....
        /*04fc*/ 	.word	0x0000c6c0


	//   ....[65]....
        /*0500*/ 	.word	0x0000c6e0


	//   ....[66]....
        /*0504*/ 	.word	0x0000c6f0


	//   ....[67]....
        /*0508*/ 	.word	0x0000c700


	//   ....[68]....
        /*050c*/ 	.word	0x0000c710


	//   ....[69]....
        /*0510*/ 	.word	0x0000c720


	//   ....[70]....
        /*0514*/ 	.word	0x0000c730


	//   ....[71]....
        /*0518*/ 	.word	0x0000c740


	//   ....[72]....
        /*051c*/ 	.word	0x0000c750


	//   ....[73]....
        /*0520*/ 	.word	0x0000c760


	//   ....[74]....
        /*0524*/ 	.word	0x0000c770


	//   ....[75]....
        /*0528*/ 	.word	0x0000c780


	//   ....[76]....
        /*052c*/ 	.word	0x0000c7a0


	//   ....[77]....
        /*0530*/ 	.word	0x0000c7b0


	//   ....[78]....
        /*0534*/ 	.word	0x0000c7c0


	//   ....[79]....
        /*0538*/ 	.word	0x0000c7e0


	//   ....[80]....
        /*053c*/ 	.word	0x0000c7f0


	//   ....[81]....
        /*0540*/ 	.word	0x0000c810


	//   ....[82]....
        /*0544*/ 	.word	0x0000c820


	//   ....[83]....
        /*0548*/ 	.word	0x0000c830


	//   ....[84]....
        /*054c*/ 	.word	0x0000c840


	//   ....[85]....
        /*0550*/ 	.word	0x0000c870


	//   ....[86]....
        /*0554*/ 	.word	0x0000c8a0


	//   ....[87]....
        /*0558*/ 	.word	0x0000c8c0


	//   ....[88]....
        /*055c*/ 	.word	0x0000c8f0


	//   ....[89]....
        /*0560*/ 	.word	0x0000c900


	//   ....[90]....
        /*0564*/ 	.word	0x0000c910


	//   ....[91]....
        /*0568*/ 	.word	0x0000c920


	//   ....[92]....
        /*056c*/ 	.word	0x0000c930


	//   ....[93]....
        /*0570*/ 	.word	0x0000c950


	//   ....[94]....
        /*0574*/ 	.word	0x0000c980


	//   ....[95]....
        /*0578*/ 	.word	0x0000c9b0


	//   ....[96]....
        /*057c*/ 	.word	0x0000c9c0


	//   ....[97]....
        /*0580*/ 	.word	0x0000c9e0


	//   ....[98]....
        /*0584*/ 	.word	0x0000ca00


	//   ....[99]....
        /*0588*/ 	.word	0x0000ca30


	//   ....[100]....
        /*058c*/ 	.word	0x0000ca50


	//   ....[101]....
        /*0590*/ 	.word	0x0000ca60


	//   ....[102]....
        /*0594*/ 	.word	0x0000ca70


	//   ....[103]....
        /*0598*/ 	.word	0x0000ca80


	//   ....[104]....
        /*059c*/ 	.word	0x0000ca90


	//   ....[105]....
        /*05a0*/ 	.word	0x0000caa0


	//   ....[106]....
        /*05a4*/ 	.word	0x0000cab0


	//   ....[107]....
        /*05a8*/ 	.word	0x0000cac0


	//   ....[108]....
        /*05ac*/ 	.word	0x0000cad0


	//   ....[109]....
        /*05b0*/ 	.word	0x0000caf0


	//   ....[110]....
        /*05b4*/ 	.word	0x0000cb00


	//   ....[111]....
        /*05b8*/ 	.word	0x0000cb30


	//   ....[112]....
        /*05bc*/ 	.word	0x0000cb60


	//   ....[113]....
        /*05c0*/ 	.word	0x0000cb90


	//   ....[114]....
        /*05c4*/ 	.word	0x0000cbc0


	//   ....[115]....
        /*05c8*/ 	.word	0x0000cc20


	//   ....[116]....
        /*05cc*/ 	.word	0x0000cc60


	//   ....[117]....
        /*05d0*/ 	.word	0x0000cc90


	//   ....[118]....
        /*05d4*/ 	.word	0x0000ccc0


	//   ....[119]....
        /*05d8*/ 	.word	0x0000ccf0


	//   ....[120]....
        /*05dc*/ 	.word	0x0000cd10


	//   ....[121]....
        /*05e0*/ 	.word	0x0000cd30


	//   ....[122]....
        /*05e4*/ 	.word	0x0000cd40


	//   ....[123]....
        /*05e8*/ 	.word	0x0000cd60


	//   ....[124]....
        /*05ec*/ 	.word	0x0000cd70


	//   ....[125]....
        /*05f0*/ 	.word	0x0000cd80


	//   ....[126]....
        /*05f4*/ 	.word	0x0000cd90


	//   ....[127]....
        /*05f8*/ 	.word	0x0000cda0


	//   ....[128]....
        /*05fc*/ 	.word	0x0000cdb0


	//   ....[129]....
        /*0600*/ 	.word	0x0000cdc0


	//   ....[130]....
        /*0604*/ 	.word	0x0000cdd0


	//   ....[131]....
        /*0608*/ 	.word	0x0000cde0


	//   ....[132]....
        /*060c*/ 	.word	0x0000cdf0


	//   ....[133]....
        /*0610*/ 	.word	0x0000ce00


	//   ....[134]....
        /*0614*/ 	.word	0x0000ce10


	//   ....[135]....
        /*0618*/ 	.word	0x0000ce20


	//   ....[136]....
        /*061c*/ 	.word	0x0000ce30


	//   ....[137]....
        /*0620*/ 	.word	0x0000ce40


	//   ....[138]....
        /*0624*/ 	.word	0x0000ce50


	//   ....[139]....
        /*0628*/ 	.word	0x0000ce60


	//   ....[140]....
        /*062c*/ 	.word	0x0000ce70


	//   ....[141]....
        /*0630*/ 	.word	0x0000ce80


	//   ....[142]....
        /*0634*/ 	.word	0x0000ce90


	//   ....[143]....
        /*0638*/ 	.word	0x0000cea0


	//   ....[144]....
        /*063c*/ 	.word	0x0000cec0


	//   ....[145]....
        /*0640*/ 	.word	0x0000ced0


	//   ....[146]....
        /*0644*/ 	.word	0x0000cee0


	//   ....[147]....
        /*0648*/ 	.word	0x0000cef0


	//   ....[148]....
        /*064c*/ 	.word	0x0000cf00


	//   ....[149]....
        /*0650*/ 	.word	0x0000cf30


	//   ....[150]....
        /*0654*/ 	.word	0x0000cf60


	//   ....[151]....
        /*0658*/ 	.word	0x0000cf90


	//   ....[152]....
        /*065c*/ 	.word	0x0000cfc0


	//   ....[153]....
        /*0660*/ 	.word	0x0000cff0


	//   ....[154]....
        /*0664*/ 	.word	0x0000d020


	//   ....[155]....
        /*0668*/ 	.word	0x0000d060


	//   ....[156]....
        /*066c*/ 	.word	0x0000d0a0


	//   ....[157]....
        /*0670*/ 	.word	0x0000d0d0


	//   ....[158]....
        /*0674*/ 	.word	0x0000d110


	//   ....[159]....
        /*0678*/ 	.word	0x0000d140


	//   ....[160]....
        /*067c*/ 	.word	0x0000d170


	//   ....[161]....
        /*0680*/ 	.word	0x0000d1a0


	//   ....[162]....
        /*0684*/ 	.word	0x0000d660


	//   ....[163]....
        /*0688*/ 	.word	0x0000d6a0


	//   ....[164]....
        /*068c*/ 	.word	0x0000d6e0


	//   ....[165]....
        /*0690*/ 	.word	0x0000d720


	//   ....[166]....
        /*0694*/ 	.word	0x0000d770


	//   ....[167]....
        /*0698*/ 	.word	0x0000d7a0


	//   ....[168]....
        /*069c*/ 	.word	0x0000e480


	//   ....[169]....
        /*06a0*/ 	.word	0x0000e4b0


	//   ....[170]....
        /*06a4*/ 	.word	0x0000f600


	//   ....[171]....
        /*06a8*/ 	.word	0x000107d0


	//   ....[172]....
        /*06ac*/ 	.word	0x00011210


	//   ....[173]....
        /*06b0*/ 	.word	0x00011250


	//   ....[174]....
        /*06b4*/ 	.word	0x00011280


	//   ....[175]....
        /*06b8*/ 	.word	0x00011330


	//   ....[176]....
        /*06bc*/ 	.word	0x00011360


	//   ....[177]....
        /*06c0*/ 	.word	0x000113f0


	//   ....[178]....
        /*06c4*/ 	.word	0x00011420


	//   ....[179]....
        /*06c8*/ 	.word	0x000114b0


	//   ....[180]....
        /*06cc*/ 	.word	0x000114e0


	//   ....[181]....
        /*06d0*/ 	.word	0x00011570


	//   ....[182]....
        /*06d4*/ 	.word	0x000115a0


	//   ....[183]....
        /*06d8*/ 	.word	0x00011630


	//   ....[184]....
        /*06dc*/ 	.word	0x00011660


	//   ....[185]....
        /*06e0*/ 	.word	0x000116e0


	//   ....[186]....
        /*06e4*/ 	.word	0x00011700


	//   ....[187]....
        /*06e8*/ 	.word	0x00011710


	//   ....[188]....
        /*06ec*/ 	.word	0x00012f50


	//   ....[189]....
        /*06f0*/ 	.word	0x000135c0


	//   ....[190]....
        /*06f4*/ 	.word	0x000137a0


	//   ....[191]....
        /*06f8*/ 	.word	0x000137f0


	//   ....[192]....
        /*06fc*/ 	.word	0x00013890


	//   ....[193]....
        /*0700*/ 	.word	0x000139a0


	//   ....[194]....
        /*0704*/ 	.word	0x00013a10


	//   ....[195]....
        /*0708*/ 	.word	0x00013b10


	//   ....[196]....
        /*070c*/ 	.word	0x00013b80


	//   ....[197]....
        /*0710*/ 	.word	0x00013c80


	//   ....[198]....
        /*0714*/ 	.word	0x00013cf0


	//   ....[199]....
        /*0718*/ 	.word	0x00013df0


	//   ....[200]....
        /*071c*/ 	.word	0x00013e60


	//   ....[201]....
        /*0720*/ 	.word	0x00013f50


	//   ....[202]....
        /*0724*/ 	.word	0x00013fc0


	//   ....[203]....
        /*0728*/ 	.word	0x000140a0


	//   ....[204]....
        /*072c*/ 	.word	0x00014130


	//   ....[205]....
        /*0730*/ 	.word	0x00014220


	//----- nvinfo : EIATTR_REG_RECONFIG
	.align		4
.L_180:
        /*0734*/ 	.byte	0x01, 0x54
	.zero		2


	//----- nvinfo : EIATTR_SYSCALL_OFFSETS
	.align		4
        /*0738*/ 	.byte	0x04, 0x46
        /*073a*/ 	.short	(.L_182 - .L_181)


	//   ....[0]....
.L_181:
        /*073c*/ 	.word	0x00001be0


	//   ....[1]....
        /*0740*/ 	.word	0x00010150


	//   ....[2]....
        /*0744*/ 	.word	0x00010290


	//   ....[3]....
        /*0748*/ 	.word	0x000103d0


	//   ....[4]....
        /*074c*/ 	.word	0x000104f0


	//   ....[5]....
        /*0750*/ 	.word	0x00010ec0


	//----- nvinfo : EIATTR_MBARRIER_INSTR_OFFSETS
	.align		4
.L_182:
        /*0754*/ 	.byte	0x04, 0x39
        /*0756*/ 	.short	(.L_184 - .L_183)


	//   ....[0]....
.L_183:
        /*0758*/ 	.word	0x00000270
        /*075c*/ 	.word	0x000000ff
        /*0760*/ 	.word	0x00020800
        /*0764*/ 	.short	0x0100
        /*0766*/ 	.byte	0x08
	.zero		1


	//   ....[1]....
        /*0768*/ 	.word	0x00000280
        /*076c*/ 	.word	0x000000ff
        /*0770*/ 	.word	0x00020820
        /*0774*/ 	.short	0x0100
        /*0776*/ 	.byte	0x08
	.zero		1


	//   ....[2]....
        /*0778*/ 	.word	0x00000370
        /*077c*/ 	.word	0x000000ff
        /*0780*/ 	.word	0x00020830
        /*0784*/ 	.short	0x0100
        /*0786*/ 	.byte	0x08
	.zero		1


	//   ....[3]....
        /*0788*/ 	.word	0x00000380
        /*078c*/ 	.word	0x000000ff
        /*0790*/ 	.word	0x00020840
        /*0794*/ 	.short	0x0100
        /*0796*/ 	.byte	0x08
	.zero		1


	//   ....[4]....
        /*0798*/ 	.word	0x00000390
        /*079c*/ 	.word	0x000000ff
        /*07a0*/ 	.word	0x00020838
        /*07a4*/ 	.short	0x0100
        /*07a6*/ 	.byte	0x08
	.zero		1


	//   ....[5]....
        /*07a8*/ 	.word	0x000003a0
        /*07ac*/ 	.word	0x000000ff
        /*07b0*/ 	.word	0x00020848
        /*07b4*/ 	.short	0x0100
        /*07b6*/ 	.byte	0x08
	.zero		1


	//   ....[6]....
        /*07b8*/ 	.word	0x000004d0
        /*07bc*/ 	.word	0x000000ff
        /*07c0*/ 	.word	0x00020850
        /*07c4*/ 	.short	0x0100
        /*07c6*/ 	.byte	0x08
	.zero		1


	//   ....[7]....
        /*07c8*/ 	.word	0x000004e0
        /*07cc*/ 	.word	0x000000ff
        /*07d0*/ 	.word	0x00020860
        /*07d4*/ 	.short	0x0100
        /*07d6*/ 	.byte	0x08
	.zero		1


	//   ....[8]....
        /*07d8*/ 	.word	0x000004f0
        /*07dc*/ 	.word	0x000000ff
        /*07e0*/ 	.word	0x00020858
        /*07e4*/ 	.short	0x0100
        /*07e6*/ 	.byte	0x08
	.zero		1


	//   ....[9]....
        /*07e8*/ 	.word	0x00000500
        /*07ec*/ 	.word	0x000000ff
        /*07f0*/ 	.word	0x00020868
        /*07f4*/ 	.short	0x0100
        /*07f6*/ 	.byte	0x08
	.zero		1


	//   ....[10]....
        /*07f8*/ 	.word	0x000005f0
        /*07fc*/ 	.word	0x000000ff
        /*0800*/ 	.word	0x00020870
        /*0804*/ 	.short	0x0100
        /*0806*/ 	.byte	0x06
	.zero		1


	//   ....[11]....
        /*0808*/ 	.word	0x00000600
        /*080c*/ 	.word	0x000000ff
        /*0810*/ 	.word	0x00020880
        /*0814*/ 	.short	0x0100
        /*0816*/ 	.byte	0x06
	.zero		1


	//   ....[12]....
        /*0818*/ 	.word	0x00000610
        /*081c*/ 	.word	0x000000ff
        /*0820*/ 	.word	0x00020878
        /*0824*/ 	.short	0x0100
        /*0826*/ 	.byte	0x06
	.zero		1


	//   ....[13]....
        /*0828*/ 	.word	0x00000620
        /*082c*/ 	.word	0x000000ff
        /*0830*/ 	.word	0x00020888
        /*0834*/ 	.short	0x0100
        /*0836*/ 	.byte	0x06
	.zero		1


	//   ....[14]....
        /*0838*/ 	.word	0x00000750
        /*083c*/ 	.word	0x000000ff
        /*0840*/ 	.word	0x00020890
        /*0844*/ 	.short	0x0100
        /*0846*/ 	.byte	0x08
	.zero		1


	//   ....[15]....
        /*0848*/ 	.word	0x00000760
        /*084c*/ 	.word	0x000000ff
        /*0850*/ 	.word	0x000208a0
        /*0854*/ 	.short	0x0100
        /*0856*/ 	.byte	0x08
	.zero		1


	//   ....[16]....
        /*0858*/ 	.word	0x00000770
        /*085c*/ 	.word	0x000000ff
        /*0860*/ 	.word	0x00020898
        /*0864*/ 	.short	0x0100
        /*0866*/ 	.byte	0x08
	.zero		1


	//   ....[17]....
        /*0868*/ 	.word	0x00000780
        /*086c*/ 	.word	0x000000ff
        /*0870*/ 	.word	0x000208a8
        /*0874*/ 	.short	0x0100
        /*0876*/ 	.byte	0x08
	.zero		1


	//   ....[18]....
        /*0878*/ 	.word	0x000008b0
        /*087c*/ 	.word	0x000000ff
        /*0880*/ 	.word	0x000208b0
        /*0884*/ 	.short	0x0100
        /*0886*/ 	.byte	0x08
	.zero		1


	//   ....[19]....
        /*0888*/ 	.word	0x000008c0
        /*088c*/ 	.word	0x000000ff
        /*0890*/ 	.word	0x000208c0
        /*0894*/ 	.short	0x0100
        /*0896*/ 	.byte	0x08
	.zero		1


	//   ....[20]....
        /*0898*/ 	.word	0x000008d0
        /*089c*/ 	.word	0x000000ff
        /*08a0*/ 	.word	0x000208b8
        /*08a4*/ 	.short	0x0100
        /*08a6*/ 	.byte	0x08
	.zero		1


	//   ....[21]....
        /*08a8*/ 	.word	0x000008e0
        /*08ac*/ 	.word	0x000000ff
        /*08b0*/ 	.word	0x000208c8
        /*08b4*/ 	.short	0x0100
        /*08b6*/ 	.byte	0x08
	.zero		1


	//   ....[22]....
        /*08b8*/ 	.word	0x00001c00
        /*08bc*/ 	.word	0x000000ff
        /*08c0*/ 	.word	0x00020800
        /*08c4*/ 	.short	0x010a
        /*08c6*/ 	.byte	0x29
	.zero		1


	//   ....[23]....
        /*08c8*/ 	.word	0x00001c70
        /*08cc*/ 	.word	0x000000ff
        /*08d0*/ 	.word	0x00020830
        /*08d4*/ 	.short	0x010a
        /*08d6*/ 	.byte	0x29
	.zero		1


	//   ....[24]....
        /*08d8*/ 	.word	0x00001d00
        /*08dc*/ 	.word	0x000000ff
        /*08e0*/ 	.word	0x00020830
        /*08e4*/ 	.short	0x010a
        /*08e6*/ 	.byte	0x29
	.zero		1


	//   ....[25]....
        /*08e8*/ 	.word	0x000024c0
        /*08ec*/ 	.word	0x00000000
        /*08f0*/ 	.word	0x00000000
        /*08f4*/ 	.short	0x0101
        /*08f6*/ 	.byte	0x3f
	.zero		1


	//   ....[26]....
        /*08f8*/ 	.word	0x000047b0
        /*08fc*/ 	.word	0x000000ff
        /*0900*/ 	.word	0x00020830
        /*0904*/ 	.short	0x010a
        /*0906*/ 	.byte	0x06
	.zero		1


	//   ....[27]....
        /*0908*/ 	.word	0x000047f0
        /*090c*/ 	.word	0x000000ff
        /*0910*/ 	.word	0x00020830
        /*0914*/ 	.short	0x010a
        /*0916*/ 	.byte	0x06
	.zero		1


	//   ....[28]....
        /*0918*/ 	.word	0x00004b30
        /*091c*/ 	.word	0x000000ff
        /*0920*/ 	.word	0x00020850
        /*0924*/ 	.short	0x010a
        /*0926*/ 	.byte	0x06
	.zero		1


	//   ....[29]....
        /*0928*/ 	.word	0x00004b70
        /*092c*/ 	.word	0x000000ff
        /*0930*/ 	.word	0x00020850
        /*0934*/ 	.short	0x010a
        /*0936*/ 	.byte	0x06
	.zero		1


	//   ....[30]....
        /*0938*/ 	.word	0x00004e00
        /*093c*/ 	.word	0x0000000c
        /*0940*/ 	.word	0x00000000
        /*0944*/ 	.short	0x0101
        /*0946*/ 	.byte	0x3f
	.zero		1


	//   ....[31]....
        /*0948*/ 	.word	0x00006220
        /*094c*/ 	.word	0x000000ff
        /*0950*/ 	.word	0x00000000
        /*0954*/ 	.short	0x0101
        /*0956*/ 	.byte	0x06
	.zero		1


	//   ....[32]....
        /*0958*/ 	.word	0x00006e80
        /*095c*/ 	.word	0x000000ff
        /*0960*/ 	.word	0x00020830
        /*0964*/ 	.short	0x010a
        /*0966*/ 	.byte	0x06
	.zero		1


	//   ....[33]....
        /*0968*/ 	.word	0x00006ec0
        /*096c*/ 	.word	0x000000ff
        /*0970*/ 	.word	0x00020830
        /*0974*/ 	.short	0x010a
        /*0976*/ 	.byte	0x06
	.zero		1


	//   ....[34]....
        /*0978*/ 	.word	0x00007230
        /*097c*/ 	.word	0x000000ff
        /*0980*/ 	.word	0x00020850
        /*0984*/ 	.short	0x010a
        /*0986*/ 	.byte	0x06
	.zero		1


	//   ....[35]....
        /*0988*/ 	.word	0x00007270
        /*098c*/ 	.word	0x000000ff
        /*0990*/ 	.word	0x00020850
        /*0994*/ 	.short	0x010a
        /*0996*/ 	.byte	0x06
	.zero		1


	//   ....[36]....
        /*0998*/ 	.word	0x00007c80
        /*099c*/ 	.word	0x00000000
        /*09a0*/ 	.word	0x00000000
        /*09a4*/ 	.short	0x0101
        /*09a6*/ 	.byte	0x3f
	.zero		1


	//   ....[37]....
        /*09a8*/ 	.word	0x00007e10
        /*09ac*/ 	.word	0x000000ff
        /*09b0*/ 	.word	0x00000000
        /*09b4*/ 	.short	0x0101
        /*09b6*/ 	.byte	0x06
	.zero		1


	//   ....[38]....
        /*09b8*/ 	.word	0x00008850
        /*09bc*/ 	.word	0x000000ff
        /*09c0*/ 	.word	0x00020830
        /*09c4*/ 	.short	0x010a
        /*09c6*/ 	.byte	0x06
	.zero		1


	//   ....[39]....
        /*09c8*/ 	.word	0x00008890
        /*09cc*/ 	.word	0x000000ff
        /*09d0*/ 	.word	0x00020830
        /*09d4*/ 	.short	0x010a
        /*09d6*/ 	.byte	0x06
	.zero		1


	//   ....[40]....
        /*09d8*/ 	.word	0x00008bc0
        /*09dc*/ 	.word	0x000000ff
        /*09e0*/ 	.word	0x00020850
        /*09e4*/ 	.short	0x010a
        /*09e6*/ 	.byte	0x06
	.zero		1


	//   ....[41]....
        /*09e8*/ 	.word	0x00008c00
        /*09ec*/ 	.word	0x000000ff
        /*09f0*/ 	.word	0x00020850
        /*09f4*/ 	.short	0x010a
        /*09f6*/ 	.byte	0x06
	.zero		1


	//   ....[42]....
        /*09f8*/ 	.word	0x00008e10
        /*09fc*/ 	.word	0x0000000e
        /*0a00*/ 	.word	0x00000000
        /*0a04*/ 	.short	0x0101
        /*0a06*/ 	.byte	0x3f
	.zero		1


	//   ....[43]....
        /*0a08*/ 	.word	0x0000a250
        /*0a0c*/ 	.word	0x000000ff
        /*0a10*/ 	.word	0x00000000
        /*0a14*/ 	.short	0x0101
        /*0a16*/ 	.byte	0x06
	.zero		1


	//   ....[44]....
        /*0a18*/ 	.word	0x0000ab60
        /*0a1c*/ 	.word	0x000000ff
        /*0a20*/ 	.word	0x00020850
        /*0a24*/ 	.short	0x010a
        /*0a26*/ 	.byte	0x0e
	.zero		1


	//   ....[45]....
        /*0a28*/ 	.word	0x0000aba0
        /*0a2c*/ 	.word	0x000000ff
        /*0a30*/ 	.word	0x00020850
        /*0a34*/ 	.short	0x010a
        /*0a36*/ 	.byte	0x0e
	.zero		1


	//   ....[46]....
        /*0a38*/ 	.word	0x0000b0e0
        /*0a3c*/ 	.word	0x000000ff
        /*0a40*/ 	.word	0x00000000
        /*0a44*/ 	.short	0x0101
        /*0a46*/ 	.byte	0x04
	.zero		1


	//   ....[47]....
        /*0a48*/ 	.word	0x0000d760
        /*0a4c*/ 	.word	0x000000ff
        /*0a50*/ 	.word	0x00000000
        /*0a54*/ 	.short	0x0101
        /*0a56*/ 	.byte	0x04
	.zero		1


	//   ....[48]....
        /*0a58*/ 	.word	0x000109e0
        /*0a5c*/ 	.word	0x000000ff
        /*0a60*/ 	.word	0x00020880
        /*0a64*/ 	.short	0x010a
        /*0a66*/ 	.byte	0x27
	.zero		1


	//   ....[49]....
        /*0a68*/ 	.word	0x00010b90
        /*0a6c*/ 	.word	0x000000ff
        /*0a70*/ 	.word	0x00020840
        /*0a74*/ 	.short	0x010a
        /*0a76*/ 	.byte	0x27
	.zero		1


	//   ....[50]....
        /*0a78*/ 	.word	0x00011860
        /*0a7c*/ 	.word	0x000000ff
        /*0a80*/ 	.word	0x00020800
        /*0a84*/ 	.short	0x0107
        /*0a86*/ 	.byte	0x27
	.zero		1


	//   ....[51]....
        /*0a88*/ 	.word	0x000118c0
        /*0a8c*/ 	.word	0x000000ff
        /*0a90*/ 	.word	0x00020800
        /*0a94*/ 	.short	0x0101
        /*0a96*/ 	.byte	0x27
	.zero		1


	//   ....[52]....
        /*0a98*/ 	.word	0x000118f0
        /*0a9c*/ 	.word	0x000000ff
        /*0aa0*/ 	.word	0x00020820
        /*0aa4*/ 	.short	0x010a
        /*0aa6*/ 	.byte	0x27
	.zero		1


	//   ....[53]....
        /*0aa8*/ 	.word	0x00011ba0
        /*0aac*/ 	.word	0x00000008
        /*0ab0*/ 	.word	0x00020880
        /*0ab4*/ 	.short	0x010a
        /*0ab6*/ 	.byte	0x3f
	.zero		1


	//   ....[54]....
        /*0ab8*/ 	.word	0x00011ea0
        /*0abc*/ 	.word	0x00000008
        /*0ac0*/ 	.word	0x00020840
        /*0ac4*/ 	.short	0x010a
        /*0ac6*/ 	.byte	0x3f
	.zero		1


	//   ....[55]....
        /*0ac8*/ 	.word	0x00012210
        /*0acc*/ 	.word	0x00000012
        /*0ad0*/ 	.word	0x00020870
        /*0ad4*/ 	.short	0x010a
        /*0ad6*/ 	.byte	0x3f
	.zero		1


	//   ....[56]....
        /*0ad8*/ 	.word	0x00012280
        /*0adc*/ 	.word	0x00000012
        /*0ae0*/ 	.word	0x00020860
        /*0ae4*/ 	.short	0x010a
        /*0ae6*/ 	.byte	0x3f
	.zero		1


	//   ....[57]....
        /*0ae8*/ 	.word	0x00012730
        /*0aec*/ 	.word	0x00000012
        /*0af0*/ 	.word	0x00020850
        /*0af4*/ 	.short	0x0101
        /*0af6*/ 	.byte	0x3f
	.zero		1


	//   ....[58]....
        /*0af8*/ 	.word	0x000127b0
        /*0afc*/ 	.word	0x00000002
        /*0b00*/ 	.word	0x00000000
        /*0b04*/ 	.short	0x0101
        /*0b06*/ 	.byte	0x3f
	.zero		1


	//   ....[59]....
        /*0b08*/ 	.word	0x000128a0
        /*0b0c*/ 	.word	0x00000010
        /*0b10*/ 	.word	0x00020870
        /*0b14*/ 	.short	0x010a
        /*0b16*/ 	.byte	0x3f
	.zero		1


	//   ....[60]....
        /*0b18*/ 	.word	0x00012950
        /*0b1c*/ 	.word	0x00000010
        /*0b20*/ 	.word	0x00020860
        /*0b24*/ 	.short	0x010a
        /*0b26*/ 	.byte	0x3f
	.zero		1


	//   ....[61]....
        /*0b28*/ 	.word	0x00012df0
        /*0b2c*/ 	.word	0x00000010
        /*0b30*/ 	.word	0x00020850
        /*0b34*/ 	.short	0x0101
        /*0b36*/ 	.byte	0x3f
	.zero		1


	//   ....[62]....
        /*0b38*/ 	.word	0x00012e60
        /*0b3c*/ 	.word	0x00000000
        /*0b40*/ 	.word	0x00000000
        /*0b44*/ 	.short	0x0101
        /*0b46*/ 	.byte	0x3f
	.zero		1


	//   ....[63]....
        /*0b48*/ 	.word	0x00012f00
        /*0b4c*/ 	.word	0x00000009
        /*0b50*/ 	.word	0x00020820
        /*0b54*/ 	.short	0x010a
        /*0b56*/ 	.byte	0x3f
	.zero		1


	//   ....[64]....
        /*0b58*/ 	.word	0x00013040
        /*0b5c*/ 	.word	0x00000005
        /*0b60*/ 	.word	0x00000000
        /*0b64*/ 	.short	0x010a
        /*0b66*/ 	.byte	0x3f
	.zero		1


	//   ....[65]....
        /*0b68*/ 	.word	0x000130b0
        /*0b6c*/ 	.word	0x00000007
        /*0b70*/ 	.word	0x00000000
        /*0b74*/ 	.short	0x010a
        /*0b76*/ 	.byte	0x3f
	.zero		1


	//   ....[66]....
        /*0b78*/ 	.word	0x00013100
        /*0b7c*/ 	.word	0x00000005
        /*0b80*/ 	.word	0x00020860
        /*0b84*/ 	.short	0x010a
        /*0b86*/ 	.byte	0x3f
	.zero		1


	//   ....[67]....
        /*0b88*/ 	.word	0x00013150
        /*0b8c*/ 	.word	0x00000003
        /*0b90*/ 	.word	0x00020860
        /*0b94*/ 	.short	0x010a
        /*0b96*/ 	.byte	0x3f
	.zero		1


	//   ....[68]....
        /*0b98*/ 	.word	0x00013190
        /*0b9c*/ 	.word	0x00000005
        /*0ba0*/ 	.word	0x00020880
        /*0ba4*/ 	.short	0x010a
        /*0ba6*/ 	.byte	0x3f
	.zero		1


	//   ....[69]....
        /*0ba8*/ 	.word	0x000131b0
        /*0bac*/ 	.word	0x00000003
        /*0bb0*/ 	.word	0x00020880
        /*0bb4*/ 	.short	0x010a
        /*0bb6*/ 	.byte	0x3f
	.zero		1


	//   ....[70]....
        /*0bb8*/ 	.word	0x00013220
        /*0bbc*/ 	.word	0x00000003
        /*0bc0*/ 	.word	0x00020800
        /*0bc4*/ 	.short	0x010a
        /*0bc6*/ 	.byte	0x3f
	.zero		1


	//   ....[71]....
        /*0bc8*/ 	.word	0x00013280
        /*0bcc*/ 	.word	0x00000003
        /*0bd0*/ 	.word	0x00020830
        /*0bd4*/ 	.short	0x010a
        /*0bd6*/ 	.byte	0x3f
	.zero		1


	//   ....[72]....
        /*0bd8*/ 	.word	0x000132e0
        /*0bdc*/ 	.word	0x0000000d
        /*0be0*/ 	.word	0x00020830
        /*0be4*/ 	.short	0x010a
        /*0be6*/ 	.byte	0x3f
	.zero		1


	//   ....[73]....
        /*0be8*/ 	.word	0x00013340
        /*0bec*/ 	.word	0x0000000d
        /*0bf0*/ 	.word	0x00020850
        /*0bf4*/ 	.short	0x010a
        /*0bf6*/ 	.byte	0x3f
	.zero		1


	//   ....[74]....
        /*0bf8*/ 	.word	0x000133a0
        /*0bfc*/ 	.word	0x0000000e
        /*0c00*/ 	.word	0x00020830
        /*0c04*/ 	.short	0x010a
        /*0c06*/ 	.byte	0x3f
	.zero		1


	//   ....[75]....
        /*0c08*/ 	.word	0x00013400
        /*0c0c*/ 	.word	0x0000000e
        /*0c10*/ 	.word	0x00020850
        /*0c14*/ 	.short	0x010a
        /*0c16*/ 	.byte	0x3f
	.zero		1


	//   ....[76]....
        /*0c18*/ 	.word	0x00013460
        /*0c1c*/ 	.word	0x0000000e
        /*0c20*/ 	.word	0x00020830
        /*0c24*/ 	.short	0x010a
        /*0c26*/ 	.byte	0x3f
	.zero		1


	//   ....[77]....
        /*0c28*/ 	.word	0x000134c0
        /*0c2c*/ 	.word	0x0000000e
        /*0c30*/ 	.word	0x00020850
        /*0c34*/ 	.short	0x010a
        /*0c36*/ 	.byte	0x3f
	.zero		1


	//   ....[78]....
        /*0c38*/ 	.word	0x00013520
        /*0c3c*/ 	.word	0x00000005
        /*0c40*/ 	.word	0x00020850
        /*0c44*/ 	.short	0x010a
        /*0c46*/ 	.byte	0x3f
	.zero		1


	//   ....[79]....
        /*0c48*/ 	.word	0x00013680
        /*0c4c*/ 	.word	0x00000003
        /*0c50*/ 	.word	0x00020880
        /*0c54*/ 	.short	0x010a
        /*0c56*/ 	.byte	0x3f
	.zero		1


	//   ....[80]....
        /*0c58*/ 	.word	0x000136e0
        /*0c5c*/ 	.word	0x00000003
        /*0c60*/ 	.word	0x00020840
        /*0c64*/ 	.short	0x010a
        /*0c66*/ 	.byte	0x3f
	.zero		1


	//   ....[81]....
        /*0c68*/ 	.word	0x00014260
        /*0c6c*/ 	.word	0x00000003
        /*0c70*/ 	.word	0x00020820
        /*0c74*/ 	.short	0x010a
        /*0c76*/ 	.byte	0x3f
	.zero		1


	//   ....[82]....
        /*0c78*/ 	.word	0x000142b0
        /*0c7c*/ 	.word	0x00000008
        /*0c80*/ 	.word	0x00020880
        /*0c84*/ 	.short	0x010a
        /*0c86*/ 	.byte	0x3f
	.zero		1


	//   ....[83]....
        /*0c88*/ 	.word	0x00014300
        /*0c8c*/ 	.word	0x00000008
        /*0c90*/ 	.word	0x00020840
        /*0c94*/ 	.short	0x010a
        /*0c96*/ 	.byte	0x3f
	.zero		1


	//   ....[84]....
        /*0c98*/ 	.word	0x00014350
        /*0c9c*/ 	.word	0x00000012
        /*0ca0*/ 	.word	0x00020870
        /*0ca4*/ 	.short	0x010a
        /*0ca6*/ 	.byte	0x3f
	.zero		1


	//   ....[85]....
        /*0ca8*/ 	.word	0x000143a0
        /*0cac*/ 	.word	0x00000012
        /*0cb0*/ 	.word	0x00020860
        /*0cb4*/ 	.short	0x010a
        /*0cb6*/ 	.byte	0x3f
	.zero		1


	//   ....[86]....
        /*0cb8*/ 	.word	0x000143f0
        /*0cbc*/ 	.word	0x00000010
        /*0cc0*/ 	.word	0x00020870
        /*0cc4*/ 	.short	0x010a
        /*0cc6*/ 	.byte	0x3f
	.zero		1


	//   ....[87]....
        /*0cc8*/ 	.word	0x00014440
        /*0ccc*/ 	.word	0x00000010
        /*0cd0*/ 	.word	0x00020860
        /*0cd4*/ 	.short	0x010a
        /*0cd6*/ 	.byte	0x3f
	.zero		1


	//   ....[88]....
        /*0cd8*/ 	.word	0x00014490
        /*0cdc*/ 	.word	0x00000009
        /*0ce0*/ 	.word	0x00020820
        /*0ce4*/ 	.short	0x010a
        /*0ce6*/ 	.byte	0x3f
	.zero		1


	//   ....[89]....
        /*0ce8*/ 	.word	0x000144e0
        /*0cec*/ 	.word	0x00000005
        /*0cf0*/ 	.word	0x00000000
        /*0cf4*/ 	.short	0x010a
        /*0cf6*/ 	.byte	0x3f
	.zero		1


	//   ....[90]....
        /*0cf8*/ 	.word	0x00014530
        /*0cfc*/ 	.word	0x00000007
        /*0d00*/ 	.word	0x00000000
        /*0d04*/ 	.short	0x010a
        /*0d06*/ 	.byte	0x3f
	.zero		1


	//   ....[91]....
        /*0d08*/ 	.word	0x00014580
        /*0d0c*/ 	.word	0x00000005
        /*0d10*/ 	.word	0x00020860
        /*0d14*/ 	.short	0x010a
        /*0d16*/ 	.byte	0x3f
	.zero		1


	//   ....[92]....
        /*0d18*/ 	.word	0x000145d0
        /*0d1c*/ 	.word	0x00000003
        /*0d20*/ 	.word	0x00020860
        /*0d24*/ 	.short	0x010a
        /*0d26*/ 	.byte	0x3f
	.zero		1


	//   ....[93]....
        /*0d28*/ 	.word	0x00014620
        /*0d2c*/ 	.word	0x00000005
        /*0d30*/ 	.word	0x00020880
        /*0d34*/ 	.short	0x010a
        /*0d36*/ 	.byte	0x3f
	.zero		1


	//----- nvinfo : EIATTR_NUM_MBARRIERS
	.align		4
.L_184:
        /*0d38*/ 	.byte	0x03, 0x38
        /*0d3a*/ 	.short	0x0016


	//----- nvinfo : EIATTR_EXIT_INSTR_OFFSETS
	.align		4
        /*0d3c*/ 	.byte	0x04, 0x1c
        /*0d3e*/ 	.short	(.L_186 - .L_185)


	//   ....[0]....
.L_185:
        /*0d40*/ 	.word	0x00013200


	//----- nvinfo : EIATTR_MAX_THREADS
	.align		4
.L_186:
        /*0d44*/ 	.byte	0x04, 0x05
        /*0d46*/ 	.short	(.L_188 - .L_187)
.L_187:
        /*0d48*/ 	.word	0x00000180
        /*0d4c*/ 	.word	0x00000001
        /*0d50*/ 	.word	0x00000001


	//----- nvinfo : EIATTR_CRS_STACK_SIZE
	.align		4
.L_188:
        /*0d54*/ 	.byte	0x04, 0x1e
        /*0d56*/ 	.short	(.L_190 - .L_189)
.L_189:
        /*0d58*/ 	.word	0x00000000


	//----- nvinfo : EIATTR_CBANK_PARAM_SIZE
	.align		4
.L_190:
        /*0d5c*/ 	.byte	0x03, 0x19
        /*0d5e*/ 	.short	0x0a70


	//----- nvinfo : EIATTR_PARAM_CBANK
	.align		4
        /*0d60*/ 	.byte	0x04, 0x0a
        /*0d62*/ 	.short	(.L_192 - .L_191)
	.align		4
.L_191:
        /*0d64*/ 	.word	index@(.nv.constant0._ZN7cutlass13device_kernelIN5flash11enable_sm90INS1_16FlashAttnFwdSm90INS1_25CollectiveMainloopFwdSm90ILi2EN4cute5tupleIJNS5_1CILi1EEES8_S8_EEENS6_IJNS7_ILi128EEENS7_ILi64EEENS7_ILi256EEEEEELi256ENS_12float_e4m3_tEfNS_4arch4Sm90ELb0ELb1ELb0ELb0ELb0ELb0ELb0ELb1ELb1ELb1ELb1ELb0EEENS1_21CollectiveEpilogueFwdINS6_IJSA_SC_SB_EEES9_NS_10bfloat16_tESG_Li256ELb0ELb1ELb1ELb1EEENS1_19SingleTileSchedulerILb0ELb1ELb1ELi128EEEEEEEEEvNT_6ParamsE)
        /*0d68*/ 	.short	0x0210
        /*0d6a*/ 	.short	0x0a70


	//----- nvinfo : EIATTR_SW_WAR
	.align		4
.L_192:
        /*0d6c*/ 	.byte	0x04, 0x36
        /*0d6e*/ 	.short	(.L_194 - .L_193)
.L_193:
        /*0d70*/ 	.word	0x00000008
.L_194:


//--------------------- .nv.info._ZN7cutlass13device_kernelIN5flash11enable_sm90INS1_16FlashAttnFwdSm90INS1_25CollectiveMainloopFwdSm90ILi2EN4cute5tupleIJNS5_1CILi1EEES8_S8_EEENS6_IJNS7_ILi128EEENS7_ILi64EEENS7_ILi256EEEEEELi256ENS_12float_e4m3_tEfNS_4arch4Sm90ELb0ELb1ELb0ELb1ELb0ELb0ELb0ELb1ELb1ELb1ELb1ELb0EEENS1_21CollectiveEpilogueFwdINS6_IJSA_SC_SB_EEES9_NS_10bfloat16_tESG_Li256ELb1ELb1ELb1ELb1EEENS1_36VarlenDynamicPersistentTileSchedulerILi128ELi64ELi256ELi128ELb1ELb1ELb1ELb1ELb0ELb1EEEEEEEEEvNT_6ParamsE --------------------------
	.section	.nv.info._ZN7cutlass13device_kernelIN5flash11enable_sm90INS1_16FlashAttnFwdSm90INS1_25CollectiveMainloopFwdSm90ILi2EN4cute5tupleIJNS5_1CILi1EEES8_S8_EEENS6_IJNS7_ILi128EEENS7_ILi64EEENS7_ILi256EEEEEELi256ENS_12float_e4m3_tEfNS_4arch4Sm90ELb0ELb1ELb0ELb1ELb0ELb0ELb0ELb1ELb1ELb1ELb1ELb0EEENS1_21CollectiveEpilogueFwdINS6_IJSA_SC_SB_EEES9_NS_10bfloat16_tESG_Li256ELb1ELb1ELb1ELb1EEENS1_36VarlenDynamicPersistentTileSchedulerILi128ELi64ELi256ELi128ELb1ELb1ELb1ELb1ELb0ELb1EEEEEEEEEvNT_6ParamsE,"",@"SHT_CUDA_INFO"
	.sectionflags	@""
	.align	4


	//----- nvinfo : EIATTR_CUDA_API_VERSION
	.align		4
        /*0000*/ 	.byte	0x04, 0x37
        /*0002*/ 	.short	(.L_196 - .L_195)
.L_195:
        /*0004*/ 	.word	0x00000082


	//----- nvinfo : EIATTR_KPARAM_INFO
	.align		4
.L_196:
        /*0008*/ 	.byte	0x04, 0x17
        /*000a*/ 	.short	(.L_198 - .L_197)
.L_197:
        /*000c*/ 	.word	0x00000000
        /*0010*/ 	.short	0x0000
        /*0012*/ 	.short	0x0070
        /*0014*/ 	.byte	0x00, 0xf0, 0x01, 0x2a


	//----- nvinfo : EIATTR_SPARSE_MMA_MASK
	.align		4
.L_198:
        /*0018*/ 	.byte	0x03, 0x50
        /*001a*/ 	.short	0x0000


	//----- nvinfo : EIATTR_MAXREG_COUNT
	.align		4
        /*001c*/ 	.byte	0x03, 0x1b
        /*001e*/ 	.short	0x00a8


	//----- nvinfo : EIATTR_NUM_BARRIERS
	.align		4
        /*0020*/ 	.byte	0x02, 0x4c
        /*0022*/ 	.byte	0x10
	.zero		1


	//----- nvinfo : EIATTR_EXTERNS
	.align		4
        /*0024*/ 	.byte	0x04, 0x0f
        /*0026*/ 	.short	(.L_200 - .L_199)


	//   ....[0]....
	.align		4
.L_199:
        /*0028*/ 	.word	index@(__assertfail)


	//----- nvinfo : EIATTR_ANNOTATIONS
	.align		4
.L_200:
        /*002c*/ 	.byte	0x04, 0x55
        /*002e*/ 	.short	(.L_202 - .L_201)


	//   ....[0]....
.L_201:
        /* <DEDUP_REMOVED lines=50> */


	//----- nvinfo : EIATTR_MERCURY_ISA_VERSION
	.align		4
.L_202:
        /*0338*/ 	.byte	0x03, 0x5f
        /*033a*/ 	.short	0x0101


	//----- nvinfo : EIATTR_UNUSED_LOAD_BYTE_OFFSET
	.align		4
        /*033c*/ 	.byte	0x04, 0x44
        /*033e*/ 	.short	(.L_204 - .L_203)


	//   ....[0]....
.L_203:
        /*0340*/ 	.word	0x00000a60
        /*0344*/ 	.word	0x0000fff0


	//   ....[1]....
        /*0348*/ 	.word	0x0000c110
        /*034c*/ 	.word	0x0000fff0


	//----- nvinfo : EIATTR_INT_WARP_WIDE_INSTR_OFFSETS
	.align		4
.L_204:
        /*0350*/ 	.byte	0x04, 0x31
        /*0352*/ 	.short	(.L_206 - .L_205)


	//   ....[0]....
.L_205:
        /*0354*/ 	.word	0x00000130


	//   ....[1]....
        /*0358*/ 	.word	0x00000170


	//   ....[2]....
        /*035c*/ 	.word	0x000001e0


	//   ....[3]....
        /*0360*/ 	.word	0x00014050


	//   ....[4]....
        /*0364*/ 	.word	0x000140e0


	//   ....[5]....
        /*0368*/ 	.word	0x00016c40


	//   ....[6]....
        /*036c*/ 	.word	0x00016cd0


	//----- nvinfo : EIATTR_COOP_GROUP_MASK_REGIDS
	.align		4
.L_206:
        /*0370*/ 	.byte	0x04, 0x29
        /*0372*/ 	.short	(.L_208 - .L_207)


	//   ....[0]....
.L_207:
        /*0374*/ 	.word	0xffffffff


	//   ....[1]....
        /*0378*/ 	.word	0xffffffff


	//   ....[2]....
        /*037c*/ 	.word	0xffffffff


	//   ....[3]....
        /*0380*/ 	.word	0xffffffff


	//   ....[4]....
        /*0384*/ 	.word	0xffffffff


	//   ....[5]....
        /*0388*/ 	.word	0xffffffff


	//   ....[6]....
        /*038c*/ 	.word	0xffffffff


	//   ....[7]....
        /*0390*/ 	.word	0xffffffff


	//   ....[8]....
        /*0394*/ 	.word	0xffffffff


	//   ....[9]....
        /*0398*/ 	.word	0xffffffff


	//   ....[10]....
        /*039c*/ 	.word	0xffffffff


	//   ....[11]....
        /*03a0*/ 	.word	0xffffffff


	//   ....[12]....
        /*03a4*/ 	.word	0xffffffff


	//   ....[13]....
        /*03a8*/ 	.word	0xffffffff


	//   ....[14]....
        /*03ac*/ 	.word	0xffffffff


	//   ....[15]....
        /*03b0*/ 	.word	0xffffffff


	//   ....[16]....
        /*03b4*/ 	.word	0xffffffff


	//   ....[17]....
        /*03b8*/ 	.word	0xffffffff


	//   ....[18]....
        /*03bc*/ 	.word	0xffffffff


	//   ....[19]....
        /*03c0*/ 	.word	0xffffffff


	//   ....[20]....
        /*03c4*/ 	.word	0xffffffff


	//   ....[21]....
        /*03c8*/ 	.word	0xffffffff


	//   ....[22]....
        /*03cc*/ 	.word	0xffffffff


	//   ....[23]....
        /*03d0*/ 	.word	0xffffffff


	//   ....[24]....
        /*03d4*/ 	.word	0xffffffff


	//   ....[25]....
        /*03d8*/ 	.word	0xffffffff


	//   ....[26]....
        /*03dc*/ 	.word	0xffffffff


	//   ....[27]....
        /*03e0*/ 	.word	0xffffffff


	//   ....[28]....
        /*03e4*/ 	.word	0xffffffff


	//   ....[29]....
        /*03e8*/ 	.word	0xffffffff


	//   ....[30]....
        /*03ec*/ 	.word	0xffffffff


	//   ....[31]....
        /*03f0*/ 	.word	0xffffffff


	//   ....[32]....
        /*03f4*/ 	.word	0xffffffff


	//   ....[33]....
        /*03f8*/ 	.word	0xffffffff


	//   ....[34]....
        /*03fc*/ 	.word	0xffffffff


	//   ....[35]....
        /*0400*/ 	.word	0xffffffff


	//   ....[36]....
        /*0404*/ 	.word	0xffffffff


	//   ....[37]....
        /*0408*/ 	.word	0xffffffff


	//   ....[38]....
        /*040c*/ 	.word	0xffffffff


	//   ....[39]....
        /*0410*/ 	.word	0xffffffff


	//   ....[40]....
        /*0414*/ 	.word	0xffffffff


	//   ....[41]....
        /*0418*/ 	.word	0xffffffff


	//   ....[42]....
        /*041c*/ 	.word	0xffffffff


	//   ....[43]....
        /*0420*/ 	.word	0xffffffff


	//   ....[44]....
        /*0424*/ 	.word	0xffffffff


	//   ....[45]....
        /*0428*/ 	.word	0xffffffff


	//   ....[46]....
        /*042c*/ 	.word	0xffffffff


	//   ....[47]....
        /*0430*/ 	.word	0xffffffff


	//   ....[48]....
        /*0434*/ 	.word	0xffffffff


	//   ....[49]....
        /*0438*/ 	.word	0xffffffff


	//   ....[50]....
        /*043c*/ 	.word	0xffffffff


	//   ....[51]....
        /*0440*/ 	.word	0xffffffff


	//   ....[52]....
        /*0444*/ 	.word	0xffffffff


	//   ....[53]....
        /*0448*/ 	.word	0xffffffff


	//   ....[54]....
        /*044c*/ 	.word	0xffffffff


	//   ....[55]....
        /*0450*/ 	.word	0xffffffff


	//   ....[56]....
        /*0454*/ 	.word	0xffffffff


	//   ....[57]....
        /*0458*/ 	.word	0xffffffff


	//   ....[58]....
        /*045c*/ 	.word	0xffffffff


	//   ....[59]....
        /*0460*/ 	.word	0xffffffff


	//   ....[60]....
        /*0464*/ 	.word	0xffffffff


	//   ....[61]....
        /*0468*/ 	.word	0xffffffff


	//   ....[62]....
        /*046c*/ 	.word	0xffffffff


	//   ....[63]....
        /*0470*/ 	.word	0xffffffff


	//   ....[64]....
        /*0474*/ 	.word	0xffffffff


	//   ....[65]....
        /*0478*/ 	.word	0xffffffff


	//   ....[66]....
        /*047c*/ 	.word	0xffffffff


	//   ....[67]....
        /*0480*/ 	.word	0xffffffff


	//   ....[68]....
        /*0484*/ 	.word	0xffffffff


	//   ....[69]....
        /*0488*/ 	.word	0xffffffff


	//   ....[70]....
        /*048c*/ 	.word	0xffffffff


	//   ....[71]....
        /*0490*/ 	.word	0xffffffff


	//   ....[72]....
        /*0494*/ 	.word	0xffffffff


	//   ....[73]....
        /*0498*/ 	.word	0xffffffff


	//   ....[74]....
        /*049c*/ 	.word	0xffffffff


	//   ....[75]....
        /*04a0*/ 	.word	0xffffffff


	//   ....[76]....
        /*04a4*/ 	.word	0xffffffff


	//   ....[77]....
        /*04a8*/ 	.word	0xffffffff


	//   ....[78]....
        /*04ac*/ 	.word	0xffffffff


	//   ....[79]....
        /*04b0*/ 	.word	0xffffffff


	//   ....[80]....
        /*04b4*/ 	.word	0xffffffff


	//   ....[81]....
        /*04b8*/ 	.word	0xffffffff


	//   ....[82]....
        /*04bc*/ 	.word	0xffffffff


	//   ....[83]....
        /*04c0*/ 	.word	0xffffffff


	//   ....[84]....
        /*04c4*/ 	.word	0xffffffff


	//   ....[85]....
        /*04c8*/ 	.word	0xffffffff


	//   ....[86]....
        /*04cc*/ 	.word	0xffffffff


	//   ....[87]....
        /*04d0*/ 	.word	0xffffffff


	//   ....[88]....
        /*04d4*/ 	.word	0xffffffff


	//   ....[89]....
        /*04d8*/ 	.word	0xffffffff


	//   ....[90]....
        /*04dc*/ 	.word	0xffffffff


	//   ....[91]....
        /*04e0*/ 	.word	0xffffffff


	//   ....[92]....
        /*04e4*/ 	.word	0xffffffff


	//   ....[93]....
        /*04e8*/ 	.word	0xffffffff


	//   ....[94]....
        /*04ec*/ 	.word	0xffffffff


	//   ....[95]....
        /*04f0*/ 	.word	0xffffffff


	//   ....[96]....
        /*04f4*/ 	.word	0xffffffff


	//   ....[97]....
        /*04f8*/ 	.word	0xffffffff


	//   ....[98]....
        /*04fc*/ 	.word	0xffffffff


	//   ....[99]....
        /*0500*/ 	.word	0xffffffff


	//   ....[100]....
        /*0504*/ 	.word	0xffffffff


	//   ....[101]....
        /*0508*/ 	.word	0xffffffff


	//   ....[102]....
        /*050c*/ 	.word	0xffffffff


	//   ....[103]....
        /*0510*/ 	.word	0xffffffff


	//   ....[104]....
        /*0514*/ 	.word	0xffffffff


	//   ....[105]....
        /*0518*/ 	.word	0xffffffff


	//   ....[106]....
        /*051c*/ 	.word	0xffffffff


	//   ....[107]....
        /*0520*/ 	.word	0xffffffff


	//   ....[108]....
        /*0524*/ 	.word	0xffffffff


	//   ....[109]....
        /*0528*/ 	.word	0xffffffff


	//   ....[110]....
        /*052c*/ 	.word	0xffffffff


	//   ....[111]....
        /*0530*/ 	.word	0xffffffff


	//   ....[112]....
        /*0534*/ 	.word	0xffffffff


	//   ....[113]....
        /*0538*/ 	.word	0xffffffff


	//   ....[114]....
        /*053c*/ 	.word	0xffffffff


	//   ....[115]....
        /*0540*/ 	.word	0xffffffff


	//   ....[116]....
        /*0544*/ 	.word	0xffffffff


	//   ....[117]....
        /*0548*/ 	.word	0xffffffff


	//   ....[118]....
        /*054c*/ 	.word	0xffffffff


	//   ....[119]....
        /*0550*/ 	.word	0xffffffff


	//   ....[120]....
        /*0554*/ 	.word	0xffffffff


	//   ....[121]....
        /*0558*/ 	.word	0xffffffff


	//   ....[122]....
        /*055c*/ 	.word	0xffffffff


	//   ....[123]....
        /*0560*/ 	.word	0xffffffff


	//   ....[124]....
        /*0564*/ 	.word	0xffffffff


	//   ....[125]....
        /*0568*/ 	.word	0xffffffff


	//   ....[126]....
        /*056c*/ 	.word	0xffffffff


	//   ....[127]....
        /*0570*/ 	.word	0xffffffff


	//   ....[128]....
        /*0574*/ 	.word	0xffffffff


	//   ....[129]....
        /*0578*/ 	.word	0xffffffff


	//   ....[130]....
        /*057c*/ 	.word	0xffffffff


	//   ....[131]....
        /*0580*/ 	.word	0xffffffff


	//   ....[132]....
        /*0584*/ 	.word	0xffffffff


	//   ....[133]....
        /*0588*/ 	.word	0xffffffff


	//   ....[134]....
        /*058c*/ 	.word	0xffffffff


	//   ....[135]....
        /*0590*/ 	.word	0xffffffff


	//   ....[136]....
        /*0594*/ 	.word	0xffffffff


	//   ....[137]....
        /*0598*/ 	.word	0xffffffff


	//   ....[138]....
        /*059c*/ 	.word	0xffffffff


	//   ....[139]....
        /*05a0*/ 	.word	0xffffffff


	//   ....[140]....
        /*05a4*/ 	.word	0xffffffff


	//   ....[141]....
        /*05a8*/ 	.word	0xffffffff


	//   ....[142]....
        /*05ac*/ 	.word	0xffffffff


	//   ....[143]....
        /*05b0*/ 	.word	0xffffffff


	//   ....[144]....
        /*05b4*/ 	.word	0xffffffff


	//   ....[145]....
        /*05b8*/ 	.word	0xffffffff


	//   ....[146]....
        /*05bc*/ 	.word	0xffffffff


	//   ....[147]....
        /*05c0*/ 	.word	0xffffffff


	//   ....[148]....
        /*05c4*/ 	.word	0xffffffff


	//   ....[149]....
        /*05c8*/ 	.word	0xffffffff


	//   ....[150]....
        /*05cc*/ 	.word	0xffffffff


	//   ....[151]....
        /*05d0*/ 	.word	0xffffffff


	//   ....[152]....
        /*05d4*/ 	.word	0xffffffff


	//   ....[153]....
        /*05d8*/ 	.word	0xffffffff


	//   ....[154]....
        /*05dc*/ 	.word	0xffffffff


	//   ....[155]....
        /*05e0*/ 	.word	0xffffffff


	//   ....[156]....
        /*05e4*/ 	.word	0xffffffff


	//   ....[157]....
        /*05e8*/ 	.word	0xffffffff


	//   ....[158]....
        /*05ec*/ 	.word	0xffffffff


	//   ....[159]....
        /*05f0*/ 	.word	0xffffffff


	//   ....[160]....
        /*05f4*/ 	.word	0xffffffff


	//   ....[161]....
        /*05f8*/ 	.word	0xffffffff


	//   ....[162]....
        /*05fc*/ 	.word	0xffffffff


	//   ....[163]....
        /*0600*/ 	.word	0xffffffff


	//   ....[164]....
        /*0604*/ 	.word	0xffffffff


	//   ....[165]....
        /*0608*/ 	.word	0xffffffff


	//   ....[166]....
        /*060c*/ 	.word	0xffffffff


	//   ....[167]....
        /*0610*/ 	.word	0xffffffff


	//   ....[168]....
        /*0614*/ 	.word	0xffffffff


	//   ....[169]....
        /*0618*/ 	.word	0xffffffff


	//   ....[170]....
        /*061c*/ 	.word	0xffffffff


	//   ....[171]....
        /*0620*/ 	.word	0xffffffff


	//   ....[172]....
        /*0624*/ 	.word	0xffffffff


	//   ....[173]....
        /*0628*/ 	.word	0xffffffff


	//   ....[174]....
        /*062c*/ 	.word	0xffffffff


	//   ....[175]....
        /*0630*/ 	.word	0xffffffff


	//   ....[176]....
        /*0634*/ 	.word	0xffffffff


	//   ....[177]....
        /*0638*/ 	.word	0xffffffff


	//   ....[178]....
        /*063c*/ 	.word	0xffffffff


	//   ....[179]....
        /*0640*/ 	.word	0xffffffff


	//   ....[180]....
        /*0644*/ 	.word	0xffffffff


	//   ....[181]....
        /*0648*/ 	.word	0xffffffff


	//   ....[182]....
        /*064c*/ 	.word	0xffffffff


	//   ....[183]....
        /*0650*/ 	.word	0xffffffff


	//   ....[184]....
        /*0654*/ 	.word	0xffffffff


	//   ....[185]....
        /*0658*/ 	.word	0xffffffff


	//   ....[186]....
        /*065c*/ 	.word	0xffffffff


	//   ....[187]....
        /*0660*/ 	.word	0xffffffff


	//   ....[188]....
        /*0664*/ 	.word	0xffffffff


	//   ....[189]....
        /*0668*/ 	.word	0xffffffff


	//   ....[190]....
        /*066c*/ 	.word	0xffffffff


	//   ....[191]....
        /*0670*/ 	.word	0xffffffff


	//   ....[192]....
        /*0674*/ 	.word	0xffffffff


	//   ....[193]....
        /*0678*/ 	.word	0xffffffff


	//   ....[194]....
        /*067c*/ 	.word	0xffffffff


	//   ....[195]....
        /*0680*/ 	.word	0xffffffff


	//   ....[196]....
        /*0684*/ 	.word	0xffffffff


	//   ....[197]....
        /*0688*/ 	.word	0xffffffff


	//   ....[198]....
        /*068c*/ 	.word	0xffffffff


	//   ....[199]....
        /*0690*/ 	.word	0xffffffff


	//   ....[200]....
        /*0694*/ 	.word	0xffffffff


	//   ....[201]....
        /*0698*/ 	.word	0xffffffff


	//   ....[202]....
        /*069c*/ 	.word	0xffffffff


	//   ....[203]....
        /*06a0*/ 	.word	0xffffffff


	//   ....[204]....
        /*06a4*/ 	.word	0xffffffff


	//   ....[205]....
        /*06a8*/ 	.word	0xffffffff


	//   ....[206]....
        /*06ac*/ 	.word	0xffffffff


	//   ....[207]....
        /*06b0*/ 	.word	0xffffffff


	//   ....[208]....
        /*06b4*/ 	.word	0xffffffff


	//   ....[209]....
        /*06b8*/ 	.word	0xffffffff


	//   ....[210]....
        /*06bc*/ 	.word	0xffffffff


	//   ....[211]....
        /*06c0*/ 	.word	0xffffffff


	//   ....[212]....
        /*06c4*/ 	.word	0xffffffff


	//   ....[213]....
        /*06c8*/ 	.word	0xffffffff


	//   ....[214]....
        /*06cc*/ 	.word	0xffffffff


	//   ....[215]....
        /*06d0*/ 	.word	0xffffffff


	//   ....[216]....
        /*06d4*/ 	.word	0xffffffff


	//   ....[217]....
        /*06d8*/ 	.word	0xffffffff


	//   ....[218]....
        /*06dc*/ 	.word	0xffffffff


	//   ....[219]....
        /*06e0*/ 	.word	0xffffffff


	//   ....[220]....
        /*06e4*/ 	.word	0xffffffff


	//   ....[221]....
        /*06e8*/ 	.word	0xffffffff


	//   ....[222]....
        /*06ec*/ 	.word	0xffffffff


	//   ....[223]....
        /*06f0*/ 	.word	0xffffffff


	//   ....[224]....
        /*06f4*/ 	.word	0xffffffff


	//   ....[225]....
        /*06f8*/ 	.word	0xffffffff


	//   ....[226]....
        /*06fc*/ 	.word	0xffffffff


	//   ....[227]....
        /*0700*/ 	.word	0xffffffff


	//   ....[228]....
        /*0704*/ 	.word	0xffffffff


	//   ....[229]....
        /*0708*/ 	.word	0xffffffff


	//   ....[230]....
        /*070c*/ 	.word	0xffffffff


	//   ....[231]....
        /*0710*/ 	.word	0xffffffff


	//   ....[232]....
        /*0714*/ 	.word	0xffffffff


	//   ....[233]....
        /*0718*/ 	.word	0xffffffff


	//   ....[234]....
        /*071c*/ 	.word	0xffffffff


	//   ....[235]....
        /*0720*/ 	.word	0xffffffff


	//   ....[236]....
        /*0724*/ 	.word	0xffffffff


	//   ....[237]....
        /*0728*/ 	.word	0xffffffff


	//   ....[238]....
        /*072c*/ 	.word	0xffffffff


	//   ....[239]....
        /*0730*/ 	.word	0x0500000f


	//   ....[240]....
        /*0734*/ 	.word	0x0500000f


	//   ....[241]....
        /*0738*/ 	.word	0x0500000f


	//   ....[242]....
        /*073c*/ 	.word	0x0500000f


	//   ....[243]....
        /*0740*/ 	.word	0x0500000f


	//   ....[244]....
        /*0744*/ 	.word	0x0500000f


	//   ....[245]....
        /*0748*/ 	.word	0x0500000f


	//   ....[246]....
        /*074c*/ 	.word	0x0500000f


	//   ....[247]....
        /*0750*/ 	.word	0x0500000f


	//   ....[248]....
        /*0754*/ 	.word	0x0500000f


	//   ....[249]....
        /*0758*/ 	.word	0x0500000f


	//   ....[250]....
        /*075c*/ 	.word	0x0500000f


	//   ....[251]....
        /*0760*/ 	.word	0x0500000f


	//   ....[252]....
        /*0764*/ 	.word	0x0500000f


	//   ....[253]....
        /*0768*/ 	.word	0x0500000f


	//   ....[254]....
        /*076c*/ 	.word	0x0500000f


	//   ....[255]....
        /*0770*/ 	.word	0x0500000f


	//   ....[0]....
        /*0774*/ 	.word	0x0500000f


	//----- nvinfo : EIATTR_COOP_GROUP_INSTR_OFFSETS
	.align		4
.L_208:
        /*0778*/ 	.byte	0x04, 0x28
        /*077a*/ 	.short	(.L_210 - .L_209)


	//   ....[0]....
.L_209:
        /*077c*/ 	.word	0x00000070


	//   ....[1]....
        /*0780*/ 	.word	0x00000140


	//   ....[2]....
        /*0784*/ 	.word	0x00000190


	//   ....[3]....
        /*0788*/ 	.word	0x000003c0


	//   ....[4]....
        /*078c*/ 	.word	0x00000520


	//   ....[5]....
        /*0790*/ 	.word	0x00000640


	//   ....[6]....
        /*0794*/ 	.word	0x000007a0


	//   ....[7]....
        /*0798*/ 	.word	0x00002580


	//   ....[8]....
        /*079c*/ 	.word	0x00002c10


	//   ....[9]....
        /*07a0*/ 	.word	0x00002fc0


	//   ....[10]....
        /*07a4*/ 	.word	0x00003960


	//   ....[11]....
        /*07a8*/ 	.word	0x00003af0


	//   ....[12]....
        /*07ac*/ 	.word	0x00003db0


	//   ....[13]....
        /*07b0*/ 	.word	0x00003e60


	//   ....[14]....
        /*07b4*/ 	.word	0x000054d0


	//   ....[15]....
        /*07b8*/ 	.word	0x00005710


	//   ....[16]....
        /*07bc*/ 	.word	0x00005de0


	//   ....[17]....
        /*07c0*/ 	.word	0x00005ef0


	//   ....[18]....
        /*07c4*/ 	.word	0x000062c0


	//   ....[19]....
        /*07c8*/ 	.word	0x00006320


	//   ....[20]....
        /*07cc*/ 	.word	0x00007cc0


	//   ....[21]....
        /*07d0*/ 	.word	0x00007cd0


	//   ....[22]....
        /*07d4*/ 	.word	0x00007d10


	//   ....[23]....
        /*07d8*/ 	.word	0x00007d20


	//   ....[24]....
        /*07dc*/ 	.word	0x000095c0


	//   ....[25]....
        /*07e0*/ 	.word	0x000097f0


	//   ....[26]....
        /*07e4*/ 	.word	0x00009eb0


	//   ....[27]....
        /*07e8*/ 	.word	0x00009fc0


	//   ....[28]....
        /*07ec*/ 	.word	0x0000a390


	//   ....[29]....
        /*07f0*/ 	.word	0x0000a400


	//   ....[30]....
        /*07f4*/ 	.word	0x0000b5a0


	//   ....[31]....
        /*07f8*/ 	.word	0x0000b5b0


	//   ....[32]....
        /*07fc*/ 	.word	0x0000b5e0


	//   ....[33]....
        /*0800*/ 	.word	0x0000b5f0


	//   ....[34]....
        /*0804*/ 	.word	0x0000cac0


	//   ....[35]....
        /*0808*/ 	.word	0x0000cad0


	//   ....[36]....
        /*080c*/ 	.word	0x0000cae0


	//   ....[37]....
        /*0810*/ 	.word	0x0000cb00


	//   ....[38]....
        /*0814*/ 	.word	0x0000cb20


	//   ....[39]....
        /*0818*/ 	.word	0x0000cb50


	//   ....[40]....
        /*081c*/ 	.word	0x0000cb80


	//   ....[41]....
        /*0820*/ 	.word	0x0000cbd0


	//   ....[42]....
        /*0824*/ 	.word	0x0000cc00


	//   ....[43]....
        /*0828*/ 	.word	0x0000cc50


	//   ....[44]....
        /*082c*/ 	.word	0x0000cc80


	//   ....[45]....
        /*0830*/ 	.word	0x0000ccc0


	//   ....[46]....
        /*0834*/ 	.word	0x0000ccf0


	//   ....[47]....
        /*0838*/ 	.word	0x0000cd40


	//   ....[48]....
        /*083c*/ 	.word	0x0000cd70


	//   ....[49]....
        /*0840*/ 	.word	0x0000cda0


	//   ....[50]....
        /*0844*/ 	.word	0x0000cdd0


	//   ....[51]....
        /*0848*/ 	.word	0x0000ce00


	//   ....[52]....
        /*084c*/ 	.word	0x0000ce30


	//   ....[53]....
        /*0850*/ 	.word	0x0000ce70


	//   ....[54]....
        /*0854*/ 	.word	0x0000cea0


	//   ....[55]....
        /*0858*/ 	.word	0x0000cf40


	//   ....[56]....
        /*085c*/ 	.word	0x0000cf70


	//   ....[57]....
        /*0860*/ 	.word	0x0000cfa0


	//   ....[58]....
        /*0864*/ 	.word	0x0000d0d0


	//   ....[59]....
        /*0868*/ 	.word	0x0000d180


	//   ....[60]....
        /*086c*/ 	.word	0x0000d1b0


	//   ....[61]....
        /*0870*/ 	.word	0x0000d1e0


	//   ....[62]....
        /*0874*/ 	.word	0x0000d210


	//   ....[63]....
        /*0878*/ 	.word	0x0000d240


	//   ....[64]....
        /*087c*/ 	.word	0x0000d270


	//   ....[65]....
        /*0880*/ 	.word	0x0000d2a0


	//   ....[66]....
        /*0884*/ 	.word	0x0000d2c0


	//   ....[67]....
        /*0888*/ 	.word	0x0000d2d0


	//   ....[68]....
        /*088c*/ 	.word	0x0000d2e0


	//   ....[69]....
        /*0890*/ 	.word	0x0000d2f0


	//   ....[70]....
        /*0894*/ 	.word	0x0000d300


	//   ....[71]....
        /*0898*/ 	.word	0x0000d310


	//   ....[72]....
        /*089c*/ 	.word	0x0000d320


	//   ....[73]....
        /*08a0*/ 	.word	0x0000d330


	//   ....[74]....
        /*08a4*/ 	.word	0x0000d340


	//   ....[75]....
        /*08a8*/ 	.word	0x0000d350


	//   ....[76]....
        /*08ac*/ 	.word	0x0000d360


	//   ....[77]....
        /*08b0*/ 	.word	0x0000d370


	//   ....[78]....
        /*08b4*/ 	.word	0x0000d380


	//   ....[79]....
        /*08b8*/ 	.word	0x0000d390


	//   ....[80]....
        /*08bc*/ 	.word	0x0000d3a0


	//   ....[81]....
        /*08c0*/ 	.word	0x0000d3b0


	//   ....[82]....
        /*08c4*/ 	.word	0x0000d3c0


	//   ....[83]....
        /*08c8*/ 	.word	0x0000d3d0


	//   ....[84]....
        /*08cc*/ 	.word	0x0000d3e0


	//   ....[85]....
        /*08d0*/ 	.word	0x0000d3f0


	//   ....[86]....
        /*08d4*/ 	.word	0x0000d400


	//   ....[87]....
        /*08d8*/ 	.word	0x0000d410


	//   ....[88]....
        /*08dc*/ 	.word	0x0000d420


	//   ....[89]....
        /*08e0*/ 	.word	0x0000d430


	//   ....[90]....
        /*08e4*/ 	.word	0x0000d440


	//   ....[91]....
        /*08e8*/ 	.word	0x0000d450


	//   ....[92]....
        /*08ec*/ 	.word	0x0000d460


	//   ....[93]....
        /*08f0*/ 	.word	0x0000d470


	//   ....[94]....
        /*08f4*/ 	.word	0x0000d490


	//   ....[95]....
        /*08f8*/ 	.word	0x0000d4b0


	//   ....[96]....
        /*08fc*/ 	.word	0x0000d4c0


	//   ....[97]....
        /*0900*/ 	.word	0x0000d4d0


	//   ....[98]....
        /*0904*/ 	.word	0x0000d4e0


	//   ....[99]....
        /*0908*/ 	.word	0x0000d4f0


	//   ....[100]....
        /*090c*/ 	.word	0x0000d500


	//   ....[101]....
        /*0910*/ 	.word	0x0000d510


	//   ....[102]....
        /*0914*/ 	.word	0x0000d520


	//   ....[103]....
        /*0918*/ 	.word	0x0000d530


	//   ....[104]....
        /*091c*/ 	.word	0x0000d540


	//   ....[105]....
        /*0920*/ 	.word	0x0000d550


	//   ....[106]....
        /*0924*/ 	.word	0x0000d560


	//   ....[107]....
        /*0928*/ 	.word	0x0000d570


	//   ....[108]....
        /*092c*/ 	.word	0x0000d580


	//   ....[109]....
        /*0930*/ 	.word	0x0000d590


	//   ....[110]....
        /*0934*/ 	.word	0x0000d5a0


	//   ....[111]....
        /*0938*/ 	.word	0x0000d5b0


	//   ....[112]....
        /*093c*/ 	.word	0x0000d5c0


	//   ....[113]....
        /*0940*/ 	.word	0x0000d5d0


	//   ....[114]....
        /*0944*/ 	.word	0x0000d5e0


	//   ....[115]....
        /*0948*/ 	.word	0x0000d5f0


	//   ....[116]....
        /*094c*/ 	.word	0x0000d600


	//   ....[117]....
        /*0950*/ 	.word	0x0000d630


	//   ....[118]....
        /*0954*/ 	.word	0x0000d640


	//   ....[119]....
        /*0958*/ 	.word	0x0000d660


	//   ....[120]....
        /*095c*/ 	.word	0x0000d670


	//   ....[121]....
        /*0960*/ 	.word	0x0000d6a0


	//   ....[122]....
        /*0964*/ 	.word	0x0000d6b0


	//   ....[123]....
        /*0968*/ 	.word	0x0000d6e0


	//   ....[124]....
        /*096c*/ 	.word	0x0000d710


	//   ....[125]....
        /*0970*/ 	.word	0x0000d740


	//   ....[126]....
        /*0974*/ 	.word	0x0000d770


	//   ....[127]....
        /*0978*/ 	.word	0x0000d7a0


	//   ....[128]....
        /*097c*/ 	.word	0x0000d7d0


	//   ....[129]....
        /*0980*/ 	.word	0x0000d800


	//   ....[130]....
        /*0984*/ 	.word	0x0000d830


	//   ....[131]....
        /*0988*/ 	.word	0x0000d860


	//   ....[132]....
        /*098c*/ 	.word	0x0000d890


	//   ....[133]....
        /*0990*/ 	.word	0x0000d8b0


	//   ....[134]....
        /*0994*/ 	.word	0x0000d8d0


	//   ....[135]....
        /*0998*/ 	.word	0x0000d8f0


	//   ....[136]....
        /*099c*/ 	.word	0x0000d920


	//   ....[137]....
        /*09a0*/ 	.word	0x0000d950


	//   ....[138]....
        /*09a4*/ 	.word	0x0000d980


	//   ....[139]....
        /*09a8*/ 	.word	0x0000d9b0


	//   ....[140]....
        /*09ac*/ 	.word	0x0000d9e0


	//   ....[141]....
        /*09b0*/ 	.word	0x0000da10


	//   ....[142]....
        /*09b4*/ 	.word	0x0000da40


	//   ....[143]....
        /*09b8*/ 	.word	0x0000da70


	//   ....[144]....
        /*09bc*/ 	.word	0x0000daa0


	//   ....[145]....
        /*09c0*/ 	.word	0x0000dad0


	//   ....[146]....
        /*09c4*/ 	.word	0x0000db00


	//   ....[147]....
        /*09c8*/ 	.word	0x0000db30


	//   ....[148]....
        /*09cc*/ 	.word	0x0000db60


	//   ....[149]....
        /*09d0*/ 	.word	0x0000db90


	//   ....[150]....
        /*09d4*/ 	.word	0x0000dbc0


	//   ....[151]....
        /*09d8*/ 	.word	0x0000dbf0


	//   ....[152]....
        /*09dc*/ 	.word	0x0000dc20


	//   ....[153]....
        /*09e0*/ 	.word	0x0000dc50


	//   ....[154]....
        /*09e4*/ 	.word	0x0000dc80


	//   ....[155]....
        /*09e8*/ 	.word	0x0000dcb0


	//   ....[156]....
        /*09ec*/ 	.word	0x0000dce0


	//   ....[157]....
        /*09f0*/ 	.word	0x0000dd10


	//   ....[158]....
        /*09f4*/ 	.word	0x0000dd40


	//   ....[159]....
        /*09f8*/ 	.word	0x0000dd70


	//   ....[160]....
        /*09fc*/ 	.word	0x0000dda0


	//   ....[161]....
        /*0a00*/ 	.word	0x0000ddd0


	//   ....[162]....
        /*0a04*/ 	.word	0x0000eae0


	//   ....[163]....
        /*0a08*/ 	.word	0x0000eaf0


	//   ....[164]....
        /*0a0c*/ 	.word	0x0000eb00


	//   ....[165]....
        /*0a10*/ 	.word	0x0000eb10


	//   ....[166]....
        /*0a14*/ 	.word	0x0000f5b0


	//   ....[167]....
        /*0a18*/ 	.word	0x0000f5d0


	//   ....[168]....
        /*0a1c*/ 	.word	0x0000f780


	//   ....[169]....
        /*0a20*/ 	.word	0x0000f7a0


	//   ....[170]....
        /*0a24*/ 	.word	0x0000f8e0


	//   ....[171]....
        /*0a28*/ 	.word	0x0000f900


	//   ....[172]....
        /*0a2c*/ 	.word	0x0000fa50


	//   ....[173]....
        /*0a30*/ 	.word	0x0000fa70


	//   ....[174]....
        /*0a34*/ 	.word	0x0000ff50


	//   ....[175]....
        /*0a38*/ 	.word	0x0000ff60


	//   ....[176]....
        /*0a3c*/ 	.word	0x00010800


	//   ....[177]....
        /*0a40*/ 	.word	0x00010810


	//   ....[178]....
        /*0a44*/ 	.word	0x00011a10


	//   ....[179]....
        /*0a48*/ 	.word	0x00011a40


	//   ....[180]....
        /*0a4c*/ 	.word	0x00011bb0


	//   ....[181]....
        /*0a50*/ 	.word	0x00011bd0


	//   ....[182]....
        /*0a54*/ 	.word	0x00011d10


	//   ....[183]....
        /*0a58*/ 	.word	0x00011d30


	//   ....[184]....
        /*0a5c*/ 	.word	0x00011e80


	//   ....[185]....
        /*0a60*/ 	.word	0x00011ea0


	//   ....[186]....
        /*0a64*/ 	.word	0x00012080


	//   ....[187]....
        /*0a68*/ 	.word	0x000122c0


	//   ....[188]....
        /*0a6c*/ 	.word	0x00012300


	//   ....[189]....
        /*0a70*/ 	.word	0x00012340


	//   ....[190]....
        /*0a74*/ 	.word	0x00012370


	//   ....[191]....
        /*0a78*/ 	.word	0x000123a0


	//   ....[192]....
        /*0a7c*/ 	.word	0x000123d0


	//   ....[193]....
        /*0a80*/ 	.word	0x00012560


	//   ....[194]....
        /*0a84*/ 	.word	0x00012590


	//   ....[195]....
        /*0a88*/ 	.word	0x000125d0


	//   ....[196]....
        /*0a8c*/ 	.word	0x00012600


	//   ....[197]....
        /*0a90*/ 	.word	0x00012630


	//   ....[198]....
        /*0a94*/ 	.word	0x00012660


	//   ....[199]....
        /*0a98*/ 	.word	0x00012700


	//   ....[200]....
        /*0a9c*/ 	.word	0x00012750


	//   ....[201]....
        /*0aa0*/ 	.word	0x00012760


	//   ....[202]....
        /*0aa4*/ 	.word	0x000127a0


	//   ....[203]....
        /*0aa8*/ 	.word	0x00014800


	//   ....[204]....
        /*0aac*/ 	.word	0x000154c0


	//   ....[205]....
        /*0ab0*/ 	.word	0x000154d0


	//   ....[206]....
        /*0ab4*/ 	.word	0x000154e0


	//   ....[207]....
        /*0ab8*/ 	.word	0x00015550


	//   ....[208]....
        /*0abc*/ 	.word	0x00015670


	//   ....[209]....
        /*0ac0*/ 	.word	0x00015680


	//   ....[210]....
        /*0ac4*/ 	.word	0x00015720


	//   ....[211]....
        /*0ac8*/ 	.word	0x00015730


	//   ....[212]....
        /*0acc*/ 	.word	0x000157d0


	//   ....[213]....
        /*0ad0*/ 	.word	0x000157e0


	//   ....[214]....
        /*0ad4*/ 	.word	0x00015880


	//   ....[215]....
        /*0ad8*/ 	.word	0x00015890


	//   ....[216]....
        /*0adc*/ 	.word	0x00015920


	//   ....[217]....
        /*0ae0*/ 	.word	0x00015930


	//   ....[218]....
        /*0ae4*/ 	.word	0x00015940


	//   ....[219]....
        /*0ae8*/ 	.word	0x00015950


	//   ....[220]....
        /*0aec*/ 	.word	0x00017620


	//   ....[221]....
        /*0af0*/ 	.word	0x00017650


	//   ....[222]....
        /*0af4*/ 	.word	0x00017680


	//   ....[223]....
        /*0af8*/ 	.word	0x000176b0


	//   ....[224]....
        /*0afc*/ 	.word	0x000176e0


	//   ....[225]....
        /*0b00*/ 	.word	0x00017710


	//   ....[226]....
        /*0b04*/ 	.word	0x00017740


	//   ....[227]....
        /*0b08*/ 	.word	0x00017770


	//   ....[228]....
        /*0b0c*/ 	.word	0x000178e0


	//   ....[229]....
        /*0b10*/ 	.word	0x00017910


	//   ....[230]....
        /*0b14*/ 	.word	0x00017940


	//   ....[231]....
        /*0b18*/ 	.word	0x00017970


	//   ....[232]....
        /*0b1c*/ 	.word	0x000179a0


	//   ....[233]....
        /*0b20*/ 	.word	0x000179d0


	//   ....[234]....
        /*0b24*/ 	.word	0x00017a50


	//   ....[235]....
        /*0b28*/ 	.word	0x00017a90


	//   ....[236]....
        /*0b2c*/ 	.word	0x00017aa0


	//   ....[237]....
        /*0b30*/ 	.word	0x00017ae0


	//   ....[238]....
        /*0b34*/ 	.word	0x000185c0


	//   ....[239]....
        /*0b38*/ 	.word	0x00018ca0


	//   ....[240]....
        /*0b3c*/ 	.word	0x00018e80


	//   ....[241]....
        /*0b40*/ 	.word	0x00018ef0


	//   ....[242]....
        /*0b44*/ 	.word	0x00018f50


	//   ....[243]....
        /*0b48*/ 	.word	0x00018ff0


	//   ....[244]....
        /*0b4c*/ 	.word	0x000190b0


	//   ....[245]....
        /*0b50*/ 	.word	0x000191d0


	//   ....[246]....
        /*0b54*/ 	.word	0x00019230


	//   ....[247]....
        /*0b58*/ 	.word	0x00019340


	//   ....[248]....
        /*0b5c*/ 	.word	0x000193a0


	//   ....[249]....
        /*0b60*/ 	.word	0x000194b0


	//   ....[250]....
        /*0b64*/ 	.word	0x00019510


	//   ....[251]....
        /*0b68*/ 	.word	0x00019620


	//   ....[252]....
        /*0b6c*/ 	.word	0x00019680


	//   ....[253]....
        /*0b70*/ 	.word	0x00019780


	//   ....[254]....
        /*0b74*/ 	.word	0x000197e0


	//   ....[255]....
        /*0b78*/ 	.word	0x00019880


	//   ....[0]....
        /*0b7c*/ 	.word	0x00019c20


	//----- nvinfo : EIATTR_REG_RECONFIG
	.align		4
.L_210:
        /*0b80*/ 	.byte	0x01, 0x54
	.zero		2


	//----- nvinfo : EIATTR_SYSCALL_OFFSETS
	.align		4
        /*0b84*/ 	.byte	0x04, 0x46
        /*0b86*/ 	.short	(.L_212 - .L_211)


	//   ....[0]....
.L_211:
        /*0b88*/ 	.word	0x00002700


	//   ....[1]....
        /*0b8c*/ 	.word	0x00014250


	//   ....[2]....
        /*0b90*/ 	.word	0x000143e0


	//   ....[3]....
        /*0b94*/ 	.word	0x00014530


	//   ....[4]....
        /*0b98*/ 	.word	0x00014670


	//   ....[5]....
        /*0b9c*/ 	.word	0x00015090


	//----- nvinfo : EIATTR_MBARRIER_INSTR_OFFSETS
	.align		4
.L_212:
        /*0ba0*/ 	.byte	0x04, 0x39
        /*0ba2*/ 	.short	(.L_214 - .L_213)


	//   ....[0]....
.L_213:
        /*0ba4*/ 	.word	0x00000270
        /*0ba8*/ 	.word	0x000000ff
        /*0bac*/ 	.word	0x00028400
        /*0bb0*/ 	.short	0x0100
        /*0bb2*/ 	.byte	0x08
	.zero		1


	//   ....[1]....
        /*0bb4*/ 	.word	0x00000280
        /*0bb8*/ 	.word	0x000000ff
        /*0bbc*/ 	.word	0x00028420
        /*0bc0*/ 	.short	0x0100
        /*0bc2*/ 	.byte	0x08
	.zero		1


	//   ....[2]....
        /*0bc4*/ 	.word	0x00000370
        /*0bc8*/ 	.word	0x000000ff
        /*0bcc*/ 	.word	0x00028430
        /*0bd0*/ 	.short	0x0100
        /*0bd2*/ 	.byte	0x08
	.zero		1


	//   ....[3]....
        /*0bd4*/ 	.word	0x00000380
        /*0bd8*/ 	.word	0x000000ff
        /*0bdc*/ 	.word	0x00028440
        /*0be0*/ 	.short	0x0100
        /*0be2*/ 	.byte	0x08
	.zero		1


	//   ....[4]....
        /*0be4*/ 	.word	0x00000390
        /*0be8*/ 	.word	0x000000ff
        /*0bec*/ 	.word	0x00028438
        /*0bf0*/ 	.short	0x0100
        /*0bf2*/ 	.byte	0x08
	.zero		1


	//   ....[5]....
        /*0bf4*/ 	.word	0x000003a0
        /*0bf8*/ 	.word	0x000000ff
        /*0bfc*/ 	.word	0x00028448
        /*0c00*/ 	.short	0x0100
        /*0c02*/ 	.byte	0x08
	.zero		1


	//   ....[6]....
        /*0c04*/ 	.word	0x000004d0
        /*0c08*/ 	.word	0x000000ff
        /*0c0c*/ 	.word	0x00028450
        /*0c10*/ 	.short	0x0100
        /*0c12*/ 	.byte	0x08
	.zero		1


	//   ....[7]....
        /*0c14*/ 	.word	0x000004e0
        /*0c18*/ 	.word	0x000000ff
        /*0c1c*/ 	.word	0x00028460
        /*0c20*/ 	.short	0x0100
        /*0c22*/ 	.byte	0x08
	.zero		1


	//   ....[8]....
        /*0c24*/ 	.word	0x000004f0
        /*0c28*/ 	.word	0x000000ff
        /*0c2c*/ 	.word	0x00028458
        /*0c30*/ 	.short	0x0100
        /*0c32*/ 	.byte	0x08
	.zero		1


	//   ....[9]....
        /*0c34*/ 	.word	0x00000500
        /*0c38*/ 	.word	0x000000ff
        /*0c3c*/ 	.word	0x00028468
        /*0c40*/ 	.short	0x0100
        /*0c42*/ 	.byte	0x08
	.zero		1


	//   ....[10]....
        /*0c44*/ 	.word	0x000005f0
        /*0c48*/ 	.word	0x000000ff
        /*0c4c*/ 	.word	0x00028470
        /*0c50*/ 	.short	0x0100
        /*0c52*/ 	.byte	0x06
	.zero		1


	//   ....[11]....
        /*0c54*/ 	.word	0x00000600
        /*0c58*/ 	.word	0x000000ff
        /*0c5c*/ 	.word	0x00028480
        /*0c60*/ 	.short	0x0100
        /*0c62*/ 	.byte	0x06
	.zero		1


	//   ....[12]....
        /*0c64*/ 	.word	0x00000610
        /*0c68*/ 	.word	0x000000ff
        /*0c6c*/ 	.word	0x00028478
        /*0c70*/ 	.short	0x0100
        /*0c72*/ 	.byte	0x06
	.zero		1


	//   ....[13]....
        /*0c74*/ 	.word	0x00000620
        /*0c78*/ 	.word	0x000000ff
        /*0c7c*/ 	.word	0x00028488
        /*0c80*/ 	.short	0x0100
        /*0c82*/ 	.byte	0x06
	.zero		1


	//   ....[14]....
        /*0c84*/ 	.word	0x00000750
        /*0c88*/ 	.word	0x000000ff
        /*0c8c*/ 	.word	0x00028490
        /*0c90*/ 	.short	0x0100
        /*0c92*/ 	.byte	0x08
	.zero		1


	//   ....[15]....
        /*0c94*/ 	.word	0x00000760
        /*0c98*/ 	.word	0x000000ff
        /*0c9c*/ 	.word	0x000284a0
        /*0ca0*/ 	.short	0x0100
        /*0ca2*/ 	.byte	0x08
	.zero		1


	//   ....[16]....
        /*0ca4*/ 	.word	0x00000770
        /*0ca8*/ 	.word	0x000000ff
        /*0cac*/ 	.word	0x00028498
        /*0cb0*/ 	.short	0x0100
        /*0cb2*/ 	.byte	0x08
	.zero		1


	//   ....[17]....
        /*0cb4*/ 	.word	0x00000780
        /*0cb8*/ 	.word	0x000000ff
        /*0cbc*/ 	.word	0x000284a8
        /*0cc0*/ 	.short	0x0100
        /*0cc2*/ 	.byte	0x08
	.zero		1


	//   ....[18]....
        /*0cc4*/ 	.word	0x000008b0
        /*0cc8*/ 	.word	0x000000ff
        /*0ccc*/ 	.word	0x000284b0
        /*0cd0*/ 	.short	0x0100
        /*0cd2*/ 	.byte	0x08
	.zero		1


	//   ....[19]....
        /*0cd4*/ 	.word	0x000008c0
        /*0cd8*/ 	.word	0x000000ff
        /*0cdc*/ 	.word	0x000284c0
        /*0ce0*/ 	.short	0x0100
        /*0ce2*/ 	.byte	0x08
	.zero		1


	//   ....[20]....
        /*0ce4*/ 	.word	0x000008d0
        /*0ce8*/ 	.word	0x000000ff
        /*0cec*/ 	.word	0x000284b8
        /*0cf0*/ 	.short	0x0100
        /*0cf2*/ 	.byte	0x08
	.zero		1


	//   ....[21]....
        /*0cf4*/ 	.word	0x000008e0
        /*0cf8*/ 	.word	0x000000ff
        /*0cfc*/ 	.word	0x000284c8
        /*0d00*/ 	.short	0x0100
        /*0d02*/ 	.byte	0x08
	.zero		1


	//   ....[22]....
        /*0d04*/ 	.word	0x00002780
        /*0d08*/ 	.word	0x000000ff
        /*0d0c*/ 	.word	0x00028400
        /*0d10*/ 	.short	0x010a
        /*0d12*/ 	.byte	0x29
	.zero		1


	//   ....[23]....
        /*0d14*/ 	.word	0x00002800
        /*0d18*/ 	.word	0x00000005
        /*0d1c*/ 	.word	0x00028430
        /*0d20*/ 	.short	0x010a
        /*0d22*/ 	.byte	0x3f
	.zero		1


	//   ....[24]....
        /*0d24*/ 	.word	0x00002860
        /*0d28*/ 	.word	0x00000005
        /*0d2c*/ 	.word	0x00028430
        /*0d30*/ 	.short	0x010a
        /*0d32*/ 	.byte	0x3f
	.zero		1


	//   ....[25]....
        /*0d34*/ 	.word	0x00002dc0
        /*0d38*/ 	.word	0x00000000
        /*0d3c*/ 	.word	0x00000000
        /*0d40*/ 	.short	0x0101
        /*0d42*/ 	.byte	0x3f
	.zero		1


	//   ....[26]....
        /*0d44*/ 	.word	0x00004ee0
        /*0d48*/ 	.word	0x000000ff
        /*0d4c*/ 	.word	0x00028430
        /*0d50*/ 	.short	0x010a
        /*0d52*/ 	.byte	0x06
	.zero		1


	//   ....[27]....
        /*0d54*/ 	.word	0x00004f20
        /*0d58*/ 	.word	0x000000ff
        /*0d5c*/ 	.word	0x00028430
        /*0d60*/ 	.short	0x010a
        /*0d62*/ 	.byte	0x06
	.zero		1


	//   ....[28]....
        /*0d64*/ 	.word	0x00005270
        /*0d68*/ 	.word	0x000000ff
        /*0d6c*/ 	.word	0x00028450
        /*0d70*/ 	.short	0x010a
        /*0d72*/ 	.byte	0x06
	.zero		1


	//   ....[29]....
        /*0d74*/ 	.word	0x000052b0
        /*0d78*/ 	.word	0x000000ff
        /*0d7c*/ 	.word	0x00028450
        /*0d80*/ 	.short	0x010a
        /*0d82*/ 	.byte	0x06
	.zero		1


	//   ....[30]....
        /*0d84*/ 	.word	0x00005500
        /*0d88*/ 	.word	0x00000007
        /*0d8c*/ 	.word	0x00000000
        /*0d90*/ 	.short	0x0101
        /*0d92*/ 	.byte	0x3f
	.zero		1


	//   ....[31]....
        /*0d94*/ 	.word	0x00006990
        /*0d98*/ 	.word	0x000000ff
        /*0d9c*/ 	.word	0x00000000
        /*0da0*/ 	.short	0x0101
        /*0da2*/ 	.byte	0x07
	.zero		1


	//   ....[32]....
        /*0da4*/ 	.word	0x000075e0
        /*0da8*/ 	.word	0x000000ff
        /*0dac*/ 	.word	0x00028430
        /*0db0*/ 	.short	0x010a
        /*0db2*/ 	.byte	0x06
	.zero		1


	//   ....[33]....
        /*0db4*/ 	.word	0x00007620
        /*0db8*/ 	.word	0x000000ff
        /*0dbc*/ 	.word	0x00028430
        /*0dc0*/ 	.short	0x010a
        /*0dc2*/ 	.byte	0x06
	.zero		1


	//   ....[34]....
        /*0dc4*/ 	.word	0x000079a0
        /*0dc8*/ 	.word	0x000000ff
        /*0dcc*/ 	.word	0x00028450
        /*0dd0*/ 	.short	0x010a
        /*0dd2*/ 	.byte	0x06
	.zero		1


	//   ....[35]....
        /*0dd4*/ 	.word	0x000079e0
        /*0dd8*/ 	.word	0x000000ff
        /*0ddc*/ 	.word	0x00028450
        /*0de0*/ 	.short	0x010a
        /*0de2*/ 	.byte	0x06
	.zero		1


	//   ....[36]....
        /*0de4*/ 	.word	0x00008260
        /*0de8*/ 	.word	0x000000a8
        /*0dec*/ 	.word	0x00000000
        /*0df0*/ 	.short	0x0101
        /*0df2*/ 	.byte	0x3f
	.zero		1


	//   ....[37]....
        /*0df4*/ 	.word	0x000085d0
        /*0df8*/ 	.word	0x000000ff
        /*0dfc*/ 	.word	0x00000000
        /*0e00*/ 	.short	0x0101
        /*0e02*/ 	.byte	0x06
	.zero		1


	//   ....[38]....
        /*0e04*/ 	.word	0x00008fc0
        /*0e08*/ 	.word	0x000000ff
        /*0e0c*/ 	.word	0x00028430
        /*0e10*/ 	.short	0x010a
        /*0e12*/ 	.byte	0x06
	.zero		1


	//   ....[39]....
        /*0e14*/ 	.word	0x00009000
        /*0e18*/ 	.word	0x000000ff
        /*0e1c*/ 	.word	0x00028430
        /*0e20*/ 	.short	0x010a
        /*0e22*/ 	.byte	0x06
	.zero		1


	//   ....[40]....
        /*0e24*/ 	.word	0x00009380
        /*0e28*/ 	.word	0x000000ff
        /*0e2c*/ 	.word	0x00028450
        /*0e30*/ 	.short	0x010a
        /*0e32*/ 	.byte	0x06
	.zero		1


	//   ....[41]....
        /*0e34*/ 	.word	0x000093c0
        /*0e38*/ 	.word	0x000000ff
        /*0e3c*/ 	.word	0x00028450
        /*0e40*/ 	.short	0x010a
        /*0e42*/ 	.byte	0x06
	.zero		1


	//   ....[42]....
        /*0e44*/ 	.word	0x000095f0
        /*0e48*/ 	.word	0x00000004
        /*0e4c*/ 	.word	0x00000000
        /*0e50*/ 	.short	0x0101
        /*0e52*/ 	.byte	0x3f
	.zero		1


	//   ....[43]....
        /*0e54*/ 	.word	0x0000aa60
        /*0e58*/ 	.word	0x000000ff
        /*0e5c*/ 	.word	0x00000000
        /*0e60*/ 	.short	0x0101
        /*0e62*/ 	.byte	0x06
	.zero		1


	//   ....[44]....
        /*0e64*/ 	.word	0x0000b360
        /*0e68*/ 	.word	0x000000ff
        /*0e6c*/ 	.word	0x00028450
        /*0e70*/ 	.short	0x010a
        /*0e72*/ 	.byte	0x0e
	.zero		1


	//   ....[45]....
        /*0e74*/ 	.word	0x0000b3a0
        /*0e78*/ 	.word	0x000000ff
        /*0e7c*/ 	.word	0x00028450
        /*0e80*/ 	.short	0x010a
        /*0e82*/ 	.byte	0x0e
	.zero		1


	//   ....[46]....
        /*0e84*/ 	.word	0x0000b8d0
        /*0e88*/ 	.word	0x000000ff
        /*0e8c*/ 	.word	0x00000000
        /*0e90*/ 	.short	0x0101
        /*0e92*/ 	.byte	0x04
	.zero		1


	//   ....[47]....
        /*0e94*/ 	.word	0x0000f5e0
        /*0e98*/ 	.word	0x000000ff
        /*0e9c*/ 	.word	0x00000000
        /*0ea0*/ 	.short	0x0101
        /*0ea2*/ 	.byte	0x07
	.zero		1


	//   ....[48]....
        /*0ea4*/ 	.word	0x0000fec0
        /*0ea8*/ 	.word	0x000000ff
        /*0eac*/ 	.word	0x00000000
        /*0eb0*/ 	.short	0x0101
        /*0eb2*/ 	.byte	0x07
	.zero		1


	//   ....[49]....
        /*0eb4*/ 	.word	0x00014a90
        /*0eb8*/ 	.word	0x00000003
        /*0ebc*/ 	.word	0x00028480
        /*0ec0*/ 	.short	0x010a
        /*0ec2*/ 	.byte	0x3f
	.zero		1


	//   ....[50]....
        /*0ec4*/ 	.word	0x00014ca0
        /*0ec8*/ 	.word	0x00000003
        /*0ecc*/ 	.word	0x00028440
        /*0ed0*/ 	.short	0x010a
        /*0ed2*/ 	.byte	0x3f
	.zero		1


	//   ....[51]....
        /*0ed4*/ 	.word	0x00015a90
        /*0ed8*/ 	.word	0x00000011
        /*0edc*/ 	.word	0x00028400
        /*0ee0*/ 	.short	0x0107
        /*0ee2*/ 	.byte	0x3f
	.zero		1


	//   ....[52]....
        /*0ee4*/ 	.word	0x00015b90
        /*0ee8*/ 	.word	0x00000011
        /*0eec*/ 	.word	0x00028400
        /*0ef0*/ 	.short	0x0101
        /*0ef2*/ 	.byte	0x3f
	.zero		1


	//   ....[53]....
        /*0ef4*/ 	.word	0x00015bb0
        /*0ef8*/ 	.word	0x00000011
        /*0efc*/ 	.word	0x00028420
        /*0f00*/ 	.short	0x010a
        /*0f02*/ 	.byte	0x3f
	.zero		1


	//   ....[54]....
        /*0f04*/ 	.word	0x00015ed0
        /*0f08*/ 	.word	0x00000004
        /*0f0c*/ 	.word	0x00028480
        /*0f10*/ 	.short	0x010a
        /*0f12*/ 	.byte	0x3f
	.zero		1


	//   ....[55]....
        /*0f14*/ 	.word	0x00016230
        /*0f18*/ 	.word	0x00000004
        /*0f1c*/ 	.word	0x00028440
        /*0f20*/ 	.short	0x010a
        /*0f22*/ 	.byte	0x3f
	.zero		1


	//   ....[56]....
        /*0f24*/ 	.word	0x000165f0
        /*0f28*/ 	.word	0x00000013
        /*0f2c*/ 	.word	0x00028470
        /*0f30*/ 	.short	0x010a
        /*0f32*/ 	.byte	0x3f
	.zero		1


	//   ....[57]....
        /*0f34*/ 	.word	0x00016660
        /*0f38*/ 	.word	0x00000013
        /*0f3c*/ 	.word	0x00028460
        /*0f40*/ 	.short	0x010a
        /*0f42*/ 	.byte	0x3f
	.zero		1


	//   ....[58]....
        /*0f44*/ 	.word	0x00016b10
        /*0f48*/ 	.word	0x00000013
        /*0f4c*/ 	.word	0x00028450
        /*0f50*/ 	.short	0x0101
        /*0f52*/ 	.byte	0x3f
	.zero		1


	//   ....[59]....
        /*0f54*/ 	.word	0x00016ba0
        /*0f58*/ 	.word	0x00000013
        /*0f5c*/ 	.word	0x00000000
        /*0f60*/ 	.short	0x0101
        /*0f62*/ 	.byte	0x3f
	.zero		1


	//   ....[60]....
        /*0f64*/ 	.word	0x00016dd0
        /*0f68*/ 	.word	0x00000010
        /*0f6c*/ 	.word	0x00028470
        /*0f70*/ 	.short	0x010a
        /*0f72*/ 	.byte	0x3f
	.zero		1


	//   ....[61]....
        /*0f74*/ 	.word	0x00016e40
        /*0f78*/ 	.word	0x00000010
        /*0f7c*/ 	.word	0x00028460
        /*0f80*/ 	.short	0x010a
        /*0f82*/ 	.byte	0x3f
	.zero		1


	//   ....[62]....
        /*0f84*/ 	.word	0x00017310
        /*0f88*/ 	.word	0x00000010
        /*0f8c*/ 	.word	0x00028450
        /*0f90*/ 	.short	0x0101
        /*0f92*/ 	.byte	0x3f
	.zero		1


	//   ....[63]....
        /*0f94*/ 	.word	0x00017360
        /*0f98*/ 	.word	0x00000010
        /*0f9c*/ 	.word	0x00000000
        /*0fa0*/ 	.short	0x0101
        /*0fa2*/ 	.byte	0x3f
	.zero		1


	//   ....[64]....
        /*0fa4*/ 	.word	0x00018540
        /*0fa8*/ 	.word	0x00000000
        /*0fac*/ 	.word	0x00028420
        /*0fb0*/ 	.short	0x010a
        /*0fb2*/ 	.byte	0x3f
	.zero		1


	//   ....[65]....
        /*0fb4*/ 	.word	0x00018720
        /*0fb8*/ 	.word	0x00000006
        /*0fbc*/ 	.word	0x00000000
        /*0fc0*/ 	.short	0x010a
        /*0fc2*/ 	.byte	0x3f
	.zero		1


	//   ....[66]....
        /*0fc4*/ 	.word	0x00018790
        /*0fc8*/ 	.word	0x00000007
        /*0fcc*/ 	.word	0x00000000
        /*0fd0*/ 	.short	0x010a
        /*0fd2*/ 	.byte	0x3f
	.zero		1


	//   ....[67]....
        /*0fd4*/ 	.word	0x000187f0
        /*0fd8*/ 	.word	0x00000004
        /*0fdc*/ 	.word	0x00028460
        /*0fe0*/ 	.short	0x010a
        /*0fe2*/ 	.byte	0x3f
	.zero		1


	//   ....[68]....
        /*0fe4*/ 	.word	0x00018840
        /*0fe8*/ 	.word	0x00000003
        /*0fec*/ 	.word	0x00028460
        /*0ff0*/ 	.short	0x010a
        /*0ff2*/ 	.byte	0x3f
	.zero		1


	//   ....[69]....
        /*0ff4*/ 	.word	0x00018880
        /*0ff8*/ 	.word	0x00000004
        /*0ffc*/ 	.word	0x00028480
        /*1000*/ 	.short	0x010a
        /*1002*/ 	.byte	0x3f
	.zero		1


	//   ....[70]....
        /*1004*/ 	.word	0x000188a0
        /*1008*/ 	.word	0x00000003
        /*100c*/ 	.word	0x00028480
        /*1010*/ 	.short	0x010a
        /*1012*/ 	.byte	0x3f
	.zero		1


	//   ....[71]....
        /*1014*/ 	.word	0x00018910
        /*1018*/ 	.word	0x00000003
        /*101c*/ 	.word	0x00028400
        /*1020*/ 	.short	0x010a
        /*1022*/ 	.byte	0x3f
	.zero		1


	//   ....[72]....
        /*1024*/ 	.word	0x00018960
        /*1028*/ 	.word	0x00000005
        /*102c*/ 	.word	0x00028430
        /*1030*/ 	.short	0x010a
        /*1032*/ 	.byte	0x3f
	.zero		1


	//   ....[73]....
        /*1034*/ 	.word	0x000189c0
        /*1038*/ 	.word	0x00000008
        /*103c*/ 	.word	0x00028430
        /*1040*/ 	.short	0x010a
        /*1042*/ 	.byte	0x3f
	.zero		1


	//   ....[74]....
        /*1044*/ 	.word	0x00018a20
        /*1048*/ 	.word	0x00000008
        /*104c*/ 	.word	0x00028450
        /*1050*/ 	.short	0x010a
        /*1052*/ 	.byte	0x3f
	.zero		1


	//   ....[75]....
        /*1054*/ 	.word	0x00018a80
        /*1058*/ 	.word	0x00000005
        /*105c*/ 	.word	0x00028430
        /*1060*/ 	.short	0x010a
        /*1062*/ 	.byte	0x3f
	.zero		1


	//   ....[76]....
        /*1064*/ 	.word	0x00018ae0
        /*1068*/ 	.word	0x00000005
        /*106c*/ 	.word	0x00028450
        /*1070*/ 	.short	0x010a
        /*1072*/ 	.byte	0x3f
	.zero		1


	//   ....[77]....
        /*1074*/ 	.word	0x00018b40
        /*1078*/ 	.word	0x00000005
        /*107c*/ 	.word	0x00028430
        /*1080*/ 	.short	0x010a
        /*1082*/ 	.byte	0x3f
	.zero		1


	//   ....[78]....
        /*1084*/ 	.word	0x00018ba0
        /*1088*/ 	.word	0x00000005
        /*108c*/ 	.word	0x00028450
        /*1090*/ 	.short	0x010a
        /*1092*/ 	.byte	0x3f
	.zero		1


	//   ....[79]....
        /*1094*/ 	.word	0x00018c00
        /*1098*/ 	.word	0x00000007
        /*109c*/ 	.word	0x00028450
        /*10a0*/ 	.short	0x010a
        /*10a2*/ 	.byte	0x3f
	.zero		1


	//   ....[80]....
        /*10a4*/ 	.word	0x00018d50
        /*10a8*/ 	.word	0x00000003
        /*10ac*/ 	.word	0x00028480
        /*10b0*/ 	.short	0x010a
        /*10b2*/ 	.byte	0x3f
	.zero		1


	//   ....[81]....
        /*10b4*/ 	.word	0x00018da0
        /*10b8*/ 	.word	0x00000003
        /*10bc*/ 	.word	0x00028440
        /*10c0*/ 	.short	0x010a
        /*10c2*/ 	.byte	0x3f
	.zero		1


	//   ....[82]....
        /*10c4*/ 	.word	0x00019910
        /*10c8*/ 	.word	0x00000011
        /*10cc*/ 	.word	0x00028420
        /*10d0*/ 	.short	0x010a
        /*10d2*/ 	.byte	0x3f
	.zero		1


	//   ....[83]....
        /*10d4*/ 	.word	0x00019960
        /*10d8*/ 	.word	0x00000004
        /*10dc*/ 	.word	0x00028480
        /*10e0*/ 	.short	0x010a
        /*10e2*/ 	.byte	0x3f
	.zero		1


	//   ....[84]....
        /*10e4*/ 	.word	0x000199b0
        /*10e8*/ 	.word	0x00000004
        /*10ec*/ 	.word	0x00028440
        /*10f0*/ 	.short	0x010a
        /*10f2*/ 	.byte	0x3f
	.zero		1


	//   ....[85]....
        /*10f4*/ 	.word	0x00019a00
        /*10f8*/ 	.word	0x00000013
        /*10fc*/ 	.word	0x00028470
        /*1100*/ 	.short	0x010a
        /*1102*/ 	.byte	0x3f
	.zero		1


	//   ....[86]....
        /*1104*/ 	.word	0x00019a50
        /*1108*/ 	.word	0x00000013
        /*110c*/ 	.word	0x00028460
        /*1110*/ 	.short	0x010a
        /*1112*/ 	.byte	0x3f
	.zero		1


	//   ....[87]....
        /*1114*/ 	.word	0x00019aa0
        /*1118*/ 	.word	0x00000010
        /*111c*/ 	.word	0x00028470
        /*1120*/ 	.short	0x010a
        /*1122*/ 	.byte	0x3f
	.zero		1


	//   ....[88]....
        /*1124*/ 	.word	0x00019af0
        /*1128*/ 	.word	0x00000010
        /*112c*/ 	.word	0x00028460
        /*1130*/ 	.short	0x010a
        /*1132*/ 	.byte	0x3f
	.zero		1


	//   ....[89]....
        /*1134*/ 	.word	0x00019b40
        /*1138*/ 	.word	0x00000000
        /*113c*/ 	.word	0x00028420
        /*1140*/ 	.short	0x010a
        /*1142*/ 	.byte	0x3f
	.zero		1


	//   ....[90]....
        /*1144*/ 	.word	0x00019ce0
        /*1148*/ 	.word	0x00000006
        /*114c*/ 	.word	0x00000000
        /*1150*/ 	.short	0x010a
        /*1152*/ 	.byte	0x3f
	.zero		1


	//   ....[91]....
        /*1154*/ 	.word	0x00019d30
        /*1158*/ 	.word	0x00000007
        /*115c*/ 	.word	0x00000000
        /*1160*/ 	.short	0x010a
        /*1162*/ 	.byte	0x3f
	.zero		1


	//   ....[92]....
        /*1164*/ 	.word	0x00019d80
        /*1168*/ 	.word	0x00000004
        /*116c*/ 	.word	0x00028460
        /*1170*/ 	.short	0x010a
        /*1172*/ 	.byte	0x3f
	.zero		1


	//   ....[93]....
        /*1174*/ 	.word	0x00019dd0
        /*1178*/ 	.word	0x00000003
        /*117c*/ 	.word	0x00028460
        /*1180*/ 	.short	0x010a
        /*1182*/ 	.byte	0x3f
	.zero		1


	//   ....[94]....
        /*1184*/ 	.word	0x00019e20
        /*1188*/ 	.word	0x00000004
        /*118c*/ 	.word	0x00028480
        /*1190*/ 	.short	0x010a
        /*1192*/ 	.byte	0x3f
	.zero		1


	//----- nvinfo : EIATTR_NUM_MBARRIERS
	.align		4
.L_214:
        /*1194*/ 	.byte	0x03, 0x38
        /*1196*/ 	.short	0x0016


	//----- nvinfo : EIATTR_EXIT_INSTR_OFFSETS
	.align		4
        /*1198*/ 	.byte	0x04, 0x1c
        /*119a*/ 	.short	(.L_216 - .L_215)


	//   ....[0]....
.L_215:
        /*119c*/ 	.word	0x00000aa0


	//   ....[1]....
        /*11a0*/ 	.word	0x00012020


	//   ....[2]....
        /*11a4*/ 	.word	0x000188f0


	//----- nvinfo : EIATTR_MAX_THREADS
	.align		4
.L_216:
        /*11a8*/ 	.byte	0x04, 0x05
        /*11aa*/ 	.short	(.L_218 - .L_217)
.L_217:
        /*11ac*/ 	.word	0x00000180
        /*11b0*/ 	.word	0x00000001
        /*11b4*/ 	.word	0x00000001


	//----- nvinfo : EIATTR_CRS_STACK_SIZE
	.align		4
.L_218:
        /*11b8*/ 	.byte	0x04, 0x1e
        /*11ba*/ 	.short	(.L_220 - .L_219)
.L_219:
        /*11bc*/ 	.word	0x00000000


	//----- nvinfo : EIATTR_CBANK_PARAM_SIZE
	.align		4
.L_220:
        /*11c0*/ 	.byte	0x03, 0x19
        /*11c2*/ 	.short	0x0af0


	//----- nvinfo : EIATTR_PARAM_CBANK
	.align		4
        /*11c4*/ 	.byte	0x04, 0x0a
        /*11c6*/ 	.short	(.L_222 - .L_221)
	.align		4
.L_221:
        /*11c8*/ 	.word	index@(.nv.constant0._ZN7cutlass13device_kernelIN5flash11enable_sm90INS1_16FlashAttnFwdSm90INS1_25CollectiveMainloopFwdSm90ILi2EN4cute5tupleIJNS5_1CILi1EEES8_S8_EEENS6_IJNS7_ILi128EEENS7_ILi64EEENS7_ILi256EEEEEELi256ENS_12float_e4m3_tEfNS_4arch4Sm90ELb0ELb1ELb0ELb1ELb0ELb0ELb0ELb1ELb1ELb1ELb1ELb0EEENS1_21CollectiveEpilogueFwdINS6_IJSA_SC_SB_EEES9_NS_10bfloat16_tESG_Li256ELb1ELb1ELb1ELb1EEENS1_36VarlenDynamicPersistentTileSchedulerILi128ELi64ELi256ELi128ELb1ELb1ELb1ELb1ELb0ELb1EEEEEEEEEvNT_6ParamsE)
        /*11cc*/ 	.short	0x0210
        /*11ce*/ 	.short	0x0af0


	//----- nvinfo : EIATTR_SW_WAR
	.align		4
.L_222:
        /*11d0*/ 	.byte	0x04, 0x36
        /*11d2*/ 	.short	(.L_224 - .L_223)
.L_223:
        /*11d4*/ 	.word	0x00000008
.L_224:


//--------------------- .nv.info._ZN7cutlass13device_kernelIN5flash11enable_sm90INS1_16FlashAttnFwdSm90INS1_25CollectiveMainloopFwdSm90ILi2EN4cute5tupleIJNS5_1CILi1EEES8_S8_EEENS6_IJNS7_ILi128EEENS7_ILi64EEENS7_ILi256EEEEEELi256ENS_12float_e4m3_tEfNS_4arch4Sm90ELb0ELb1ELb0ELb1ELb0ELb1ELb0ELb1ELb1ELb1ELb1ELb0EEENS1_21CollectiveEpilogueFwdINS6_IJSA_SC_SB_EEES9_NS_10bfloat16_tESG_Li256ELb1ELb1ELb1ELb1EEENS1_36VarlenDynamicPersistentTileSchedulerILi128ELi64ELi256ELi128ELb1ELb1ELb1ELb1ELb0ELb1EEEEEEEEEvNT_6ParamsE --------------------------
	.section	.nv.info._ZN7cutlass13device_kernelIN5flash11enable_sm90INS1_16FlashAttnFwdSm90INS1_25CollectiveMainloopFwdSm90ILi2EN4cute5tupleIJNS5_1CILi1EEES8_S8_EEENS6_IJNS7_ILi128EEENS7_ILi64EEENS7_ILi256EEEEEELi256ENS_12float_e4m3_tEfNS_4arch4Sm90ELb0ELb1ELb0ELb1ELb0ELb1ELb0ELb1ELb1ELb1ELb1ELb0EEENS1_21CollectiveEpilogueFwdINS6_IJSA_SC_SB_EEES9_NS_10bfloat16_tESG_Li256ELb1ELb1ELb1ELb1EEENS1_36VarlenDynamicPersistentTileSchedulerILi128ELi64ELi256ELi128ELb1ELb1ELb1ELb1ELb0ELb1EEEEEEEEEvNT_6ParamsE,"",@"SHT_CUDA_INFO"
	.sectionflags	@""
	.align	4


	//----- nvinfo : EIATTR_CUDA_API_VERSION
	.align		4
        /*0000*/ 	.byte	0x04, 0x37
        /*0002*/ 	.short	(.L_226 - .L_225)
.L_225:
        /*0004*/ 	.word	0x00000082


	//----- nvinfo : EIATTR_KPARAM_INFO
	.align		4
.L_226:
        /*0008*/ 	.byte	0x04, 0x17
        /*000a*/ 	.short	(.L_228 - .L_227)
.L_227:
        /*000c*/ 	.word	0x00000000
        /*0010*/ 	.short	0x0000
        /*0012*/ 	.short	0x0070
        /*0014*/ 	.byte	0x00, 0xf0, 0x01, 0x2a


	//----- nvinfo : EIATTR_SPARSE_MMA_MASK
	.align		4
.L_228:
        /*0018*/ 	.byte	0x03, 0x50
        /*001a*/ 	.short	0x0000


	//----- nvinfo : EIATTR_MAXREG_COUNT
	.align		4
        /*001c*/ 	.byte	0x03, 0x1b
        /*001e*/ 	.short	0x00a8


	//----- nvinfo : EIATTR_NUM_BARRIERS
	.align		4
        /*0020*/ 	.byte	0x02, 0x4c
        /*0022*/ 	.byte	0x10
	.zero		1


	//----- nvinfo : EIATTR_EXTERNS
	.align		4
        /*0024*/ 	.byte	0x04, 0x0f
        /*0026*/ 	.short	(.L_230 - .L_229)


	//   ....[0]....
	.align		4
.L_229:
        /*0028*/ 	.word	index@(__assertfail)


	//----- nvinfo : EIATTR_ANNOTATIONS
	.align		4
.L_230:
        /*002c*/ 	.byte	0x04, 0x55
        /*002e*/ 	.short	(.L_232 - .L_231)


	//   ....[0]....
.L_231:
        /* <DEDUP_REMOVED lines=111> */


	//----- nvinfo : EIATTR_MERCURY_ISA_VERSION
	.align		4
.L_232:
        /*0708*/ 	.byte	0x03, 0x5f
        /*070a*/ 	.short	0x0101


	//----- nvinfo : EIATTR_UNUSED_LOAD_BYTE_OFFSET
	.align		4
        /*070c*/ 	.byte	0x04, 0x44
        /*070e*/ 	.short	(.L_234 - .L_233)


	//   ....[0]....
.L_233:
        /*0710*/ 	.word	0x00000ae0
        /*0714*/ 	.word	0x0000fff0


	//   ....[1]....
        /*0718*/ 	.word	0x0001bf40
        /*071c*/ 	.word	0x0000fff0


	//----- nvinfo : EIATTR_INT_WARP_WIDE_INSTR_OFFSETS
	.align		4
.L_234:
        /*0720*/ 	.byte	0x04, 0x31
        /*0722*/ 	.short	(.L_236 - .L_235)


	//   ....[0]....
.L_235:
        /*0724*/ 	.word	0x00000190


	//   ....[1]....
        /*0728*/ 	.word	0x000001d0


	//   ....[2]....
        /*072c*/ 	.word	0x00000240


	//   ....[3]....
        /*0730*/ 	.word	0x00026640


	//   ....[4]....
        /*0734*/ 	.word	0x000266a0


	//   ....[5]....
        /*0738*/ 	.word	0x00029170


	//   ....[6]....
        /*073c*/ 	.word	0x000291d0


	//----- nvinfo : EIATTR_COOP_GROUP_MASK_REGIDS
	.align		4
.L_236:
        /*0740*/ 	.byte	0x04, 0x29
        /*0742*/ 	.short	(.L_238 - .L_237)


	//   ....[0]....
.L_237:
        /*0744*/ 	.word	0xffffffff


	//   ....[1]....
        /*0748*/ 	.word	0xffffffff


	//   ....[2]....
        /*074c*/ 	.word	0xffffffff


	//   ....[3]....
        /*0750*/ 	.word	0xffffffff


	//   ....[4]....
        /*0754*/ 	.word	0xffffffff


	//   ....[5]....
        /*0758*/ 	.word	0xffffffff


	//   ....[6]....
        /*075c*/ 	.word	0xffffffff


	//   ....[7]....
        /*0760*/ 	.word	0xffffffff


	//   ....[8]....
        /*0764*/ 	.word	0xffffffff


	//   ....[9]....
        /*0768*/ 	.word	0xffffffff


	//   ....[10]....
        /*076c*/ 	.word	0xffffffff


	//   ....[11]....
        /*0770*/ 	.word	0xffffffff


	//   ....[12]....
        /*0774*/ 	.word	0xffffffff


	//   ....[13]....
        /*0778*/ 	.word	0xffffffff


	//   ....[14]....
        /*077c*/ 	.word	0xffffffff


	//   ....[15]....
        /*0780*/ 	.word	0xffffffff


	//   ....[16]....
        /*0784*/ 	.word	0xffffffff


	//   ....[17]....
        /*0788*/ 	.word	0xffffffff


	//   ....[18]....
        /*078c*/ 	.word	0xffffffff


	//   ....[19]....
        /*0790*/ 	.word	0xffffffff


	//   ....[20]....
        /*0794*/ 	.word	0xffffffff


	//   ....[21]....
        /*0798*/ 	.word	0xffffffff


	//   ....[22]....
        /*079c*/ 	.word	0xffffffff


	//   ....[23]....
        /*07a0*/ 	.word	0xffffffff


	//   ....[24]....
        /*07a4*/ 	.word	0xffffffff


	//   ....[25]....
        /*07a8*/ 	.word	0xffffffff


	//   ....[26]....
        /*07ac*/ 	.word	0xffffffff


	//   ....[27]....
        /*07b0*/ 	.word	0xffffffff


	//   ....[28]....
        /*07b4*/ 	.word	0xffffffff


	//   ....[29]....
        /*07b8*/ 	.word	0xffffffff


	//   ....[30]....
        /*07bc*/ 	.word	0xffffffff


	//   ....[31]....
        /*07c0*/ 	.word	0xffffffff


	//   ....[32]....
        /*07c4*/ 	.word	0xffffffff


	//   ....[33]....
        /*07c8*/ 	.word	0xffffffff


	//   ....[34]....
        /*07cc*/ 	.word	0xffffffff


	//   ....[35]....
        /*07d0*/ 	.word	0xffffffff


	//   ....[36]....
        /*07d4*/ 	.word	0xffffffff


	//   ....[37]....
        /*07d8*/ 	.word	0xffffffff


	//   ....[38]....
        /*07dc*/ 	.word	0xffffffff


	//   ....[39]....
        /*07e0*/ 	.word	0xffffffff


	//   ....[40]....
        /*07e4*/ 	.word	0xffffffff


	//   ....[41]....
        /*07e8*/ 	.word	0xffffffff


	//   ....[42]....
        /*07ec*/ 	.word	0xffffffff


	//   ....[43]....
        /*07f0*/ 	.word	0xffffffff


	//   ....[44]....
        /*07f4*/ 	.word	0xffffffff


	//   ....[45]....
        /*07f8*/ 	.word	0xffffffff


	//   ....[46]....
        /*07fc*/ 	.word	0xffffffff


	//   ....[47]....
        /*0800*/ 	.word	0xffffffff


	//   ....[48]....
        /*0804*/ 	.word	0xffffffff


	//   ....[49]....
        /*0808*/ 	.word	0xffffffff


	//   ....[50]....
        /*080c*/ 	.word	0xffffffff


	//   ....[51]....
        /*0810*/ 	.word	0xffffffff


	//   ....[52]....
        /*0814*/ 	.word	0xffffffff


	//   ....[53]....
        /*0818*/ 	.word	0xffffffff


	//   ....[54]....
        /*081c*/ 	.word	0xffffffff


	//   ....[55]....
        /*0820*/ 	.word	0xffffffff


	//   ....[56]....
        /*0824*/ 	.word	0xffffffff


	//   ....[57]....
        /*0828*/ 	.word	0xffffffff


	//   ....[58]....
        /*082c*/ 	.word	0xffffffff


	//   ....[59]....
        /*0830*/ 	.word	0xffffffff


	//   ....[60]....
        /*0834*/ 	.word	0xffffffff


	//   ....[61]....
        /*0838*/ 	.word	0xffffffff


	//   ....[62]....
        /*083c*/ 	.word	0xffffffff


	//   ....[63]....
        /*0840*/ 	.word	0xffffffff


	//   ....[64]....
        /*0844*/ 	.word	0xffffffff


	//   ....[65]....
        /*0848*/ 	.word	0xffffffff


	//   ....[66]....
        /*084c*/ 	.word	0xffffffff


	//   ....[67]....
        /*0850*/ 	.word	0xffffffff


	//   ....[68]....
        /*0854*/ 	.word	0xffffffff


	//   ....[69]....
        /*0858*/ 	.word	0xffffffff


	//   ....[70]....
        /*085c*/ 	.word	0xffffffff


	//   ....[71]....
        /*0860*/ 	.word	0xffffffff


	//   ....[72]....
        /*0864*/ 	.word	0xffffffff


	//   ....[73]....
        /*0868*/ 	.word	0xffffffff


	//   ....[74]....
        /*086c*/ 	.word	0xffffffff


	//   ....[75]....
        /*0870*/ 	.word	0xffffffff


	//   ....[76]....
        /*0874*/ 	.word	0xffffffff


	//   ....[77]....
        /*0878*/ 	.word	0xffffffff


	//   ....[78]....
        /*087c*/ 	.word	0xffffffff


	//   ....[79]....
        /*0880*/ 	.word	0xffffffff


	//   ....[80]....
        /*0884*/ 	.word	0xffffffff


	//   ....[81]....
        /*0888*/ 	.word	0xffffffff


	//   ....[82]....
        /*088c*/ 	.word	0xffffffff


	//   ....[83]....
        /*0890*/ 	.word	0xffffffff


	//   ....[84]....
        /*0894*/ 	.word	0xffffffff


	//   ....[85]....
        /*0898*/ 	.word	0xffffffff


	//   ....[86]....
        /*089c*/ 	.word	0xffffffff


	//   ....[87]....
        /*08a0*/ 	.word	0xffffffff


	//   ....[88]....
        /*08a4*/ 	.word	0xffffffff


	//   ....[89]....
        /*08a8*/ 	.word	0xffffffff


	//   ....[90]....
        /*08ac*/ 	.word	0xffffffff


	//   ....[91]....
        /*08b0*/ 	.word	0xffffffff


	//   ....[92]....
        /*08b4*/ 	.word	0xffffffff


	//   ....[93]....
        /*08b8*/ 	.word	0xffffffff


	//   ....[94]....
        /*08bc*/ 	.word	0xffffffff


	//   ....[95]....
        /*08c0*/ 	.word	0xffffffff


	//   ....[96]....
        /*08c4*/ 	.word	0xffffffff


	//   ....[97]....
        /*08c8*/ 	.word	0xffffffff


	//   ....[98]....
        /*08cc*/ 	.word	0xffffffff


	//   ....[99]....
        /*08d0*/ 	.word	0xffffffff


	//   ....[100]....
        /*08d4*/ 	.word	0xffffffff


	//   ....[101]....
        /*08d8*/ 	.word	0xffffffff


	//   ....[102]....
        /*08dc*/ 	.word	0xffffffff


	//   ....[103]....
        /*08e0*/ 	.word	0xffffffff


	//   ....[104]....
        /*08e4*/ 	.word	0xffffffff


	//   ....[105]....
        /*08e8*/ 	.word	0xffffffff


	//   ....[106]....
        /*08ec*/ 	.word	0xffffffff


	//   ....[107]....
        /*08f0*/ 	.word	0xffffffff


	//   ....[108]....
        /*08f4*/ 	.word	0xffffffff


	//   ....[109]....
        /*08f8*/ 	.word	0xffffffff


	//   ....[110]....
        /*08fc*/ 	.word	0xffffffff


	//   ....[111]....
        /*0900*/ 	.word	0xffffffff


	//   ....[112]....
        /*0904*/ 	.word	0xffffffff


	//   ....[113]....
        /*0908*/ 	.word	0xffffffff


	//   ....[114]....
        /*090c*/ 	.word	0xffffffff


	//   ....[115]....
        /*0910*/ 	.word	0xffffffff


	//   ....[116]....
        /*0914*/ 	.word	0xffffffff


	//   ....[117]....
        /*0918*/ 	.word	0xffffffff


	//   ....[118]....
        /*091c*/ 	.word	0xffffffff


	//   ....[119]....
        /*0920*/ 	.word	0xffffffff


	//   ....[120]....
        /*0924*/ 	.word	0xffffffff


	//   ....[121]....
        /*0928*/ 	.word	0xffffffff


	//   ....[122]....
        /*092c*/ 	.word	0xffffffff


	//   ....[123]....
        /*0930*/ 	.word	0xffffffff


	//   ....[124]....
        /*0934*/ 	.word	0xffffffff


	//   ....[125]....
        /*0938*/ 	.word	0xffffffff


	//   ....[126]....
        /*093c*/ 	.word	0xffffffff


	//   ....[127]....
        /*0940*/ 	.word	0xffffffff


	//   ....[128]....
        /*0944*/ 	.word	0xffffffff


	//   ....[129]....
        /*0948*/ 	.word	0xffffffff


	//   ....[130]....
        /*094c*/ 	.word	0xffffffff


	//   ....[131]....
        /*0950*/ 	.word	0xffffffff


	//   ....[132]....
        /*0954*/ 	.word	0xffffffff


	//   ....[133]....
        /*0958*/ 	.word	0xffffffff


	//   ....[134]....
        /*095c*/ 	.word	0xffffffff


	//   ....[135]....
        /*0960*/ 	.word	0xffffffff


	//   ....[136]....
        /*0964*/ 	.word	0xffffffff


	//   ....[137]....
        /*0968*/ 	.word	0xffffffff


	//   ....[138]....
        /*096c*/ 	.word	0xffffffff


	//   ....[139]....
        /*0970*/ 	.word	0xffffffff


	//   ....[140]....
        /*0974*/ 	.word	0xffffffff


	//   ....[141]....
        /*0978*/ 	.word	0xffffffff


	//   ....[142]....
        /*097c*/ 	.word	0xffffffff


	//   ....[143]....
        /*0980*/ 	.word	0xffffffff


	//   ....[144]....
        /*0984*/ 	.word	0xffffffff


	//   ....[145]....
        /*0988*/ 	.word	0xffffffff


	//   ....[146]....
        /*098c*/ 	.word	0xffffffff


	//   ....[147]....
        /*0990*/ 	.word	0xffffffff


	//   ....[148]....
        /*0994*/ 	.word	0xffffffff


	//   ....[149]....
        /*0998*/ 	.word	0xffffffff


	//   ....[150]....
        /*099c*/ 	.word	0xffffffff


	//   ....[151]....
        /*09a0*/ 	.word	0xffffffff


	//   ....[152]....
        /*09a4*/ 	.word	0xffffffff


	//   ....[153]....
        /*09a8*/ 	.word	0xffffffff


	//   ....[154]....
        /*09ac*/ 	.word	0xffffffff


	//   ....[155]....
        /*09b0*/ 	.word	0xffffffff


	//   ....[156]....
        /*09b4*/ 	.word	0xffffffff


	//   ....[157]....
        /*09b8*/ 	.word	0xffffffff


	//   ....[158]....
        /*09bc*/ 	.word	0xffffffff


	//   ....[159]....
        /*09c0*/ 	.word	0xffffffff


	//   ....[160]....
        /*09c4*/ 	.word	0xffffffff


	//   ....[161]....
        /*09c8*/ 	.word	0xffffffff


	//   ....[162]....
        /*09cc*/ 	.word	0xffffffff


	//   ....[163]....
        /*09d0*/ 	.word	0xffffffff


	//   ....[164]....
        /*09d4*/ 	.word	0xffffffff


	//   ....[165]....
        /*09d8*/ 	.word	0xffffffff


	//   ....[166]....
        /*09dc*/ 	.word	0xffffffff


	//   ....[167]....
        /*09e0*/ 	.word	0xffffffff


	//   ....[168]....
        /*09e4*/ 	.word	0xffffffff


	//   ....[169]....
        /*09e8*/ 	.word	0xffffffff


	//   ....[170]....
        /*09ec*/ 	.word	0xffffffff


	//   ....[171]....
        /*09f0*/ 	.word	0xffffffff


	//   ....[172]....
        /*09f4*/ 	.word	0xffffffff


	//   ....[173]....
        /*09f8*/ 	.word	0xffffffff


	//   ....[174]....
        /*09fc*/ 	.word	0xffffffff


	//   ....[175]....
        /*0a00*/ 	.word	0xffffffff


	//   ....[176]....
        /*0a04*/ 	.word	0xffffffff


	//   ....[177]....
        /*0a08*/ 	.word	0xffffffff


	//   ....[178]....
        /*0a0c*/ 	.word	0xffffffff


	//   ....[179]....
        /*0a10*/ 	.word	0xffffffff


	//   ....[180]....
        /*0a14*/ 	.word	0xffffffff


	//   ....[181]....
        /*0a18*/ 	.word	0xffffffff


	//   ....[182]....
        /*0a1c*/ 	.word	0xffffffff


	//   ....[183]....
        /*0a20*/ 	.word	0xffffffff


	//   ....[184]....
        /*0a24*/ 	.word	0xffffffff


	//   ....[185]....
        /*0a28*/ 	.word	0xffffffff


	//   ....[186]....
        /*0a2c*/ 	.word	0xffffffff


	//   ....[187]....
        /*0a30*/ 	.word	0xffffffff


	//   ....[188]....
        /*0a34*/ 	.word	0xffffffff


	//   ....[189]....
        /*0a38*/ 	.word	0xffffffff


	//   ....[190]....
        /*0a3c*/ 	.word	0xffffffff


	//   ....[191]....
        /*0a40*/ 	.word	0xffffffff


	//   ....[192]....
        /*0a44*/ 	.word	0xffffffff


	//   ....[193]....
        /*0a48*/ 	.word	0xffffffff


	//   ....[194]....
        /*0a4c*/ 	.word	0xffffffff


	//   ....[195]....
        /*0a50*/ 	.word	0xffffffff


	//   ....[196]....
        /*0a54*/ 	.word	0xffffffff


	//   ....[197]....
        /*0a58*/ 	.word	0xffffffff


	//   ....[198]....
        /*0a5c*/ 	.word	0xffffffff


	//   ....[199]....
        /*0a60*/ 	.word	0xffffffff


	//   ....[200]....
        /*0a64*/ 	.word	0xffffffff


	//   ....[201]....
        /*0a68*/ 	.word	0xffffffff


	//   ....[202]....
        /*0a6c*/ 	.word	0xffffffff


	//   ....[203]....
        /*0a70*/ 	.word	0xffffffff


	//   ....[204]....
        /*0a74*/ 	.word	0xffffffff


	//   ....[205]....
        /*0a78*/ 	.word	0xffffffff


	//   ....[206]....
        /*0a7c*/ 	.word	0xffffffff


	//   ....[207]....
        /*0a80*/ 	.word	0xffffffff


	//   ....[208]....
        /*0a84*/ 	.word	0xffffffff


	//   ....[209]....
        /*0a88*/ 	.word	0xffffffff


	//   ....[210]....
        /*0a8c*/ 	.word	0xffffffff


	//   ....[211]....
        /*0a90*/ 	.word	0xffffffff


	//   ....[212]....
        /*0a94*/ 	.word	0xffffffff


	//   ....[213]....
        /*0a98*/ 	.word	0xffffffff


	//   ....[214]....
        /*0a9c*/ 	.word	0xffffffff


	//   ....[215]....
        /*0aa0*/ 	.word	0xffffffff


	//   ....[216]....
        /*0aa4*/ 	.word	0xffffffff


	//   ....[217]....
        /*0aa8*/ 	.word	0xffffffff


	//   ....[218]....
        /*0aac*/ 	.word	0xffffffff


	//   ....[219]....
        /*0ab0*/ 	.word	0xffffffff


	//   ....[220]....
        /*0ab4*/ 	.word	0xffffffff


	//   ....[221]....
        /*0ab8*/ 	.word	0xffffffff


	//   ....[222]....
        /*0abc*/ 	.word	0xffffffff


	//   ....[223]....
        /*0ac0*/ 	.word	0xffffffff


	//   ....[224]....
        /*0ac4*/ 	.word	0xffffffff


	//   ....[225]....
        /*0ac8*/ 	.word	0xffffffff


	//   ....[226]....
        /*0acc*/ 	.word	0xffffffff


	//   ....[227]....
        /*0ad0*/ 	.word	0xffffffff


	//   ....[228]....
        /*0ad4*/ 	.word	0xffffffff


	//   ....[229]....
        /*0ad8*/ 	.word	0xffffffff


	//   ....[230]....
        /*0adc*/ 	.word	0xffffffff


	//   ....[231]....
        /*0ae0*/ 	.word	0xffffffff


	//   ....[232]....
        /*0ae4*/ 	.word	0xffffffff


	//   ....[233]....
        /*0ae8*/ 	.word	0xffffffff


	//   ....[234]....
        /*0aec*/ 	.word	0xffffffff


	//   ....[235]....
        /*0af0*/ 	.word	0xffffffff


	//   ....[236]....
        /*0af4*/ 	.word	0xffffffff


	//   ....[237]....
        /*0af8*/ 	.word	0xffffffff


	//   ....[238]....
        /*0afc*/ 	.word	0xffffffff


	//   ....[239]....
        /*0b00*/ 	.word	0xffffffff


	//   ....[240]....
        /*0b04*/ 	.word	0xffffffff


	//   ....[241]....
        /*0b08*/ 	.word	0xffffffff


	//   ....[242]....
        /*0b0c*/ 	.word	0xffffffff


	//   ....[243]....
        /*0b10*/ 	.word	0xffffffff


	//   ....[244]....
        /*0b14*/ 	.word	0xffffffff


	//   ....[245]....
        /*0b18*/ 	.word	0xffffffff


	//   ....[246]....
        /*0b1c*/ 	.word	0xffffffff


	//   ....[247]....
        /*0b20*/ 	.word	0xffffffff


	//   ....[248]....
        /*0b24*/ 	.word	0xffffffff


	//   ....[249]....
        /*0b28*/ 	.word	0xffffffff


	//   ....[250]....
        /*0b2c*/ 	.word	0xffffffff


	//   ....[251]....
        /*0b30*/ 	.word	0xffffffff


	//   ....[252]....
        /*0b34*/ 	.word	0xffffffff


	//   ....[253]....
        /*0b38*/ 	.word	0xffffffff


	//   ....[254]....
        /*0b3c*/ 	.word	0xffffffff


	//   ....[255]....
        /*0b40*/ 	.word	0xffffffff


	//   ....[0]....
        /*0b44*/ 	.word	0xffffffff


	//   ....[1]....
        /*0b48*/ 	.word	0xffffffff


	//   ....[2]....
        /*0b4c*/ 	.word	0xffffffff


	//   ....[3]....
        /*0b50*/ 	.word	0xffffffff


	//   ....[4]....
        /*0b54*/ 	.word	0xffffffff


	//   ....[5]....
        /*0b58*/ 	.word	0xffffffff


	//   ....[6]....
        /*0b5c*/ 	.word	0xffffffff


	//   ....[7]....
        /*0b60*/ 	.word	0xffffffff


	//   ....[8]....
        /*0b64*/ 	.word	0xffffffff


	//   ....[9]....
        /*0b68*/ 	.word	0xffffffff


	//   ....[10]....
        /*0b6c*/ 	.word	0xffffffff


	//   ....[11]....
        /*0b70*/ 	.word	0xffffffff


	//   ....[12]....
        /*0b74*/ 	.word	0xffffffff


	//   ....[13]....
        /*0b78*/ 	.word	0xffffffff


	//   ....[14]....
        /*0b7c*/ 	.word	0xffffffff


	//   ....[15]....
        /*0b80*/ 	.word	0xffffffff


	//   ....[16]....
        /*0b84*/ 	.word	0x0500000f


	//   ....[17]....
        /*0b88*/ 	.word	0x0500000f


	//   ....[18]....
        /*0b8c*/ 	.word	0x0500000f


	//   ....[19]....
        /*0b90*/ 	.word	0x0500000f


	//   ....[20]....
        /*0b94*/ 	.word	0x0500000f


	//   ....[21]....
        /*0b98*/ 	.word	0x0500000f


	//   ....[22]....
        /*0b9c*/ 	.word	0x0500000f


	//   ....[23]....
        /*0ba0*/ 	.word	0x0500000f


	//   ....[24]....
        /*0ba4*/ 	.word	0x0500000f


	//   ....[25]....
        /*0ba8*/ 	.word	0x0500000f


	//   ....[26]....
        /*0bac*/ 	.word	0x0500000f


	//   ....[27]....
        /*0bb0*/ 	.word	0x0500000f


	//   ....[28]....
        /*0bb4*/ 	.word	0x0500000f


	//   ....[29]....
        /*0bb8*/ 	.word	0x0500000f


	//   ....[30]....
        /*0bbc*/ 	.word	0x0500000f


	//   ....[31]....
        /*0bc0*/ 	.word	0x0500000f


	//   ....[32]....
        /*0bc4*/ 	.word	0x0500000f


	//   ....[33]....
        /*0bc8*/ 	.word	0x0500000f


	//   ....[34]....
        /*0bcc*/ 	.word	0x0500000f


	//   ....[35]....
        /*0bd0*/ 	.word	0x0500000f


	//   ....[36]....
        /*0bd4*/ 	.word	0x0500000f


	//   ....[37]....
        /*0bd8*/ 	.word	0x0500000f


	//   ....[38]....
        /*0bdc*/ 	.word	0x0500000f


	//   ....[39]....
        /*0be0*/ 	.word	0x0500000f


	//   ....[40]....
        /*0be4*/ 	.word	0x0500000f


	//   ....[41]....
        /*0be8*/ 	.word	0x0500000f


	//   ....[42]....
        /*0bec*/ 	.word	0x0500000f


	//   ....[43]....
        /*0bf0*/ 	.word	0x0500000f


	//   ....[44]....
        /*0bf4*/ 	.word	0x0500000f


	//   ....[45]....
        /*0bf8*/ 	.word	0x0500000f


	//   ....[46]....
        /*0bfc*/ 	.word	0x0500000f


	//   ....[47]....
        /*0c00*/ 	.word	0x0500000f


	//   ....[48]....
        /*0c04*/ 	.word	0x0500000f


	//   ....[49]....
        /*0c08*/ 	.word	0x0500000f


	//   ....[50]....
        /*0c0c*/ 	.word	0x0500000f


	//   ....[51]....
        /*0c10*/ 	.word	0x0500000f


	//   ....[52]....
        /*0c14*/ 	.word	0x0500000f


	//   ....[53]....
        /*0c18*/ 	.word	0x0500000f


	//   ....[54]....
        /*0c1c*/ 	.word	0x0500000f


	//   ....[55]....
        /*0c20*/ 	.word	0x0500000f


	//   ....[56]....
        /*0c24*/ 	.word	0x0500000f


	//   ....[57]....
        /*0c28*/ 	.word	0x0500000f


	//   ....[58]....
        /*0c2c*/ 	.word	0x0500000f


	//   ....[59]....
        /*0c30*/ 	.word	0x0500000f


	//   ....[60]....
        /*0c34*/ 	.word	0x0500000f


	//   ....[61]....
        /*0c38*/ 	.word	0x0500000f


	//   ....[62]....
        /*0c3c*/ 	.word	0x0500000f


	//   ....[63]....
        /*0c40*/ 	.word	0x0500000f


	//   ....[64]....
        /*0c44*/ 	.word	0x0500000f


	//   ....[65]....
        /*0c48*/ 	.word	0x0500000f


	//   ....[66]....
        /*0c4c*/ 	.word	0x0500000f


	//   ....[67]....
        /*0c50*/ 	.word	0x0500000f


	//   ....[68]....
        /*0c54*/ 	.word	0x0500000f


	//   ....[69]....
        /*0c58*/ 	.word	0x0500000f


	//   ....[70]....
        /*0c5c*/ 	.word	0x0500000f


	//   ....[71]....
        /*0c60*/ 	.word	0x0500000f


	//   ....[72]....
        /*0c64*/ 	.word	0x0500000f


	//   ....[73]....
        /*0c68*/ 	.word	0x0500000f


	//   ....[74]....
        /*0c6c*/ 	.word	0x0500000f


	//   ....[75]....
        /*0c70*/ 	.word	0x0500000f


	//   ....[76]....
        /*0c74*/ 	.word	0x0500000f


	//   ....[77]....
        /*0c78*/ 	.word	0x0500000f


	//   ....[78]....
        /*0c7c*/ 	.word	0x0500000f


	//   ....[79]....
        /*0c80*/ 	.word	0x0500000f


	//   ....[80]....
        /*0c84*/ 	.word	0x0500000f


	//   ....[81]....
        /*0c88*/ 	.word	0x0500000f


	//   ....[82]....
        /*0c8c*/ 	.word	0x0500000f


	//   ....[83]....
        /*0c90*/ 	.word	0x0500000f


	//   ....[84]....
        /*0c94*/ 	.word	0x0500000f


	//   ....[85]....
        /*0c98*/ 	.word	0x0500000f


	//   ....[86]....
        /*0c9c*/ 	.word	0x0500000f


	//   ....[87]....
        /*0ca0*/ 	.word	0x0500000f


	//   ....[88]....
        /*0ca4*/ 	.word	0x0500000f


	//   ....[89]....
        /*0ca8*/ 	.word	0x0500000f


	//   ....[90]....
        /*0cac*/ 	.word	0x0500000f


	//   ....[91]....
        /*0cb0*/ 	.word	0x0500000f


	//   ....[92]....
        /*0cb4*/ 	.word	0x0500000f


	//   ....[93]....
        /*0cb8*/ 	.word	0x0500000f


	//   ....[94]....
        /*0cbc*/ 	.word	0x0500000f


	//   ....[95]....
        /*0cc0*/ 	.word	0x0500000f


	//   ....[96]....
        /*0cc4*/ 	.word	0x0500000f


	//   ....[97]....
        /*0cc8*/ 	.word	0x0500000f


	//   ....[98]....
        /*0ccc*/ 	.word	0x0500000f


	//   ....[99]....
        /*0cd0*/ 	.word	0x0500000f


	//   ....[100]....
        /*0cd4*/ 	.word	0x0500000f


	//   ....[101]....
        /*0cd8*/ 	.word	0x0500000f


	//   ....[102]....
        /*0cdc*/ 	.word	0x0500000f


	//   ....[103]....
        /*0ce0*/ 	.word	0x0500000f


	//   ....[104]....
        /*0ce4*/ 	.word	0x0500000f


	//   ....[105]....
        /*0ce8*/ 	.word	0x0500000f


	//   ....[106]....
        /*0cec*/ 	.word	0x0500000f


	//   ....[107]....
        /*0cf0*/ 	.word	0x0500000f


	//   ....[108]....
        /*0cf4*/ 	.word	0x0500000f


	//   ....[109]....
        /*0cf8*/ 	.word	0x0500000f


	//   ....[110]....
        /*0cfc*/ 	.word	0x0500000f


	//   ....[111]....
        /*0d00*/ 	.word	0x0500000f


	//   ....[112]....
        /*0d04*/ 	.word	0x0500000f


	//   ....[113]....
        /*0d08*/ 	.word	0x0500000f


	//   ....[114]....
        /*0d0c*/ 	.word	0x0500000f


	//   ....[115]....
        /*0d10*/ 	.word	0x0500000f


	//   ....[116]....
        /*0d14*/ 	.word	0x0500000f


	//   ....[117]....
        /*0d18*/ 	.word	0x0500000f


	//   ....[118]....
        /*0d1c*/ 	.word	0x0500000f


	//   ....[119]....
        /*0d20*/ 	.word	0x0500000f


	//   ....[120]....
        /*0d24*/ 	.word	0x0500000f


	//   ....[121]....
        /*0d28*/ 	.word	0x0500000f


	//   ....[122]....
        /*0d2c*/ 	.word	0x0500000f


	//   ....[123]....
        /*0d30*/ 	.word	0x0500000f


	//   ....[124]....
        /*0d34*/ 	.word	0x0500000f


	//   ....[125]....
        /*0d38*/ 	.word	0x0500000f


	//   ....[126]....
        /*0d3c*/ 	.word	0x0500000f


	//   ....[127]....
        /*0d40*/ 	.word	0x0500000f


	//   ....[128]....
        /*0d44*/ 	.word	0x0500000f


	//   ....[129]....
        /*0d48*/ 	.word	0x0500000f


	//   ....[130]....
        /*0d4c*/ 	.word	0x0500000f


	//   ....[131]....
        /*0d50*/ 	.word	0x0500000f


	//   ....[132]....
        /*0d54*/ 	.word	0x0500000f


	//   ....[133]....
        /*0d58*/ 	.word	0x0500000f


	//   ....[134]....
        /*0d5c*/ 	.word	0x0500000f


	//   ....[135]....
        /*0d60*/ 	.word	0x0500000f


	//   ....[136]....
        /*0d64*/ 	.word	0x0500000f


	//   ....[137]....
        /*0d68*/ 	.word	0x0500000f


	//   ....[138]....
        /*0d6c*/ 	.word	0x0500000f


	//   ....[139]....
        /*0d70*/ 	.word	0x0500000f


	//   ....[140]....
        /*0d74*/ 	.word	0x0500000f


	//   ....[141]....
        /*0d78*/ 	.word	0x0500000f


	//   ....[142]....
        /*0d7c*/ 	.word	0x0500000f


	//   ....[143]....
        /*0d80*/ 	.word	0x0500000f


	//   ....[144]....
        /*0d84*/ 	.word	0x0500000f


	//   ....[145]....
        /*0d88*/ 	.word	0x0500000f


	//   ....[146]....
        /*0d8c*/ 	.word	0x0500000f


	//   ....[147]....
        /*0d90*/ 	.word	0x0500000f


	//   ....[148]....
        /*0d94*/ 	.word	0x0500000f


	//   ....[149]....
        /*0d98*/ 	.word	0x0500000f


	//   ....[150]....
        /*0d9c*/ 	.word	0x0500000f


	//   ....[151]....
        /*0da0*/ 	.word	0x0500000f


	//   ....[152]....
        /*0da4*/ 	.word	0x0500000f


	//   ....[153]....
        /*0da8*/ 	.word	0x0500000f


	//   ....[154]....
        /*0dac*/ 	.word	0x0500000f


	//   ....[155]....
        /*0db0*/ 	.word	0x0500000f


	//   ....[156]....
        /*0db4*/ 	.word	0x0500000f


	//   ....[157]....
        /*0db8*/ 	.word	0x0500000f


	//   ....[158]....
        /*0dbc*/ 	.word	0x0500000f


	//   ....[159]....
        /*0dc0*/ 	.word	0x0500000f


	//   ....[160]....
        /*0dc4*/ 	.word	0x0500000f


	//   ....[161]....
        /*0dc8*/ 	.word	0x0500000f


	//   ....[162]....
        /*0dcc*/ 	.word	0x0500000f


	//   ....[163]....
        /*0dd0*/ 	.word	0x0500000f


	//   ....[164]....
        /*0dd4*/ 	.word	0x0500000f


	//   ....[165]....
        /*0dd8*/ 	.word	0x0500000f


	//   ....[166]....
        /*0ddc*/ 	.word	0x0500000f


	//   ....[167]....
        /*0de0*/ 	.word	0x0500000f


	//   ....[168]....
        /*0de4*/ 	.word	0x0500000f


	//   ....[169]....
        /*0de8*/ 	.word	0x0500000f


	//   ....[170]....
        /*0dec*/ 	.word	0x0500000f


	//   ....[171]....
        /*0df0*/ 	.word	0x0500000f


	//   ....[172]....
        /*0df4*/ 	.word	0x0500000f


	//   ....[173]....
        /*0df8*/ 	.word	0x0500000f


	//   ....[174]....
        /*0dfc*/ 	.word	0x0500000f


	//   ....[175]....
        /*0e00*/ 	.word	0x0500000f


	//   ....[176]....
        /*0e04*/ 	.word	0x0500000f


	//   ....[177]....
        /*0e08*/ 	.word	0x0500000f


	//   ....[178]....
        /*0e0c*/ 	.word	0x0500000f


	//   ....[179]....
        /*0e10*/ 	.word	0x0500000f


	//   ....[180]....
        /*0e14*/ 	.word	0x0500000f


	//   ....[181]....
        /*0e18*/ 	.word	0x0500000f


	//   ....[182]....
        /*0e1c*/ 	.word	0x0500000f


	//   ....[183]....
        /*0e20*/ 	.word	0x0500000f


	//   ....[184]....
        /*0e24*/ 	.word	0x0500000f


	//   ....[185]....
        /*0e28*/ 	.word	0x0500000f


	//   ....[186]....
        /*0e2c*/ 	.word	0x0500000f


	//   ....[187]....
        /*0e30*/ 	.word	0x0500000f


	//   ....[188]....
        /*0e34*/ 	.word	0x0500000f


	//   ....[189]....
        /*0e38*/ 	.word	0x0500000f


	//   ....[190]....
        /*0e3c*/ 	.word	0x0500000f


	//   ....[191]....
        /*0e40*/ 	.word	0x0500000f


	//   ....[192]....
        /*0e44*/ 	.word	0x0500000f


	//   ....[193]....
        /*0e48*/ 	.word	0x0500000f


	//   ....[194]....
        /*0e4c*/ 	.word	0x0500000f


	//   ....[195]....
        /*0e50*/ 	.word	0x0500000f


	//   ....[196]....
        /*0e54*/ 	.word	0x0500000f


	//   ....[197]....
        /*0e58*/ 	.word	0x0500000f


	//   ....[198]....
        /*0e5c*/ 	.word	0x0500000f


	//   ....[199]....
        /*0e60*/ 	.word	0x0500000f


	//   ....[200]....
        /*0e64*/ 	.word	0x0500000f


	//   ....[201]....
        /*0e68*/ 	.word	0x0500000f


	//   ....[202]....
        /*0e6c*/ 	.word	0x0500000f


	//   ....[203]....
        /*0e70*/ 	.word	0x0500000f


	//   ....[204]....
        /*0e74*/ 	.word	0x0500000f


	//   ....[205]....
        /*0e78*/ 	.word	0x0500000f


	//   ....[206]....
        /*0e7c*/ 	.word	0x0500000f


	//   ....[207]....
        /*0e80*/ 	.word	0x0500000f


	//   ....[208]....
        /*0e84*/ 	.word	0x0500000f


	//   ....[209]....
        /*0e88*/ 	.word	0x0500000f


	//   ....[210]....
        /*0e8c*/ 	.word	0x0500000f


	//   ....[211]....
        /*0e90*/ 	.word	0x0500000f


	//   ....[212]....
        /*0e94*/ 	.word	0x0500000f


	//   ....[213]....
        /*0e98*/ 	.word	0x0500000f


	//   ....[214]....
        /*0e9c*/ 	.word	0x0500000f


	//   ....[215]....
        /*0ea0*/ 	.word	0x0500000f


	//   ....[216]....
        /*0ea4*/ 	.word	0x0500000f


	//   ....[217]....
        /*0ea8*/ 	.word	0x0500000f


	//   ....[218]....
        /*0eac*/ 	.word	0x0500000f


	//   ....[219]....
        /*0eb0*/ 	.word	0x0500000f


	//   ....[220]....
        /*0eb4*/ 	.word	0x0500000f


	//   ....[221]....
        /*0eb8*/ 	.word	0x0500000f


	//   ....[222]....
        /*0ebc*/ 	.word	0x0500000f


	//   ....[223]....
        /*0ec0*/ 	.word	0x0500000f


	//   ....[224]....
        /*0ec4*/ 	.word	0x0500000f


	//   ....[225]....
        /*0ec8*/ 	.word	0x0500000f


	//   ....[226]....
        /*0ecc*/ 	.word	0x0500000f


	//   ....[227]....
        /*0ed0*/ 	.word	0x0500000f


	//   ....[228]....
        /*0ed4*/ 	.word	0x0500000f


	//   ....[229]....
        /*0ed8*/ 	.word	0x0500000f


	//   ....[230]....
        /*0edc*/ 	.word	0x0500000f


	//   ....[231]....
        /*0ee0*/ 	.word	0x0500000f


	//   ....[232]....
        /*0ee4*/ 	.word	0x0500000f


	//   ....[233]....
        /*0ee8*/ 	.word	0x0500000f


	//----- nvinfo : EIATTR_COOP_GROUP_INSTR_OFFSETS
	.align		4
.L_238:
        /*0eec*/ 	.byte	0x04, 0x28
        /*0eee*/ 	.short	(.L_240 - .L_239)


	//   ....[0]....
.L_239:
        /*0ef0*/ 	.word	0x00000070


	//   ....[1]....
        /*0ef4*/ 	.word	0x000001a0


	//   ....[2]....
        /*0ef8*/ 	.word	0x000001f0


	//   ....[3]....
        /*0efc*/ 	.word	0x00000420


	//   ....[4]....
        /*0f00*/ 	.word	0x00000580


	//   ....[5]....
        /*0f04*/ 	.word	0x000006a0


	//   ....[6]....
        /*0f08*/ 	.word	0x00000800


	//   ....[7]....
        /*0f0c*/ 	.word	0x00008710


	//   ....[8]....
        /*0f10*/ 	.word	0x00008df0


	//   ....[9]....
        /*0f14*/ 	.word	0x00008e00


	//   ....[10]....
        /*0f18*/ 	.word	0x00008e10


	//   ....[11]....
        /*0f1c*/ 	.word	0x00008e20


	//   ....[12]....
        /*0f20*/ 	.word	0x00009020


	//   ....[13]....
        /*0f24*/ 	.word	0x00009030


	//   ....[14]....
        /*0f28*/ 	.word	0x00009040


	//   ....[15]....
        /*0f2c*/ 	.word	0x00009050


	//   ....[16]....
        /*0f30*/ 	.word	0x00009230


	//   ....[17]....
        /*0f34*/ 	.word	0x00009240


	//   ....[18]....
        /*0f38*/ 	.word	0x00009250


	//   ....[19]....
        /*0f3c*/ 	.word	0x00009260


	//   ....[20]....
        /*0f40*/ 	.word	0x00009460


	//   ....[21]....
        /*0f44*/ 	.word	0x00009470


	//   ....[22]....
        /*0f48*/ 	.word	0x00009480


	//   ....[23]....
        /*0f4c*/ 	.word	0x00009490


	//   ....[24]....
        /*0f50*/ 	.word	0x0000d790


	//   ....[25]....
        /*0f54*/ 	.word	0x0000d7b0


	//   ....[26]....
        /*0f58*/ 	.word	0x0000d7c0


	//   ....[27]....
        /*0f5c*/ 	.word	0x0000d7d0


	//   ....[28]....
        /*0f60*/ 	.word	0x0000d870


	//   ....[29]....
        /*0f64*/ 	.word	0x0000d880


	//   ....[30]....
        /*0f68*/ 	.word	0x0000d890


	//   ....[31]....
        /*0f6c*/ 	.word	0x0000d8a0


	//   ....[32]....
        /*0f70*/ 	.word	0x0000dac0


	//   ....[33]....
        /*0f74*/ 	.word	0x0000dae0


	//   ....[34]....
        /*0f78*/ 	.word	0x0000db00


	//   ....[35]....
        /*0f7c*/ 	.word	0x0000db10


	//   ....[36]....
        /*0f80*/ 	.word	0x0000dbb0


	//   ....[37]....
        /*0f84*/ 	.word	0x0000dbe0


	//   ....[38]....
        /*0f88*/ 	.word	0x0000dbf0


	//   ....[39]....
        /*0f8c*/ 	.word	0x0000dc00


	//   ....[40]....
        /*0f90*/ 	.word	0x00012510


	//   ....[41]....
        /*0f94*/ 	.word	0x000128d0


	//   ....[42]....
        /*0f98*/ 	.word	0x00013160


	//   ....[43]....
        /*0f9c*/ 	.word	0x00013270


	//   ....[44]....
        /*0fa0*/ 	.word	0x000136b0


	//   ....[45]....
        /*0fa4*/ 	.word	0x00013700


	//   ....[46]....
        /*0fa8*/ 	.word	0x00014e90


	//   ....[47]....
        /*0fac*/ 	.word	0x000150d0


	//   ....[48]....
        /*0fb0*/ 	.word	0x00015ad0


	//   ....[49]....
        /*0fb4*/ 	.word	0x00015af0


	//   ....[50]....
        /*0fb8*/ 	.word	0x00015b20


	//   ....[51]....
        /*0fbc*/ 	.word	0x00015b30


	//   ....[52]....
        /*0fc0*/ 	.word	0x00017870


	//   ....[53]....
        /*0fc4*/ 	.word	0x000178b0


	//   ....[54]....
        /*0fc8*/ 	.word	0x000178d0


	//   ....[55]....
        /*0fcc*/ 	.word	0x000178f0


	//   ....[56]....
        /*0fd0*/ 	.word	0x000192a0


	//   ....[57]....
        /*0fd4*/ 	.word	0x00019520


	//   ....[58]....
        /*0fd8*/ 	.word	0x00019be0


	//   ....[59]....
        /*0fdc*/ 	.word	0x00019cb0


	//   ....[60]....
        /*0fe0*/ 	.word	0x0001a180


	//   ....[61]....
        /*0fe4*/ 	.word	0x0001a1e0


	//   ....[62]....
        /*0fe8*/ 	.word	0x0001b3c0


	//   ....[63]....
        /*0fec*/ 	.word	0x0001b3d0


	//   ....[64]....
        /*0ff0*/ 	.word	0x0001b3f0


	//   ....[65]....
        /*0ff4*/ 	.word	0x0001b410


	//   ....[66]....
        /*0ff8*/ 	.word	0x0001c7a0


	//   ....[67]....
        /*0ffc*/ 	.word	0x0001c7d0


	//   ....[68]....
        /*1000*/ 	.word	0x0001c800


	//   ....[69]....
        /*1004*/ 	.word	0x0001c830


	//   ....[70]....
        /*1008*/ 	.word	0x0001c860


	//   ....[71]....
        /*100c*/ 	.word	0x0001c890


	//   ....[72]....
        /*1010*/ 	.word	0x0001c8c0


	//   ....[73]....
        /*1014*/ 	.word	0x0001c8f0


	//   ....[74]....
        /*1018*/ 	.word	0x0001c920


	//   ....[75]....
        /*101c*/ 	.word	0x0001c980


	//   ....[76]....
        /*1020*/ 	.word	0x0001c9b0


	//   ....[77]....
        /*1024*/ 	.word	0x0001c9e0


	//   ....[78]....
        /*1028*/ 	.word	0x0001ca10


	//   ....[79]....
        /*102c*/ 	.word	0x0001ca40


	//   ....[80]....
        /*1030*/ 	.word	0x0001ca70


	//   ....[81]....
        /*1034*/ 	.word	0x0001caa0


	//   ....[82]....
        /*1038*/ 	.word	0x0001cad0


	//   ....[83]....
        /*103c*/ 	.word	0x0001cb00


	//   ....[84]....
        /*1040*/ 	.word	0x0001cb30


	//   ....[85]....
        /*1044*/ 	.word	0x0001cb60


	//   ....[86]....
        /*1048*/ 	.word	0x0001cb90


	//   ....[87]....
        /*104c*/ 	.word	0x0001cbc0


	//   ....[88]....
        /*1050*/ 	.word	0x0001cbf0


	//   ....[89]....
        /*1054*/ 	.word	0x0001cc20


	//   ....[90]....
        /*1058*/ 	.word	0x0001cc50


	//   ....[91]....
        /*105c*/ 	.word	0x0001cc80


	//   ....[92]....
        /*1060*/ 	.word	0x0001ccb0


	//   ....[93]....
        /*1064*/ 	.word	0x0001cce0


	//   ....[94]....
        /*1068*/ 	.word	0x0001cd10


	//   ....[95]....
        /*106c*/ 	.word	0x0001cd40


	//   ....[96]....
        /*1070*/ 	.word	0x0001cd70


	//   ....[97]....
        /*1074*/ 	.word	0x0001cda0


	//   ....[98]....
        /*1078*/ 	.word	0x0001cdd0


	//   ....[99]....
        /*107c*/ 	.word	0x0001ce00


	//   ....[100]....
        /*1080*/ 	.word	0x0001ce30


	//   ....[101]....
        /*1084*/ 	.word	0x0001ce60


	//   ....[102]....
        /*1088*/ 	.word	0x0001ce90


	//   ....[103]....
        /*108c*/ 	.word	0x0001cec0


	//   ....[104]....
        /*1090*/ 	.word	0x0001cef0


	//   ....[105]....
        /*1094*/ 	.word	0x0001cf20


	//   ....[106]....
        /*1098*/ 	.word	0x0001cf50


	//   ....[107]....
        /*109c*/ 	.word	0x0001cf80


	//   ....[108]....
        /*10a0*/ 	.word	0x0001cfb0


	//   ....[109]....
        /*10a4*/ 	.word	0x0001cfe0


	//   ....[110]....
        /*10a8*/ 	.word	0x0001d010


	//   ....[111]....
        /*10ac*/ 	.word	0x0001d040


	//   ....[112]....
        /*10b0*/ 	.word	0x0001d070


	//   ....[113]....
        /*10b4*/ 	.word	0x0001d0a0


	//   ....[114]....
        /*10b8*/ 	.word	0x0001d0d0


	//   ....[115]....
        /*10bc*/ 	.word	0x0001d100


	//   ....[116]....
        /*10c0*/ 	.word	0x0001d130


	//   ....[117]....
        /*10c4*/ 	.word	0x0001d160


	//   ....[118]....
        /*10c8*/ 	.word	0x0001d190


	//   ....[119]....
        /*10cc*/ 	.word	0x0001d1c0


	//   ....[120]....
        /*10d0*/ 	.word	0x0001d1f0


	//   ....[121]....
        /*10d4*/ 	.word	0x0001d220


	//   ....[122]....
        /*10d8*/ 	.word	0x0001d250


	//   ....[123]....
        /*10dc*/ 	.word	0x0001d280


	//   ....[124]....
        /*10e0*/ 	.word	0x0001d2b0


	//   ....[125]....
        /*10e4*/ 	.word	0x0001d2e0


	//   ....[126]....
        /*10e8*/ 	.word	0x0001d310


	//   ....[127]....
        /*10ec*/ 	.word	0x0001d340


	//   ....[128]....
        /*10f0*/ 	.word	0x0001d370


	//   ....[129]....
        /*10f4*/ 	.word	0x0001d3a0


	//   ....[130]....
        /*10f8*/ 	.word	0x0001d3d0


	//   ....[131]....
        /*10fc*/ 	.word	0x0001d400


	//   ....[132]....
        /*1100*/ 	.word	0x0001d430


	//   ....[133]....
        /*1104*/ 	.word	0x0001d460


	//   ....[134]....
        /*1108*/ 	.word	0x0001d490


	//   ....[135]....
        /*110c*/ 	.word	0x0001d4c0


	//   ....[136]....
        /*1110*/ 	.word	0x0001d4f0


	//   ....[137]....
        /*1114*/ 	.word	0x0001d520


	//   ....[138]....
        /*1118*/ 	.word	0x0001d550


	//   ....[139]....
        /*111c*/ 	.word	0x0001d580


	//   ....[140]....
        /*1120*/ 	.word	0x0001d5b0


	//   ....[141]....
        /*1124*/ 	.word	0x0001d5e0


	//   ....[142]....
        /*1128*/ 	.word	0x0001d610


	//   ....[143]....
        /*112c*/ 	.word	0x0001d640


	//   ....[144]....
        /*1130*/ 	.word	0x0001d670


	//   ....[145]....
        /*1134*/ 	.word	0x0001d6a0


	//   ....[146]....
        /*1138*/ 	.word	0x0001d6d0


	//   ....[147]....
        /*113c*/ 	.word	0x0001d700


	//   ....[148]....
        /*1140*/ 	.word	0x0001d730


	//   ....[149]....
        /*1144*/ 	.word	0x0001d760


	//   ....[150]....
        /*1148*/ 	.word	0x0001d790


	//   ....[151]....
        /*114c*/ 	.word	0x0001d7c0


	//   ....[152]....
        /*1150*/ 	.word	0x0001d7f0


	//   ....[153]....
        /*1154*/ 	.word	0x0001d820


	//   ....[154]....
        /*1158*/ 	.word	0x0001d850


	//   ....[155]....
        /*115c*/ 	.word	0x0001d880


	//   ....[156]....
        /*1160*/ 	.word	0x0001d8b0


	//   ....[157]....
        /*1164*/ 	.word	0x0001d8e0


	//   ....[158]....
        /*1168*/ 	.word	0x0001d910


	//   ....[159]....
        /*116c*/ 	.word	0x0001d940


	//   ....[160]....
        /*1170*/ 	.word	0x0001d970


	//   ....[161]....
        /*1174*/ 	.word	0x0001d9a0


	//   ....[162]....
        /*1178*/ 	.word	0x0001d9d0


	//   ....[163]....
        /*117c*/ 	.word	0x0001da00


	//   ....[164]....
        /*1180*/ 	.word	0x0001da20


	//   ....[165]....
        /*1184*/ 	.word	0x0001da50


	//   ....[166]....
        /*1188*/ 	.word	0x0001da60


	//   ....[167]....
        /*118c*/ 	.word	0x0001da90


	//   ....[168]....
        /*1190*/ 	.word	0x0001daa0


	//   ....[169]....
        /*1194*/ 	.word	0x0001dad0


	//   ....[170]....
        /*1198*/ 	.word	0x0001dae0


	//   ....[171]....
        /*119c*/ 	.word	0x0001db10


	//   ....[172]....
        /*11a0*/ 	.word	0x0001db20


	//   ....[173]....
        /*11a4*/ 	.word	0x0001db50


	//   ....[174]....
        /*11a8*/ 	.word	0x0001db60


	//   ....[175]....
        /*11ac*/ 	.word	0x0001db90


	//   ....[176]....
        /*11b0*/ 	.word	0x0001dba0


	//   ....[177]....
        /*11b4*/ 	.word	0x0001dbd0


	//   ....[178]....
        /*11b8*/ 	.word	0x0001dc00


	//   ....[179]....
        /*11bc*/ 	.word	0x0001dc10


	//   ....[180]....
        /*11c0*/ 	.word	0x0001dc40


	//   ....[181]....
        /*11c4*/ 	.word	0x0001dc50


	//   ....[182]....
        /*11c8*/ 	.word	0x0001dc80


	//   ....[183]....
        /*11cc*/ 	.word	0x0001dc90


	//   ....[184]....
        /*11d0*/ 	.word	0x0001dcc0


	//   ....[185]....
        /*11d4*/ 	.word	0x0001dcd0


	//   ....[186]....
        /*11d8*/ 	.word	0x0001dd00


	//   ....[187]....
        /*11dc*/ 	.word	0x0001dd10


	//   ....[188]....
        /*11e0*/ 	.word	0x0001dd40


	//   ....[189]....
        /*11e4*/ 	.word	0x0001dd50


	//   ....[190]....
        /*11e8*/ 	.word	0x0001dd80


	//   ....[191]....
        /*11ec*/ 	.word	0x0001de00


	//   ....[192]....
        /*11f0*/ 	.word	0x0001de30


	//   ....[193]....
        /*11f4*/ 	.word	0x0001de60


	//   ....[194]....
        /*11f8*/ 	.word	0x0001eae0


	//   ....[195]....
        /*11fc*/ 	.word	0x0001eb00


	//   ....[196]....
        /*1200*/ 	.word	0x0001eb10


	//   ....[197]....
        /*1204*/ 	.word	0x0001eb20


	//   ....[198]....
        /*1208*/ 	.word	0x0001f550


	//   ....[199]....
        /*120c*/ 	.word	0x0001f560


	//   ....[200]....
        /*1210*/ 	.word	0x0001f6e0


	//   ....[201]....
        /*1214*/ 	.word	0x0001f6f0


	//   ....[202]....
        /*1218*/ 	.word	0x0001f880


	//   ....[203]....
        /*121c*/ 	.word	0x0001f890


	//   ....[204]....
        /*1220*/ 	.word	0x0001fa20


	//   ....[205]....
        /*1224*/ 	.word	0x0001fa30


	//   ....[206]....
        /*1228*/ 	.word	0x0001fe60


	//   ....[207]....
        /*122c*/ 	.word	0x0001fe70


	//   ....[208]....
        /*1230*/ 	.word	0x00020ef0


	//   ....[209]....
        /*1234*/ 	.word	0x00020f00


	//   ....[210]....
        /*1238*/ 	.word	0x00022660


	//   ....[211]....
        /*123c*/ 	.word	0x00022670


	//   ....[212]....
        /*1240*/ 	.word	0x00022800


	//   ....[213]....
        /*1244*/ 	.word	0x00022810


	//   ....[214]....
        /*1248*/ 	.word	0x000229a0


	//   ....[215]....
        /*124c*/ 	.word	0x000229b0


	//   ....[216]....
        /*1250*/ 	.word	0x00022b40


	//   ....[217]....
        /*1254*/ 	.word	0x00022b50


	//   ....[218]....
        /*1258*/ 	.word	0x00022d40


	//   ....[219]....
        /*125c*/ 	.word	0x00022f80


	//   ....[220]....
        /*1260*/ 	.word	0x00022fb0


	//   ....[221]....
        /*1264*/ 	.word	0x00022fe0


	//   ....[222]....
        /*1268*/ 	.word	0x00023010


	//   ....[223]....
        /*126c*/ 	.word	0x00023040


	//   ....[224]....
        /*1270*/ 	.word	0x00023070


	//   ....[225]....
        /*1274*/ 	.word	0x00023210


	//   ....[226]....
        /*1278*/ 	.word	0x00023240


	//   ....[227]....
        /*127c*/ 	.word	0x00023270


	//   ....[228]....
        /*1280*/ 	.word	0x000232a0


	//   ....[229]....
        /*1284*/ 	.word	0x000232d0


	//   ....[230]....
        /*1288*/ 	.word	0x00023300


	//   ....[231]....
        /*128c*/ 	.word	0x000233a0


	//   ....[232]....
        /*1290*/ 	.word	0x000233d0


	//   ....[233]....
        /*1294*/ 	.word	0x000233e0


	//   ....[234]....
        /*1298*/ 	.word	0x00023410


	//   ....[235]....
        /*129c*/ 	.word	0x00024e70


	//   ....[236]....
        /*12a0*/ 	.word	0x00026dd0


	//   ....[237]....
        /*12a4*/ 	.word	0x00027ab0


	//   ....[238]....
        /*12a8*/ 	.word	0x00027ae0


	//   ....[239]....
        /*12ac*/ 	.word	0x00027b00


	//   ....[240]....
        /*12b0*/ 	.word	0x00027b20


	//   ....[241]....
        /*12b4*/ 	.word	0x00027c30


	//   ....[242]....
        /*12b8*/ 	.word	0x00027c40


	//   ....[243]....
        /*12bc*/ 	.word	0x00027cd0


	//   ....[244]....
        /*12c0*/ 	.word	0x00027ce0


	//   ....[245]....
        /*12c4*/ 	.word	0x00027d70


	//   ....[246]....
        /*12c8*/ 	.word	0x00027d80


	//   ....[247]....
        /*12cc*/ 	.word	0x00027e10


	//   ....[248]....
        /*12d0*/ 	.word	0x00027e20


	//   ....[249]....
        /*12d4*/ 	.word	0x00027eb0


	//   ....[250]....
        /*12d8*/ 	.word	0x00027ec0


	//   ....[251]....
        /*12dc*/ 	.word	0x00027f10


	//   ....[252]....
        /*12e0*/ 	.word	0x00027f40


	//   ....[253]....
        /*12e4*/ 	.word	0x00029ae0


	//   ....[254]....
        /*12e8*/ 	.word	0x00029b20


	//   ....[255]....
        /*12ec*/ 	.word	0x00029b70


	//   ....[0]....
        /*12f0*/ 	.word	0x00029ba0


	//   ....[1]....
        /*12f4*/ 	.word	0x00029bd0


	//   ....[2]....
        /*12f8*/ 	.word	0x00029c00


	//   ....[3]....
        /*12fc*/ 	.word	0x00029c30


	//   ....[4]....
        /*1300*/ 	.word	0x00029c60


	//   ....[5]....
        /*1304*/ 	.word	0x00029e30


	//   ....[6]....
        /*1308*/ 	.word	0x00029e60


	//   ....[7]....
        /*130c*/ 	.word	0x00029e90


	//   ....[8]....
        /*1310*/ 	.word	0x00029ec0


	//   ....[9]....
        /*1314*/ 	.word	0x00029ef0


	//   ....[10]....
        /*1318*/ 	.word	0x00029f20


	//   ....[11]....
        /*131c*/ 	.word	0x0002a000


	//   ....[12]....
        /*1320*/ 	.word	0x0002a020


	//   ....[13]....
        /*1324*/ 	.word	0x0002a030


	//   ....[14]....
        /*1328*/ 	.word	0x0002a0b0


	//   ....[15]....
        /*132c*/ 	.word	0x0002ac00


	//   ....[16]....
        /*1330*/ 	.word	0x0002b0a0


	//   ....[17]....
        /*1334*/ 	.word	0x0002b150


	//   ....[18]....
        /*1338*/ 	.word	0x0002b1e0


	//   ....[19]....
        /*133c*/ 	.word	0x0002b230


	//   ....[20]....
        /*1340*/ 	.word	0x0002b280


	//   ....[21]....
        /*1344*/ 	.word	0x0002b310


	//   ....[22]....
        /*1348*/ 	.word	0x0002b3a0


	//   ....[23]....
        /*134c*/ 	.word	0x0002b3f0


	//   ....[24]....
        /*1350*/ 	.word	0x0002b440


	//   ....[25]....
        /*1354*/ 	.word	0x0002b4d0


	//   ....[26]....
        /*1358*/ 	.word	0x0002b560


	//   ....[27]....
        /*135c*/ 	.word	0x0002b5b0


	//   ....[28]....
        /*1360*/ 	.word	0x0002b600


	//   ....[29]....
        /*1364*/ 	.word	0x0002b690


	//   ....[30]....
        /*1368*/ 	.word	0x0002b720


	//   ....[31]....
        /*136c*/ 	.word	0x0002b770


	//   ....[32]....
        /*1370*/ 	.word	0x0002b7c0


	//   ....[33]....
        /*1374*/ 	.word	0x0002b8c0


	//   ....[34]....
        /*1378*/ 	.word	0x0002b970


	//   ....[35]....
        /*137c*/ 	.word	0x0002b9d0


	//   ....[36]....
        /*1380*/ 	.word	0x0002ba40


	//   ....[37]....
        /*1384*/ 	.word	0x0002bae0


	//   ....[38]....
        /*1388*/ 	.word	0x0002bb30


	//   ....[39]....
        /*138c*/ 	.word	0x0002bb80


	//   ....[40]....
        /*1390*/ 	.word	0x0002bbd0


	//   ....[41]....
        /*1394*/ 	.word	0x0002bd30


	//   ....[42]....
        /*1398*/ 	.word	0x0002bdd0


	//   ....[43]....
        /*139c*/ 	.word	0x0002be30


	//   ....[44]....
        /*13a0*/ 	.word	0x0002beb0


	//   ....[45]....
        /*13a4*/ 	.word	0x0002bf30


	//   ....[46]....
        /*13a8*/ 	.word	0x0002bf80


	//   ....[47]....
        /*13ac*/ 	.word	0x0002bfd0


	//   ....[48]....
        /*13b0*/ 	.word	0x0002c020


	//   ....[49]....
        /*13b4*/ 	.word	0x0002c480


	//   ....[50]....
        /*13b8*/ 	.word	0x0002c5a0


	//   ....[51]....
        /*13bc*/ 	.word	0x0002c6d0


	//   ....[52]....
        /*13c0*/ 	.word	0x0002c7f0


	//   ....[53]....
        /*13c4*/ 	.word	0x0002c920


	//   ....[54]....
        /*13c8*/ 	.word	0x0002ca40


	//   ....[55]....
        /*13cc*/ 	.word	0x0002cb70


	//   ....[56]....
        /*13d0*/ 	.word	0x0002cc90


	//   ....[57]....
        /*13d4*/ 	.word	0x0002cdc0


	//   ....[58]....
        /*13d8*/ 	.word	0x0002cee0


	//   ....[59]....
        /*13dc*/ 	.word	0x0002cf90


	//   ....[60]....
        /*13e0*/ 	.word	0x0002cfe0


	//   ....[61]....
        /*13e4*/ 	.word	0x0002d060


	//   ....[62]....
        /*13e8*/ 	.word	0x0002d0d0


	//   ....[63]....
        /*13ec*/ 	.word	0x0002d130


	//   ....[64]....
        /*13f0*/ 	.word	0x0002d180


	//   ....[65]....
        /*13f4*/ 	.word	0x0002d200


	//   ....[66]....
        /*13f8*/ 	.word	0x0002d270


	//   ....[67]....
        /*13fc*/ 	.word	0x0002d2d0


	//   ....[68]....
        /*1400*/ 	.word	0x0002d320


	//   ....[69]....
        /*1404*/ 	.word	0x0002d3a0


	//   ....[70]....
        /*1408*/ 	.word	0x0002d410


	//   ....[71]....
        /*140c*/ 	.word	0x0002d470


	//   ....[72]....
        /*1410*/ 	.word	0x0002d4c0


	//   ....[73]....
        /*1414*/ 	.word	0x0002d540


	//   ....[74]....
        /*1418*/ 	.word	0x0002d5b0


	//   ....[75]....
        /*141c*/ 	.word	0x0002d610


	//   ....[76]....
        /*1420*/ 	.word	0x0002d660


	//   ....[77]....
        /*1424*/ 	.word	0x0002d6e0


	//   ....[78]....
        /*1428*/ 	.word	0x0002d750


	//   ....[79]....
        /*142c*/ 	.word	0x0002d7b0


	//   ....[80]....
        /*1430*/ 	.word	0x0002d800


	//   ....[81]....
        /*1434*/ 	.word	0x0002d880


	//   ....[82]....
        /*1438*/ 	.word	0x0002d8f0


	//   ....[83]....
        /*143c*/ 	.word	0x0002d950


	//   ....[84]....
        /*1440*/ 	.word	0x0002d9a0


	//   ....[85]....
        /*1444*/ 	.word	0x0002da20


	//   ....[86]....
        /*1448*/ 	.word	0x0002da90


	//   ....[87]....
        /*144c*/ 	.word	0x0002daf0


	//   ....[88]....
        /*1450*/ 	.word	0x0002db40


	//   ....[89]....
        /*1454*/ 	.word	0x0002dbb0


	//   ....[90]....
        /*1458*/ 	.word	0x0002dc10


	//   ....[91]....
        /*145c*/ 	.word	0x0002dc70


	//   ....[92]....
        /*1460*/ 	.word	0x0002dcc0


	//   ....[93]....
        /*1464*/ 	.word	0x0002dd20


	//   ....[94]....
        /*1468*/ 	.word	0x0002dd70


	//   ....[95]....
        /*146c*/ 	.word	0x0002ddd0


	//   ....[96]....
        /*1470*/ 	.word	0x0002de20


	//   ....[97]....
        /*1474*/ 	.word	0x0002dea0


	//   ....[98]....
        /*1478*/ 	.word	0x0002df10


	//   ....[99]....
        /*147c*/ 	.word	0x0002df70


	//   ....[100]....
        /*1480*/ 	.word	0x0002dfc0


	//   ....[101]....
        /*1484*/ 	.word	0x0002e020


	//   ....[102]....
        /*1488*/ 	.word	0x0002e070


	//   ....[103]....
        /*148c*/ 	.word	0x0002e0d0


	//   ....[104]....
        /*1490*/ 	.word	0x0002e120


	//   ....[105]....
        /*1494*/ 	.word	0x0002e180


	//   ....[106]....
        /*1498*/ 	.word	0x0002e1d0


	//   ....[107]....
        /*149c*/ 	.word	0x0002e230


	//   ....[108]....
        /*14a0*/ 	.word	0x0002e280


	//   ....[109]....
        /*14a4*/ 	.word	0x0002e2e0


	//   ....[110]....
        /*14a8*/ 	.word	0x0002e330


	//   ....[111]....
        /*14ac*/ 	.word	0x0002e390


	//   ....[112]....
        /*14b0*/ 	.word	0x0002e3e0


	//   ....[113]....
        /*14b4*/ 	.word	0x0002e440


	//   ....[114]....
        /*14b8*/ 	.word	0x0002e490


	//   ....[115]....
        /*14bc*/ 	.word	0x0002e4f0


	//   ....[116]....
        /*14c0*/ 	.word	0x0002e540


	//   ....[117]....
        /*14c4*/ 	.word	0x0002e5c0


	//   ....[118]....
        /*14c8*/ 	.word	0x0002e630


	//   ....[119]....
        /*14cc*/ 	.word	0x0002e690


	//   ....[120]....
        /*14d0*/ 	.word	0x0002e6e0


	//   ....[121]....
        /*14d4*/ 	.word	0x0002e760


	//   ....[122]....
        /*14d8*/ 	.word	0x0002e7d0


	//   ....[123]....
        /*14dc*/ 	.word	0x0002e830


	//   ....[124]....
        /*14e0*/ 	.word	0x0002e880


	//   ....[125]....
        /*14e4*/ 	.word	0x0002e900


	//   ....[126]....
        /*14e8*/ 	.word	0x0002e970


	//   ....[127]....
        /*14ec*/ 	.word	0x0002e9d0


	//   ....[128]....
        /*14f0*/ 	.word	0x0002ea20


	//   ....[129]....
        /*14f4*/ 	.word	0x0002eaa0


	//   ....[130]....
        /*14f8*/ 	.word	0x0002eb10


	//   ....[131]....
        /*14fc*/ 	.word	0x0002eb70


	//   ....[132]....
        /*1500*/ 	.word	0x0002ebc0


	//   ....[133]....
        /*1504*/ 	.word	0x0002ec40


	//   ....[134]....
        /*1508*/ 	.word	0x0002ecb0


	//   ....[135]....
        /*150c*/ 	.word	0x0002ed10


	//   ....[136]....
        /*1510*/ 	.word	0x0002ed60


	//   ....[137]....
        /*1514*/ 	.word	0x0002ede0


	//   ....[138]....
        /*1518*/ 	.word	0x0002ee50


	//   ....[139]....
        /*151c*/ 	.word	0x0002eeb0


	//   ....[140]....
        /*1520*/ 	.word	0x0002ef00


	//   ....[141]....
        /*1524*/ 	.word	0x0002ef60


	//   ....[142]....
        /*1528*/ 	.word	0x0002efb0


	//   ....[143]....
        /*152c*/ 	.word	0x0002f010


	//   ....[144]....
        /*1530*/ 	.word	0x0002f060


	//   ....[145]....
        /*1534*/ 	.word	0x0002f0c0


	//   ....[146]....
        /*1538*/ 	.word	0x0002f110


	//   ....[147]....
        /*153c*/ 	.word	0x0002f170


	//   ....[148]....
        /*1540*/ 	.word	0x0002f1c0


	//   ....[149]....
        /*1544*/ 	.word	0x0002f240


	//   ....[150]....
        /*1548*/ 	.word	0x0002f2b0


	//   ....[151]....
        /*154c*/ 	.word	0x0002f310


	//   ....[152]....
        /*1550*/ 	.word	0x0002f360


	//   ....[153]....
        /*1554*/ 	.word	0x0002f3e0


	//   ....[154]....
        /*1558*/ 	.word	0x0002f450


	//   ....[155]....
        /*155c*/ 	.word	0x0002f4b0


	//   ....[156]....
        /*1560*/ 	.word	0x0002f500


	//   ....[157]....
        /*1564*/ 	.word	0x0002f580


	//   ....[158]....
        /*1568*/ 	.word	0x0002f5f0


	//   ....[159]....
        /*156c*/ 	.word	0x0002f650


	//   ....[160]....
        /*1570*/ 	.word	0x0002f6a0


	//   ....[161]....
        /*1574*/ 	.word	0x0002f720


	//   ....[162]....
        /*1578*/ 	.word	0x0002f790


	//   ....[163]....
        /*157c*/ 	.word	0x0002f7f0


	//   ....[164]....
        /*1580*/ 	.word	0x0002f840


	//   ....[165]....
        /*1584*/ 	.word	0x0002f8c0


	//   ....[166]....
        /*1588*/ 	.word	0x0002f930


	//   ....[167]....
        /*158c*/ 	.word	0x0002f990


	//   ....[168]....
        /*1590*/ 	.word	0x0002f9e0


	//   ....[169]....
        /*1594*/ 	.word	0x0002fa40


	//   ....[170]....
        /*1598*/ 	.word	0x0002fab0


	//   ....[171]....
        /*159c*/ 	.word	0x0002fb10


	//   ....[172]....
        /*15a0*/ 	.word	0x0002fb60


	//   ....[173]....
        /*15a4*/ 	.word	0x0002fbe0


	//   ....[174]....
        /*15a8*/ 	.word	0x0002fcb0


	//   ....[175]....
        /*15ac*/ 	.word	0x0002fd30


	//   ....[176]....
        /*15b0*/ 	.word	0x0002fde0


	//   ....[177]....
        /*15b4*/ 	.word	0x00030080


	//   ....[178]....
        /*15b8*/ 	.word	0x000300d0


	//   ....[179]....
        /*15bc*/ 	.word	0x00030160


	//   ....[180]....
        /*15c0*/ 	.word	0x000301f0


	//   ....[181]....
        /*15c4*/ 	.word	0x00030280


	//   ....[182]....
        /*15c8*/ 	.word	0x00030310


	//   ....[183]....
        /*15cc*/ 	.word	0x000303a0


	//   ....[184]....
        /*15d0*/ 	.word	0x00030430


	//   ....[185]....
        /*15d4*/ 	.word	0x000304b0


	//   ....[186]....
        /*15d8*/ 	.word	0x00030500


	//   ....[187]....
        /*15dc*/ 	.word	0x000305a0


	//   ....[188]....
        /*15e0*/ 	.word	0x00030630


	//   ....[189]....
        /*15e4*/ 	.word	0x000306c0


	//   ....[190]....
        /*15e8*/ 	.word	0x00030710


	//   ....[191]....
        /*15ec*/ 	.word	0x000307a0


	//   ....[192]....
        /*15f0*/ 	.word	0x00030830


	//   ....[193]....
        /*15f4*/ 	.word	0x000308c0


	//   ....[194]....
        /*15f8*/ 	.word	0x00030950


	//   ....[195]....
        /*15fc*/ 	.word	0x000309e0


	//   ....[196]....
        /*1600*/ 	.word	0x00030a70


	//   ....[197]....
        /*1604*/ 	.word	0x00030b30


	//   ....[198]....
        /*1608*/ 	.word	0x00030e10


	//   ....[199]....
        /*160c*/ 	.word	0x00031030


	//   ....[200]....
        /*1610*/ 	.word	0x00031080


	//   ....[201]....
        /*1614*/ 	.word	0x000310e0


	//   ....[202]....
        /*1618*/ 	.word	0x00031180


	//   ....[203]....
        /*161c*/ 	.word	0x00031240


	//   ....[204]....
        /*1620*/ 	.word	0x00031350


	//   ....[205]....
        /*1624*/ 	.word	0x000313b0


	//   ....[206]....
        /*1628*/ 	.word	0x000314b0


	//   ....[207]....
        /*162c*/ 	.word	0x00031510


	//   ....[208]....
        /*1630*/ 	.word	0x00031610


	//   ....[209]....
        /*1634*/ 	.word	0x00031670


	//   ....[210]....
        /*1638*/ 	.word	0x00031770


	//   ....[211]....
        /*163c*/ 	.word	0x000317d0


	//   ....[212]....
        /*1640*/ 	.word	0x000318b0


	//   ....[213]....
        /*1644*/ 	.word	0x00031930


	//   ....[214]....
        /*1648*/ 	.word	0x00031a10


	//   ....[215]....
        /*164c*/ 	.word	0x00031cf0


	//   ....[216]....
        /*1650*/ 	.word	0x00031d90


	//   ....[217]....
        /*1654*/ 	.word	0x00031f30


	//   ....[218]....
        /*1658*/ 	.word	0x00031fb0


	//   ....[219]....
        /*165c*/ 	.word	0x00032030


	//   ....[220]....
        /*1660*/ 	.word	0x000320b0


	//   ....[221]....
        /*1664*/ 	.word	0x00032130


	//   ....[222]....
        /*1668*/ 	.word	0x000321c0


	//   ....[223]....
        /*166c*/ 	.word	0x00032260


	//   ....[224]....
        /*1670*/ 	.word	0x00032310


	//   ....[225]....
        /*1674*/ 	.word	0x00032390


	//   ....[226]....
        /*1678*/ 	.word	0x00032410


	//   ....[227]....
        /*167c*/ 	.word	0x00032490


	//   ....[228]....
        /*1680*/ 	.word	0x00032520


	//   ....[229]....
        /*1684*/ 	.word	0x000325a0


	//   ....[230]....
        /*1688*/ 	.word	0x00032650


	//   ....[231]....
        /*168c*/ 	.word	0x000326a0


	//   ....[232]....
        /*1690*/ 	.word	0x00032760


	//   ....[233]....
        /*1694*/ 	.word	0x00032890


	//----- nvinfo : EIATTR_REG_RECONFIG
	.align		4
.L_240:
        /*1698*/ 	.byte	0x01, 0x54
	.zero		2


	//----- nvinfo : EIATTR_SYSCALL_OFFSETS
	.align		4
        /*169c*/ 	.byte	0x04, 0x46
        /*169e*/ 	.short	(.L_242 - .L_241)


	//   ....[0]....
.L_241:
        /*16a0*/ 	.word	0x00002440


	//   ....[1]....
        /*16a4*/ 	.word	0x00002590


	//   ....[2]....
        /*16a8*/ 	.word	0x000088a0


	//   ....[3]....
        /*16ac*/ 	.word	0x00008bb0


	//   ....[4]....
        /*16b0*/ 	.word	0x00026840


	//   ....[5]....
        /*16b4*/ 	.word	0x000269d0


	//   ....[6]....
        /*16b8*/ 	.word	0x00026b20


	//   ....[7]....
        /*16bc*/ 	.word	0x00026c60


	//   ....[8]....
        /*16c0*/ 	.word	0x00027670


	//----- nvinfo : EIATTR_MBARRIER_INSTR_OFFSETS
	.align		4
.L_242:
        /*16c4*/ 	.byte	0x04, 0x39
        /*16c6*/ 	.short	(.L_244 - .L_243)


	//   ....[0]....
.L_243:
        /*16c8*/ 	.word	0x000002d0
        /*16cc*/ 	.word	0x000000ff
        /*16d0*/ 	.word	0x00028400
        /*16d4*/ 	.short	0x0100
        /*16d6*/ 	.byte	0x08
	.zero		1


	//   ....[1]....
        /*16d8*/ 	.word	0x000002e0
        /*16dc*/ 	.word	0x000000ff
        /*16e0*/ 	.word	0x00028420
        /*16e4*/ 	.short	0x0100
        /*16e6*/ 	.byte	0x08
	.zero		1


	//   ....[2]....
        /*16e8*/ 	.word	0x000003d0
        /*16ec*/ 	.word	0x000000ff
        /*16f0*/ 	.word	0x00028430
        /*16f4*/ 	.short	0x0100
        /*16f6*/ 	.byte	0x08
	.zero		1


	//   ....[3]....
        /*16f8*/ 	.word	0x000003e0
        /*16fc*/ 	.word	0x000000ff
        /*1700*/ 	.word	0x00028440
        /*1704*/ 	.short	0x0100
        /*1706*/ 	.byte	0x08
	.zero		1


	//   ....[4]....
        /*1708*/ 	.word	0x000003f0
        /*170c*/ 	.word	0x000000ff
        /*1710*/ 	.word	0x00028438
        /*1714*/ 	.short	0x0100
        /*1716*/ 	.byte	0x08
	.zero		1


	//   ....[5]....
        /*1718*/ 	.word	0x00000400
        /*171c*/ 	.word	0x000000ff
        /*1720*/ 	.word	0x00028448
        /*1724*/ 	.short	0x0100
        /*1726*/ 	.byte	0x08
	.zero		1


	//   ....[6]....
        /*1728*/ 	.word	0x00000530
        /*172c*/ 	.word	0x000000ff
        /*1730*/ 	.word	0x00028450
        /*1734*/ 	.short	0x0100
        /*1736*/ 	.byte	0x08
	.zero		1


	//   ....[7]....
        /*1738*/ 	.word	0x00000540
        /*173c*/ 	.word	0x000000ff
        /*1740*/ 	.word	0x00028460
        /*1744*/ 	.short	0x0100
        /*1746*/ 	.byte	0x08
	.zero		1


	//   ....[8]....
        /*1748*/ 	.word	0x00000550
        /*174c*/ 	.word	0x000000ff
        /*1750*/ 	.word	0x00028458
        /*1754*/ 	.short	0x0100
        /*1756*/ 	.byte	0x08
	.zero		1


	//   ....[9]....
        /*1758*/ 	.word	0x00000560
        /*175c*/ 	.word	0x000000ff
        /*1760*/ 	.word	0x00028468
        /*1764*/ 	.short	0x0100
        /*1766*/ 	.byte	0x08
	.zero		1


	//   ....[10]....
        /*1768*/ 	.word	0x00000650
        /*176c*/ 	.word	0x000000ff
        /*1770*/ 	.word	0x00028470
        /*1774*/ 	.short	0x0100
        /*1776*/ 	.byte	0x06
	.zero		1


	//   ....[11]....
        /*1778*/ 	.word	0x00000660
        /*177c*/ 	.word	0x000000ff
        /*1780*/ 	.word	0x00028480
        /*1784*/ 	.short	0x0100
        /*1786*/ 	.byte	0x06
	.zero		1


	//   ....[12]....
        /*1788*/ 	.word	0x00000670
        /*178c*/ 	.word	0x000000ff
        /*1790*/ 	.word	0x00028478
        /*1794*/ 	.short	0x0100
        /*1796*/ 	.byte	0x06
	.zero		1


	//   ....[13]....
        /*1798*/ 	.word	0x00000680
        /*179c*/ 	.word	0x000000ff
        /*17a0*/ 	.word	0x00028488
        /*17a4*/ 	.short	0x0100
        /*17a6*/ 	.byte	0x06
	.zero		1


	//   ....[14]....
        /*17a8*/ 	.word	0x000007b0
        /*17ac*/ 	.word	0x000000ff
        /*17b0*/ 	.word	0x00028490
        /*17b4*/ 	.short	0x0100
        /*17b6*/ 	.byte	0x08
	.zero		1


	//   ....[15]....
        /*17b8*/ 	.word	0x000007c0
        /*17bc*/ 	.word	0x000000ff
        /*17c0*/ 	.word	0x000284a0
        /*17c4*/ 	.short	0x0100
        /*17c6*/ 	.byte	0x08
	.zero		1


	//   ....[16]....
        /*17c8*/ 	.word	0x000007d0
        /*17cc*/ 	.word	0x000000ff
        /*17d0*/ 	.word	0x00028498
        /*17d4*/ 	.short	0x0100
        /*17d6*/ 	.byte	0x08
	.zero		1


	//   ....[17]....
        /*17d8*/ 	.word	0x000007e0
        /*17dc*/ 	.word	0x000000ff
        /*17e0*/ 	.word	0x000284a8
        /*17e4*/ 	.short	0x0100
        /*17e6*/ 	.byte	0x08
	.zero		1


	//   ....[18]....
        /*17e8*/ 	.word	0x00000910
        /*17ec*/ 	.word	0x000000ff
        /*17f0*/ 	.word	0x000284b0
        /*17f4*/ 	.short	0x0100
        /*17f6*/ 	.byte	0x08
	.zero		1


	//   ....[19]....
        /*17f8*/ 	.word	0x00000920
        /*17fc*/ 	.word	0x000000ff
        /*1800*/ 	.word	0x000284c0
        /*1804*/ 	.short	0x0100
        /*1806*/ 	.byte	0x08
	.zero		1


	//   ....[20]....
        /*1808*/ 	.word	0x00000930
        /*180c*/ 	.word	0x000000ff
        /*1810*/ 	.word	0x000284b8
        /*1814*/ 	.short	0x0100
        /*1816*/ 	.byte	0x08
	.zero		1


	//   ....[21]....
        /*1818*/ 	.word	0x00000940
        /*181c*/ 	.word	0x000000ff
        /*1820*/ 	.word	0x000284c8
        /*1824*/ 	.short	0x0100
        /*1826*/ 	.byte	0x08
	.zero		1


	//   ....[22]....
        /*1828*/ 	.word	0x00003340
        /*182c*/ 	.word	0x0000005b
        /*1830*/ 	.word	0x00028490
        /*1834*/ 	.short	0x010a
        /*1836*/ 	.byte	0x3f
	.zero		1


	//   ....[23]....
        /*1838*/ 	.word	0x000052b0
        /*183c*/ 	.word	0x0000005b
        /*1840*/ 	.word	0x00028490
        /*1844*/ 	.short	0x010a
        /*1846*/ 	.byte	0x3f
	.zero		1


	//   ....[24]....
        /*1848*/ 	.word	0x000072d0
        /*184c*/ 	.word	0x0000005b
        /*1850*/ 	.word	0x00028490
        /*1854*/ 	.short	0x010a
        /*1856*/ 	.byte	0x3f
	.zero		1


	//   ....[25]....
        /*1858*/ 	.word	0x000074e0
        /*185c*/ 	.word	0x00000004
        /*1860*/ 	.word	0x00000000
        /*1864*/ 	.short	0x0101
        /*1866*/ 	.byte	0x3f
	.zero		1


	//   ....[26]....
        /*1868*/ 	.word	0x00007520
        /*186c*/ 	.word	0x0000005b
        /*1870*/ 	.word	0x000284b0
        /*1874*/ 	.short	0x010a
        /*1876*/ 	.byte	0x3f
	.zero		1


	//   ....[27]....
        /*1878*/ 	.word	0x000078d0
        /*187c*/ 	.word	0x0000005b
        /*1880*/ 	.word	0x00000000
        /*1884*/ 	.short	0x0101
        /*1886*/ 	.byte	0x3f
	.zero		1


	//   ....[28]....
        /*1888*/ 	.word	0x00008930
        /*188c*/ 	.word	0x00000010
        /*1890*/ 	.word	0x00028400
        /*1894*/ 	.short	0x010a
        /*1896*/ 	.byte	0x3f
	.zero		1


	//   ....[29]....
        /*1898*/ 	.word	0x00008980
        /*189c*/ 	.word	0x00000010
        /*18a0*/ 	.word	0x00028400
        /*18a4*/ 	.short	0x010a
        /*18a6*/ 	.byte	0x3f
	.zero		1


	//   ....[30]....
        /*18a8*/ 	.word	0x000096d0
        /*18ac*/ 	.word	0x00000010
        /*18b0*/ 	.word	0x00028400
        /*18b4*/ 	.short	0x010a
        /*18b6*/ 	.byte	0x3f
	.zero		1


	//   ....[31]....
        /*18b8*/ 	.word	0x0000de80
        /*18bc*/ 	.word	0x00000010
        /*18c0*/ 	.word	0x00028400
        /*18c4*/ 	.short	0x010a
        /*18c6*/ 	.byte	0x3f
	.zero		1


	//   ....[32]....
        /*18c8*/ 	.word	0x00011ff0
        /*18cc*/ 	.word	0x0000000d
        /*18d0*/ 	.word	0x00028430
        /*18d4*/ 	.short	0x010a
        /*18d6*/ 	.byte	0x3f
	.zero		1


	//   ....[33]....
        /*18d8*/ 	.word	0x00012060
        /*18dc*/ 	.word	0x0000000d
        /*18e0*/ 	.word	0x00028430
        /*18e4*/ 	.short	0x010a
        /*18e6*/ 	.byte	0x3f
	.zero		1


	//   ....[34]....
        /*18e8*/ 	.word	0x00012700
        /*18ec*/ 	.word	0x00000000
        /*18f0*/ 	.word	0x00000000
        /*18f4*/ 	.short	0x0101
        /*18f6*/ 	.byte	0x3f
	.zero		1


	//   ....[35]....
        /*18f8*/ 	.word	0x000147c0
        /*18fc*/ 	.word	0x00000008
        /*1900*/ 	.word	0x00028430
        /*1904*/ 	.short	0x010a
        /*1906*/ 	.byte	0x3f
	.zero		1


	//   ....[36]....
        /*1908*/ 	.word	0x00014810
        /*190c*/ 	.word	0x00000008
        /*1910*/ 	.word	0x00028430
        /*1914*/ 	.short	0x010a
        /*1916*/ 	.byte	0x3f
	.zero		1


	//   ....[37]....
        /*1918*/ 	.word	0x00014c20
        /*191c*/ 	.word	0x00000009
        /*1920*/ 	.word	0x00028450
        /*1924*/ 	.short	0x010a
        /*1926*/ 	.byte	0x3f
	.zero		1


	//   ....[38]....
        /*1928*/ 	.word	0x00014c60
        /*192c*/ 	.word	0x00000009
        /*1930*/ 	.word	0x00028450
        /*1934*/ 	.short	0x010a
        /*1936*/ 	.byte	0x3f
	.zero		1


	//   ....[39]....
        /*1938*/ 	.word	0x00014eb0
        /*193c*/ 	.word	0x00000008
        /*1940*/ 	.word	0x00000000
        /*1944*/ 	.short	0x0101
        /*1946*/ 	.byte	0x3f
	.zero		1


	//   ....[40]....
        /*1948*/ 	.word	0x000163e0
        /*194c*/ 	.word	0x00000014
        /*1950*/ 	.word	0x00000000
        /*1954*/ 	.short	0x0101
        /*1956*/ 	.byte	0x3f
	.zero		1


	//   ....[41]....
        /*1958*/ 	.word	0x000170a0
        /*195c*/ 	.word	0x00000005
        /*1960*/ 	.word	0x00028430
        /*1964*/ 	.short	0x010a
        /*1966*/ 	.byte	0x3f
	.zero		1


	//   ....[42]....
        /*1968*/ 	.word	0x000170f0
        /*196c*/ 	.word	0x00000005
        /*1970*/ 	.word	0x00028430
        /*1974*/ 	.short	0x010a
        /*1976*/ 	.byte	0x3f
	.zero		1


	//   ....[43]....
        /*1978*/ 	.word	0x00017530
        /*197c*/ 	.word	0x00000006
        /*1980*/ 	.word	0x00028450
        /*1984*/ 	.short	0x010a
        /*1986*/ 	.byte	0x3f
	.zero		1


	//   ....[44]....
        /*1988*/ 	.word	0x00017570
        /*198c*/ 	.word	0x00000006
        /*1990*/ 	.word	0x00028450
        /*1994*/ 	.short	0x010a
        /*1996*/ 	.byte	0x3f
	.zero		1


	//   ....[45]....
        /*1998*/ 	.word	0x00017e60
        /*199c*/ 	.word	0x000000ac
        /*19a0*/ 	.word	0x00000000
        /*19a4*/ 	.short	0x0101
        /*19a6*/ 	.byte	0x3f
	.zero		1


	//   ....[46]....
        /*19a8*/ 	.word	0x000185c0
        /*19ac*/ 	.word	0x000000ac
        /*19b0*/ 	.word	0x00000000
        /*19b4*/ 	.short	0x0101
        /*19b6*/ 	.byte	0x3f
	.zero		1


	//   ....[47]....
        /*19b8*/ 	.word	0x00018be0
        /*19bc*/ 	.word	0x00000005
        /*19c0*/ 	.word	0x00028430
        /*19c4*/ 	.short	0x010a
        /*19c6*/ 	.byte	0x3f
	.zero		1


	//   ....[48]....
        /*19c8*/ 	.word	0x00018c30
        /*19cc*/ 	.word	0x00000005
        /*19d0*/ 	.word	0x00028430
        /*19d4*/ 	.short	0x010a
        /*19d6*/ 	.byte	0x3f
	.zero		1


	//   ....[49]....
        /*19d8*/ 	.word	0x00019070
        /*19dc*/ 	.word	0x00000006
        /*19e0*/ 	.word	0x00028450
        /*19e4*/ 	.short	0x010a
        /*19e6*/ 	.byte	0x3f
	.zero		1


	//   ....[50]....
        /*19e8*/ 	.word	0x000190b0
        /*19ec*/ 	.word	0x00000006
        /*19f0*/ 	.word	0x00028450
        /*19f4*/ 	.short	0x010a
        /*19f6*/ 	.byte	0x3f
	.zero		1


	//   ....[51]....
        /*19f8*/ 	.word	0x00019320
        /*19fc*/ 	.word	0x00000005
        /*1a00*/ 	.word	0x00000000
        /*1a04*/ 	.short	0x0101
        /*1a06*/ 	.byte	0x3f
	.zero		1


	//   ....[52]....
        /*1a08*/ 	.word	0x0001a840
        /*1a0c*/ 	.word	0x0000000b
        /*1a10*/ 	.word	0x00000000
        /*1a14*/ 	.short	0x0101
        /*1a16*/ 	.byte	0x3f
	.zero		1


	//   ....[53]....
        /*1a18*/ 	.word	0x0001b170
        /*1a1c*/ 	.word	0x00000004
        /*1a20*/ 	.word	0x00028450
        /*1a24*/ 	.short	0x010a
        /*1a26*/ 	.byte	0x3f
	.zero		1


	//   ....[54]....
        /*1a28*/ 	.word	0x0001b1b0
        /*1a2c*/ 	.word	0x00000004
        /*1a30*/ 	.word	0x00028450
        /*1a34*/ 	.short	0x010a
        /*1a36*/ 	.byte	0x3f
	.zero		1


	//   ....[55]....
        /*1a38*/ 	.word	0x0001b6b0
        /*1a3c*/ 	.word	0x00000000
        /*1a40*/ 	.word	0x00000000
        /*1a44*/ 	.short	0x0101
        /*1a46*/ 	.byte	0x3f
	.zero		1


	//   ....[56]....
        /*1a48*/ 	.word	0x0001f490
        /*1a4c*/ 	.word	0x00000008
        /*1a50*/ 	.word	0x00000000
        /*1a54*/ 	.short	0x0101
        /*1a56*/ 	.byte	0x3f
	.zero		1


	//   ....[57]....
        /*1a58*/ 	.word	0x0001fdc0
        /*1a5c*/ 	.word	0x0000000e
        /*1a60*/ 	.word	0x00000000
        /*1a64*/ 	.short	0x0101
        /*1a66*/ 	.byte	0x3f
	.zero		1


	//   ....[58]....
        /*1a68*/ 	.word	0x00024f50
        /*1a6c*/ 	.word	0x00000012
        /*1a70*/ 	.word	0x00028420
        /*1a74*/ 	.short	0x010a
        /*1a76*/ 	.byte	0x3f
	.zero		1


	//   ....[59]....
        /*1a78*/ 	.word	0x00025020
        /*1a7c*/ 	.word	0x00000008
        /*1a80*/ 	.word	0x000284a0
        /*1a84*/ 	.short	0x010a
        /*1a86*/ 	.byte	0x3f
	.zero		1


	//   ....[60]....
        /*1a88*/ 	.word	0x00025360
        /*1a8c*/ 	.word	0x00000008
        /*1a90*/ 	.word	0x000284c0
        /*1a94*/ 	.short	0x010a
        /*1a96*/ 	.byte	0x3f
	.zero		1


	//   ....[61]....
        /*1a98*/ 	.word	0x00025800
        /*1a9c*/ 	.word	0x00000009
        /*1aa0*/ 	.word	0x000284a0
        /*1aa4*/ 	.short	0x010a
        /*1aa6*/ 	.byte	0x3f
	.zero		1


	//   ....[62]....
        /*1aa8*/ 	.word	0x00025b30
        /*1aac*/ 	.word	0x00000009
        /*1ab0*/ 	.word	0x000284c0
        /*1ab4*/ 	.short	0x010a
        /*1ab6*/ 	.byte	0x3f
	.zero		1


	//   ....[63]....
        /*1ab8*/ 	.word	0x00027070
        /*1abc*/ 	.word	0x00000000
        /*1ac0*/ 	.word	0x00028480
        /*1ac4*/ 	.short	0x010a
        /*1ac6*/ 	.byte	0x3f
	.zero		1


	//   ....[64]....
        /*1ac8*/ 	.word	0x00027270
        /*1acc*/ 	.word	0x00000000
        /*1ad0*/ 	.word	0x00028440
        /*1ad4*/ 	.short	0x010a
        /*1ad6*/ 	.byte	0x3f
	.zero		1


	//   ....[65]....
        /*1ad8*/ 	.word	0x00028010
        /*1adc*/ 	.word	0x00000012
        /*1ae0*/ 	.word	0x00028400
        /*1ae4*/ 	.short	0x0107
        /*1ae6*/ 	.byte	0x3f
	.zero		1


	//   ....[66]....
        /*1ae8*/ 	.word	0x00028110
        /*1aec*/ 	.word	0x00000012
        /*1af0*/ 	.word	0x00028400
        /*1af4*/ 	.short	0x0101
        /*1af6*/ 	.byte	0x3f
	.zero		1


	//   ....[67]....
        /*1af8*/ 	.word	0x00028130
        /*1afc*/ 	.word	0x00000012
        /*1b00*/ 	.word	0x00028420
        /*1b04*/ 	.short	0x010a
        /*1b06*/ 	.byte	0x3f
	.zero		1


	//   ....[68]....
        /*1b08*/ 	.word	0x00028450
        /*1b0c*/ 	.word	0x00000004
        /*1b10*/ 	.word	0x00028480
        /*1b14*/ 	.short	0x010a
        /*1b16*/ 	.byte	0x3f
	.zero		1


	//   ....[69]....
        /*1b18*/ 	.word	0x000287b0
        /*1b1c*/ 	.word	0x00000004
        /*1b20*/ 	.word	0x00028440
        /*1b24*/ 	.short	0x010a
        /*1b26*/ 	.byte	0x3f
	.zero		1


	//   ....[70]....
        /*1b28*/ 	.word	0x00028b70
        /*1b2c*/ 	.word	0x00000013
        /*1b30*/ 	.word	0x00028470
        /*1b34*/ 	.short	0x010a
        /*1b36*/ 	.byte	0x3f
	.zero		1


	//   ....[71]....
        /*1b38*/ 	.word	0x00028be0
        /*1b3c*/ 	.word	0x00000013
        /*1b40*/ 	.word	0x00028460
        /*1b44*/ 	.short	0x010a
        /*1b46*/ 	.byte	0x3f
	.zero		1


	//   ....[72]....
        /*1b48*/ 	.word	0x00029040
        /*1b4c*/ 	.word	0x00000013
        /*1b50*/ 	.word	0x00028450
        /*1b54*/ 	.short	0x0101
        /*1b56*/ 	.byte	0x3f
	.zero		1


	//   ....[73]....
        /*1b58*/ 	.word	0x000290d0
        /*1b5c*/ 	.word	0x00000013
        /*1b60*/ 	.word	0x00000000
        /*1b64*/ 	.short	0x0101
        /*1b66*/ 	.byte	0x3f
	.zero		1


	//   ....[74]....
        /*1b68*/ 	.word	0x00029300
        /*1b6c*/ 	.word	0x00000010
        /*1b70*/ 	.word	0x00028470
        /*1b74*/ 	.short	0x010a
        /*1b76*/ 	.byte	0x3f
	.zero		1


	//   ....[75]....
        /*1b78*/ 	.word	0x00029370
        /*1b7c*/ 	.word	0x00000010
        /*1b80*/ 	.word	0x00028460
        /*1b84*/ 	.short	0x010a
        /*1b86*/ 	.byte	0x3f
	.zero		1


	//   ....[76]....
        /*1b88*/ 	.word	0x000297f0
        /*1b8c*/ 	.word	0x00000010
        /*1b90*/ 	.word	0x00028450
        /*1b94*/ 	.short	0x0101
        /*1b96*/ 	.byte	0x3f
	.zero		1


	//   ....[77]....
        /*1b98*/ 	.word	0x00029840
        /*1b9c*/ 	.word	0x00000010
        /*1ba0*/ 	.word	0x00000000
        /*1ba4*/ 	.short	0x0101
        /*1ba6*/ 	.byte	0x3f
	.zero		1


	//   ....[78]....
        /*1ba8*/ 	.word	0x0002ab80
        /*1bac*/ 	.word	0x00000000
        /*1bb0*/ 	.word	0x00028420
        /*1bb4*/ 	.short	0x010a
        /*1bb6*/ 	.byte	0x3f
	.zero		1


	//   ....[79]....
        /*1bb8*/ 	.word	0x0002ad30
        /*1bbc*/ 	.word	0x00000006
        /*1bc0*/ 	.word	0x00000000
        /*1bc4*/ 	.short	0x010a
        /*1bc6*/ 	.byte	0x3f
	.zero		1


	//   ....[80]....
        /*1bc8*/ 	.word	0x0002ada0
        /*1bcc*/ 	.word	0x00000007
        /*1bd0*/ 	.word	0x00000000
        /*1bd4*/ 	.short	0x010a
        /*1bd6*/ 	.byte	0x3f
	.zero		1


	//   ....[81]....
        /*1bd8*/ 	.word	0x0002ae00
        /*1bdc*/ 	.word	0x00000004
        /*1be0*/ 	.word	0x00028460
        /*1be4*/ 	.short	0x010a
        /*1be6*/ 	.byte	0x3f
	.zero		1


	//   ....[82]....
        /*1be8*/ 	.word	0x0002ae50
        /*1bec*/ 	.word	0x00000003
        /*1bf0*/ 	.word	0x00028460
        /*1bf4*/ 	.short	0x010a
        /*1bf6*/ 	.byte	0x3f
	.zero		1


	//   ....[83]....
        /*1bf8*/ 	.word	0x0002ae90
        /*1bfc*/ 	.word	0x00000004
        /*1c00*/ 	.word	0x00028480
        /*1c04*/ 	.short	0x010a
        /*1c06*/ 	.byte	0x3f
	.zero		1


	//   ....[84]....
        /*1c08*/ 	.word	0x0002aeb0
        /*1c0c*/ 	.word	0x00000003
        /*1c10*/ 	.word	0x00028480
        /*1c14*/ 	.short	0x010a
        /*1c16*/ 	.byte	0x3f
	.zero		1


	//   ....[85]....
        /*1c18*/ 	.word	0x0002af10
        /*1c1c*/ 	.word	0x0000005b
        /*1c20*/ 	.word	0x00028490
        /*1c24*/ 	.short	0x010a
        /*1c26*/ 	.byte	0x3f
	.zero		1


	//   ....[86]....
        /*1c28*/ 	.word	0x0002af60
        /*1c2c*/ 	.word	0x0000005b
        /*1c30*/ 	.word	0x00028490
        /*1c34*/ 	.short	0x010a
        /*1c36*/ 	.byte	0x3f
	.zero		1


	//   ....[87]....
        /*1c38*/ 	.word	0x0002afb0
        /*1c3c*/ 	.word	0x0000005b
        /*1c40*/ 	.word	0x00028490
        /*1c44*/ 	.short	0x010a
        /*1c46*/ 	.byte	0x3f
	.zero		1


	//   ....[88]....
        /*1c48*/ 	.word	0x0002b000
        /*1c4c*/ 	.word	0x0000005b
        /*1c50*/ 	.word	0x000284b0
        /*1c54*/ 	.short	0x010a
        /*1c56*/ 	.byte	0x3f
	.zero		1


	//   ....[89]....
        /*1c58*/ 	.word	0x0002b800
        /*1c5c*/ 	.word	0x00000010
        /*1c60*/ 	.word	0x00028400
        /*1c64*/ 	.short	0x010a
        /*1c66*/ 	.byte	0x3f
	.zero		1


	//   ....[90]....
        /*1c68*/ 	.word	0x0002c130
        /*1c6c*/ 	.word	0x00000010
        /*1c70*/ 	.word	0x00028400
        /*1c74*/ 	.short	0x010a
        /*1c76*/ 	.byte	0x3f
	.zero		1


	//   ....[91]....
        /*1c78*/ 	.word	0x0002c180
        /*1c7c*/ 	.word	0x0000000d
        /*1c80*/ 	.word	0x00028430
        /*1c84*/ 	.short	0x010a
        /*1c86*/ 	.byte	0x3f
	.zero		1


	//   ....[92]....
        /*1c88*/ 	.word	0x0002c1d0
        /*1c8c*/ 	.word	0x00000008
        /*1c90*/ 	.word	0x00028430
        /*1c94*/ 	.short	0x010a
        /*1c96*/ 	.byte	0x3f
	.zero		1


	//   ....[93]....
        /*1c98*/ 	.word	0x0002c220
        /*1c9c*/ 	.word	0x00000009
        /*1ca0*/ 	.word	0x00028450
        /*1ca4*/ 	.short	0x010a
        /*1ca6*/ 	.byte	0x3f
	.zero		1


	//   ....[94]....
        /*1ca8*/ 	.word	0x0002c270
        /*1cac*/ 	.word	0x00000005
        /*1cb0*/ 	.word	0x00028430
        /*1cb4*/ 	.short	0x010a
        /*1cb6*/ 	.byte	0x3f
	.zero		1


	//   ....[95]....
        /*1cb8*/ 	.word	0x0002c2c0
        /*1cbc*/ 	.word	0x00000006
        /*1cc0*/ 	.word	0x00028450
        /*1cc4*/ 	.short	0x010a
        /*1cc6*/ 	.byte	0x3f
	.zero		1


	//   ....[96]....
        /*1cc8*/ 	.word	0x0002c310
        /*1ccc*/ 	.word	0x00000005
        /*1cd0*/ 	.word	0x00028430
        /*1cd4*/ 	.short	0x010a
        /*1cd6*/ 	.byte	0x3f
	.zero		1


	//   ....[97]....
        /*1cd8*/ 	.word	0x0002c360
        /*1cdc*/ 	.word	0x00000006
        /*1ce0*/ 	.word	0x00028450
        /*1ce4*/ 	.short	0x010a
        /*1ce6*/ 	.byte	0x3f
	.zero		1


	//   ....[98]....
        /*1ce8*/ 	.word	0x0002c3b0
        /*1cec*/ 	.word	0x00000004
        /*1cf0*/ 	.word	0x00028450
        /*1cf4*/ 	.short	0x010a
        /*1cf6*/ 	.byte	0x3f
	.zero		1


	//   ....[99]....
        /*1cf8*/ 	.word	0x00030bf0
        /*1cfc*/ 	.word	0x00000012
        /*1d00*/ 	.word	0x00028420
        /*1d04*/ 	.short	0x010a
        /*1d06*/ 	.byte	0x3f
	.zero		1


	//   ....[100]....
        /*1d08*/ 	.word	0x00030c40
        /*1d0c*/ 	.word	0x00000008
        /*1d10*/ 	.word	0x000284a0
        /*1d14*/ 	.short	0x010a
        /*1d16*/ 	.byte	0x3f
	.zero		1


	//   ....[101]....
        /*1d18*/ 	.word	0x00030c90
        /*1d1c*/ 	.word	0x00000008
        /*1d20*/ 	.word	0x000284c0
        /*1d24*/ 	.short	0x010a
        /*1d26*/ 	.byte	0x3f
	.zero		1


	//   ....[102]....
        /*1d28*/ 	.word	0x00030ce0
        /*1d2c*/ 	.word	0x00000009
        /*1d30*/ 	.word	0x000284a0
        /*1d34*/ 	.short	0x010a
        /*1d36*/ 	.byte	0x3f
	.zero		1


	//   ....[103]....
        /*1d38*/ 	.word	0x00030d30
        /*1d3c*/ 	.word	0x00000009
        /*1d40*/ 	.word	0x000284c0
        /*1d44*/ 	.short	0x010a
        /*1d46*/ 	.byte	0x3f
	.zero		1


	//   ....[104]....
        /*1d48*/ 	.word	0x00030ed0
        /*1d4c*/ 	.word	0x00000000
        /*1d50*/ 	.word	0x00028480
        /*1d54*/ 	.short	0x010a
        /*1d56*/ 	.byte	0x3f
	.zero		1


	//   ....[105]....
        /*1d58*/ 	.word	0x00030f20
        /*1d5c*/ 	.word	0x00000000
        /*1d60*/ 	.word	0x00028440
        /*1d64*/ 	.short	0x010a
        /*1d66*/ 	.byte	0x3f
	.zero		1


	//   ....[106]....
        /*1d68*/ 	.word	0x00031a50
        /*1d6c*/ 	.word	0x00000012
        /*1d70*/ 	.word	0x00028420
        /*1d74*/ 	.short	0x010a
        /*1d76*/ 	.byte	0x3f
	.zero		1


	//   ....[107]....
        /*1d78*/ 	.word	0x00031aa0
        /*1d7c*/ 	.word	0x00000004
        /*1d80*/ 	.word	0x00028480
        /*1d84*/ 	.short	0x010a
        /*1d86*/ 	.byte	0x3f
	.zero		1


	//   ....[108]....
        /*1d88*/ 	.word	0x00031af0
        /*1d8c*/ 	.word	0x00000004
        /*1d90*/ 	.word	0x00028440
        /*1d94*/ 	.short	0x010a
        /*1d96*/ 	.byte	0x3f
	.zero		1


	//   ....[109]....
        /*1d98*/ 	.word	0x00031b40
        /*1d9c*/ 	.word	0x00000013
        /*1da0*/ 	.word	0x00028470
        /*1da4*/ 	.short	0x010a
        /*1da6*/ 	.byte	0x3f
	.zero		1


	//   ....[110]....
        /*1da8*/ 	.word	0x00031b90
        /*1dac*/ 	.word	0x00000013
        /*1db0*/ 	.word	0x00028460
        /*1db4*/ 	.short	0x010a
        /*1db6*/ 	.byte	0x3f
	.zero		1


	//   ....[111]....
        /*1db8*/ 	.word	0x00031be0
        /*1dbc*/ 	.word	0x00000010
        /*1dc0*/ 	.word	0x00028470
        /*1dc4*/ 	.short	0x010a
        /*1dc6*/ 	.byte	0x3f
	.zero		1


	//   ....[112]....
        /*1dc8*/ 	.word	0x00031c30
        /*1dcc*/ 	.word	0x00000010
        /*1dd0*/ 	.word	0x00028460
        /*1dd4*/ 	.short	0x010a
        /*1dd6*/ 	.byte	0x3f
	.zero		1


	//   ....[113]....
        /*1dd8*/ 	.word	0x000327b0
        /*1ddc*/ 	.word	0x00000000
        /*1de0*/ 	.word	0x00028420
        /*1de4*/ 	.short	0x010a
        /*1de6*/ 	.byte	0x3f
	.zero		1


	//   ....[114]....
        /*1de8*/ 	.word	0x00032950
        /*1dec*/ 	.word	0x00000006
        /*1df0*/ 	.word	0x00000000
        /*1df4*/ 	.short	0x010a
        /*1df6*/ 	.byte	0x3f
	.zero		1


	//   ....[115]....
        /*1df8*/ 	.word	0x000329a0
        /*1dfc*/ 	.word	0x00000007
        /*1e00*/ 	.word	0x00000000
        /*1e04*/ 	.short	0x010a
        /*1e06*/ 	.byte	0x3f
	.zero		1


	//   ....[116]....
        /*1e08*/ 	.word	0x000329f0
        /*1e0c*/ 	.word	0x00000004
        /*1e10*/ 	.word	0x00028460
        /*1e14*/ 	.short	0x010a
        /*1e16*/ 	.byte	0x3f
	.zero		1


	//   ....[117]....
        /*1e18*/ 	.word	0x00032a40
        /*1e1c*/ 	.word	0x00000003
        /*1e20*/ 	.word	0x00028460
        /*1e24*/ 	.short	0x010a
        /*1e26*/ 	.byte	0x3f
	.zero		1


	//   ....[118]....
        /*1e28*/ 	.word	0x00032a90
        /*1e2c*/ 	.word	0x00000004
        /*1e30*/ 	.word	0x00028480
        /*1e34*/ 	.short	0x010a
        /*1e36*/ 	.byte	0x3f
	.zero		1


	//----- nvinfo : EIATTR_NUM_MBARRIERS
	.align		4
.L_244:
        /*1e38*/ 	.byte	0x03, 0x38
        /*1e3a*/ 	.short	0x0016


	//----- nvinfo : EIATTR_EXIT_INSTR_OFFSETS
	.align		4
        /*1e3c*/ 	.byte	0x04, 0x1c
        /*1e3e*/ 	.short	(.L_246 - .L_245)


	//   ....[0]....
.L_245:
        /*1e40*/ 	.word	0x0002af00


	//----- nvinfo : EIATTR_MAX_THREADS
	.align		4
.L_246:
        /*1e44*/ 	.byte	0x04, 0x05
        /*1e46*/ 	.short	(.L_248 - .L_247)
.L_247:
        /*1e48*/ 	.word	0x00000180
        /*1e4c*/ 	.word	0x00000001
        /*1e50*/ 	.word	0x00000001


	//----- nvinfo : EIATTR_CRS_STACK_SIZE
	.align		4
.L_248:
        /*1e54*/ 	.byte	0x04, 0x1e
        /*1e56*/ 	.short	(.L_250 - .L_249)
.L_249:
        /*1e58*/ 	.word	0x00000000


	//----- nvinfo : EIATTR_CBANK_PARAM_SIZE
	.align		4
.L_250:
        /*1e5c*/ 	.byte	0x03, 0x19
        /*1e5e*/ 	.short	0x0af0


	//----- nvinfo : EIATTR_PARAM_CBANK
	.align		4
        /*1e60*/ 	.byte	0x04, 0x0a
        /*1e62*/ 	.short	(.L_252 - .L_251)
	.align		4
.L_251:
        /*1e64*/ 	.word	index@(.nv.constant0._ZN7cutlass13device_kernelIN5flash11enable_sm90INS1_16FlashAttnFwdSm90INS1_25CollectiveMainloopFwdSm90ILi2EN4cute5tupleIJNS5_1CILi1EEES8_S8_EEENS6_IJNS7_ILi128EEENS7_ILi64EEENS7_ILi256EEEEEELi256ENS_12float_e4m3_tEfNS_4arch4Sm90ELb0ELb1ELb0ELb1ELb0ELb1ELb0ELb1ELb1ELb1ELb1ELb0EEENS1_21CollectiveEpilogueFwdINS6_IJSA_SC_SB_EEES9_NS_10bfloat16_tESG_Li256ELb1ELb1ELb1ELb1EEENS1_36VarlenDynamicPersistentTileSchedulerILi128ELi64ELi256ELi128ELb1ELb1ELb1ELb1ELb0ELb1EEEEEEEEEvNT_6ParamsE)
        /*1e68*/ 	.short	0x0210
        /*1e6a*/ 	.short	0x0af0


	//----- nvinfo : EIATTR_SW_WAR
	.align		4
.L_252:
        /*1e6c*/ 	.byte	0x04, 0x36
        /*1e6e*/ 	.short	(.L_254 - .L_253)
.L_253:
        /*1e70*/ 	.word	0x00000008
.L_254:


//--------------------- .nv.info._ZN7cutlass13device_kernelIN5flash11enable_sm90INS1_16FlashAttnFwdSm90INS1_25CollectiveMainloopFwdSm90ILi2EN4cute5tupleIJNS5_1CILi1EEES8_S8_EEENS6_IJNS7_ILi128EEESA_NS7_ILi256EEEEEELi256ENS_12float_e4m3_tEfNS_4arch4Sm90ELb1ELb0ELb0ELb0ELb0ELb0ELb0ELb1ELb1ELb1ELb1ELb0EEENS1_21CollectiveEpilogueFwdINS6_IJSA_SB_SA_EEES9_NS_10bfloat16_tESF_Li256ELb0ELb1ELb1ELb1EEENS1_19SingleTileSchedulerILb0ELb1ELb1ELi128EEEEEEEEEvNT_6ParamsE --------------------------
	.section	.nv.info._ZN7cutlass13device_kernelIN5flash11enable_sm90INS1_16FlashAttnFwdSm90INS1_25CollectiveMainloopFwdSm90ILi2EN4cute5tupleIJNS5_1CILi1EEES8_S8_EEENS6_IJNS7_ILi128EEESA_NS7_ILi256EEEEEELi256ENS_12float_e4m3_tEfNS_4arch4Sm90ELb1ELb0ELb0ELb0ELb0ELb0ELb0ELb1ELb1ELb1ELb1ELb0EEENS1_21CollectiveEpilogueFwdINS6_IJSA_SB_SA_EEES9_NS_10bfloat16_tESF_Li256ELb0ELb1ELb1ELb1EEENS1_19SingleTileSchedulerILb0ELb1ELb1ELi128EEEEEEEEEvNT_6ParamsE,"",@"SHT_CUDA_INFO"
	.sectionflags	@""
	.align	4


	//----- nvinfo : EIATTR_CUDA_API_VERSION
	.align		4
        /*0000*/ 	.byte	0x04, 0x37
        /*0002*/ 	.short	(.L_256 - .L_255)
.L_255:
        /*0004*/ 	.word	0x00000082


	//----- nvinfo : EIATTR_KPARAM_INFO
	.align		4
.L_256:
        /*0008*/ 	.byte	0x04, 0x17
        /*000a*/ 	.short	(.L_258 - .L_257)
.L_257:
        /*000c*/ 	.word	0x00000000
        /*0010*/ 	.short	0x0000
        /*0012*/ 	.short	0x0070
        /*0014*/ 	.byte	0x00, 0xf0, 0x01, 0x28


	//----- nvinfo : EIATTR_SPARSE_MMA_MASK
	.align		4
.L_258:
        /*0018*/ 	.byte	0x03, 0x50
        /*001a*/ 	.short	0x0000


	//----- nvinfo : EIATTR_MAXREG_COUNT
	.align		4
        /*001c*/ 	.byte	0x03, 0x1b
        /*001e*/ 	.short	0x00a8


	//----- nvinfo : EIATTR_NUM_BARRIERS
	.align		4
        /*0020*/ 	.byte	0x02, 0x4c
        /*0022*/ 	.byte	0x10
	.zero		1


	//----- nvinfo : EIATTR_EXTERNS
	.align		4
        /*0024*/ 	.byte	0x04, 0x0f
        /*0026*/ 	.short	(.L_260 - .L_259)


	//   ....[0]....
	.align		4
.L_259:
        /*0028*/ 	.word	index@(__assertfail)


	//----- nvinfo : EIATTR_ANNOTATIONS
	.align		4
.L_260:
        /*002c*/ 	.byte	0x04, 0x55
        /*002e*/ 	.short	(.L_262 - .L_261)


	//   ....[0]....
.L_261:
        /* <DEDUP_REMOVED lines=19> */
        /*0154*/ 	.byte	0x80, 0x2e, 0x01, 0x00, 0x01, 0x00, 0x00, 0x00, 0xe0, 0x2e, 0x01, 0x00


	//----- nvinfo : EIATTR_MERCURY_ISA_VERSION
	.align		4
.L_262:
        /*0160*/ 	.byte	0x03, 0x5f
        /*0162*/ 	.short	0x0101


	//----- nvinfo : EIATTR_INT_WARP_WIDE_INSTR_OFFSETS
	.align		4
        /*0164*/ 	.byte	0x04, 0x31
        /*0166*/ 	.short	(.L_264 - .L_263)


	//   ....[0]....
.L_263:
        /*0168*/ 	.word	0x00000120


	//   ....[1]....
        /*016c*/ 	.word	0x000001c0


	//   ....[2]....
        /*0170*/ 	.word	0x00000230


	//----- nvinfo : EIATTR_COOP_GROUP_MASK_REGIDS
	.align		4
.L_264:
        /*0174*/ 	.byte	0x04, 0x29
        /*0176*/ 	.short	(.L_266 - .L_265)


	//   ....[0]....
.L_265:
        /*0178*/ 	.word	0xffffffff


	//   ....[1]....
        /*017c*/ 	.word	0xffffffff


	//   ....[2]....
        /*0180*/ 	.word	0xffffffff


	//   ....[3]....
        /*0184*/ 	.word	0xffffffff


	//   ....[4]....
        /*0188*/ 	.word	0xffffffff


	//   ....[5]....
        /*018c*/ 	.word	0xffffffff


	//   ....[6]....
        /*0190*/ 	.word	0xffffffff


	//   ....[7]....
        /*0194*/ 	.word	0xffffffff


	//   ....[8]....
        /*0198*/ 	.word	0xffffffff


	//   ....[9]....
        /*019c*/ 	.word	0xffffffff


	//   ....[10]....
        /*01a0*/ 	.word	0xffffffff


	//   ....[11]....
        /*01a4*/ 	.word	0xffffffff


	//   ....[12]....
        /*01a8*/ 	.word	0xffffffff


	//   ....[13]....
        /*01ac*/ 	.word	0xffffffff


	//   ....[14]....
        /*01b0*/ 	.word	0xffffffff


	//   ....[15]....
        /*01b4*/ 	.word	0xffffffff


	//   ....[16]....
        /*01b8*/ 	.word	0xffffffff


	//   ....[17]....
        /*01bc*/ 	.word	0xffffffff


	//   ....[18]....
        /*01c0*/ 	.word	0xffffffff


	//   ....[19]....
        /*01c4*/ 	.word	0xffffffff


	//   ....[20]....
        /*01c8*/ 	.word	0xffffffff


	//   ....[21]....
        /*01cc*/ 	.word	0xffffffff


	//   ....[22]....
        /*01d0*/ 	.word	0xffffffff


	//   ....[23]....
        /*01d4*/ 	.word	0xffffffff


	//   ....[24]....
        /*01d8*/ 	.word	0xffffffff


	//   ....[25]....
        /*01dc*/ 	.word	0xffffffff


	//   ....[26]....
        /*01e0*/ 	.word	0xffffffff


	//   ....[27]....
        /*01e4*/ 	.word	0xffffffff


	//   ....[28]....
        /*01e8*/ 	.word	0xffffffff


	//   ....[29]....
        /*01ec*/ 	.word	0xffffffff


	//   ....[30]....
        /*01f0*/ 	.word	0xffffffff


	//   ....[31]....
        /*01f4*/ 	.word	0xffffffff


	//   ....[32]....
        /*01f8*/ 	.word	0xffffffff


	//   ....[33]....
        /*01fc*/ 	.word	0xffffffff


	//   ....[34]....
        /*0200*/ 	.word	0xffffffff


	//   ....[35]....
        /*0204*/ 	.word	0xffffffff


	//   ....[36]....
        /*0208*/ 	.word	0xffffffff


	//   ....[37]....
        /*020c*/ 	.word	0xffffffff


	//   ....[38]....
        /*0210*/ 	.word	0xffffffff


	//   ....[39]....
        /*0214*/ 	.word	0xffffffff


	//   ....[40]....
        /*0218*/ 	.word	0xffffffff


	//   ....[41]....
        /*021c*/ 	.word	0xffffffff


	//   ....[42]....
        /*0220*/ 	.word	0xffffffff


	//   ....[43]....
        /*0224*/ 	.word	0xffffffff


	//   ....[44]....
        /*0228*/ 	.word	0xffffffff


	//   ....[45]....
        /*022c*/ 	.word	0xffffffff


	//   ....[46]....
        /*0230*/ 	.word	0xffffffff


	//   ....[47]....
        /*0234*/ 	.word	0xffffffff


	//   ....[48]....
        /*0238*/ 	.word	0xffffffff


	//   ....[49]....
        /*023c*/ 	.word	0xffffffff


	//   ....[50]....
        /*0240*/ 	.word	0xffffffff


	//   ....[51]....
        /*0244*/ 	.word	0xffffffff


	//   ....[52]....
        /*0248*/ 	.word	0xffffffff


	//   ....[53]....
        /*024c*/ 	.word	0xffffffff


	//   ....[54]....
        /*0250*/ 	.word	0xffffffff


	//   ....[55]....
        /*0254*/ 	.word	0xffffffff


	//   ....[56]....
        /*0258*/ 	.word	0xffffffff


	//   ....[57]....
        /*025c*/ 	.word	0xffffffff


	//   ....[58]....
        /*0260*/ 	.word	0xffffffff


	//   ....[59]....
        /*0264*/ 	.word	0xffffffff


	//   ....[60]....
        /*0268*/ 	.word	0xffffffff


	//   ....[61]....
        /*026c*/ 	.word	0xffffffff


	//   ....[62]....
        /*0270*/ 	.word	0xffffffff


	//   ....[63]....
        /*0274*/ 	.word	0xffffffff


	//   ....[64]....
        /*0278*/ 	.word	0xffffffff


	//   ....[65]....
        /*027c*/ 	.word	0xffffffff


	//   ....[66]....
        /*0280*/ 	.word	0xffffffff


	//   ....[67]....
        /*0284*/ 	.word	0xffffffff


	//   ....[68]....
        /*0288*/ 	.word	0xffffffff


	//   ....[69]....
        /*028c*/ 	.word	0xffffffff


	//   ....[70]....
        /*0290*/ 	.word	0xffffffff


	//   ....[71]....
        /*0294*/ 	.word	0xffffffff


	//   ....[72]....
        /*0298*/ 	.word	0xffffffff


	//   ....[73]....
        /*029c*/ 	.word	0xffffffff


	//   ....[74]....
        /*02a0*/ 	.word	0xffffffff


	//   ....[75]....
        /*02a4*/ 	.word	0xffffffff


	//   ....[76]....
        /*02a8*/ 	.word	0xffffffff


	//   ....[77]....
        /*02ac*/ 	.word	0xffffffff


	//   ....[78]....
        /*02b0*/ 	.word	0xffffffff


	//   ....[79]....
        /*02b4*/ 	.word	0xffffffff


	//   ....[80]....
        /*02b8*/ 	.word	0xffffffff


	//   ....[81]....
        /*02bc*/ 	.word	0xffffffff


	//   ....[82]....
        /*02c0*/ 	.word	0xffffffff


	//   ....[83]....
        /*02c4*/ 	.word	0xffffffff


	//   ....[84]....
        /*02c8*/ 	.word	0xffffffff


	//   ....[85]....
        /*02cc*/ 	.word	0xffffffff


	//   ....[86]....
        /*02d0*/ 	.word	0xffffffff


	//   ....[87]....
        /*02d4*/ 	.word	0xffffffff


	//   ....[88]....
        /*02d8*/ 	.word	0xffffffff


	//   ....[89]....
        /*02dc*/ 	.word	0xffffffff


	//   ....[90]....
        /*02e0*/ 	.word	0xffffffff


	//   ....[91]....
        /*02e4*/ 	.word	0xffffffff


	//   ....[92]....
        /*02e8*/ 	.word	0xffffffff


	//   ....[93]....
        /*02ec*/ 	.word	0xffffffff


	//   ....[94]....
        /*02f0*/ 	.word	0xffffffff


	//   ....[95]....
        /*02f4*/ 	.word	0xffffffff


	//   ....[96]....
        /*02f8*/ 	.word	0xffffffff


	//   ....[97]....
        /*02fc*/ 	.word	0xffffffff


	//   ....[98]....
        /*0300*/ 	.word	0xffffffff


	//   ....[99]....
        /*0304*/ 	.word	0xffffffff


	//   ....[100]....
        /*0308*/ 	.word	0xffffffff


	//   ....[101]....
        /*030c*/ 	.word	0xffffffff


	//   ....[102]....
        /*0310*/ 	.word	0xffffffff


	//   ....[103]....
        /*0314*/ 	.word	0xffffffff


	//   ....[104]....
        /*0318*/ 	.word	0xffffffff


	//   ....[105]....
        /*031c*/ 	.word	0xffffffff


	//   ....[106]....
        /*0320*/ 	.word	0xffffffff


	//   ....[107]....
        /*0324*/ 	.word	0xffffffff


	//   ....[108]....
        /*0328*/ 	.word	0xffffffff


	//   ....[109]....
        /*032c*/ 	.word	0xffffffff


	//   ....[110]....
        /*0330*/ 	.word	0xffffffff


	//   ....[111]....
        /*0334*/ 	.word	0xffffffff


	//   ....[112]....
        /*0338*/ 	.word	0xffffffff


	//   ....[113]....
        /*033c*/ 	.word	0xffffffff


	//   ....[114]....
        /*0340*/ 	.word	0xffffffff


	//   ....[115]....
        /*0344*/ 	.word	0xffffffff


	//   ....[116]....
        /*0348*/ 	.word	0xffffffff


	//   ....[117]....
        /*034c*/ 	.word	0xffffffff


	//   ....[118]....
        /*0350*/ 	.word	0xffffffff


	//   ....[119]....
        /*0354*/ 	.word	0xffffffff


	//   ....[120]....
        /*0358*/ 	.word	0xffffffff


	//   ....[121]....
        /*035c*/ 	.word	0xffffffff


	//   ....[122]....
        /*0360*/ 	.word	0xffffffff


	//   ....[123]....
        /*0364*/ 	.word	0xffffffff


	//   ....[124]....
        /*0368*/ 	.word	0xffffffff


	//   ....[125]....
        /*036c*/ 	.word	0xffffffff


	//   ....[126]....
        /*0370*/ 	.word	0xffffffff


	//   ....[127]....
        /*0374*/ 	.word	0xffffffff


	//   ....[128]....
        /*0378*/ 	.word	0xffffffff


	//   ....[129]....
        /*037c*/ 	.word	0xffffffff


	//   ....[130]....
        /*0380*/ 	.word	0xffffffff


	//   ....[131]....
        /*0384*/ 	.word	0xffffffff


	//   ....[132]....
        /*0388*/ 	.word	0xffffffff


	//   ....[133]....
        /*038c*/ 	.word	0xffffffff


	//   ....[134]....
        /*0390*/ 	.word	0xffffffff


	//   ....[135]....
        /*0394*/ 	.word	0xffffffff


	//   ....[136]....
        /*0398*/ 	.word	0xffffffff


	//   ....[137]....
        /*039c*/ 	.word	0xffffffff


	//   ....[138]....
        /*03a0*/ 	.word	0xffffffff


	//   ....[139]....
        /*03a4*/ 	.word	0xffffffff


	//   ....[140]....
        /*03a8*/ 	.word	0xffffffff


	//   ....[141]....
        /*03ac*/ 	.word	0xffffffff


	//   ....[142]....
        /*03b0*/ 	.word	0xffffffff


	//   ....[143]....
        /*03b4*/ 	.word	0xffffffff


	//   ....[144]....
        /*03b8*/ 	.word	0xffffffff


	//   ....[145]....
        /*03bc*/ 	.word	0xffffffff


	//   ....[146]....
        /*03c0*/ 	.word	0xffffffff


	//   ....[147]....
        /*03c4*/ 	.word	0xffffffff


	//   ....[148]....
        /*03c8*/ 	.word	0xffffffff


	//   ....[149]....
        /*03cc*/ 	.word	0xffffffff


	//   ....[150]....
        /*03d0*/ 	.word	0xffffffff


	//   ....[151]....
        /*03d4*/ 	.word	0xffffffff


	//   ....[152]....
        /*03d8*/ 	.word	0xffffffff


	//   ....[153]....
        /*03dc*/ 	.word	0xffffffff


	//   ....[154]....
        /*03e0*/ 	.word	0xffffffff


	//   ....[155]....
        /*03e4*/ 	.word	0xffffffff


	//   ....[156]....
        /*03e8*/ 	.word	0xffffffff


	//   ....[157]....
        /*03ec*/ 	.word	0xffffffff


	//   ....[158]....
        /*03f0*/ 	.word	0xffffffff


	//   ....[159]....
        /*03f4*/ 	.word	0xffffffff


	//   ....[160]....
        /*03f8*/ 	.word	0xffffffff


	//   ....[161]....
        /*03fc*/ 	.word	0xffffffff


	//   ....[162]....
        /*0400*/ 	.word	0xffffffff


	//   ....[163]....
        /*0404*/ 	.word	0xffffffff


	//   ....[164]....
        /*0408*/ 	.word	0xffffffff


	//   ....[165]....
        /*040c*/ 	.word	0xffffffff


	//   ....[166]....
        /*0410*/ 	.word	0xffffffff


	//   ....[167]....
        /*0414*/ 	.word	0xffffffff


	//   ....[168]....
        /*0418*/ 	.word	0xffffffff


	//   ....[169]....
        /*041c*/ 	.word	0xffffffff


	//   ....[170]....
        /*0420*/ 	.word	0xffffffff


	//   ....[171]....
        /*0424*/ 	.word	0xffffffff


	//   ....[172]....
        /*0428*/ 	.word	0xffffffff


	//   ....[173]....
        /*042c*/ 	.word	0xffffffff


	//   ....[174]....
        /*0430*/ 	.word	0xffffffff


	//   ....[175]....
        /*0434*/ 	.word	0xffffffff


	//   ....[176]....
        /*0438*/ 	.word	0xffffffff


	//   ....[177]....
        /*043c*/ 	.word	0xffffffff


	//   ....[178]....
        /*0440*/ 	.word	0xffffffff


	//   ....[179]....
        /*0444*/ 	.word	0xffffffff


	//   ....[180]....
        /*0448*/ 	.word	0xffffffff


	//   ....[181]....
        /*044c*/ 	.word	0xffffffff


	//   ....[182]....
        /*0450*/ 	.word	0xffffffff


	//   ....[183]....
        /*0454*/ 	.word	0x0500000f


	//   ....[184]....
        /*0458*/ 	.word	0x0500000f


	//   ....[185]....
        /*045c*/ 	.word	0x0500000f


	//   ....[186]....
        /*0460*/ 	.word	0x0500000f


	//   ....[187]....
        /*0464*/ 	.word	0x0500000f


	//   ....[188]....
        /*0468*/ 	.word	0x0500000f


	//   ....[189]....
        /*046c*/ 	.word	0x0500000f


	//   ....[190]....
        /*0470*/ 	.word	0x0500000f


	//   ....[191]....
        /*0474*/ 	.word	0x0500000f


	//   ....[192]....
        /*0478*/ 	.word	0x0500000f


	//   ....[193]....
        /*047c*/ 	.word	0x0500000f


	//   ....[194]....
        /*0480*/ 	.word	0x0500000f


	//   ....[195]....
        /*0484*/ 	.word	0x0500000f


	//   ....[196]....
        /*0488*/ 	.word	0x0500000f


	//   ....[197]....
        /*048c*/ 	.word	0x0500000f


	//   ....[198]....
        /*0490*/ 	.word	0x0500000f


	//   ....[199]....
        /*0494*/ 	.word	0x0500000f


	//----- nvinfo : EIATTR_COOP_GROUP_INSTR_OFFSETS
	.align		4
.L_266:
        /*0498*/ 	.byte	0x04, 0x28
        /*049a*/ 	.short	(.L_268 - .L_267)


	//   ....[0]....
.L_267:
        /*049c*/ 	.word	0x00000060


	//   ....[1]....
        /*04a0*/ 	.word	0x00000130


	//   ....[2]....
        /*04a4*/ 	.word	0x000001e0


	//   ....[3]....
        /*04a8*/ 	.word	0x000003a0


	//   ....[4]....
        /*04ac*/ 	.word	0x00000500


	//   ....[5]....
        /*04b0*/ 	.word	0x00000620


	//   ....[6]....
        /*04b4*/ 	.word	0x00000780


	//   ....[7]....
        /*04b8*/ 	.word	0x00001610


	//   ....[8]....
        /*04bc*/ 	.word	0x00001eb0


	//   ....[9]....
        /*04c0*/ 	.word	0x00001ee0


	//   ....[10]....
        /*04c4*/ 	.word	0x000026c0


	//   ....[11]....
        /*04c8*/ 	.word	0x00002750


	//   ....[12]....
        /*04cc*/ 	.word	0x00003090


	//   ....[13]....
        /*04d0*/ 	.word	0x00003150


	//   ....[14]....
        /*04d4*/ 	.word	0x00004a00


	//   ....[15]....
        /*04d8*/ 	.word	0x00004a20


	//   ....[16]....
        /*04dc*/ 	.word	0x00005340


	//   ....[17]....
        /*04e0*/ 	.word	0x00005370


	//   ....[18]....
        /*04e4*/ 	.word	0x00005b20


	//   ....[19]....
        /*04e8*/ 	.word	0x00005b80


	//   ....[20]....
        /*04ec*/ 	.word	0x000079a0


	//   ....[21]....
        /*04f0*/ 	.word	0x000079b0


	//   ....[22]....
        /*04f4*/ 	.word	0x000079e0


	//   ....[23]....
        /*04f8*/ 	.word	0x000079f0


	//   ....[24]....
        /*04fc*/ 	.word	0x000095a0


	//   ....[25]....
        /*0500*/ 	.word	0x000095b0


	//   ....[26]....
        /*0504*/ 	.word	0x00009640


	//   ....[27]....
        /*0508*/ 	.word	0x00009650


	//   ....[28]....
        /*050c*/ 	.word	0x0000ac00


	//   ....[29]....
        /*0510*/ 	.word	0x0000ac40


	//   ....[30]....
        /*0514*/ 	.word	0x0000ac60


	//   ....[31]....
        /*0518*/ 	.word	0x0000ac80


	//   ....[32]....
        /*051c*/ 	.word	0x0000ac90


	//   ....[33]....
        /*0520*/ 	.word	0x0000aca0


	//   ....[34]....
        /*0524*/ 	.word	0x0000acb0


	//   ....[35]....
        /*0528*/ 	.word	0x0000acc0


	//   ....[36]....
        /*052c*/ 	.word	0x0000acd0


	//   ....[37]....
        /*0530*/ 	.word	0x0000ace0


	//   ....[38]....
        /*0534*/ 	.word	0x0000acf0


	//   ....[39]....
        /*0538*/ 	.word	0x0000ad20


	//   ....[40]....
        /*053c*/ 	.word	0x0000ad30


	//   ....[41]....
        /*0540*/ 	.word	0x0000ad40


	//   ....[42]....
        /*0544*/ 	.word	0x0000ad50


	//   ....[43]....
        /*0548*/ 	.word	0x0000ad70


	//   ....[44]....
        /*054c*/ 	.word	0x0000ad80


	//   ....[45]....
        /*0550*/ 	.word	0x0000ad90


	//   ....[46]....
        /*0554*/ 	.word	0x0000ada0


	//   ....[47]....
        /*0558*/ 	.word	0x0000adb0


	//   ....[48]....
        /*055c*/ 	.word	0x0000add0


	//   ....[49]....
        /*0560*/ 	.word	0x0000adf0


	//   ....[50]....
        /*0564*/ 	.word	0x0000ae00


	//   ....[51]....
        /*0568*/ 	.word	0x0000ae10


	//   ....[52]....
        /*056c*/ 	.word	0x0000ae20


	//   ....[53]....
        /*0570*/ 	.word	0x0000ae30


	//   ....[54]....
        /*0574*/ 	.word	0x0000ae50


	//   ....[55]....
        /*0578*/ 	.word	0x0000ae60


	//   ....[56]....
        /*057c*/ 	.word	0x0000ae80


	//   ....[57]....
        /*0580*/ 	.word	0x0000aea0


	//   ....[58]....
        /*0584*/ 	.word	0x0000aeb0


	//   ....[59]....
        /*0588*/ 	.word	0x0000aed0


	//   ....[60]....
        /*058c*/ 	.word	0x0000aee0


	//   ....[61]....
        /*0590*/ 	.word	0x0000aef0


	//   ....[62]....
        /*0594*/ 	.word	0x0000af00


	//   ....[63]....
        /*0598*/ 	.word	0x0000af30


	//   ....[64]....
        /*059c*/ 	.word	0x0000af40


	//   ....[65]....
        /*05a0*/ 	.word	0x0000af50


	//   ....[66]....
        /*05a4*/ 	.word	0x0000af70


	//   ....[67]....
        /*05a8*/ 	.word	0x0000af80


	//   ....[68]....
        /*05ac*/ 	.word	0x0000af90


	//   ....[69]....
        /*05b0*/ 	.word	0x0000afa0


	//   ....[70]....
        /*05b4*/ 	.word	0x0000afb0


	//   ....[71]....
        /*05b8*/ 	.word	0x0000afc0


	//   ....[72]....
        /*05bc*/ 	.word	0x0000afe0


	//   ....[73]....
        /*05c0*/ 	.word	0x0000aff0


	//   ....[74]....
        /*05c4*/ 	.word	0x0000b000


	//   ....[75]....
        /*05c8*/ 	.word	0x0000b010


	//   ....[76]....
        /*05cc*/ 	.word	0x0000b020


	//   ....[77]....
        /*05d0*/ 	.word	0x0000b030


	//   ....[78]....
        /*05d4*/ 	.word	0x0000b060


	//   ....[79]....
        /*05d8*/ 	.word	0x0000b080


	//   ....[80]....
        /*05dc*/ 	.word	0x0000b0b0


	//   ....[81]....
        /*05e0*/ 	.word	0x0000b0d0


	//   ....[82]....
        /*05e4*/ 	.word	0x0000b0e0


	//   ....[83]....
        /*05e8*/ 	.word	0x0000b0f0


	//   ....[84]....
        /*05ec*/ 	.word	0x0000b110


	//   ....[85]....
        /*05f0*/ 	.word	0x0000b130


	//   ....[86]....
        /*05f4*/ 	.word	0x0000b140


	//   ....[87]....
        /*05f8*/ 	.word	0x0000b160


	//   ....[88]....
        /*05fc*/ 	.word	0x0000b180


	//   ....[89]....
        /*0600*/ 	.word	0x0000b1a0


	//   ....[90]....
        /*0604*/ 	.word	0x0000b1b0


	//   ....[91]....
        /*0608*/ 	.word	0x0000b1c0


	//   ....[92]....
        /*060c*/ 	.word	0x0000b1d0


	//   ....[93]....
        /*0610*/ 	.word	0x0000b1e0


	//   ....[94]....
        /*0614*/ 	.word	0x0000b1f0


	//   ....[95]....
        /*0618*/ 	.word	0x0000b200


	//   ....[96]....
        /*061c*/ 	.word	0x0000b210


	//   ....[97]....
        /*0620*/ 	.word	0x0000b220


	//   ....[98]....
        /*0624*/ 	.word	0x0000b230


	//   ....[99]....
        /*0628*/ 	.word	0x0000b240


	//   ....[100]....
        /*062c*/ 	.word	0x0000b250


	//   ....[101]....
        /*0630*/ 	.word	0x0000b260


	//   ....[102]....
        /*0634*/ 	.word	0x0000b270


	//   ....[103]....
        /*0638*/ 	.word	0x0000b280


	//   ....[104]....
        /*063c*/ 	.word	0x0000b290


	//   ....[105]....
        /*0640*/ 	.word	0x0000b2a0


	//   ....[106]....
        /*0644*/ 	.word	0x0000b2b0


	//   ....[107]....
        /*0648*/ 	.word	0x0000b2c0


	//   ....[108]....
        /*064c*/ 	.word	0x0000b2d0


	//   ....[109]....
        /*0650*/ 	.word	0x0000b2e0


	//   ....[110]....
        /*0654*/ 	.word	0x0000b2f0


	//   ....[111]....
        /*0658*/ 	.word	0x0000b300


	//   ....[112]....
        /*065c*/ 	.word	0x0000b310


	//   ....[113]....
        /*0660*/ 	.word	0x0000b320


	//   ....[114]....
        /*0664*/ 	.word	0x0000b330


	//   ....[115]....
        /*0668*/ 	.word	0x0000b340


	//   ....[116]....
        /*066c*/ 	.word	0x0000b350


	//   ....[117]....
        /*0670*/ 	.word	0x0000b360


	//   ....[118]....
        /*0674*/ 	.word	0x0000b370


	//   ....[119]....
        /*0678*/ 	.word	0x0000b380


	//   ....[120]....
        /*067c*/ 	.word	0x0000b390


	//   ....[121]....
        /*0680*/ 	.word	0x0000b3a0


	//   ....[122]....
        /*0684*/ 	.word	0x0000b3b0


	//   ....[123]....
        /*0688*/ 	.word	0x0000b3c0


	//   ....[124]....
        /*068c*/ 	.word	0x0000b3d0


	//   ....[125]....
        /*0690*/ 	.word	0x0000b400


	//   ....[126]....
        /*0694*/ 	.word	0x0000b420


	//   ....[127]....
        /*0698*/ 	.word	0x0000b440


	//   ....[128]....
        /*069c*/ 	.word	0x0000b450


	//   ....[129]....
        /*06a0*/ 	.word	0x0000b460


	//   ....[130]....
        /*06a4*/ 	.word	0x0000b470


	//   ....[131]....
        /*06a8*/ 	.word	0x0000b480


	//   ....[132]....
        /*06ac*/ 	.word	0x0000b4a0


	//   ....[133]....
        /*06b0*/ 	.word	0x0000b4b0


	//   ....[134]....
        /*06b4*/ 	.word	0x0000b4c0


	//   ....[135]....
        /*06b8*/ 	.word	0x0000b4f0


	//   ....[136]....
        /*06bc*/ 	.word	0x0000b520


	//   ....[137]....
        /*06c0*/ 	.word	0x0000b540


	//   ....[138]....
        /*06c4*/ 	.word	0x0000b570


	//   ....[139]....
        /*06c8*/ 	.word	0x0000b5a0


	//   ....[140]....
        /*06cc*/ 	.word	0x0000b5d0


	//   ....[141]....
        /*06d0*/ 	.word	0x0000b600


	//   ....[142]....
        /*06d4*/ 	.word	0x0000b630


	//   ....[143]....
        /*06d8*/ 	.word	0x0000b660


	//   ....[144]....
        /*06dc*/ 	.word	0x0000b690


	//   ....[145]....
        /*06e0*/ 	.word	0x0000b6c0


	//   ....[146]....
        /*06e4*/ 	.word	0x0000b6f0


	//   ....[147]....
        /*06e8*/ 	.word	0x0000b730


	//   ....[148]....
        /*06ec*/ 	.word	0x0000b760


	//   ....[149]....
        /*06f0*/ 	.word	0x0000b7a0


	//   ....[150]....
        /*06f4*/ 	.word	0x0000b7d0


	//   ....[151]....
        /*06f8*/ 	.word	0x0000b800


	//   ....[152]....
        /*06fc*/ 	.word	0x0000b830


	//   ....[153]....
        /*0700*/ 	.word	0x0000b860


	//   ....[154]....
        /*0704*/ 	.word	0x0000b890


	//   ....[155]....
        /*0708*/ 	.word	0x0000b8c0


	//   ....[156]....
        /*070c*/ 	.word	0x0000be50


	//   ....[157]....
        /*0710*/ 	.word	0x0000be90


	//   ....[158]....
        /*0714*/ 	.word	0x0000bed0


	//   ....[159]....
        /*0718*/ 	.word	0x0000bf10


	//   ....[160]....
        /*071c*/ 	.word	0x0000bf70


	//   ....[161]....
        /*0720*/ 	.word	0x0000bfa0


	//   ....[162]....
        /*0724*/ 	.word	0x0000cc50


	//   ....[163]....
        /*0728*/ 	.word	0x0000cc80


	//   ....[164]....
        /*072c*/ 	.word	0x0000dda0


	//   ....[165]....
        /*0730*/ 	.word	0x0000eb90


	//   ....[166]....
        /*0734*/ 	.word	0x0000f600


	//   ....[167]....
        /*0738*/ 	.word	0x0000f640


	//   ....[168]....
        /*073c*/ 	.word	0x0000f660


	//   ....[169]....
        /*0740*/ 	.word	0x0000f700


	//   ....[170]....
        /*0744*/ 	.word	0x0000f720


	//   ....[171]....
        /*0748*/ 	.word	0x0000f7c0


	//   ....[172]....
        /*074c*/ 	.word	0x0000f7e0


	//   ....[173]....
        /*0750*/ 	.word	0x0000f880


	//   ....[174]....
        /*0754*/ 	.word	0x0000f8a0


	//   ....[175]....
        /*0758*/ 	.word	0x0000f940


	//   ....[176]....
        /*075c*/ 	.word	0x0000f960


	//   ....[177]....
        /*0760*/ 	.word	0x0000fa00


	//   ....[178]....
        /*0764*/ 	.word	0x0000fa20


	//   ....[179]....
        /*0768*/ 	.word	0x0000fac0


	//   ....[180]....
        /*076c*/ 	.word	0x0000fae0


	//   ....[181]....
        /*0770*/ 	.word	0x0000fb70


	//   ....[182]....
        /*0774*/ 	.word	0x00011a50


	//   ....[183]....
        /*0778*/ 	.word	0x00012000


	//   ....[184]....
        /*077c*/ 	.word	0x000121d0


	//   ....[185]....
        /*0780*/ 	.word	0x00012220


	//   ....[186]....
        /*0784*/ 	.word	0x000122c0


	//   ....[187]....
        /*0788*/ 	.word	0x000123d0


	//   ....[188]....
        /*078c*/ 	.word	0x00012440


	//   ....[189]....
        /*0790*/ 	.word	0x00012550


	//   ....[190]....
        /*0794*/ 	.word	0x000125c0


	//   ....[191]....
        /*0798*/ 	.word	0x000126d0


	//   ....[192]....
        /*079c*/ 	.word	0x00012740


	//   ....[193]....
        /*07a0*/ 	.word	0x00012850


	//   ....[194]....
        /*07a4*/ 	.word	0x000128c0


	//   ....[195]....
        /*07a8*/ 	.word	0x000129d0


	//   ....[196]....
        /*07ac*/ 	.word	0x00012a40


	//   ....[197]....
        /*07b0*/ 	.word	0x00012b30


	//   ....[198]....
        /*07b4*/ 	.word	0x00012bc0


	//   ....[199]....
        /*07b8*/ 	.word	0x00012cb0


	//----- nvinfo : EIATTR_REG_RECONFIG
	.align		4
.L_268:
        /*07bc*/ 	.byte	0x01, 0x54
	.zero		2


	//----- nvinfo : EIATTR_SYSCALL_OFFSETS
	.align		4
        /*07c0*/ 	.byte	0x04, 0x46
        /*07c2*/ 	.short	(.L_270 - .L_269)


	//   ....[0]....
.L_269:
        /*07c4*/ 	.word	0x000017d0


	//   ....[1]....
        /*07c8*/ 	.word	0x0000e520


	//   ....[2]....
        /*07cc*/ 	.word	0x0000e660


	//   ....[3]....
        /*07d0*/ 	.word	0x0000e7a0


	//   ....[4]....
        /*07d4*/ 	.word	0x0000e8c0


	//   ....[5]....
        /*07d8*/ 	.word	0x0000f2a0


	//----- nvinfo : EIATTR_MBARRIER_INSTR_OFFSETS
	.align		4
.L_270:
        /*07dc*/ 	.byte	0x04, 0x39
        /*07de*/ 	.short	(.L_272 - .L_271)


	//   ....[0]....
.L_271:
        /*07e0*/ 	.word	0x00000250
        /*07e4*/ 	.word	0x000000ff
        /*07e8*/ 	.word	0x00038800
        /*07ec*/ 	.short	0x0100
        /*07ee*/ 	.byte	0x08
	.zero		1


	//   ....[1]....
        /*07f0*/ 	.word	0x00000260
        /*07f4*/ 	.word	0x000000ff
        /*07f8*/ 	.word	0x00038820
        /*07fc*/ 	.short	0x0100
        /*07fe*/ 	.byte	0x08
	.zero		1


	//   ....[2]....
        /*0800*/ 	.word	0x00000350
        /*0804*/ 	.word	0x000000ff
        /*0808*/ 	.word	0x00038830
        /*080c*/ 	.short	0x0100
        /*080e*/ 	.byte	0x08
	.zero		1


	//   ....[3]....
        /*0810*/ 	.word	0x00000360
        /*0814*/ 	.word	0x000000ff
        /*0818*/ 	.word	0x00038840
        /*081c*/ 	.short	0x0100
        /*081e*/ 	.byte	0x08
	.zero		1


	//   ....[4]....
        /*0820*/ 	.word	0x00000370
        /*0824*/ 	.word	0x000000ff
        /*0828*/ 	.word	0x00038838
        /*082c*/ 	.short	0x0100
        /*082e*/ 	.byte	0x08
	.zero		1


	//   ....[5]....
        /*0830*/ 	.word	0x00000380
        /*0834*/ 	.word	0x000000ff
        /*0838*/ 	.word	0x00038848
        /*083c*/ 	.short	0x0100
        /*083e*/ 	.byte	0x08
	.zero		1


	//   ....[6]....
        /*0840*/ 	.word	0x000004b0
        /*0844*/ 	.word	0x000000ff
        /*0848*/ 	.word	0x00038850
        /*084c*/ 	.short	0x0100
        /*084e*/ 	.byte	0x08
	.zero		1


	//   ....[7]....
        /*0850*/ 	.word	0x000004c0
        /*0854*/ 	.word	0x000000ff
        /*0858*/ 	.word	0x00038860
        /*085c*/ 	.short	0x0100
        /*085e*/ 	.byte	0x08
	.zero		1


	//   ....[8]....
        /*0860*/ 	.word	0x000004d0
        /*0864*/ 	.word	0x000000ff
        /*0868*/ 	.word	0x00038858
        /*086c*/ 	.short	0x0100
        /*086e*/ 	.byte	0x08
	.zero		1


	//   ....[9]....
        /*0870*/ 	.word	0x000004e0
        /*0874*/ 	.word	0x000000ff
        /*0878*/ 	.word	0x00038868
        /*087c*/ 	.short	0x0100
        /*087e*/ 	.byte	0x08
	.zero		1


	//   ....[10]....
        /*0880*/ 	.word	0x000005d0
        /*0884*/ 	.word	0x000000ff
        /*0888*/ 	.word	0x00038870
        /*088c*/ 	.short	0x0100
        /*088e*/ 	.byte	0x06
	.zero		1


	//   ....[11]....
        /*0890*/ 	.word	0x000005e0
        /*0894*/ 	.word	0x000000ff
        /*0898*/ 	.word	0x00038880
        /*089c*/ 	.short	0x0100
        /*089e*/ 	.byte	0x06
	.zero		1


	//   ....[12]....
        /*08a0*/ 	.word	0x000005f0
        /*08a4*/ 	.word	0x000000ff
        /*08a8*/ 	.word	0x00038878
        /*08ac*/ 	.short	0x0100
        /*08ae*/ 	.byte	0x06
	.zero		1


	//   ....[13]....
        /*08b0*/ 	.word	0x00000600
        /*08b4*/ 	.word	0x000000ff
        /*08b8*/ 	.word	0x00038888
        /*08bc*/ 	.short	0x0100
        /*08be*/ 	.byte	0x06
	.zero		1


	//   ....[14]....
        /*08c0*/ 	.word	0x00000730
        /*08c4*/ 	.word	0x000000ff
        /*08c8*/ 	.word	0x00038890
        /*08cc*/ 	.short	0x0100
        /*08ce*/ 	.byte	0x08
	.zero		1


	//   ....[15]....
        /*08d0*/ 	.word	0x00000740
        /*08d4*/ 	.word	0x000000ff
        /*08d8*/ 	.word	0x000388a0
        /*08dc*/ 	.short	0x0100
        /*08de*/ 	.byte	0x08
	.zero		1


	//   ....[16]....
        /*08e0*/ 	.word	0x00000750
        /*08e4*/ 	.word	0x000000ff
        /*08e8*/ 	.word	0x00038898
        /*08ec*/ 	.short	0x0100
        /*08ee*/ 	.byte	0x08
	.zero		1


	//   ....[17]....
        /*08f0*/ 	.word	0x00000760
        /*08f4*/ 	.word	0x000000ff
        /*08f8*/ 	.word	0x000388a8
        /*08fc*/ 	.short	0x0100
        /*08fe*/ 	.byte	0x08
	.zero		1


	//   ....[18]....
        /*0900*/ 	.word	0x00000890
        /*0904*/ 	.word	0x000000ff
        /*0908*/ 	.word	0x000388b0
        /*090c*/ 	.short	0x0100
        /*090e*/ 	.byte	0x08
	.zero		1


	//   ....[19]....
        /*0910*/ 	.word	0x000008a0
        /*0914*/ 	.word	0x000000ff
        /*0918*/ 	.word	0x000388c0
        /*091c*/ 	.short	0x0100
        /*091e*/ 	.byte	0x08
	.zero		1


	//   ....[20]....
        /*0920*/ 	.word	0x000008b0
        /*0924*/ 	.word	0x000000ff
        /*0928*/ 	.word	0x000388b8
        /*092c*/ 	.short	0x0100
        /*092e*/ 	.byte	0x08
	.zero		1


	//   ....[21]....
        /*0930*/ 	.word	0x000008c0
        /*0934*/ 	.word	0x000000ff
        /*0938*/ 	.word	0x000388c8
        /*093c*/ 	.short	0x0100
        /*093e*/ 	.byte	0x08
	.zero		1


	//   ....[22]....
        /*0940*/ 	.word	0x00001800
        /*0944*/ 	.word	0x000000ff
        /*0948*/ 	.word	0x00038800
        /*094c*/ 	.short	0x010a
        /*094e*/ 	.byte	0x24
	.zero		1


	//   ....[23]....
        /*0950*/ 	.word	0x00001860
        /*0954*/ 	.word	0x000000ff
        /*0958*/ 	.word	0x00038830
        /*095c*/ 	.short	0x010a
        /*095e*/ 	.byte	0x24
	.zero		1


	//   ....[24]....
        /*0960*/ 	.word	0x000018f0
        /*0964*/ 	.word	0x000000ff
        /*0968*/ 	.word	0x00038830
        /*096c*/ 	.short	0x010a
        /*096e*/ 	.byte	0x24
	.zero		1


	//   ....[25]....
        /*0970*/ 	.word	0x00003520
        /*0974*/ 	.word	0x00000021
        /*0978*/ 	.word	0x00000000
        /*097c*/ 	.short	0x0101
        /*097e*/ 	.byte	0x3f
	.zero		1


	//   ....[26]....
        /*0980*/ 	.word	0x000044f0
        /*0984*/ 	.word	0x000000ff
        /*0988*/ 	.word	0x00038830
        /*098c*/ 	.short	0x010a
        /*098e*/ 	.byte	0x07
	.zero		1


	//   ....[27]....
        /*0990*/ 	.word	0x00004530
        /*0994*/ 	.word	0x000000ff
        /*0998*/ 	.word	0x00038830
        /*099c*/ 	.short	0x010a
        /*099e*/ 	.byte	0x07
	.zero		1


	//   ....[28]....
        /*09a0*/ 	.word	0x00004890
        /*09a4*/ 	.word	0x000000ff
        /*09a8*/ 	.word	0x00038850
        /*09ac*/ 	.short	0x010a
        /*09ae*/ 	.byte	0x0a
	.zero		1


	//   ....[29]....
        /*09b0*/ 	.word	0x000048d0
        /*09b4*/ 	.word	0x000000ff
        /*09b8*/ 	.word	0x00038850
        /*09bc*/ 	.short	0x010a
        /*09be*/ 	.byte	0x0a
	.zero		1


	//   ....[30]....
        /*09c0*/ 	.word	0x000063c0
        /*09c4*/ 	.word	0x00000004
        /*09c8*/ 	.word	0x00000000
        /*09cc*/ 	.short	0x0101
        /*09ce*/ 	.byte	0x3f
	.zero		1


	//   ....[31]....
        /*09d0*/ 	.word	0x00006660
        /*09d4*/ 	.word	0x000000ff
        /*09d8*/ 	.word	0x00000000
        /*09dc*/ 	.short	0x0101
        /*09de*/ 	.byte	0x04
	.zero		1


	//   ....[32]....
        /*09e0*/ 	.word	0x00007130
        /*09e4*/ 	.word	0x000000ff
        /*09e8*/ 	.word	0x00038830
        /*09ec*/ 	.short	0x010a
        /*09ee*/ 	.byte	0x0a
	.zero		1


	//   ....[33]....
        /*09f0*/ 	.word	0x00007170
        /*09f4*/ 	.word	0x000000ff
        /*09f8*/ 	.word	0x00038830
        /*09fc*/ 	.short	0x010a
        /*09fe*/ 	.byte	0x0a
	.zero		1


	//   ....[34]....
        /*0a00*/ 	.word	0x00007490
        /*0a04*/ 	.word	0x000000ff
        /*0a08*/ 	.word	0x00038850
        /*0a0c*/ 	.short	0x010a
        /*0a0e*/ 	.byte	0x0a
	.zero		1


	//   ....[35]....
        /*0a10*/ 	.word	0x000074d0
        /*0a14*/ 	.word	0x000000ff
        /*0a18*/ 	.word	0x00038850
        /*0a1c*/ 	.short	0x010a
        /*0a1e*/ 	.byte	0x0a
	.zero		1


	//   ....[36]....
        /*0a20*/ 	.word	0x00008770
        /*0a24*/ 	.word	0x00000004
        /*0a28*/ 	.word	0x00000000
        /*0a2c*/ 	.short	0x0101
        /*0a2e*/ 	.byte	0x3f
	.zero		1


	//   ....[37]....
        /*0a30*/ 	.word	0x00008910
        /*0a34*/ 	.word	0x000000ff
        /*0a38*/ 	.word	0x00000000
        /*0a3c*/ 	.short	0x0101
        /*0a3e*/ 	.byte	0x07
	.zero		1


	//   ....[38]....
        /*0a40*/ 	.word	0x000092f0
        /*0a44*/ 	.word	0x000000ff
        /*0a48*/ 	.word	0x00038850
        /*0a4c*/ 	.short	0x010a
        /*0a4e*/ 	.byte	0x07
	.zero		1


	//   ....[39]....
        /*0a50*/ 	.word	0x00009330
        /*0a54*/ 	.word	0x000000ff
        /*0a58*/ 	.word	0x00038850
        /*0a5c*/ 	.short	0x010a
        /*0a5e*/ 	.byte	0x07
	.zero		1


	//   ....[40]....
        /*0a60*/ 	.word	0x00009910
        /*0a64*/ 	.word	0x000000ff
        /*0a68*/ 	.word	0x00000000
        /*0a6c*/ 	.short	0x0101
        /*0a6e*/ 	.byte	0x04
	.zero		1


	//   ....[41]....
        /*0a70*/ 	.word	0x0000bf50
        /*0a74*/ 	.word	0x000000ff
        /*0a78*/ 	.word	0x00000000
        /*0a7c*/ 	.short	0x0101
        /*0a7e*/ 	.byte	0x04
	.zero		1


	//   ....[42]....
        /*0a80*/ 	.word	0x0000eda0
        /*0a84*/ 	.word	0x000000ff
        /*0a88*/ 	.word	0x00038880
        /*0a8c*/ 	.short	0x010a
        /*0a8e*/ 	.byte	0x26
	.zero		1


	//   ....[43]....
        /*0a90*/ 	.word	0x0000ef60
        /*0a94*/ 	.word	0x000000ff
        /*0a98*/ 	.word	0x00038840
        /*0a9c*/ 	.short	0x010a
        /*0a9e*/ 	.byte	0x26
	.zero		1


	//   ....[44]....
        /*0aa0*/ 	.word	0x0000fc50
        /*0aa4*/ 	.word	0x000000ff
        /*0aa8*/ 	.word	0x00038800
        /*0aac*/ 	.short	0x0107
        /*0aae*/ 	.byte	0x26
	.zero		1


	//   ....[45]....
        /*0ab0*/ 	.word	0x0000fcc0
        /*0ab4*/ 	.word	0x000000ff
        /*0ab8*/ 	.word	0x00038800
        /*0abc*/ 	.short	0x0101
        /*0abe*/ 	.byte	0x26
	.zero		1


	//   ....[46]....
        /*0ac0*/ 	.word	0x0000fce0
        /*0ac4*/ 	.word	0x000000ff
        /*0ac8*/ 	.word	0x00038820
        /*0acc*/ 	.short	0x010a
        /*0ace*/ 	.byte	0x26
	.zero		1


	//   ....[47]....
        /*0ad0*/ 	.word	0x0000ffe0
        /*0ad4*/ 	.word	0x00000004
        /*0ad8*/ 	.word	0x00038880
        /*0adc*/ 	.short	0x010a
        /*0ade*/ 	.byte	0x3f
	.zero		1


	//   ....[48]....
        /*0ae0*/ 	.word	0x00010300
        /*0ae4*/ 	.word	0x00000004
        /*0ae8*/ 	.word	0x00038840
        /*0aec*/ 	.short	0x010a
        /*0aee*/ 	.byte	0x3f
	.zero		1


	//   ....[49]....
        /*0af0*/ 	.word	0x00010670
        /*0af4*/ 	.word	0x00000013
        /*0af8*/ 	.word	0x00038870
        /*0afc*/ 	.short	0x010a
        /*0afe*/ 	.byte	0x3f
	.zero		1


	//   ....[50]....
        /*0b00*/ 	.word	0x000106e0
        /*0b04*/ 	.word	0x00000013
        /*0b08*/ 	.word	0x00038860
        /*0b0c*/ 	.short	0x010a
        /*0b0e*/ 	.byte	0x3f
	.zero		1


	//   ....[51]....
        /*0b10*/ 	.word	0x00010ee0
        /*0b14*/ 	.word	0x00000013
        /*0b18*/ 	.word	0x00038850
        /*0b1c*/ 	.short	0x0101
        /*0b1e*/ 	.byte	0x3f
	.zero		1


	//   ....[52]....
        /*0b20*/ 	.word	0x00010f60
        /*0b24*/ 	.word	0x00000013
        /*0b28*/ 	.word	0x00000000
        /*0b2c*/ 	.short	0x0101
        /*0b2e*/ 	.byte	0x3f
	.zero		1


	//   ....[53]....
        /*0b30*/ 	.word	0x00011080
        /*0b34*/ 	.word	0x00000003
        /*0b38*/ 	.word	0x00038870
        /*0b3c*/ 	.short	0x010a
        /*0b3e*/ 	.byte	0x3f
	.zero		1


	//   ....[54]....
        /*0b40*/ 	.word	0x00011100
        /*0b44*/ 	.word	0x00000002
        /*0b48*/ 	.word	0x00038860
        /*0b4c*/ 	.short	0x010a
        /*0b4e*/ 	.byte	0x3f
	.zero		1


	//   ....[55]....
        /*0b50*/ 	.word	0x00011910
        /*0b54*/ 	.word	0x00000002
        /*0b58*/ 	.word	0x00038850
        /*0b5c*/ 	.short	0x0101
        /*0b5e*/ 	.byte	0x3f
	.zero		1


	//   ....[56]....
        /*0b60*/ 	.word	0x00011950
        /*0b64*/ 	.word	0x00000000
        /*0b68*/ 	.word	0x00000000
        /*0b6c*/ 	.short	0x0101
        /*0b6e*/ 	.byte	0x3f
	.zero		1


	//   ....[57]....
        /*0b70*/ 	.word	0x00011a00
        /*0b74*/ 	.word	0x00000007
        /*0b78*/ 	.word	0x00038820
        /*0b7c*/ 	.short	0x010a
        /*0b7e*/ 	.byte	0x3f
	.zero		1


	//   ....[58]....
        /*0b80*/ 	.word	0x00011b40
        /*0b84*/ 	.word	0x00000006
        /*0b88*/ 	.word	0x00000000
        /*0b8c*/ 	.short	0x010a
        /*0b8e*/ 	.byte	0x3f
	.zero		1


	//   ....[59]....
        /*0b90*/ 	.word	0x00011bb0
        /*0b94*/ 	.word	0x00000005
        /*0b98*/ 	.word	0x00000000
        /*0b9c*/ 	.short	0x010a
        /*0b9e*/ 	.byte	0x3f
	.zero		1


	//   ....[60]....
        /*0ba0*/ 	.word	0x00011c00
        /*0ba4*/ 	.word	0x00000000
        /*0ba8*/ 	.word	0x00038860
        /*0bac*/ 	.short	0x010a
        /*0bae*/ 	.byte	0x3f
	.zero		1


	//   ....[61]....
        /*0bb0*/ 	.word	0x00011c50
        /*0bb4*/ 	.word	0x00000005
        /*0bb8*/ 	.word	0x00038860
        /*0bbc*/ 	.short	0x010a
        /*0bbe*/ 	.byte	0x3f
	.zero		1


	//   ....[62]....
        /*0bc0*/ 	.word	0x00011c90
        /*0bc4*/ 	.word	0x00000000
        /*0bc8*/ 	.word	0x00038880
        /*0bcc*/ 	.short	0x010a
        /*0bce*/ 	.byte	0x3f
	.zero		1


	//   ....[63]....
        /*0bd0*/ 	.word	0x00011cb0
        /*0bd4*/ 	.word	0x00000005
        /*0bd8*/ 	.word	0x00038880
        /*0bdc*/ 	.short	0x010a
        /*0bde*/ 	.byte	0x3f
	.zero		1


	//   ....[64]....
        /*0be0*/ 	.word	0x00011d20
        /*0be4*/ 	.word	0x00000000
        /*0be8*/ 	.word	0x00038800
        /*0bec*/ 	.short	0x010a
        /*0bee*/ 	.byte	0x3f
	.zero		1


	//   ....[65]....
        /*0bf0*/ 	.word	0x00011d80
        /*0bf4*/ 	.word	0x00000000
        /*0bf8*/ 	.word	0x00038830
        /*0bfc*/ 	.short	0x010a
        /*0bfe*/ 	.byte	0x3f
	.zero		1


	//   ....[66]....
        /*0c00*/ 	.word	0x00011de0
        /*0c04*/ 	.word	0x0000000f
        /*0c08*/ 	.word	0x00038830
        /*0c0c*/ 	.short	0x010a
        /*0c0e*/ 	.byte	0x3f
	.zero		1


	//   ....[67]....
        /*0c10*/ 	.word	0x00011e40
        /*0c14*/ 	.word	0x0000000f
        /*0c18*/ 	.word	0x00038850
        /*0c1c*/ 	.short	0x010a
        /*0c1e*/ 	.byte	0x3f
	.zero		1


	//   ....[68]....
        /*0c20*/ 	.word	0x00011ea0
        /*0c24*/ 	.word	0x0000000f
        /*0c28*/ 	.word	0x00038830
        /*0c2c*/ 	.short	0x010a
        /*0c2e*/ 	.byte	0x3f
	.zero		1


	//   ....[69]....
        /*0c30*/ 	.word	0x00011f00
        /*0c34*/ 	.word	0x0000000b
        /*0c38*/ 	.word	0x00038850
        /*0c3c*/ 	.short	0x010a
        /*0c3e*/ 	.byte	0x3f
	.zero		1


	//   ....[70]....
        /*0c40*/ 	.word	0x00011f60
        /*0c44*/ 	.word	0x00000006
        /*0c48*/ 	.word	0x00038850
        /*0c4c*/ 	.short	0x010a
        /*0c4e*/ 	.byte	0x3f
	.zero		1


	//   ....[71]....
        /*0c50*/ 	.word	0x000120c0
        /*0c54*/ 	.word	0x00000003
        /*0c58*/ 	.word	0x00038880
        /*0c5c*/ 	.short	0x010a
        /*0c5e*/ 	.byte	0x3f
	.zero		1


	//   ....[72]....
        /*0c60*/ 	.word	0x00012120
        /*0c64*/ 	.word	0x00000003
        /*0c68*/ 	.word	0x00038840
        /*0c6c*/ 	.short	0x010a
        /*0c6e*/ 	.byte	0x3f
	.zero		1


	//   ....[73]....
        /*0c70*/ 	.word	0x00012cf0
        /*0c74*/ 	.word	0x00000003
        /*0c78*/ 	.word	0x00038820
        /*0c7c*/ 	.short	0x010a
        /*0c7e*/ 	.byte	0x3f
	.zero		1


	//   ....[74]....
        /*0c80*/ 	.word	0x00012d40
        /*0c84*/ 	.word	0x00000004
        /*0c88*/ 	.word	0x00038880
        /*0c8c*/ 	.short	0x010a
        /*0c8e*/ 	.byte	0x3f
	.zero		1


	//   ....[75]....
        /*0c90*/ 	.word	0x00012d90
        /*0c94*/ 	.word	0x00000004
        /*0c98*/ 	.word	0x00038840
        /*0c9c*/ 	.short	0x010a
        /*0c9e*/ 	.byte	0x3f
	.zero		1


	//   ....[76]....
        /*0ca0*/ 	.word	0x00012de0
        /*0ca4*/ 	.word	0x00000013
        /*0ca8*/ 	.word	0x00038870
        /*0cac*/ 	.short	0x010a
        /*0cae*/ 	.byte	0x3f
	.zero		1


	//   ....[77]....
        /*0cb0*/ 	.word	0x00012e30
        /*0cb4*/ 	.word	0x00000013
        /*0cb8*/ 	.word	0x00038860
        /*0cbc*/ 	.short	0x010a
        /*0cbe*/ 	.byte	0x3f
	.zero		1


	//   ....[78]....
        /*0cc0*/ 	.word	0x00012e90
        /*0cc4*/ 	.word	0x00000002
        /*0cc8*/ 	.word	0x00038870
        /*0ccc*/ 	.short	0x010a
        /*0cce*/ 	.byte	0x3f
	.zero		1


	//   ....[79]....
        /*0cd0*/ 	.word	0x00012ef0
        /*0cd4*/ 	.word	0x00000002
        /*0cd8*/ 	.word	0x00038860
        /*0cdc*/ 	.short	0x010a
        /*0cde*/ 	.byte	0x3f
	.zero		1


	//   ....[80]....
        /*0ce0*/ 	.word	0x00012f40
        /*0ce4*/ 	.word	0x00000007
        /*0ce8*/ 	.word	0x00038820
        /*0cec*/ 	.short	0x010a
        /*0cee*/ 	.byte	0x3f
	.zero		1


	//   ....[81]....
        /*0cf0*/ 	.word	0x00012f90
        /*0cf4*/ 	.word	0x00000006
        /*0cf8*/ 	.word	0x00000000
        /*0cfc*/ 	.short	0x010a
        /*0cfe*/ 	.byte	0x3f
	.zero		1


	//   ....[82]....
        /*0d00*/ 	.word	0x00012fe0
        /*0d04*/ 	.word	0x00000005
        /*0d08*/ 	.word	0x00000000
        /*0d0c*/ 	.short	0x010a
        /*0d0e*/ 	.byte	0x3f
	.zero		1


	//   ....[83]....
        /*0d10*/ 	.word	0x00013030
        /*0d14*/ 	.word	0x00000000
        /*0d18*/ 	.word	0x00038860
        /*0d1c*/ 	.short	0x010a
        /*0d1e*/ 	.byte	0x3f
	.zero		1


	//   ....[84]....
        /*0d20*/ 	.word	0x00013080
        /*0d24*/ 	.word	0x00000005
        /*0d28*/ 	.word	0x00038860
        /*0d2c*/ 	.short	0x010a
        /*0d2e*/ 	.byte	0x3f
	.zero		1


	//   ....[85]....
        /*0d30*/ 	.word	0x000130d0
        /*0d34*/ 	.word	0x00000000
        /*0d38*/ 	.word	0x00038880
        /*0d3c*/ 	.short	0x010a
        /*0d3e*/ 	.byte	0x3f
	.zero		1


	//----- nvinfo : EIATTR_NUM_MBARRIERS
	.align		4
.L_272:
        /*0d40*/ 	.byte	0x03, 0x38
        /*0d42*/ 	.short	0x0016


	//----- nvinfo : EIATTR_EXIT_INSTR_OFFSETS
	.align		4
        /*0d44*/ 	.byte	0x04, 0x1c
        /*0d46*/ 	.short	(.L_274 - .L_273)


	//   ....[0]....
.L_273:
        /*0d48*/ 	.word	0x00011d00


	//----- nvinfo : EIATTR_MAX_THREADS
	.align		4
.L_274:
        /*0d4c*/ 	.byte	0x04, 0x05
        /*0d4e*/ 	.short	(.L_276 - .L_275)
.L_275:
        /*0d50*/ 	.word	0x00000180
        /*0d54*/ 	.word	0x00000001
        /*0d58*/ 	.word	0x00000001


	//----- nvinfo : EIATTR_CRS_STACK_SIZE
	.align		4
.L_276:
        /*0d5c*/ 	.byte	0x04, 0x1e
        /*0d5e*/ 	.short	(.L_278 - .L_277)
.L_277:
        /*0d60*/ 	.word	0x00000000


	//----- nvinfo : EIATTR_CBANK_PARAM_SIZE
	.align		4
.L_278:
        /*0d64*/ 	.byte	0x03, 0x19
        /*0d66*/ 	.short	0x0a70


	//----- nvinfo : EIATTR_PARAM_CBANK
	.align		4
        /*0d68*/ 	.byte	0x04, 0x0a
        /*0d6a*/ 	.short	(.L_280 - .L_279)
	.align		4
.L_279:
        /*0d6c*/ 	.word	index@(.nv.constant0._ZN7cutlass13device_kernelIN5flash11enable_sm90INS1_16FlashAttnFwdSm90INS1_25CollectiveMainloopFwdSm90ILi2EN4cute5tupleIJNS5_1CILi1EEES8_S8_EEENS6_IJNS7_ILi128EEESA_NS7_ILi256EEEEEELi256ENS_12float_e4m3_tEfNS_4arch4Sm90ELb1ELb0ELb0ELb0ELb0ELb0ELb0ELb1ELb1ELb1ELb1ELb0EEENS1_21CollectiveEpilogueFwdINS6_IJSA_SB_SA_EEES9_NS_10bfloat16_tESF_Li256ELb0ELb1ELb1ELb1EEENS1_19SingleTileSchedulerILb0ELb1ELb1ELi128EEEEEEEEEvNT_6ParamsE)
        /*0d70*/ 	.short	0x0210
        /*0d72*/ 	.short	0x0a70


	//----- nvinfo : EIATTR_SW_WAR
	.align		4
.L_280:
        /*0d74*/ 	.byte	0x04, 0x36
        /*0d76*/ 	.short	(.L_282 - .L_281)
.L_281:
        /*0d78*/ 	.word	0x00000008
.L_282:


//--------------------- .nv.info._ZN7cutlass13device_kernelIN5flash11enable_sm90INS1_16FlashAttnFwdSm90INS1_25CollectiveMainloopFwdSm90ILi2EN4cute5tupleIJNS5_1CILi1EEES8_S8_EEENS6_IJNS7_ILi128EEESA_NS7_ILi256EEEEEELi256ENS_12float_e4m3_tEfNS_4arch4Sm90ELb1ELb0ELb0ELb1ELb0ELb0ELb0ELb1ELb1ELb1ELb1ELb0EEENS1_21CollectiveEpilogueFwdINS6_IJSA_SB_SA_EEES9_NS_10bfloat16_tESF_Li256ELb1ELb1ELb1ELb1EEENS1_36VarlenDynamicPersistentTileSchedulerILi128ELi128ELi256ELi128ELb1ELb1ELb1ELb1ELb1ELb1EEEEEEEEEvNT_6ParamsE --------------------------
	.section	.nv.info._ZN7cutlass13device_kernelIN5flash11enable_sm90INS1_16FlashAttnFwdSm90INS1_25CollectiveMainloopFwdSm90ILi2EN4cute5tupleIJNS5_1CILi1EEES8_S8_EEENS6_IJNS7_ILi128EEESA_NS7_ILi256EEEEEELi256ENS_12float_e4m3_tEfNS_4arch4Sm90ELb1ELb0ELb0ELb1ELb0ELb0ELb0ELb1ELb1ELb1ELb1ELb0EEENS1_21CollectiveEpilogueFwdINS6_IJSA_SB_SA_EEES9_NS_10bfloat16_tESF_Li256ELb1ELb1ELb1ELb1EEENS1_36VarlenDynamicPersistentTileSchedulerILi128ELi128ELi256ELi128ELb1ELb1ELb1ELb1ELb1ELb1EEEEEEEEEvNT_6ParamsE,"",@"SHT_CUDA_INFO"
	.sectionflags	@""
	.align	4


	//----- nvinfo : EIATTR_CUDA_API_VERSION
	.align		4
        /*0000*/ 	.byte	0x04, 0x37
        /*0002*/ 	.short	(.L_284 - .L_283)
.L_283:
        /*0004*/ 	.word	0x00000082


	//----- nvinfo : EIATTR_KPARAM_INFO
	.align		4
.L_284:
        /*0008*/ 	.byte	0x04, 0x17
        /*000a*/ 	.short	(.L_286 - .L_285)
.L_285:
        /*000c*/ 	.word	0x00000000
        /*0010*/ 	.short	0x0000
        /*0012*/ 	.short	0x0070
        /*0014*/ 	.byte	0x00, 0xf0, 0x01, 0x2a


	//----- nvinfo : EIATTR_SPARSE_MMA_MASK
	.align		4
.L_286:
        /*0018*/ 	.byte	0x03, 0x50
        /*001a*/ 	.short	0x0000


	//----- nvinfo : EIATTR_MAXREG_COUNT
	.align		4
        /*001c*/ 	.byte	0x03, 0x1b
        /*001e*/ 	.short	0x00a8


	//----- nvinfo : EIATTR_NUM_BARRIERS
	.align		4
        /*0020*/ 	.byte	0x02, 0x4c
        /*0022*/ 	.byte	0x10
	.zero		1


	//----- nvinfo : EIATTR_EXTERNS
	.align		4
        /*0024*/ 	.byte	0x04, 0x0f
        /*0026*/ 	.short	(.L_288 - .L_287)


	//   ....[0]....
	.align		4
.L_287:
        /*0028*/ 	.word	index@(__assertfail)


	//----- nvinfo : EIATTR_ANNOTATIONS
	.align		4
.L_288:
        /*002c*/ 	.byte	0x04, 0x55
        /*002e*/ 	.short	(.L_290 - .L_289)


	//   ....[0]....
.L_289:
        /* <DEDUP_REMOVED lines=50> */


	//----- nvinfo : EIATTR_MERCURY_ISA_VERSION
	.align		4
.L_290:
        /*0338*/ 	.byte	0x03, 0x5f
        /*033a*/ 	.short	0x0101


	//----- nvinfo : EIATTR_UNUSED_LOAD_BYTE_OFFSET
	.align		4
        /*033c*/ 	.byte	0x04, 0x44
        /*033e*/ 	.short	(.L_292 - .L_291)


	//   ....[0]....
.L_291:
        /*0340*/ 	.word	0x00000a40
        /*0344*/ 	.word	0x0000fff0


	//   ....[1]....
        /*0348*/ 	.word	0x0000aca0
        /*034c*/ 	.word	0x0000fff0


	//----- nvinfo : EIATTR_INT_WARP_WIDE_INSTR_OFFSETS
	.align		4
.L_292:
        /*0350*/ 	.byte	0x04, 0x31
        /*0352*/ 	.short	(.L_294 - .L_293)


	//   ....[0]....
.L_293:
        /*0354*/ 	.word	0x00000130


	//   ....[1]....
        /*0358*/ 	.word	0x00000170


	//   ....[2]....
        /*035c*/ 	.word	0x000001e0


	//   ....[3]....
        /*0360*/ 	.word	0x00012c20


	//   ....[4]....
        /*0364*/ 	.word	0x00012cb0


	//   ....[5]....
        /*0368*/ 	.word	0x00015aa0


	//   ....[6]....
        /*036c*/ 	.word	0x00015b30


	//----- nvinfo : EIATTR_COOP_GROUP_MASK_REGIDS
	.align		4
.L_294:
        /*0370*/ 	.byte	0x04, 0x29
        /*0372*/ 	.short	(.L_296 - .L_295)


	//   ....[0]....
.L_295:
        /*0374*/ 	.word	0xffffffff


	//   ....[1]....
        /*0378*/ 	.word	0xffffffff


	//   ....[2]....
        /*037c*/ 	.word	0xffffffff


	//   ....[3]....
        /*0380*/ 	.word	0xffffffff


	//   ....[4]....
        /*0384*/ 	.word	0xffffffff


	//   ....[5]....
        /*0388*/ 	.word	0xffffffff


	//   ....[6]....
        /*038c*/ 	.word	0xffffffff


	//   ....[7]....
        /*0390*/ 	.word	0xffffffff


	//   ....[8]....
        /*0394*/ 	.word	0xffffffff


	//   ....[9]....
        /*0398*/ 	.word	0xffffffff


	//   ....[10]....
        /*039c*/ 	.word	0xffffffff


	//   ....[11]....
        /*03a0*/ 	.word	0xffffffff


	//   ....[12]....
        /*03a4*/ 	.word	0xffffffff


	//   ....[13]....
        /*03a8*/ 	.word	0xffffffff


	//   ....[14]....
        /*03ac*/ 	.word	0xffffffff


	//   ....[15]....
        /*03b0*/ 	.word	0xffffffff


	//   ....[16]....
        /*03b4*/ 	.word	0xffffffff


	//   ....[17]....
        /*03b8*/ 	.word	0xffffffff


	//   ....[18]....
        /*03bc*/ 	.word	0xffffffff


	//   ....[19]....
        /*03c0*/ 	.word	0xffffffff


	//   ....[20]....
        /*03c4*/ 	.word	0xffffffff


	//   ....[21]....
        /*03c8*/ 	.word	0xffffffff


	//   ....[22]....
        /*03cc*/ 	.word	0xffffffff


	//   ....[23]....
        /*03d0*/ 	.word	0xffffffff


	//   ....[24]....
        /*03d4*/ 	.word	0xffffffff


	//   ....[25]....
        /*03d8*/ 	.word	0xffffffff


	//   ....[26]....
        /*03dc*/ 	.word	0xffffffff


	//   ....[27]....
        /*03e0*/ 	.word	0xffffffff


	//   ....[28]....
        /*03e4*/ 	.word	0xffffffff


	//   ....[29]....
        /*03e8*/ 	.word	0xffffffff


	//   ....[30]....
        /*03ec*/ 	.word	0xffffffff


	//   ....[31]....
        /*03f0*/ 	.word	0xffffffff


	//   ....[32]....
        /*03f4*/ 	.word	0xffffffff


	//   ....[33]....
        /*03f8*/ 	.word	0xffffffff


	//   ....[34]....
        /*03fc*/ 	.word	0xffffffff


	//   ....[35]....
        /*0400*/ 	.word	0xffffffff


	//   ....[36]....
        /*0404*/ 	.word	0xffffffff


	//   ....[37]....
        /*0408*/ 	.word	0xffffffff


	//   ....[38]....
        /*040c*/ 	.word	0xffffffff


	//   ....[39]....
        /*0410*/ 	.word	0xffffffff


	//   ....[40]....
        /*0414*/ 	.word	0xffffffff


	//   ....[41]....
        /*0418*/ 	.word	0xffffffff


	//   ....[42]....
        /*041c*/ 	.word	0xffffffff


	//   ....[43]....
        /*0420*/ 	.word	0xffffffff


	//   ....[44]....
        /*0424*/ 	.word	0xffffffff


	//   ....[45]....
        /*0428*/ 	.word	0xffffffff


	//   ....[46]....
        /*042c*/ 	.word	0xffffffff


	//   ....[47]....
        /*0430*/ 	.word	0xffffffff


	//   ....[48]....
        /*0434*/ 	.word	0xffffffff


	//   ....[49]....
        /*0438*/ 	.word	0xffffffff


	//   ....[50]....
        /*043c*/ 	.word	0xffffffff


	//   ....[51]....
        /*0440*/ 	.word	0xffffffff


	//   ....[52]....
        /*0444*/ 	.word	0xffffffff


	//   ....[53]....
        /*0448*/ 	.word	0xffffffff


	//   ....[54]....
        /*044c*/ 	.word	0xffffffff


	//   ....[55]....
        /*0450*/ 	.word	0xffffffff


	//   ....[56]....
        /*0454*/ 	.word	0xffffffff


	//   ....[57]....
        /*0458*/ 	.word	0xffffffff


	//   ....[58]....
        /*045c*/ 	.word	0xffffffff


	//   ....[59]....
        /*0460*/ 	.word	0xffffffff


	//   ....[60]....
        /*0464*/ 	.word	0xffffffff


	//   ....[61]....
        /*0468*/ 	.word	0xffffffff


	//   ....[62]....
        /*046c*/ 	.word	0xffffffff


	//   ....[63]....
        /*0470*/ 	.word	0xffffffff


	//   ....[64]....
        /*0474*/ 	.word	0xffffffff


	//   ....[65]....
        /*0478*/ 	.word	0xffffffff


	//   ....[66]....
        /*047c*/ 	.word	0xffffffff


	//   ....[67]....
        /*0480*/ 	.word	0xffffffff


	//   ....[68]....
        /*0484*/ 	.word	0xffffffff


	//   ....[69]....
        /*0488*/ 	.word	0xffffffff


	//   ....[70]....
        /*048c*/ 	.word	0xffffffff


	//   ....[71]....
        /*0490*/ 	.word	0xffffffff


	//   ....[72]....
        /*0494*/ 	.word	0xffffffff


	//   ....[73]....
        /*0498*/ 	.word	0xffffffff


	//   ....[74]....
        /*049c*/ 	.word	0xffffffff


	//   ....[75]....
        /*04a0*/ 	.word	0xffffffff


	//   ....[76]....
        /*04a4*/ 	.word	0xffffffff


	//   ....[77]....
        /*04a8*/ 	.word	0xffffffff


	//   ....[78]....
        /*04ac*/ 	.word	0xffffffff


	//   ....[79]....
        /*04b0*/ 	.word	0xffffffff


	//   ....[80]....
        /*04b4*/ 	.word	0xffffffff


	//   ....[81]....
        /*04b8*/ 	.word	0xffffffff


	//   ....[82]....
        /*04bc*/ 	.word	0xffffffff


	//   ....[83]....
        /*04c0*/ 	.word	0xffffffff


	//   ....[84]....
        /*04c4*/ 	.word	0xffffffff


	//   ....[85]....
        /*04c8*/ 	.word	0xffffffff


	//   ....[86]....
        /*04cc*/ 	.word	0xffffffff


	//   ....[87]....
        /*04d0*/ 	.word	0xffffffff


	//   ....[88]....
        /*04d4*/ 	.word	0xffffffff


	//   ....[89]....
        /*04d8*/ 	.word	0xffffffff


	//   ....[90]....
        /*04dc*/ 	.word	0xffffffff


	//   ....[91]....
        /*04e0*/ 	.word	0xffffffff


	//   ....[92]....
        /*04e4*/ 	.word	0xffffffff


	//   ....[93]....
        /*04e8*/ 	.word	0xffffffff


	//   ....[94]....
        /*04ec*/ 	.word	0xffffffff


	//   ....[95]....
        /*04f0*/ 	.word	0xffffffff


	//   ....[96]....
        /*04f4*/ 	.word	0xffffffff


	//   ....[97]....
        /*04f8*/ 	.word	0xffffffff


	//   ....[98]....
        /*04fc*/ 	.word	0xffffffff


	//   ....[99]....
        /*0500*/ 	.word	0xffffffff


	//   ....[100]....
        /*0504*/ 	.word	0xffffffff


	//   ....[101]....
        /*0508*/ 	.word	0xffffffff


	//   ....[102]....
        /*050c*/ 	.word	0xffffffff


	//   ....[103]....
        /*0510*/ 	.word	0xffffffff


	//   ....[104]....
        /*0514*/ 	.word	0xffffffff


	//   ....[105]....
        /*0518*/ 	.word	0xffffffff


	//   ....[106]....
        /*051c*/ 	.word	0xffffffff


	//   ....[107]....
        /*0520*/ 	.word	0xffffffff


	//   ....[108]....
        /*0524*/ 	.word	0xffffffff


	//   ....[109]....
        /*0528*/ 	.word	0xffffffff


	//   ....[110]....
        /*052c*/ 	.word	0xffffffff


	//   ....[111]....
        /*0530*/ 	.word	0xffffffff


	//   ....[112]....
        /*0534*/ 	.word	0xffffffff


	//   ....[113]....
        /*0538*/ 	.word	0xffffffff


	//   ....[114]....
        /*053c*/ 	.word	0xffffffff


	//   ....[115]....
        /*0540*/ 	.word	0xffffffff


	//   ....[116]....
        /*0544*/ 	.word	0xffffffff


	//   ....[117]....
        /*0548*/ 	.word	0xffffffff


	//   ....[118]....
        /*054c*/ 	.word	0xffffffff


	//   ....[119]....
        /*0550*/ 	.word	0xffffffff


	//   ....[120]....
        /*0554*/ 	.word	0xffffffff


	//   ....[121]....
        /*0558*/ 	.word	0xffffffff


	//   ....[122]....
        /*055c*/ 	.word	0xffffffff


	//   ....[123]....
        /*0560*/ 	.word	0xffffffff


	//   ....[124]....
        /*0564*/ 	.word	0xffffffff


	//   ....[125]....
        /*0568*/ 	.word	0xffffffff


	//   ....[126]....
        /*056c*/ 	.word	0xffffffff


	//   ....[127]....
        /*0570*/ 	.word	0xffffffff


	//   ....[128]....
        /*0574*/ 	.word	0xffffffff


	//   ....[129]....
        /*0578*/ 	.word	0xffffffff


	//   ....[130]....
        /*057c*/ 	.word	0xffffffff


	//   ....[131]....
        /*0580*/ 	.word	0xffffffff


	//   ....[132]....
        /*0584*/ 	.word	0xffffffff


	//   ....[133]....
        /*0588*/ 	.word	0xffffffff


	//   ....[134]....
        /*058c*/ 	.word	0xffffffff


	//   ....[135]....
        /*0590*/ 	.word	0xffffffff


	//   ....[136]....
        /*0594*/ 	.word	0xffffffff


	//   ....[137]....
        /*0598*/ 	.word	0xffffffff


	//   ....[138]....
        /*059c*/ 	.word	0xffffffff


	//   ....[139]....
        /*05a0*/ 	.word	0xffffffff


	//   ....[140]....
        /*05a4*/ 	.word	0xffffffff


	//   ....[141]....
        /*05a8*/ 	.word	0xffffffff


	//   ....[142]....
        /*05ac*/ 	.word	0xffffffff


	//   ....[143]....
        /*05b0*/ 	.word	0xffffffff


	//   ....[144]....
        /*05b4*/ 	.word	0xffffffff


	//   ....[145]....
        /*05b8*/ 	.word	0xffffffff


	//   ....[146]....
        /*05bc*/ 	.word	0xffffffff


	//   ....[147]....
        /*05c0*/ 	.word	0xffffffff


	//   ....[148]....
        /*05c4*/ 	.word	0xffffffff


	//   ....[149]....
        /*05c8*/ 	.word	0xffffffff


	//   ....[150]....
        /*05cc*/ 	.word	0xffffffff


	//   ....[151]....
        /*05d0*/ 	.word	0xffffffff


	//   ....[152]....
        /*05d4*/ 	.word	0xffffffff


	//   ....[153]....
        /*05d8*/ 	.word	0xffffffff


	//   ....[154]....
        /*05dc*/ 	.word	0xffffffff


	//   ....[155]....
        /*05e0*/ 	.word	0xffffffff


	//   ....[156]....
        /*05e4*/ 	.word	0xffffffff


	//   ....[157]....
        /*05e8*/ 	.word	0xffffffff


	//   ....[158]....
        /*05ec*/ 	.word	0xffffffff


	//   ....[159]....
        /*05f0*/ 	.word	0xffffffff


	//   ....[160]....
        /*05f4*/ 	.word	0xffffffff


	//   ....[161]....
        /*05f8*/ 	.word	0xffffffff


	//   ....[162]....
        /*05fc*/ 	.word	0xffffffff


	//   ....[163]....
        /*0600*/ 	.word	0xffffffff


	//   ....[164]....
        /*0604*/ 	.word	0xffffffff


	//   ....[165]....
        /*0608*/ 	.word	0xffffffff


	//   ....[166]....
        /*060c*/ 	.word	0xffffffff


	//   ....[167]....
        /*0610*/ 	.word	0xffffffff


	//   ....[168]....
        /*0614*/ 	.word	0xffffffff


	//   ....[169]....
        /*0618*/ 	.word	0xffffffff


	//   ....[170]....
        /*061c*/ 	.word	0xffffffff


	//   ....[171]....
        /*0620*/ 	.word	0xffffffff


	//   ....[172]....
        /*0624*/ 	.word	0xffffffff


	//   ....[173]....
        /*0628*/ 	.word	0xffffffff


	//   ....[174]....
        /*062c*/ 	.word	0xffffffff


	//   ....[175]....
        /*0630*/ 	.word	0xffffffff


	//   ....[176]....
        /*0634*/ 	.word	0xffffffff


	//   ....[177]....
        /*0638*/ 	.word	0xffffffff


	//   ....[178]....
        /*063c*/ 	.word	0xffffffff


	//   ....[179]....
        /*0640*/ 	.word	0xffffffff


	//   ....[180]....
        /*0644*/ 	.word	0xffffffff


	//   ....[181]....
        /*0648*/ 	.word	0xffffffff


	//   ....[182]....
        /*064c*/ 	.word	0xffffffff


	//   ....[183]....
        /*0650*/ 	.word	0xffffffff


	//   ....[184]....
        /*0654*/ 	.word	0xffffffff


	//   ....[185]....
        /*0658*/ 	.word	0xffffffff


	//   ....[186]....
        /*065c*/ 	.word	0xffffffff


	//   ....[187]....
        /*0660*/ 	.word	0xffffffff


	//   ....[188]....
        /*0664*/ 	.word	0xffffffff


	//   ....[189]....
        /*0668*/ 	.word	0xffffffff


	//   ....[190]....
        /*066c*/ 	.word	0xffffffff


	//   ....[191]....
        /*0670*/ 	.word	0xffffffff


	//   ....[192]....
        /*0674*/ 	.word	0xffffffff


	//   ....[193]....
        /*0678*/ 	.word	0xffffffff


	//   ....[194]....
        /*067c*/ 	.word	0xffffffff


	//   ....[195]....
        /*0680*/ 	.word	0xffffffff


	//   ....[196]....
        /*0684*/ 	.word	0xffffffff


	//   ....[197]....
        /*0688*/ 	.word	0xffffffff


	//   ....[198]....
        /*068c*/ 	.word	0xffffffff


	//   ....[199]....
        /*0690*/ 	.word	0xffffffff


	//   ....[200]....
        /*0694*/ 	.word	0xffffffff


	//   ....[201]....
        /*0698*/ 	.word	0xffffffff


	//   ....[202]....
        /*069c*/ 	.word	0xffffffff


	//   ....[203]....
        /*06a0*/ 	.word	0xffffffff


	//   ....[204]....
        /*06a4*/ 	.word	0xffffffff


	//   ....[205]....
        /*06a8*/ 	.word	0xffffffff


	//   ....[206]....
        /*06ac*/ 	.word	0xffffffff


	//   ....[207]....
        /*06b0*/ 	.word	0xffffffff


	//   ....[208]....
        /*06b4*/ 	.word	0xffffffff


	//   ....[209]....
        /*06b8*/ 	.word	0xffffffff


	//   ....[210]....
        /*06bc*/ 	.word	0xffffffff


	//   ....[211]....
        /*06c0*/ 	.word	0xffffffff


	//   ....[212]....
        /*06c4*/ 	.word	0xffffffff


	//   ....[213]....
        /*06c8*/ 	.word	0xffffffff


	//   ....[214]....
        /*06cc*/ 	.word	0xffffffff


	//   ....[215]....
        /*06d0*/ 	.word	0xffffffff


	//   ....[216]....
        /*06d4*/ 	.word	0xffffffff


	//   ....[217]....
        /*06d8*/ 	.word	0xffffffff


	//   ....[218]....
        /*06dc*/ 	.word	0xffffffff


	//   ....[219]....
        /*06e0*/ 	.word	0xffffffff


	//   ....[220]....
        /*06e4*/ 	.word	0xffffffff


	//   ....[221]....
        /*06e8*/ 	.word	0xffffffff


	//   ....[222]....
        /*06ec*/ 	.word	0xffffffff


	//   ....[223]....
        /*06f0*/ 	.word	0xffffffff


	//   ....[224]....
        /*06f4*/ 	.word	0xffffffff


	//   ....[225]....
        /*06f8*/ 	.word	0xffffffff


	//   ....[226]....
        /*06fc*/ 	.word	0xffffffff


	//   ....[227]....
        /*0700*/ 	.word	0xffffffff


	//   ....[228]....
        /*0704*/ 	.word	0xffffffff


	//   ....[229]....
        /*0708*/ 	.word	0xffffffff


	//   ....[230]....
        /*070c*/ 	.word	0xffffffff


	//   ....[231]....
        /*0710*/ 	.word	0xffffffff


	//   ....[232]....
        /*0714*/ 	.word	0xffffffff


	//   ....[233]....
        /*0718*/ 	.word	0x0500000f


	//   ....[234]....
        /*071c*/ 	.word	0x0500000f


	//   ....[235]....
        /*0720*/ 	.word	0x0500000f


	//   ....[236]....
        /*0724*/ 	.word	0x0500000f


	//   ....[237]....
        /*0728*/ 	.word	0x0500000f


	//   ....[238]....
        /*072c*/ 	.word	0x0500000f


	//   ....[239]....
        /*0730*/ 	.word	0x0500000f


	//   ....[240]....
        /*0734*/ 	.word	0x0500000f


	//   ....[241]....
        /*0738*/ 	.word	0x0500000f


	//   ....[242]....
        /*073c*/ 	.word	0x0500000f


	//   ....[243]....
        /*0740*/ 	.word	0x0500000f


	//   ....[244]....
        /*0744*/ 	.word	0x0500000f


	//   ....[245]....
        /*0748*/ 	.word	0x0500000f


	//   ....[246]....
        /*074c*/ 	.word	0x0500000f


	//   ....[247]....
        /*0750*/ 	.word	0x0500000f


	//   ....[248]....
        /*0754*/ 	.word	0x0500000f


	//   ....[249]....
        /*0758*/ 	.word	0x0500000f


	//   ....[250]....
        /*075c*/ 	.word	0x0500000f


	//----- nvinfo : EIATTR_COOP_GROUP_INSTR_OFFSETS
	.align		4
.L_296:
        /*0760*/ 	.byte	0x04, 0x28
        /*0762*/ 	.short	(.L_298 - .L_297)


	//   ....[0]....
.L_297:
        /*0764*/ 	.word	0x00000070


	//   ....[1]....
        /*0768*/ 	.word	0x00000140


	//   ....[2]....
        /*076c*/ 	.word	0x00000190


	//   ....[3]....
        /*0770*/ 	.word	0x000003c0


	//   ....[4]....
        /*0774*/ 	.word	0x00000520


	//   ....[5]....
        /*0778*/ 	.word	0x00000640


	//   ....[6]....
        /*077c*/ 	.word	0x000007a0


	//   ....[7]....
        /*0780*/ 	.word	0x00002190


	//   ....[8]....
        /*0784*/ 	.word	0x00002a10


	//   ....[9]....
        /*0788*/ 	.word	0x00003270


	//   ....[10]....
        /*078c*/ 	.word	0x00003290


	//   ....[11]....
        /*0790*/ 	.word	0x000032a0


	//   ....[12]....
        /*0794*/ 	.word	0x00003c80


	//   ....[13]....
        /*0798*/ 	.word	0x00003d10


	//   ....[14]....
        /*079c*/ 	.word	0x00005490


	//   ....[15]....
        /*07a0*/ 	.word	0x000054b0


	//   ....[16]....
        /*07a4*/ 	.word	0x00005ff0


	//   ....[17]....
        /*07a8*/ 	.word	0x000060b0


	//   ....[18]....
        /*07ac*/ 	.word	0x000061e0


	//   ....[19]....
        /*07b0*/ 	.word	0x000063b0


	//   ....[20]....
        /*07b4*/ 	.word	0x00008440


	//   ....[21]....
        /*07b8*/ 	.word	0x00008450


	//   ....[22]....
        /*07bc*/ 	.word	0x00008480


	//   ....[23]....
        /*07c0*/ 	.word	0x00008490


	//   ....[24]....
        /*07c4*/ 	.word	0x0000a0d0


	//   ....[25]....
        /*07c8*/ 	.word	0x0000a0e0


	//   ....[26]....
        /*07cc*/ 	.word	0x0000a170


	//   ....[27]....
        /*07d0*/ 	.word	0x0000a180


	//   ....[28]....
        /*07d4*/ 	.word	0x0000b7a0


	//   ....[29]....
        /*07d8*/ 	.word	0x0000b7d0


	//   ....[30]....
        /*07dc*/ 	.word	0x0000b800


	//   ....[31]....
        /*07e0*/ 	.word	0x0000b830


	//   ....[32]....
        /*07e4*/ 	.word	0x0000b8a0


	//   ....[33]....
        /*07e8*/ 	.word	0x0000b910


	//   ....[34]....
        /*07ec*/ 	.word	0x0000b950


	//   ....[35]....
        /*07f0*/ 	.word	0x0000b9a0


	//   ....[36]....
        /*07f4*/ 	.word	0x0000b9d0


	//   ....[37]....
        /*07f8*/ 	.word	0x0000ba00


	//   ....[38]....
        /*07fc*/ 	.word	0x0000ba30


	//   ....[39]....
        /*0800*/ 	.word	0x0000ba60


	//   ....[40]....
        /*0804*/ 	.word	0x0000ba90


	//   ....[41]....
        /*0808*/ 	.word	0x0000bac0


	//   ....[42]....
        /*080c*/ 	.word	0x0000bb00


	//   ....[43]....
        /*0810*/ 	.word	0x0000bb40


	//   ....[44]....
        /*0814*/ 	.word	0x0000bb70


	//   ....[45]....
        /*0818*/ 	.word	0x0000bbb0


	//   ....[46]....
        /*081c*/ 	.word	0x0000bbf0


	//   ....[47]....
        /*0820*/ 	.word	0x0000bc40


	//   ....[48]....
        /*0824*/ 	.word	0x0000bc70


	//   ....[49]....
        /*0828*/ 	.word	0x0000bca0


	//   ....[50]....
        /*082c*/ 	.word	0x0000bcd0


	//   ....[51]....
        /*0830*/ 	.word	0x0000bd00


	//   ....[52]....
        /*0834*/ 	.word	0x0000bd30


	//   ....[53]....
        /*0838*/ 	.word	0x0000bd60


	//   ....[54]....
        /*083c*/ 	.word	0x0000bd90


	//   ....[55]....
        /*0840*/ 	.word	0x0000bdc0


	//   ....[56]....
        /*0844*/ 	.word	0x0000bdf0


	//   ....[57]....
        /*0848*/ 	.word	0x0000be10


	//   ....[58]....
        /*084c*/ 	.word	0x0000be20


	//   ....[59]....
        /*0850*/ 	.word	0x0000be30


	//   ....[60]....
        /*0854*/ 	.word	0x0000be40


	//   ....[61]....
        /*0858*/ 	.word	0x0000be50


	//   ....[62]....
        /*085c*/ 	.word	0x0000be60


	//   ....[63]....
        /*0860*/ 	.word	0x0000be70


	//   ....[64]....
        /*0864*/ 	.word	0x0000be80


	//   ....[65]....
        /*0868*/ 	.word	0x0000bea0


	//   ....[66]....
        /*086c*/ 	.word	0x0000beb0


	//   ....[67]....
        /*0870*/ 	.word	0x0000bec0


	//   ....[68]....
        /*0874*/ 	.word	0x0000bed0


	//   ....[69]....
        /*0878*/ 	.word	0x0000bee0


	//   ....[70]....
        /*087c*/ 	.word	0x0000bef0


	//   ....[71]....
        /*0880*/ 	.word	0x0000bf00


	//   ....[72]....
        /*0884*/ 	.word	0x0000bf10


	//   ....[73]....
        /*0888*/ 	.word	0x0000bf20


	//   ....[74]....
        /*088c*/ 	.word	0x0000bf30


	//   ....[75]....
        /*0890*/ 	.word	0x0000bf40


	//   ....[76]....
        /*0894*/ 	.word	0x0000bf50


	//   ....[77]....
        /*0898*/ 	.word	0x0000bf60


	//   ....[78]....
        /*089c*/ 	.word	0x0000bf70


	//   ....[79]....
        /*08a0*/ 	.word	0x0000bf80


	//   ....[80]....
        /*08a4*/ 	.word	0x0000bf90


	//   ....[81]....
        /*08a8*/ 	.word	0x0000bfa0


	//   ....[82]....
        /*08ac*/ 	.word	0x0000bfb0


	//   ....[83]....
        /*08b0*/ 	.word	0x0000bfc0


	//   ....[84]....
        /*08b4*/ 	.word	0x0000bfd0


	//   ....[85]....
        /*08b8*/ 	.word	0x0000bfe0


	//   ....[86]....
        /*08bc*/ 	.word	0x0000bff0


	//   ....[87]....
        /*08c0*/ 	.word	0x0000c000


	//   ....[88]....
        /*08c4*/ 	.word	0x0000c010


	//   ....[89]....
        /*08c8*/ 	.word	0x0000c020


	//   ....[90]....
        /*08cc*/ 	.word	0x0000c030


	//   ....[91]....
        /*08d0*/ 	.word	0x0000c040


	//   ....[92]....
        /*08d4*/ 	.word	0x0000c050


	//   ....[93]....
        /*08d8*/ 	.word	0x0000c060


	//   ....[94]....
        /*08dc*/ 	.word	0x0000c070


	//   ....[95]....
        /*08e0*/ 	.word	0x0000c080


	//   ....[96]....
        /*08e4*/ 	.word	0x0000c0a0


	//   ....[97]....
        /*08e8*/ 	.word	0x0000c0d0


	//   ....[98]....
        /*08ec*/ 	.word	0x0000c0e0


	//   ....[99]....
        /*08f0*/ 	.word	0x0000c0f0


	//   ....[100]....
        /*08f4*/ 	.word	0x0000c100


	//   ....[101]....
        /*08f8*/ 	.word	0x0000c110


	//   ....[102]....
        /*08fc*/ 	.word	0x0000c120


	//   ....[103]....
        /*0900*/ 	.word	0x0000c130


	//   ....[104]....
        /*0904*/ 	.word	0x0000c140


	//   ....[105]....
        /*0908*/ 	.word	0x0000c150


	//   ....[106]....
        /*090c*/ 	.word	0x0000c160


	//   ....[107]....
        /*0910*/ 	.word	0x0000c180


	//   ....[108]....
        /*0914*/ 	.word	0x0000c1a0


	//   ....[109]....
        /*0918*/ 	.word	0x0000c1b0


	//   ....[110]....
        /*091c*/ 	.word	0x0000c1c0


	//   ....[111]....
        /*0920*/ 	.word	0x0000c1d0


	//   ....[112]....
        /*0924*/ 	.word	0x0000c1e0


	//   ....[113]....
        /*0928*/ 	.word	0x0000c1f0


	//   ....[114]....
        /*092c*/ 	.word	0x0000c200


	//   ....[115]....
        /*0930*/ 	.word	0x0000c220


	//   ....[116]....
        /*0934*/ 	.word	0x0000c230


	//   ....[117]....
        /*0938*/ 	.word	0x0000c260


	//   ....[118]....
        /*093c*/ 	.word	0x0000c270


	//   ....[119]....
        /*0940*/ 	.word	0x0000c280


	//   ....[120]....
        /*0944*/ 	.word	0x0000c290


	//   ....[121]....
        /*0948*/ 	.word	0x0000c2a0


	//   ....[122]....
        /*094c*/ 	.word	0x0000c2b0


	//   ....[123]....
        /*0950*/ 	.word	0x0000c2c0


	//   ....[124]....
        /*0954*/ 	.word	0x0000c2d0


	//   ....[125]....
        /*0958*/ 	.word	0x0000c2f0


	//   ....[126]....
        /*095c*/ 	.word	0x0000c300


	//   ....[127]....
        /*0960*/ 	.word	0x0000c320


	//   ....[128]....
        /*0964*/ 	.word	0x0000c340


	//   ....[129]....
        /*0968*/ 	.word	0x0000c350


	//   ....[130]....
        /*096c*/ 	.word	0x0000c360


	//   ....[131]....
        /*0970*/ 	.word	0x0000c380


	//   ....[132]....
        /*0974*/ 	.word	0x0000c3a0


	//   ....[133]....
        /*0978*/ 	.word	0x0000c3c0


	//   ....[134]....
        /*097c*/ 	.word	0x0000c3f0


	//   ....[135]....
        /*0980*/ 	.word	0x0000c420


	//   ....[136]....
        /*0984*/ 	.word	0x0000c450


	//   ....[137]....
        /*0988*/ 	.word	0x0000c470


	//   ....[138]....
        /*098c*/ 	.word	0x0000c490


	//   ....[139]....
        /*0990*/ 	.word	0x0000c4c0


	//   ....[140]....
        /*0994*/ 	.word	0x0000c4f0


	//   ....[141]....
        /*0998*/ 	.word	0x0000c520


	//   ....[142]....
        /*099c*/ 	.word	0x0000c530


	//   ....[143]....
        /*09a0*/ 	.word	0x0000c540


	//   ....[144]....
        /*09a4*/ 	.word	0x0000c560


	//   ....[145]....
        /*09a8*/ 	.word	0x0000c590


	//   ....[146]....
        /*09ac*/ 	.word	0x0000c5c0


	//   ....[147]....
        /*09b0*/ 	.word	0x0000c5f0


	//   ....[148]....
        /*09b4*/ 	.word	0x0000c620


	//   ....[149]....
        /*09b8*/ 	.word	0x0000c650


	//   ....[150]....
        /*09bc*/ 	.word	0x0000c680


	//   ....[151]....
        /*09c0*/ 	.word	0x0000c6b0


	//   ....[152]....
        /*09c4*/ 	.word	0x0000c6e0


	//   ....[153]....
        /*09c8*/ 	.word	0x0000c710


	//   ....[154]....
        /*09cc*/ 	.word	0x0000c740


	//   ....[155]....
        /*09d0*/ 	.word	0x0000c770


	//   ....[156]....
        /*09d4*/ 	.word	0x0000d660


	//   ....[157]....
        /*09d8*/ 	.word	0x0000d670


	//   ....[158]....
        /*09dc*/ 	.word	0x0000d680


	//   ....[159]....
        /*09e0*/ 	.word	0x0000d690


	//   ....[160]....
        /*09e4*/ 	.word	0x0000e130


	//   ....[161]....
        /*09e8*/ 	.word	0x0000e160


	//   ....[162]....
        /*09ec*/ 	.word	0x0000e300


	//   ....[163]....
        /*09f0*/ 	.word	0x0000e320


	//   ....[164]....
        /*09f4*/ 	.word	0x0000e460


	//   ....[165]....
        /*09f8*/ 	.word	0x0000e480


	//   ....[166]....
        /*09fc*/ 	.word	0x0000e5d0


	//   ....[167]....
        /*0a00*/ 	.word	0x0000e5f0


	//   ....[168]....
        /*0a04*/ 	.word	0x0000ebe0


	//   ....[169]....
        /*0a08*/ 	.word	0x0000ec20


	//   ....[170]....
        /*0a0c*/ 	.word	0x0000f6f0


	//   ....[171]....
        /*0a10*/ 	.word	0x0000f700


	//   ....[172]....
        /*0a14*/ 	.word	0x00010900


	//   ....[173]....
        /*0a18*/ 	.word	0x00010930


	//   ....[174]....
        /*0a1c*/ 	.word	0x00010aa0


	//   ....[175]....
        /*0a20*/ 	.word	0x00010ac0


	//   ....[176]....
        /*0a24*/ 	.word	0x00010c00


	//   ....[177]....
        /*0a28*/ 	.word	0x00010c20


	//   ....[178]....
        /*0a2c*/ 	.word	0x00010d70


	//   ....[179]....
        /*0a30*/ 	.word	0x00010d90


	//   ....[180]....
        /*0a34*/ 	.word	0x00010f60


	//   ....[181]....
        /*0a38*/ 	.word	0x00011190


	//   ....[182]....
        /*0a3c*/ 	.word	0x000111d0


	//   ....[183]....
        /*0a40*/ 	.word	0x00011210


	//   ....[184]....
        /*0a44*/ 	.word	0x00011240


	//   ....[185]....
        /*0a48*/ 	.word	0x00011270


	//   ....[186]....
        /*0a4c*/ 	.word	0x000112a0


	//   ....[187]....
        /*0a50*/ 	.word	0x00011430


	//   ....[188]....
        /*0a54*/ 	.word	0x00011460


	//   ....[189]....
        /*0a58*/ 	.word	0x000114a0


	//   ....[190]....
        /*0a5c*/ 	.word	0x000114d0


	//   ....[191]....
        /*0a60*/ 	.word	0x00011500


	//   ....[192]....
        /*0a64*/ 	.word	0x00011530


	//   ....[193]....
        /*0a68*/ 	.word	0x000115d0


	//   ....[194]....
        /*0a6c*/ 	.word	0x00011620


	//   ....[195]....
        /*0a70*/ 	.word	0x00011630


	//   ....[196]....
        /*0a74*/ 	.word	0x00011670


	//   ....[197]....
        /*0a78*/ 	.word	0x000133a0


	//   ....[198]....
        /*0a7c*/ 	.word	0x00014000


	//   ....[199]....
        /*0a80*/ 	.word	0x00014020


	//   ....[200]....
        /*0a84*/ 	.word	0x00014050


	//   ....[201]....
        /*0a88*/ 	.word	0x00014070


	//   ....[202]....
        /*0a8c*/ 	.word	0x00014190


	//   ....[203]....
        /*0a90*/ 	.word	0x000141a0


	//   ....[204]....
        /*0a94*/ 	.word	0x00014240


	//   ....[205]....
        /*0a98*/ 	.word	0x00014250


	//   ....[206]....
        /*0a9c*/ 	.word	0x000142f0


	//   ....[207]....
        /*0aa0*/ 	.word	0x00014300


	//   ....[208]....
        /*0aa4*/ 	.word	0x000143a0


	//   ....[209]....
        /*0aa8*/ 	.word	0x000143b0


	//   ....[210]....
        /*0aac*/ 	.word	0x00014440


	//   ....[211]....
        /*0ab0*/ 	.word	0x00014450


	//   ....[212]....
        /*0ab4*/ 	.word	0x00014460


	//   ....[213]....
        /*0ab8*/ 	.word	0x00014470


	//   ....[214]....
        /*0abc*/ 	.word	0x000167d0


	//   ....[215]....
        /*0ac0*/ 	.word	0x00016800


	//   ....[216]....
        /*0ac4*/ 	.word	0x00016830


	//   ....[217]....
        /*0ac8*/ 	.word	0x00016860


	//   ....[218]....
        /*0acc*/ 	.word	0x00016890


	//   ....[219]....
        /*0ad0*/ 	.word	0x000168c0


	//   ....[220]....
        /*0ad4*/ 	.word	0x000168f0


	//   ....[221]....
        /*0ad8*/ 	.word	0x00016920


	//   ....[222]....
        /*0adc*/ 	.word	0x00016a90


	//   ....[223]....
        /*0ae0*/ 	.word	0x00016ac0


	//   ....[224]....
        /*0ae4*/ 	.word	0x00016af0


	//   ....[225]....
        /*0ae8*/ 	.word	0x00016b20


	//   ....[226]....
        /*0aec*/ 	.word	0x00016b50


	//   ....[227]....
        /*0af0*/ 	.word	0x00016b80


	//   ....[228]....
        /*0af4*/ 	.word	0x00016c00


	//   ....[229]....
        /*0af8*/ 	.word	0x00016c40


	//   ....[230]....
        /*0afc*/ 	.word	0x00016c50


	//   ....[231]....
        /*0b00*/ 	.word	0x00016c90


	//   ....[232]....
        /*0b04*/ 	.word	0x00017770


	//   ....[233]....
        /*0b08*/ 	.word	0x00017d70


	//   ....[234]....
        /*0b0c*/ 	.word	0x00017f50


	//   ....[235]....
        /*0b10*/ 	.word	0x00017fc0


	//   ....[236]....
        /*0b14*/ 	.word	0x00018020


	//   ....[237]....
        /*0b18*/ 	.word	0x000180c0


	//   ....[238]....
        /*0b1c*/ 	.word	0x00018180


	//   ....[239]....
        /*0b20*/ 	.word	0x000182b0


	//   ....[240]....
        /*0b24*/ 	.word	0x00018310


	//   ....[241]....
        /*0b28*/ 	.word	0x00018420


	//   ....[242]....
        /*0b2c*/ 	.word	0x00018480


	//   ....[243]....
        /*0b30*/ 	.word	0x00018590


	//   ....[244]....
        /*0b34*/ 	.word	0x000185f0


	//   ....[245]....
        /*0b38*/ 	.word	0x000186f0


	//   ....[246]....
        /*0b3c*/ 	.word	0x00018750


	//   ....[247]....
        /*0b40*/ 	.word	0x00018850


	//   ....[248]....
        /*0b44*/ 	.word	0x000188b0


	//   ....[249]....
        /*0b48*/ 	.word	0x00018950


	//   ....[250]....
        /*0b4c*/ 	.word	0x00018cf0


	//----- nvinfo : EIATTR_REG_RECONFIG
	.align		4
.L_298:
        /*0b50*/ 	.byte	0x01, 0x54
	.zero		2


	//----- nvinfo : EIATTR_SYSCALL_OFFSETS
	.align		4
        /*0b54*/ 	.byte	0x04, 0x46
        /*0b56*/ 	.short	(.L_300 - .L_299)


	//   ....[0]....
.L_299:
        /*0b58*/ 	.word	0x00002310


	//   ....[1]....
        /*0b5c*/ 	.word	0x00012e20


	//   ....[2]....
        /*0b60*/ 	.word	0x00012f80


	//   ....[3]....
        /*0b64*/ 	.word	0x000130d0


	//   ....[4]....
        /*0b68*/ 	.word	0x00013210


	//   ....[5]....
        /*0b6c*/ 	.word	0x00013c30


	//----- nvinfo : EIATTR_MBARRIER_INSTR_OFFSETS
	.align		4
.L_300:
        /*0b70*/ 	.byte	0x04, 0x39
        /*0b72*/ 	.short	(.L_302 - .L_301)


	//   ....[0]....
.L_301:
        /*0b74*/ 	.word	0x00000270
        /*0b78*/ 	.word	0x000000ff
        /*0b7c*/ 	.word	0x00038800
        /*0b80*/ 	.short	0x0100
        /*0b82*/ 	.byte	0x08
	.zero		1


	//   ....[1]....
        /*0b84*/ 	.word	0x00000280
        /*0b88*/ 	.word	0x000000ff
        /*0b8c*/ 	.word	0x00038820
        /*0b90*/ 	.short	0x0100
        /*0b92*/ 	.byte	0x08
	.zero		1


	//   ....[2]....
        /*0b94*/ 	.word	0x00000370
        /*0b98*/ 	.word	0x000000ff
        /*0b9c*/ 	.word	0x00038830
        /*0ba0*/ 	.short	0x0100
        /*0ba2*/ 	.byte	0x08
	.zero		1


	//   ....[3]....
        /*0ba4*/ 	.word	0x00000380
        /*0ba8*/ 	.word	0x000000ff
        /*0bac*/ 	.word	0x00038840
        /*0bb0*/ 	.short	0x0100
        /*0bb2*/ 	.byte	0x08
	.zero		1


	//   ....[4]....
        /*0bb4*/ 	.word	0x00000390
        /*0bb8*/ 	.word	0x000000ff
        /*0bbc*/ 	.word	0x00038838
        /*0bc0*/ 	.short	0x0100
        /*0bc2*/ 	.byte	0x08
	.zero		1


	//   ....[5]....
        /*0bc4*/ 	.word	0x000003a0
        /*0bc8*/ 	.word	0x000000ff
        /*0bcc*/ 	.word	0x00038848
        /*0bd0*/ 	.short	0x0100
        /*0bd2*/ 	.byte	0x08
	.zero		1


	//   ....[6]....
        /*0bd4*/ 	.word	0x000004d0
        /*0bd8*/ 	.word	0x000000ff
        /*0bdc*/ 	.word	0x00038850
        /*0be0*/ 	.short	0x0100
        /*0be2*/ 	.byte	0x08
	.zero		1


	//   ....[7]....
        /*0be4*/ 	.word	0x000004e0
        /*0be8*/ 	.word	0x000000ff
        /*0bec*/ 	.word	0x00038860
        /*0bf0*/ 	.short	0x0100
        /*0bf2*/ 	.byte	0x08
	.zero		1


	//   ....[8]....
        /*0bf4*/ 	.word	0x000004f0
        /*0bf8*/ 	.word	0x000000ff
        /*0bfc*/ 	.word	0x00038858
        /*0c00*/ 	.short	0x0100
        /*0c02*/ 	.byte	0x08
	.zero		1


	//   ....[9]....
        /*0c04*/ 	.word	0x00000500
        /*0c08*/ 	.word	0x000000ff
        /*0c0c*/ 	.word	0x00038868
        /*0c10*/ 	.short	0x0100
        /*0c12*/ 	.byte	0x08
	.zero		1


	//   ....[10]....
        /*0c14*/ 	.word	0x000005f0
        /*0c18*/ 	.word	0x000000ff
        /*0c1c*/ 	.word	0x00038870
        /*0c20*/ 	.short	0x0100
        /*0c22*/ 	.byte	0x06
	.zero		1


	//   ....[11]....
        /*0c24*/ 	.word	0x00000600
        /*0c28*/ 	.word	0x000000ff
        /*0c2c*/ 	.word	0x00038880
        /*0c30*/ 	.short	0x0100
        /*0c32*/ 	.byte	0x06
	.zero		1


	//   ....[12]....
        /*0c34*/ 	.word	0x00000610
        /*0c38*/ 	.word	0x000000ff
        /*0c3c*/ 	.word	0x00038878
        /*0c40*/ 	.short	0x0100
        /*0c42*/ 	.byte	0x06
	.zero		1


	//   ....[13]....
        /*0c44*/ 	.word	0x00000620
        /*0c48*/ 	.word	0x000000ff
        /*0c4c*/ 	.word	0x00038888
        /*0c50*/ 	.short	0x0100
        /*0c52*/ 	.byte	0x06
	.zero		1


	//   ....[14]....
        /*0c54*/ 	.word	0x00000750
        /*0c58*/ 	.word	0x000000ff
        /*0c5c*/ 	.word	0x00038890
        /*0c60*/ 	.short	0x0100
        /*0c62*/ 	.byte	0x08
	.zero		1


	//   ....[15]....
        /*0c64*/ 	.word	0x00000760
        /*0c68*/ 	.word	0x000000ff
        /*0c6c*/ 	.word	0x000388a0
        /*0c70*/ 	.short	0x0100
        /*0c72*/ 	.byte	0x08
	.zero		1


	//   ....[16]....
        /*0c74*/ 	.word	0x00000770
        /*0c78*/ 	.word	0x000000ff
        /*0c7c*/ 	.word	0x00038898
        /*0c80*/ 	.short	0x0100
        /*0c82*/ 	.byte	0x08
	.zero		1


	//   ....[17]....
        /*0c84*/ 	.word	0x00000780
        /*0c88*/ 	.word	0x000000ff
        /*0c8c*/ 	.word	0x000388a8
        /*0c90*/ 	.short	0x0100
        /*0c92*/ 	.byte	0x08
	.zero		1


	//   ....[18]....
        /*0c94*/ 	.word	0x000008b0
        /*0c98*/ 	.word	0x000000ff
        /*0c9c*/ 	.word	0x000388b0
        /*0ca0*/ 	.short	0x0100
        /*0ca2*/ 	.byte	0x08
	.zero		1


	//   ....[19]....
        /*0ca4*/ 	.word	0x000008c0
        /*0ca8*/ 	.word	0x000000ff
        /*0cac*/ 	.word	0x000388c0
        /*0cb0*/ 	.short	0x0100
        /*0cb2*/ 	.byte	0x08
	.zero		1


	//   ....[20]....
        /*0cb4*/ 	.word	0x000008d0
        /*0cb8*/ 	.word	0x000000ff
        /*0cbc*/ 	.word	0x000388b8
        /*0cc0*/ 	.short	0x0100
        /*0cc2*/ 	.byte	0x08
	.zero		1


	//   ....[21]....
        /*0cc4*/ 	.word	0x000008e0
        /*0cc8*/ 	.word	0x000000ff
        /*0ccc*/ 	.word	0x000388c8
        /*0cd0*/ 	.short	0x0100
        /*0cd2*/ 	.byte	0x08
	.zero		1


	//   ....[22]....
        /*0cd4*/ 	.word	0x00002390
        /*0cd8*/ 	.word	0x000000ff
        /*0cdc*/ 	.word	0x00038800
        /*0ce0*/ 	.short	0x010a
        /*0ce2*/ 	.byte	0x29
	.zero		1


	//   ....[23]....
        /*0ce4*/ 	.word	0x00002410
        /*0ce8*/ 	.word	0x00000003
        /*0cec*/ 	.word	0x00038830
        /*0cf0*/ 	.short	0x010a
        /*0cf2*/ 	.byte	0x3f
	.zero		1


	//   ....[24]....
        /*0cf4*/ 	.word	0x00002470
        /*0cf8*/ 	.word	0x00000003
        /*0cfc*/ 	.word	0x00038830
        /*0d00*/ 	.short	0x010a
        /*0d02*/ 	.byte	0x3f
	.zero		1


	//   ....[25]....
        /*0d04*/ 	.word	0x00002ca0
        /*0d08*/ 	.word	0x00000003
        /*0d0c*/ 	.word	0x00000000
        /*0d10*/ 	.short	0x0101
        /*0d12*/ 	.byte	0x3f
	.zero		1


	//   ....[26]....
        /*0d14*/ 	.word	0x00004e80
        /*0d18*/ 	.word	0x000000ff
        /*0d1c*/ 	.word	0x00038830
        /*0d20*/ 	.short	0x010a
        /*0d22*/ 	.byte	0x06
	.zero		1


	//   ....[27]....
        /*0d24*/ 	.word	0x00004ec0
        /*0d28*/ 	.word	0x000000ff
        /*0d2c*/ 	.word	0x00038830
        /*0d30*/ 	.short	0x010a
        /*0d32*/ 	.byte	0x06
	.zero		1


	//   ....[28]....
        /*0d34*/ 	.word	0x00005230
        /*0d38*/ 	.word	0x000000ff
        /*0d3c*/ 	.word	0x00038850
        /*0d40*/ 	.short	0x010a
        /*0d42*/ 	.byte	0x06
	.zero		1


	//   ....[29]....
        /*0d44*/ 	.word	0x00005270
        /*0d48*/ 	.word	0x000000ff
        /*0d4c*/ 	.word	0x00038850
        /*0d50*/ 	.short	0x010a
        /*0d52*/ 	.byte	0x06
	.zero		1


	//   ....[30]....
        /*0d54*/ 	.word	0x00006b20
        /*0d58*/ 	.word	0x000000c5
        /*0d5c*/ 	.word	0x00000000
        /*0d60*/ 	.short	0x0101
        /*0d62*/ 	.byte	0x3f
	.zero		1


	//   ....[31]....
        /*0d64*/ 	.word	0x00007090
        /*0d68*/ 	.word	0x000000ff
        /*0d6c*/ 	.word	0x00000000
        /*0d70*/ 	.short	0x0101
        /*0d72*/ 	.byte	0x06
	.zero		1


	//   ....[32]....
        /*0d74*/ 	.word	0x00007bb0
        /*0d78*/ 	.word	0x000000ff
        /*0d7c*/ 	.word	0x00038830
        /*0d80*/ 	.short	0x010a
        /*0d82*/ 	.byte	0x06
	.zero		1


	//   ....[33]....
        /*0d84*/ 	.word	0x00007bf0
        /*0d88*/ 	.word	0x000000ff
        /*0d8c*/ 	.word	0x00038830
        /*0d90*/ 	.short	0x010a
        /*0d92*/ 	.byte	0x06
	.zero		1


	//   ....[34]....
        /*0d94*/ 	.word	0x00007f30
        /*0d98*/ 	.word	0x000000ff
        /*0d9c*/ 	.word	0x00038850
        /*0da0*/ 	.short	0x010a
        /*0da2*/ 	.byte	0x06
	.zero		1


	//   ....[35]....
        /*0da4*/ 	.word	0x00007f70
        /*0da8*/ 	.word	0x000000ff
        /*0dac*/ 	.word	0x00038850
        /*0db0*/ 	.short	0x010a
        /*0db2*/ 	.byte	0x06
	.zero		1


	//   ....[36]....
        /*0db4*/ 	.word	0x00008ef0
        /*0db8*/ 	.word	0x000000c4
        /*0dbc*/ 	.word	0x00000000
        /*0dc0*/ 	.short	0x0101
        /*0dc2*/ 	.byte	0x3f
	.zero		1


	//   ....[37]....
        /*0dc4*/ 	.word	0x00009430
        /*0dc8*/ 	.word	0x000000ff
        /*0dcc*/ 	.word	0x00000000
        /*0dd0*/ 	.short	0x0101
        /*0dd2*/ 	.byte	0x06
	.zero		1


	//   ....[38]....
        /*0dd4*/ 	.word	0x00009e80
        /*0dd8*/ 	.word	0x000000ff
        /*0ddc*/ 	.word	0x00038850
        /*0de0*/ 	.short	0x010a
        /*0de2*/ 	.byte	0x05
	.zero		1


	//   ....[39]....
        /*0de4*/ 	.word	0x00009ec0
        /*0de8*/ 	.word	0x000000ff
        /*0dec*/ 	.word	0x00038850
        /*0df0*/ 	.short	0x010a
        /*0df2*/ 	.byte	0x05
	.zero		1


	//   ....[40]....
        /*0df4*/ 	.word	0x0000a460
        /*0df8*/ 	.word	0x000000ff
        /*0dfc*/ 	.word	0x00000000
        /*0e00*/ 	.short	0x0101
        /*0e02*/ 	.byte	0x04
	.zero		1


	//   ....[41]....
        /*0e04*/ 	.word	0x0000e140
        /*0e08*/ 	.word	0x000000ff
        /*0e0c*/ 	.word	0x00000000
        /*0e10*/ 	.short	0x0101
        /*0e12*/ 	.byte	0x08
	.zero		1


	//   ....[42]....
        /*0e14*/ 	.word	0x0000e9f0
        /*0e18*/ 	.word	0x000000ff
        /*0e1c*/ 	.word	0x00000000
        /*0e20*/ 	.short	0x0101
        /*0e22*/ 	.byte	0x08
	.zero		1


	//   ....[43]....
        /*0e24*/ 	.word	0x00013600
        /*0e28*/ 	.word	0x00000004
        /*0e2c*/ 	.word	0x00038880
        /*0e30*/ 	.short	0x010a
        /*0e32*/ 	.byte	0x3f
	.zero		1


	//   ....[44]....
        /*0e34*/ 	.word	0x00013810
        /*0e38*/ 	.word	0x00000004
        /*0e3c*/ 	.word	0x00038840
        /*0e40*/ 	.short	0x010a
        /*0e42*/ 	.byte	0x3f
	.zero		1


	//   ....[45]....
        /*0e44*/ 	.word	0x000145b0
        /*0e48*/ 	.word	0x00000013
        /*0e4c*/ 	.word	0x00038800
        /*0e50*/ 	.short	0x0107
        /*0e52*/ 	.byte	0x3f
	.zero		1


	//   ....[46]....
        /*0e54*/ 	.word	0x000146b0
        /*0e58*/ 	.word	0x00000013
        /*0e5c*/ 	.word	0x00038800
        /*0e60*/ 	.short	0x0101
        /*0e62*/ 	.byte	0x3f
	.zero		1


	//   ....[47]....
        /*0e64*/ 	.word	0x000146d0
        /*0e68*/ 	.word	0x00000013
        /*0e6c*/ 	.word	0x00038820
        /*0e70*/ 	.short	0x010a
        /*0e72*/ 	.byte	0x3f
	.zero		1


	//   ....[48]....
        /*0e74*/ 	.word	0x000149e0
        /*0e78*/ 	.word	0x00000004
        /*0e7c*/ 	.word	0x00038880
        /*0e80*/ 	.short	0x010a
        /*0e82*/ 	.byte	0x3f
	.zero		1


	//   ....[49]....
        /*0e84*/ 	.word	0x00014d40
        /*0e88*/ 	.word	0x00000004
        /*0e8c*/ 	.word	0x00038840
        /*0e90*/ 	.short	0x010a
        /*0e92*/ 	.byte	0x3f
	.zero		1


	//   ....[50]....
        /*0e94*/ 	.word	0x00015100
        /*0e98*/ 	.word	0x00000014
        /*0e9c*/ 	.word	0x00038870
        /*0ea0*/ 	.short	0x010a
        /*0ea2*/ 	.byte	0x3f
	.zero		1


	//   ....[51]....
        /*0ea4*/ 	.word	0x00015170
        /*0ea8*/ 	.word	0x00000014
        /*0eac*/ 	.word	0x00038860
        /*0eb0*/ 	.short	0x010a
        /*0eb2*/ 	.byte	0x3f
	.zero		1


	//   ....[52]....
        /*0eb4*/ 	.word	0x00015970
        /*0eb8*/ 	.word	0x00000014
        /*0ebc*/ 	.word	0x00038850
        /*0ec0*/ 	.short	0x0101
        /*0ec2*/ 	.byte	0x3f
	.zero		1


	//   ....[53]....
        /*0ec4*/ 	.word	0x000159f0
        /*0ec8*/ 	.word	0x00000014
        /*0ecc*/ 	.word	0x00000000
        /*0ed0*/ 	.short	0x0101
        /*0ed2*/ 	.byte	0x3f
	.zero		1


	//   ....[54]....
        /*0ed4*/ 	.word	0x00015c30
        /*0ed8*/ 	.word	0x00000011
        /*0edc*/ 	.word	0x00038870
        /*0ee0*/ 	.short	0x010a
        /*0ee2*/ 	.byte	0x3f
	.zero		1


	//   ....[55]....
        /*0ee4*/ 	.word	0x00015ca0
        /*0ee8*/ 	.word	0x00000011
        /*0eec*/ 	.word	0x00038860
        /*0ef0*/ 	.short	0x010a
        /*0ef2*/ 	.byte	0x3f
	.zero		1


	//   ....[56]....
        /*0ef4*/ 	.word	0x000164c0
        /*0ef8*/ 	.word	0x00000011
        /*0efc*/ 	.word	0x00038850
        /*0f00*/ 	.short	0x0101
        /*0f02*/ 	.byte	0x3f
	.zero		1


	//   ....[57]....
        /*0f04*/ 	.word	0x00016510
        /*0f08*/ 	.word	0x00000011
        /*0f0c*/ 	.word	0x00000000
        /*0f10*/ 	.short	0x0101
        /*0f12*/ 	.byte	0x3f
	.zero		1


	//   ....[58]....
        /*0f14*/ 	.word	0x000176f0
        /*0f18*/ 	.word	0x00000000
        /*0f1c*/ 	.word	0x00038820
        /*0f20*/ 	.short	0x010a
        /*0f22*/ 	.byte	0x3f
	.zero		1


	//   ....[59]....
        /*0f24*/ 	.word	0x000178b0
        /*0f28*/ 	.word	0x00000006
        /*0f2c*/ 	.word	0x00000000
        /*0f30*/ 	.short	0x010a
        /*0f32*/ 	.byte	0x3f
	.zero		1


	//   ....[60]....
        /*0f34*/ 	.word	0x00017920
        /*0f38*/ 	.word	0x00000007
        /*0f3c*/ 	.word	0x00000000
        /*0f40*/ 	.short	0x010a
        /*0f42*/ 	.byte	0x3f
	.zero		1


	//   ....[61]....
        /*0f44*/ 	.word	0x00017980
        /*0f48*/ 	.word	0x00000004
        /*0f4c*/ 	.word	0x00038860
        /*0f50*/ 	.short	0x010a
        /*0f52*/ 	.byte	0x3f
	.zero		1


	//   ....[62]....
        /*0f54*/ 	.word	0x000179d0
        /*0f58*/ 	.word	0x00000003
        /*0f5c*/ 	.word	0x00038860
        /*0f60*/ 	.short	0x010a
        /*0f62*/ 	.byte	0x3f
	.zero		1


	//   ....[63]....
        /*0f64*/ 	.word	0x00017a10
        /*0f68*/ 	.word	0x00000004
        /*0f6c*/ 	.word	0x00038880
        /*0f70*/ 	.short	0x010a
        /*0f72*/ 	.byte	0x3f
	.zero		1


	//   ....[64]....
        /*0f74*/ 	.word	0x00017a30
        /*0f78*/ 	.word	0x00000003
        /*0f7c*/ 	.word	0x00038880
        /*0f80*/ 	.short	0x010a
        /*0f82*/ 	.byte	0x3f
	.zero		1


	//   ....[65]....
        /*0f84*/ 	.word	0x00017aa0
        /*0f88*/ 	.word	0x00000003
        /*0f8c*/ 	.word	0x00038800
        /*0f90*/ 	.short	0x010a
        /*0f92*/ 	.byte	0x3f
	.zero		1


	//   ....[66]....
        /*0f94*/ 	.word	0x00017af0
        /*0f98*/ 	.word	0x00000003
        /*0f9c*/ 	.word	0x00038830
        /*0fa0*/ 	.short	0x010a
        /*0fa2*/ 	.byte	0x3f
	.zero		1


	//   ....[67]....
        /*0fa4*/ 	.word	0x00017b50
        /*0fa8*/ 	.word	0x00000007
        /*0fac*/ 	.word	0x00038830
        /*0fb0*/ 	.short	0x010a
        /*0fb2*/ 	.byte	0x3f
	.zero		1


	//   ....[68]....
        /*0fb4*/ 	.word	0x00017bb0
        /*0fb8*/ 	.word	0x00000002
        /*0fbc*/ 	.word	0x00038850
        /*0fc0*/ 	.short	0x010a
        /*0fc2*/ 	.byte	0x3f
	.zero		1


	//   ....[69]....
        /*0fc4*/ 	.word	0x00017c10
        /*0fc8*/ 	.word	0x00000007
        /*0fcc*/ 	.word	0x00038830
        /*0fd0*/ 	.short	0x010a
        /*0fd2*/ 	.byte	0x3f
	.zero		1


	//   ....[70]....
        /*0fd4*/ 	.word	0x00017c70
        /*0fd8*/ 	.word	0x00000002
        /*0fdc*/ 	.word	0x00038850
        /*0fe0*/ 	.short	0x010a
        /*0fe2*/ 	.byte	0x3f
	.zero		1


	//   ....[71]....
        /*0fe4*/ 	.word	0x00017cd0
        /*0fe8*/ 	.word	0x00000006
        /*0fec*/ 	.word	0x00038850
        /*0ff0*/ 	.short	0x010a
        /*0ff2*/ 	.byte	0x3f
	.zero		1


	//   ....[72]....
        /*0ff4*/ 	.word	0x00017e20
        /*0ff8*/ 	.word	0x00000004
        /*0ffc*/ 	.word	0x00038880
        /*1000*/ 	.short	0x010a
        /*1002*/ 	.byte	0x3f
	.zero		1


	//   ....[73]....
        /*1004*/ 	.word	0x00017e70
        /*1008*/ 	.word	0x00000004
        /*100c*/ 	.word	0x00038840
        /*1010*/ 	.short	0x010a
        /*1012*/ 	.byte	0x3f
	.zero		1


	//   ....[74]....
        /*1014*/ 	.word	0x000189e0
        /*1018*/ 	.word	0x00000013
        /*101c*/ 	.word	0x00038820
        /*1020*/ 	.short	0x010a
        /*1022*/ 	.byte	0x3f
	.zero		1


	//   ....[75]....
        /*1024*/ 	.word	0x00018a30
        /*1028*/ 	.word	0x00000004
        /*102c*/ 	.word	0x00038880
        /*1030*/ 	.short	0x010a
        /*1032*/ 	.byte	0x3f
	.zero		1


	//   ....[76]....
        /*1034*/ 	.word	0x00018a80
        /*1038*/ 	.word	0x00000004
        /*103c*/ 	.word	0x00038840
        /*1040*/ 	.short	0x010a
        /*1042*/ 	.byte	0x3f
	.zero		1


	//   ....[77]....
        /*1044*/ 	.word	0x00018ad0
        /*1048*/ 	.word	0x00000014
        /*104c*/ 	.word	0x00038870
        /*1050*/ 	.short	0x010a
        /*1052*/ 	.byte	0x3f
	.zero		1


	//   ....[78]....
        /*1054*/ 	.word	0x00018b20
        /*1058*/ 	.word	0x00000014
        /*105c*/ 	.word	0x00038860
        /*1060*/ 	.short	0x010a
        /*1062*/ 	.byte	0x3f
	.zero		1


	//   ....[79]....
        /*1064*/ 	.word	0x00018b70
        /*1068*/ 	.word	0x00000011
        /*106c*/ 	.word	0x00038870
        /*1070*/ 	.short	0x010a
        /*1072*/ 	.byte	0x3f
	.zero		1


	//   ....[80]....
        /*1074*/ 	.word	0x00018bc0
        /*1078*/ 	.word	0x00000011
        /*107c*/ 	.word	0x00038860
        /*1080*/ 	.short	0x010a
        /*1082*/ 	.byte	0x3f
	.zero		1


	//   ....[81]....
        /*1084*/ 	.word	0x00018c10
        /*1088*/ 	.word	0x00000000
        /*108c*/ 	.word	0x00038820
        /*1090*/ 	.short	0x010a
        /*1092*/ 	.byte	0x3f
	.zero		1


	//   ....[82]....
        /*1094*/ 	.word	0x00018db0
        /*1098*/ 	.word	0x00000006
        /*109c*/ 	.word	0x00000000
        /*10a0*/ 	.short	0x010a
        /*10a2*/ 	.byte	0x3f
	.zero		1


	//   ....[83]....
        /*10a4*/ 	.word	0x00018e00
        /*10a8*/ 	.word	0x00000007
        /*10ac*/ 	.word	0x00000000
        /*10b0*/ 	.short	0x010a
        /*10b2*/ 	.byte	0x3f
	.zero		1


	//   ....[84]....
        /*10b4*/ 	.word	0x00018e50
        /*10b8*/ 	.word	0x00000004
        /*10bc*/ 	.word	0x00038860
        /*10c0*/ 	.short	0x010a
        /*10c2*/ 	.byte	0x3f
	.zero		1


	//   ....[85]....
        /*10c4*/ 	.word	0x00018ea0
        /*10c8*/ 	.word	0x00000003
        /*10cc*/ 	.word	0x00038860
        /*10d0*/ 	.short	0x010a
        /*10d2*/ 	.byte	0x3f
	.zero		1


	//   ....[86]....
        /*10d4*/ 	.word	0x00018ef0
        /*10d8*/ 	.word	0x00000004
        /*10dc*/ 	.word	0x00038880
        /*10e0*/ 	.short	0x010a
        /*10e2*/ 	.byte	0x3f
	.zero		1


	//----- nvinfo : EIATTR_NUM_MBARRIERS
	.align		4
.L_302:
        /*10e4*/ 	.byte	0x03, 0x38
        /*10e6*/ 	.short	0x0016


	//----- nvinfo : EIATTR_EXIT_INSTR_OFFSETS
	.align		4
        /*10e8*/ 	.byte	0x04, 0x1c
        /*10ea*/ 	.short	(.L_304 - .L_303)


	//   ....[0]....
.L_303:
        /*10ec*/ 	.word	0x00000a80


	//   ....[1]....
        /*10f0*/ 	.word	0x00010f10


	//   ....[2]....
        /*10f4*/ 	.word	0x00017a80


	//----- nvinfo : EIATTR_MAX_THREADS
	.align		4
.L_304:
        /*10f8*/ 	.byte	0x04, 0x05
        /*10fa*/ 	.short	(.L_306 - .L_305)
.L_305:
        /*10fc*/ 	.word	0x00000180
        /*1100*/ 	.word	0x00000001
        /*1104*/ 	.word	0x00000001


	//----- nvinfo : EIATTR_CRS_STACK_SIZE
	.align		4
.L_306:
        /*1108*/ 	.byte	0x04, 0x1e
        /*110a*/ 	.short	(.L_308 - .L_307)
.L_307:
        /*110c*/ 	.word	0x00000000


	//----- nvinfo : EIATTR_CBANK_PARAM_SIZE
	.align		4
.L_308:
        /*1110*/ 	.byte	0x03, 0x19
        /*1112*/ 	.short	0x0af0


	//----- nvinfo : EIATTR_PARAM_CBANK
	.align		4
        /*1114*/ 	.byte	0x04, 0x0a
        /*1116*/ 	.short	(.L_310 - .L_309)
	.align		4
.L_309:
        /*1118*/ 	.word	index@(.nv.constant0._ZN7cutlass13device_kernelIN5flash11enable_sm90INS1_16FlashAttnFwdSm90INS1_25CollectiveMainloopFwdSm90ILi2EN4cute5tupleIJNS5_1CILi1EEES8_S8_EEENS6_IJNS7_ILi128EEESA_NS7_ILi256EEEEEELi256ENS_12float_e4m3_tEfNS_4arch4Sm90ELb1ELb0ELb0ELb1ELb0ELb0ELb0ELb1ELb1ELb1ELb1ELb0EEENS1_21CollectiveEpilogueFwdINS6_IJSA_SB_SA_EEES9_NS_10bfloat16_tESF_Li256ELb1ELb1ELb1ELb1EEENS1_36VarlenDynamicPersistentTileSchedulerILi128ELi128ELi256ELi128ELb1ELb1ELb1ELb1ELb1ELb1EEEEEEEEEvNT_6ParamsE)
        /*111c*/ 	.short	0x0210
        /*111e*/ 	.short	0x0af0


	//----- nvinfo : EIATTR_SW_WAR
	.align		4
.L_310:
        /*1120*/ 	.byte	0x04, 0x36
        /*1122*/ 	.short	(.L_312 - .L_311)
.L_311:
        /*1124*/ 	.word	0x00000008
.L_312:


//--------------------- .nv.info._ZN7cutlass13device_kernelIN5flash11enable_sm90INS1_16FlashAttnFwdSm90INS1_25CollectiveMainloopFwdSm90ILi2EN4cute5tupleIJNS5_1CILi1EEES8_S8_EEENS6_IJNS7_ILi128EEESA_NS7_ILi256EEEEEELi256ENS_12float_e4m3_tEfNS_4arch4Sm90ELb1ELb0ELb0ELb1ELb0ELb1ELb0ELb1ELb1ELb1ELb1ELb0EEENS1_21CollectiveEpilogueFwdINS6_IJSA_SB_SA_EEES9_NS_10bfloat16_tESF_Li256ELb1ELb1ELb1ELb1EEENS1_36VarlenDynamicPersistentTileSchedulerILi128ELi128ELi256ELi128ELb1ELb1ELb1ELb1ELb1ELb1EEEEEEEEEvNT_6ParamsE --------------------------
	.section	.nv.info._ZN7cutlass13device_kernelIN5flash11enable_sm90INS1_16FlashAttnFwdSm90INS1_25CollectiveMainloopFwdSm90ILi2EN4cute5tupleIJNS5_1CILi1EEES8_S8_EEENS6_IJNS7_ILi128EEESA_NS7_ILi256EEEEEELi256ENS_12float_e4m3_tEfNS_4arch4Sm90ELb1ELb0ELb0ELb1ELb0ELb1ELb0ELb1ELb1ELb1ELb1ELb0EEENS1_21CollectiveEpilogueFwdINS6_IJSA_SB_SA_EEES9_NS_10bfloat16_tESF_Li256ELb1ELb1ELb1ELb1EEENS1_36VarlenDynamicPersistentTileSchedulerILi128ELi128ELi256ELi128ELb1ELb1ELb1ELb1ELb1ELb1EEEEEEEEEvNT_6ParamsE,"",@"SHT_CUDA_INFO"
	.sectionflags	@""
	.align	4


	//----- nvinfo : EIATTR_CUDA_API_VERSION
	.align		4
        /*0000*/ 	.byte	0x04, 0x37
        /*0002*/ 	.short	(.L_314 - .L_313)
.L_313:
        /*0004*/ 	.word	0x00000082


	//----- nvinfo : EIATTR_KPARAM_INFO
	.align		4
.L_314:
        /*0008*/ 	.byte	0x04, 0x17
        /*000a*/ 	.short	(.L_316 - .L_315)
.L_315:
        /*000c*/ 	.word	0x00000000
        /*0010*/ 	.short	0x0000
        /*0012*/ 	.short	0x0070
        /*0014*/ 	.byte	0x00, 0xf0, 0x01, 0x2a


	//----- nvinfo : EIATTR_SPARSE_MMA_MASK
	.align		4
.L_316:
        /*0018*/ 	.byte	0x03, 0x50
        /*001a*/ 	.short	0x0000


	//----- nvinfo : EIATTR_MAXREG_COUNT
	.align		4
        /*001c*/ 	.byte	0x03, 0x1b
        /*001e*/ 	.short	0x00a8


	//----- nvinfo : EIATTR_NUM_BARRIERS
	.align		4
        /*0020*/ 	.byte	0x02, 0x4c
        /*0022*/ 	.byte	0x10
	.zero		1


	//----- nvinfo : EIATTR_EXTERNS
	.align		4
        /*0024*/ 	.byte	0x04, 0x0f
        /*0026*/ 	.short	(.L_318 - .L_317)


	//   ....[0]....
	.align		4
.L_317:
        /*0028*/ 	.word	index@(__assertfail)


	//----- nvinfo : EIATTR_ANNOTATIONS
	.align		4
.L_318:
        /*002c*/ 	.byte	0x04, 0x55
        /*002e*/ 	.short	(.L_320 - .L_319)


	//   ....[0]....
.L_319:
        /* <DEDUP_REMOVED lines=267> */


	//----- nvinfo : EIATTR_MERCURY_ISA_VERSION
	.align		4
.L_320:
        /*10c8*/ 	.byte	0x03, 0x5f
        /*10ca*/ 	.short	0x0101


	//----- nvinfo : EIATTR_UNUSED_LOAD_BYTE_OFFSET
	.align		4
        /*10cc*/ 	.byte	0x04, 0x44
        /*10ce*/ 	.short	(.L_322 - .L_321)


	//   ....[0]....
.L_321:
        /*10d0*/ 	.word	0x00000ae0
        /*10d4*/ 	.word	0x0000fff0


	//   ....[1]....
        /*10d8*/ 	.word	0x000208d0
        /*10dc*/ 	.word	0x0000fff0


	//----- nvinfo : EIATTR_INT_WARP_WIDE_INSTR_OFFSETS
	.align		4
.L_322:
        /*10e0*/ 	.byte	0x04, 0x31
        /*10e2*/ 	.short	(.L_324 - .L_323)


	//   ....[0]....
.L_323:
        /*10e4*/ 	.word	0x00000190


	//   ....[1]....
        /*10e8*/ 	.word	0x000001d0


	//   ....[2]....
        /*10ec*/ 	.word	0x00000240


	//   ....[3]....
        /*10f0*/ 	.word	0x0002b450


	//   ....[4]....
        /*10f4*/ 	.word	0x0002b4b0


	//   ....[5]....
        /*10f8*/ 	.word	0x0002e3a0


	//   ....[6]....
        /*10fc*/ 	.word	0x0002e400


	//----- nvinfo : EIATTR_COOP_GROUP_MASK_REGIDS
	.align		4
.L_324:
        /*1100*/ 	.byte	0x04, 0x29
        /*1102*/ 	.short	(.L_326 - .L_325)


	//   ....[0]....
.L_325:
        /*1104*/ 	.word	0xffffffff


	//   ....[1]....
        /*1108*/ 	.word	0xffffffff


	//   ....[2]....
        /*110c*/ 	.word	0xffffffff


	//   ....[3]....
        /*1110*/ 	.word	0xffffffff


	//   ....[4]....
        /*1114*/ 	.word	0xffffffff


	//   ....[5]....
        /*1118*/ 	.word	0xffffffff


	//   ....[6]....
        /*111c*/ 	.word	0xffffffff


	//   ....[7]....
        /*1120*/ 	.word	0xffffffff


	//   ....[8]....
        /*1124*/ 	.word	0xffffffff


	//   ....[9]....
        /*1128*/ 	.word	0xffffffff


	//   ....[10]....
        /*112c*/ 	.word	0xffffffff


	//   ....[11]....
        /*1130*/ 	.word	0xffffffff


	//   ....[12]....
        /*1134*/ 	.word	0xffffffff


	//   ....[13]....
        /*1138*/ 	.word	0xffffffff


	//   ....[14]....
        /*113c*/ 	.word	0xffffffff


	//   ....[15]....
        /*1140*/ 	.word	0xffffffff


	//   ....[16]....
        /*1144*/ 	.word	0xffffffff


	//   ....[17]....
        /*1148*/ 	.word	0xffffffff


	//   ....[18]....
        /*114c*/ 	.word	0xffffffff


	//   ....[19]....
        /*1150*/ 	.word	0xffffffff


	//   ....[20]....
        /*1154*/ 	.word	0xffffffff


	//   ....[21]....
        /*1158*/ 	.word	0xffffffff


	//   ....[22]....
        /*115c*/ 	.word	0xffffffff


	//   ....[23]....
        /*1160*/ 	.word	0xffffffff


	//   ....[24]....
        /*1164*/ 	.word	0xffffffff


	//   ....[25]....
        /*1168*/ 	.word	0xffffffff


	//   ....[26]....
        /*116c*/ 	.word	0xffffffff


	//   ....[27]....
        /*1170*/ 	.word	0xffffffff


	//   ....[28]....
        /*1174*/ 	.word	0xffffffff


	//   ....[29]....
        /*1178*/ 	.word	0xffffffff


	//   ....[30]....
        /*117c*/ 	.word	0xffffffff


	//   ....[31]....
        /*1180*/ 	.word	0xffffffff


	//   ....[32]....
        /*1184*/ 	.word	0xffffffff


	//   ....[33]....
        /*1188*/ 	.word	0xffffffff


	//   ....[34]....
        /*118c*/ 	.word	0xffffffff


	//   ....[35]....
        /*1190*/ 	.word	0xffffffff


	//   ....[36]....
        /*1194*/ 	.word	0xffffffff


	//   ....[37]....
        /*1198*/ 	.word	0xffffffff


	//   ....[38]....
        /*119c*/ 	.word	0xffffffff


	//   ....[39]....
        /*11a0*/ 	.word	0xffffffff


	//   ....[40]....
        /*11a4*/ 	.word	0xffffffff


	//   ....[41]....
        /*11a8*/ 	.word	0xffffffff


	//   ....[42]....
        /*11ac*/ 	.word	0xffffffff


	//   ....[43]....
        /*11b0*/ 	.word	0xffffffff


	//   ....[44]....
        /*11b4*/ 	.word	0xffffffff


	//   ....[45]....
        /*11b8*/ 	.word	0xffffffff


	//   ....[46]....
        /*11bc*/ 	.word	0xffffffff


	//   ....[47]....
        /*11c0*/ 	.word	0xffffffff


	//   ....[48]....
        /*11c4*/ 	.word	0xffffffff


	//   ....[49]....
        /*11c8*/ 	.word	0xffffffff


	//   ....[50]....
        /*11cc*/ 	.word	0xffffffff


	//   ....[51]....
        /*11d0*/ 	.word	0xffffffff


	//   ....[52]....
        /*11d4*/ 	.word	0xffffffff


	//   ....[53]....
        /*11d8*/ 	.word	0xffffffff


	//   ....[54]....
        /*11dc*/ 	.word	0xffffffff


	//   ....[55]....
        /*11e0*/ 	.word	0xffffffff


	//   ....[56]....
        /*11e4*/ 	.word	0xffffffff


	//   ....[57]....
        /*11e8*/ 	.word	0xffffffff


	//   ....[58]....
        /*11ec*/ 	.word	0xffffffff


	//   ....[59]....
        /*11f0*/ 	.word	0xffffffff


	//   ....[60]....
        /*11f4*/ 	.word	0xffffffff


	//   ....[61]....
        /*11f8*/ 	.word	0xffffffff


	//   ....[62]....
        /*11fc*/ 	.word	0xffffffff


	//   ....[63]....
        /*1200*/ 	.word	0xffffffff


	//   ....[64]....
        /*1204*/ 	.word	0xffffffff


	//   ....[65]....
        /*1208*/ 	.word	0xffffffff


	//   ....[66]....
        /*120c*/ 	.word	0xffffffff


	//   ....[67]....
        /*1210*/ 	.word	0xffffffff


	//   ....[68]....
        /*1214*/ 	.word	0xffffffff


	//   ....[69]....
        /*1218*/ 	.word	0xffffffff


	//   ....[70]....
        /*121c*/ 	.word	0xffffffff


	//   ....[71]....
        /*1220*/ 	.word	0xffffffff


	//   ....[72]....
        /*1224*/ 	.word	0xffffffff


	//   ....[73]....
        /*1228*/ 	.word	0xffffffff


	//   ....[74]....
        /*122c*/ 	.word	0xffffffff


	//   ....[75]....
        /*1230*/ 	.word	0xffffffff


	//   ....[76]....
        /*1234*/ 	.word	0xffffffff


	//   ....[77]....
        /*1238*/ 	.word	0xffffffff


	//   ....[78]....
        /*123c*/ 	.word	0xffffffff


	//   ....[79]....
        /*1240*/ 	.word	0xffffffff


	//   ....[80]....
        /*1244*/ 	.word	0xffffffff


	//   ....[81]....
        /*1248*/ 	.word	0xffffffff


	//   ....[82]....
        /*124c*/ 	.word	0xffffffff


	//   ....[83]....
        /*1250*/ 	.word	0xffffffff


	//   ....[84]....
        /*1254*/ 	.word	0xffffffff


	//   ....[85]....
        /*1258*/ 	.word	0xffffffff


	//   ....[86]....
        /*125c*/ 	.word	0xffffffff


	//   ....[87]....
        /*1260*/ 	.word	0xffffffff


	//   ....[88]....
        /*1264*/ 	.word	0xffffffff


	//   ....[89]....
        /*1268*/ 	.word	0xffffffff


	//   ....[90]....
        /*126c*/ 	.word	0xffffffff


	//   ....[91]....
        /*1270*/ 	.word	0xffffffff


	//   ....[92]....
        /*1274*/ 	.word	0xffffffff


	//   ....[93]....
        /*1278*/ 	.word	0xffffffff


	//   ....[94]....
        /*127c*/ 	.word	0xffffffff


	//   ....[95]....
        /*1280*/ 	.word	0xffffffff


	//   ....[96]....
        /*1284*/ 	.word	0xffffffff


	//   ....[97]....
        /*1288*/ 	.word	0xffffffff


	//   ....[98]....
        /*128c*/ 	.word	0xffffffff


	//   ....[99]....
        /*1290*/ 	.word	0xffffffff


	//   ....[100]....
        /*1294*/ 	.word	0xffffffff


	//   ....[101]....
        /*1298*/ 	.word	0xffffffff


	//   ....[102]....
        /*129c*/ 	.word	0xffffffff


	//   ....[103]....
        /*12a0*/ 	.word	0xffffffff


	//   ....[104]....
        /*12a4*/ 	.word	0xffffffff


	//   ....[105]....
        /*12a8*/ 	.word	0xffffffff


	//   ....[106]....
        /*12ac*/ 	.word	0xffffffff


	//   ....[107]....
        /*12b0*/ 	.word	0xffffffff


	//   ....[108]....
        /*12b4*/ 	.word	0xffffffff


	//   ....[109]....
        /*12b8*/ 	.word	0xffffffff


	//   ....[110]....
        /*12bc*/ 	.word	0xffffffff


	//   ....[111]....
        /*12c0*/ 	.word	0xffffffff


	//   ....[112]....
        /*12c4*/ 	.word	0xffffffff


	//   ....[113]....
        /*12c8*/ 	.word	0xffffffff


	//   ....[114]....
        /*12cc*/ 	.word	0xffffffff


	//   ....[115]....
        /*12d0*/ 	.word	0xffffffff


	//   ....[116]....
        /*12d4*/ 	.word	0xffffffff


	//   ....[117]....
        /*12d8*/ 	.word	0xffffffff


	//   ....[118]....
        /*12dc*/ 	.word	0xffffffff


	//   ....[119]....
        /*12e0*/ 	.word	0xffffffff


	//   ....[120]....
        /*12e4*/ 	.word	0xffffffff


	//   ....[121]....
        /*12e8*/ 	.word	0xffffffff


	//   ....[122]....
        /*12ec*/ 	.word	0xffffffff


	//   ....[123]....
        /*12f0*/ 	.word	0xffffffff


	//   ....[124]....
        /*12f4*/ 	.word	0xffffffff


	//   ....[125]....
        /*12f8*/ 	.word	0xffffffff


	//   ....[126]....
        /*12fc*/ 	.word	0xffffffff


	//   ....[127]....
        /*1300*/ 	.word	0xffffffff


	//   ....[128]....
        /*1304*/ 	.word	0xffffffff


	//   ....[129]....
        /*1308*/ 	.word	0xffffffff


	//   ....[130]....
        /*130c*/ 	.word	0xffffffff


	//   ....[131]....
        /*1310*/ 	.word	0xffffffff


	//   ....[132]....
        /*1314*/ 	.word	0xffffffff


	//   ....[133]....
        /*1318*/ 	.word	0xffffffff


	//   ....[134]....
        /*131c*/ 	.word	0xffffffff


	//   ....[135]....
        /*1320*/ 	.word	0xffffffff


	//   ....[136]....
        /*1324*/ 	.word	0xffffffff


	//   ....[137]....
        /*1328*/ 	.word	0xffffffff


	//   ....[138]....
        /*132c*/ 	.word	0xffffffff


	//   ....[139]....
        /*1330*/ 	.word	0xffffffff


	//   ....[140]....
        /*1334*/ 	.word	0xffffffff


	//   ....[141]....
        /*1338*/ 	.word	0xffffffff


	//   ....[142]....
        /*133c*/ 	.word	0xffffffff


	//   ....[143]....
        /*1340*/ 	.word	0xffffffff


	//   ....[144]....
        /*1344*/ 	.word	0xffffffff


	//   ....[145]....
        /*1348*/ 	.word	0xffffffff


	//   ....[146]....
        /*134c*/ 	.word	0xffffffff


	//   ....[147]....
        /*1350*/ 	.word	0xffffffff


	//   ....[148]....
        /*1354*/ 	.word	0xffffffff


	//   ....[149]....
        /*1358*/ 	.word	0xffffffff


	//   ....[150]....
        /*135c*/ 	.word	0xffffffff


	//   ....[151]....
        /*1360*/ 	.word	0xffffffff


	//   ....[152]....
        /*1364*/ 	.word	0xffffffff


	//   ....[153]....
        /*1368*/ 	.word	0xffffffff


	//   ....[154]....
        /*136c*/ 	.word	0xffffffff


	//   ....[155]....
        /*1370*/ 	.word	0xffffffff


	//   ....[156]....
        /*1374*/ 	.word	0xffffffff


	//   ....[157]....
        /*1378*/ 	.word	0xffffffff


	//   ....[158]....
        /*137c*/ 	.word	0xffffffff


	//   ....[159]....
        /*1380*/ 	.word	0xffffffff


	//   ....[160]....
        /*1384*/ 	.word	0xffffffff


	//   ....[161]....
        /*1388*/ 	.word	0xffffffff


	//   ....[162]....
        /*138c*/ 	.word	0xffffffff


	//   ....[163]....
        /*1390*/ 	.word	0xffffffff


	//   ....[164]....
        /*1394*/ 	.word	0xffffffff


	//   ....[165]....
        /*1398*/ 	.word	0xffffffff


	//   ....[166]....
        /*139c*/ 	.word	0xffffffff


	//   ....[167]....
        /*13a0*/ 	.word	0xffffffff


	//   ....[168]....
        /*13a4*/ 	.word	0xffffffff


	//   ....[169]....
        /*13a8*/ 	.word	0xffffffff


	//   ....[170]....
        /*13ac*/ 	.word	0xffffffff


	//   ....[171]....
        /*13b0*/ 	.word	0xffffffff


	//   ....[172]....
        /*13b4*/ 	.word	0xffffffff


	//   ....[173]....
        /*13b8*/ 	.word	0xffffffff


	//   ....[174]....
        /*13bc*/ 	.word	0xffffffff


	//   ....[175]....
        /*13c0*/ 	.word	0xffffffff


	//   ....[176]....
        /*13c4*/ 	.word	0xffffffff


	//   ....[177]....
        /*13c8*/ 	.word	0xffffffff


	//   ....[178]....
        /*13cc*/ 	.word	0xffffffff


	//   ....[179]....
        /*13d0*/ 	.word	0xffffffff


	//   ....[180]....
        /*13d4*/ 	.word	0xffffffff


	//   ....[181]....
        /*13d8*/ 	.word	0xffffffff


	//   ....[182]....
        /*13dc*/ 	.word	0xffffffff


	//   ....[183]....
        /*13e0*/ 	.word	0xffffffff


	//   ....[184]....
        /*13e4*/ 	.word	0xffffffff


	//   ....[185]....
        /*13e8*/ 	.word	0xffffffff


	//   ....[186]....
        /*13ec*/ 	.word	0xffffffff


	//   ....[187]....
        /*13f0*/ 	.word	0xffffffff


	//   ....[188]....
        /*13f4*/ 	.word	0xffffffff


	//   ....[189]....
        /*13f8*/ 	.word	0xffffffff


	//   ....[190]....
        /*13fc*/ 	.word	0xffffffff


	//   ....[191]....
        /*1400*/ 	.word	0xffffffff


	//   ....[192]....
        /*1404*/ 	.word	0xffffffff


	//   ....[193]....
        /*1408*/ 	.word	0xffffffff


	//   ....[194]....
        /*140c*/ 	.word	0xffffffff


	//   ....[195]....
        /*1410*/ 	.word	0xffffffff


	//   ....[196]....
        /*1414*/ 	.word	0xffffffff


	//   ....[197]....
        /*1418*/ 	.word	0xffffffff


	//   ....[198]....
        /*141c*/ 	.word	0xffffffff


	//   ....[199]....
        /*1420*/ 	.word	0xffffffff


	//   ....[200]....
        /*1424*/ 	.word	0xffffffff


	//   ....[201]....
        /*1428*/ 	.word	0xffffffff


	//   ....[202]....
        /*142c*/ 	.word	0xffffffff


	//   ....[203]....
        /*1430*/ 	.word	0xffffffff


	//   ....[204]....
        /*1434*/ 	.word	0xffffffff


	//   ....[205]....
        /*1438*/ 	.word	0xffffffff


	//   ....[206]....
        /*143c*/ 	.word	0xffffffff


	//   ....[207]....
        /*1440*/ 	.word	0xffffffff


	//   ....[208]....
        /*1444*/ 	.word	0xffffffff


	//   ....[209]....
        /*1448*/ 	.word	0xffffffff


	//   ....[210]....
        /*144c*/ 	.word	0xffffffff


	//   ....[211]....
        /*1450*/ 	.word	0xffffffff


	//   ....[212]....
        /*1454*/ 	.word	0xffffffff


	//   ....[213]....
        /*1458*/ 	.word	0xffffffff


	//   ....[214]....
        /*145c*/ 	.word	0xffffffff


	//   ....[215]....
        /*1460*/ 	.word	0xffffffff


	//   ....[216]....
        /*1464*/ 	.word	0xffffffff


	//   ....[217]....
        /*1468*/ 	.word	0xffffffff


	//   ....[218]....
        /*146c*/ 	.word	0xffffffff


	//   ....[219]....
        /*1470*/ 	.word	0xffffffff


	//   ....[220]....
        /*1474*/ 	.word	0xffffffff


	//   ....[221]....
        /*1478*/ 	.word	0xffffffff


	//   ....[222]....
        /*147c*/ 	.word	0xffffffff


	//   ....[223]....
        /*1480*/ 	.word	0xffffffff


	//   ....[224]....
        /*1484*/ 	.word	0xffffffff


	//   ....[225]....
        /*1488*/ 	.word	0xffffffff


	//   ....[226]....
        /*148c*/ 	.word	0xffffffff


	//   ....[227]....
        /*1490*/ 	.word	0xffffffff


	//   ....[228]....
        /*1494*/ 	.word	0xffffffff


	//   ....[229]....
        /*1498*/ 	.word	0xffffffff


	//   ....[230]....
        /*149c*/ 	.word	0xffffffff


	//   ....[231]....
        /*14a0*/ 	.word	0xffffffff


	//   ....[232]....
        /*14a4*/ 	.word	0xffffffff


	//   ....[233]....
        /*14a8*/ 	.word	0xffffffff


	//   ....[234]....
        /*14ac*/ 	.word	0xffffffff


	//   ....[235]....
        /*14b0*/ 	.word	0xffffffff


	//   ....[236]....
        /*14b4*/ 	.word	0xffffffff


	//   ....[237]....
        /*14b8*/ 	.word	0xffffffff


	//   ....[238]....
        /*14bc*/ 	.word	0xffffffff


	//   ....[239]....
        /*14c0*/ 	.word	0xffffffff


	//   ....[240]....
        /*14c4*/ 	.word	0xffffffff


	//   ....[241]....
        /*14c8*/ 	.word	0xffffffff


	//   ....[242]....
        /*14cc*/ 	.word	0xffffffff


	//   ....[243]....
        /*14d0*/ 	.word	0xffffffff


	//   ....[244]....
        /*14d4*/ 	.word	0xffffffff


	//   ....[245]....
        /*14d8*/ 	.word	0xffffffff


	//   ....[246]....
        /*14dc*/ 	.word	0xffffffff


	//   ....[247]....
        /*14e0*/ 	.word	0xffffffff


	//   ....[248]....
        /*14e4*/ 	.word	0xffffffff


	//   ....[249]....
        /*14e8*/ 	.word	0xffffffff


	//   ....[250]....
        /*14ec*/ 	.word	0xffffffff


	//   ....[251]....
        /*14f0*/ 	.word	0xffffffff


	//   ....[252]....
        /*14f4*/ 	.word	0xffffffff


	//   ....[253]....
        /*14f8*/ 	.word	0xffffffff


	//   ....[254]....
        /*14fc*/ 	.word	0xffffffff


	//   ....[255]....
        /*1500*/ 	.word	0xffffffff


	//   ....[0]....
        /*1504*/ 	.word	0xffffffff


	//   ....[1]....
        /*1508*/ 	.word	0xffffffff


	//   ....[2]....
        /*150c*/ 	.word	0xffffffff


	//   ....[3]....
        /*1510*/ 	.word	0xffffffff


	//   ....[4]....
        /*1514*/ 	.word	0xffffffff


	//   ....[5]....
        /*1518*/ 	.word	0xffffffff


	//   ....[6]....
        /*151c*/ 	.word	0xffffffff


	//   ....[7]....
        /*1520*/ 	.word	0xffffffff


	//   ....[8]....
        /*1524*/ 	.word	0xffffffff


	//   ....[9]....
        /*1528*/ 	.word	0xffffffff


	//   ....[10]....
        /*152c*/ 	.word	0x0500000f


	//   ....[11]....
        /*1530*/ 	.word	0x0500000f


	//   ....[12]....
        /*1534*/ 	.word	0x0500000f


	//   ....[13]....
        /*1538*/ 	.word	0x0500000f


	//   ....[14]....
        /*153c*/ 	.word	0x0500000f


	//   ....[15]....
        /*1540*/ 	.word	0x0500000f


	//   ....[16]....
        /*1544*/ 	.word	0x0500000f


	//   ....[17]....
        /*1548*/ 	.word	0x0500000f


	//   ....[18]....
        /*154c*/ 	.word	0x0500000f


	//   ....[19]....
        /*1550*/ 	.word	0x0500000f


	//   ....[20]....
        /*1554*/ 	.word	0x0500000f


	//   ....[21]....
        /*1558*/ 	.word	0x0500000f


	//   ....[22]....
        /*155c*/ 	.word	0x0500000f


	//   ....[23]....
        /*1560*/ 	.word	0x0500000f


	//   ....[24]....
        /*1564*/ 	.word	0x0500000f


	//   ....[25]....
        /*1568*/ 	.word	0x0500000f


	//   ....[26]....
        /*156c*/ 	.word	0x0500000f


	//   ....[27]....
        /*1570*/ 	.word	0x0500000f


	//   ....[28]....
        /*1574*/ 	.word	0x0500000f


	//   ....[29]....
        /*1578*/ 	.word	0x0500000f


	//   ....[30]....
        /*157c*/ 	.word	0x0500000f


	//   ....[31]....
        /*1580*/ 	.word	0x0500000f


	//   ....[32]....
        /*1584*/ 	.word	0x0500000f


	//   ....[33]....
        /*1588*/ 	.word	0x0500000f


	//   ....[34]....
        /*158c*/ 	.word	0x0500000f


	//   ....[35]....
        /*1590*/ 	.word	0x0500000f


	//   ....[36]....
        /*1594*/ 	.word	0x0500000f


	//   ....[37]....
        /*1598*/ 	.word	0x0500000f


	//   ....[38]....
        /*159c*/ 	.word	0x0500000f


	//   ....[39]....
        /*15a0*/ 	.word	0x0500000f


	//   ....[40]....
        /*15a4*/ 	.word	0x0500000f


	//   ....[41]....
        /*15a8*/ 	.word	0x0500000f


	//   ....[42]....
        /*15ac*/ 	.word	0x0500000f


	//   ....[43]....
        /*15b0*/ 	.word	0x0500000f


	//   ....[44]....
        /*15b4*/ 	.word	0x0500000f


	//   ....[45]....
        /*15b8*/ 	.word	0x0500000f


	//   ....[46]....
        /*15bc*/ 	.word	0x0500000f


	//   ....[47]....
        /*15c0*/ 	.word	0x0500000f


	//   ....[48]....
        /*15c4*/ 	.word	0x0500000f


	//   ....[49]....
        /*15c8*/ 	.word	0x0500000f


	//   ....[50]....
        /*15cc*/ 	.word	0x0500000f


	//   ....[51]....
        /*15d0*/ 	.word	0x0500000f


	//   ....[52]....
        /*15d4*/ 	.word	0x0500000f


	//   ....[53]....
        /*15d8*/ 	.word	0x0500000f


	//   ....[54]....
        /*15dc*/ 	.word	0x0500000f


	//   ....[55]....
        /*15e0*/ 	.word	0x0500000f


	//   ....[56]....
        /*15e4*/ 	.word	0x0500000f


	//   ....[57]....
        /*15e8*/ 	.word	0x0500000f


	//   ....[58]....
        /*15ec*/ 	.word	0x0500000f


	//   ....[59]....
        /*15f0*/ 	.word	0x0500000f


	//   ....[60]....
        /*15f4*/ 	.word	0x0500000f


	//   ....[61]....
        /*15f8*/ 	.word	0x0500000f


	//   ....[62]....
        /*15fc*/ 	.word	0x0500000f


	//   ....[63]....
        /*1600*/ 	.word	0x0500000f


	//   ....[64]....
        /*1604*/ 	.word	0x0500000f


	//   ....[65]....
        /*1608*/ 	.word	0x0500000f


	//   ....[66]....
        /*160c*/ 	.word	0x0500000f


	//   ....[67]....
        /*1610*/ 	.word	0x0500000f


	//   ....[68]....
        /*1614*/ 	.word	0x0500000f


	//   ....[69]....
        /*1618*/ 	.word	0x0500000f


	//   ....[70]....
        /*161c*/ 	.word	0x0500000f


	//   ....[71]....
        /*1620*/ 	.word	0x0500000f


	//   ....[72]....
        /*1624*/ 	.word	0x0500000f


	//   ....[73]....
        /*1628*/ 	.word	0x0500000f


	//   ....[74]....
        /*162c*/ 	.word	0x0500000f


	//   ....[75]....
        /*1630*/ 	.word	0x0500000f


	//   ....[76]....
        /*1634*/ 	.word	0x0500000f


	//   ....[77]....
        /*1638*/ 	.word	0x0500000f


	//   ....[78]....
        /*163c*/ 	.word	0x0500000f


	//   ....[79]....
        /*1640*/ 	.word	0x0500000f


	//   ....[80]....
        /*1644*/ 	.word	0x0500000f


	//   ....[81]....
        /*1648*/ 	.word	0x0500000f


	//   ....[82]....
        /*164c*/ 	.word	0x0500000f


	//   ....[83]....
        /*1650*/ 	.word	0x0500000f


	//   ....[84]....
        /*1654*/ 	.word	0x0500000f


	//   ....[85]....
        /*1658*/ 	.word	0x0500000f


	//   ....[86]....
        /*165c*/ 	.word	0x0500000f


	//   ....[87]....
        /*1660*/ 	.word	0x0500000f


	//   ....[88]....
        /*1664*/ 	.word	0x0500000f


	//   ....[89]....
        /*1668*/ 	.word	0x0500000f


	//   ....[90]....
        /*166c*/ 	.word	0x0500000f


	//   ....[91]....
        /*1670*/ 	.word	0x0500000f


	//   ....[92]....
        /*1674*/ 	.word	0x0500000f


	//   ....[93]....
        /*1678*/ 	.word	0x0500000f


	//   ....[94]....
        /*167c*/ 	.word	0x0500000f


	//   ....[95]....
        /*1680*/ 	.word	0x0500000f


	//   ....[96]....
        /*1684*/ 	.word	0x0500000f


	//   ....[97]....
        /*1688*/ 	.word	0x0500000f


	//   ....[98]....
        /*168c*/ 	.word	0x0500000f


	//   ....[99]....
        /*1690*/ 	.word	0x0500000f


	//   ....[100]....
        /*1694*/ 	.word	0x0500000f


	//   ....[101]....
        /*1698*/ 	.word	0x0500000f


	//   ....[102]....
        /*169c*/ 	.word	0x0500000f


	//   ....[103]....
        /*16a0*/ 	.word	0x0500000f


	//   ....[104]....
        /*16a4*/ 	.word	0x0500000f


	//   ....[105]....
        /*16a8*/ 	.word	0x0500000f


	//   ....[106]....
        /*16ac*/ 	.word	0x0500000f


	//   ....[107]....
        /*16b0*/ 	.word	0x0500000f


	//   ....[108]....
        /*16b4*/ 	.word	0x0500000f


	//   ....[109]....
        /*16b8*/ 	.word	0x0500000f


	//   ....[110]....
        /*16bc*/ 	.word	0x0500000f


	//   ....[111]....
        /*16c0*/ 	.word	0x0500000f


	//   ....[112]....
        /*16c4*/ 	.word	0x0500000f


	//   ....[113]....
        /*16c8*/ 	.word	0x0500000f


	//   ....[114]....
        /*16cc*/ 	.word	0x0500000f


	//   ....[115]....
        /*16d0*/ 	.word	0x0500000f


	//   ....[116]....
        /*16d4*/ 	.word	0x0500000f


	//   ....[117]....
        /*16d8*/ 	.word	0x0500000f


	//   ....[118]....
        /*16dc*/ 	.word	0x0500000f


	//   ....[119]....
        /*16e0*/ 	.word	0x0500000f


	//   ....[120]....
        /*16e4*/ 	.word	0x0500000f


	//   ....[121]....
        /*16e8*/ 	.word	0x0500000f


	//   ....[122]....
        /*16ec*/ 	.word	0x0500000f


	//   ....[123]....
        /*16f0*/ 	.word	0x0500000f


	//   ....[124]....
        /*16f4*/ 	.word	0x0500000f


	//   ....[125]....
        /*16f8*/ 	.word	0x0500000f


	//   ....[126]....
        /*16fc*/ 	.word	0x0500000f


	//   ....[127]....
        /*1700*/ 	.word	0x0500000f


	//   ....[128]....
        /*1704*/ 	.word	0x0500000f


	//   ....[129]....
        /*1708*/ 	.word	0x0500000f


	//   ....[130]....
        /*170c*/ 	.word	0x0500000f


	//   ....[131]....
        /*1710*/ 	.word	0x0500000f


	//   ....[132]....
        /*1714*/ 	.word	0x0500000f


	//   ....[133]....
        /*1718*/ 	.word	0x0500000f


	//   ....[134]....
        /*171c*/ 	.word	0x0500000f


	//   ....[135]....
        /*1720*/ 	.word	0x0500000f


	//   ....[136]....
        /*1724*/ 	.word	0x0500000f


	//   ....[137]....
        /*1728*/ 	.word	0x0500000f


	//   ....[138]....
        /*172c*/ 	.word	0x0500000f


	//   ....[139]....
        /*1730*/ 	.word	0x0500000f


	//   ....[140]....
        /*1734*/ 	.word	0x0500000f


	//   ....[141]....
        /*1738*/ 	.word	0x0500000f


	//   ....[142]....
        /*173c*/ 	.word	0x0500000f


	//   ....[143]....
        /*1740*/ 	.word	0x0500000f


	//   ....[144]....
        /*1744*/ 	.word	0x0500000f


	//   ....[145]....
        /*1748*/ 	.word	0x0500000f


	//   ....[146]....
        /*174c*/ 	.word	0x0500000f


	//   ....[147]....
        /*1750*/ 	.word	0x0500000f


	//   ....[148]....
        /*1754*/ 	.word	0x0500000f


	//   ....[149]....
        /*1758*/ 	.word	0x0500000f


	//   ....[150]....
        /*175c*/ 	.word	0x0500000f


	//   ....[151]....
        /*1760*/ 	.word	0x0500000f


	//   ....[152]....
        /*1764*/ 	.word	0x0500000f


	//   ....[153]....
        /*1768*/ 	.word	0x0500000f


	//   ....[154]....
        /*176c*/ 	.word	0x0500000f


	//   ....[155]....
        /*1770*/ 	.word	0x0500000f


	//   ....[156]....
        /*1774*/ 	.word	0x0500000f


	//   ....[157]....
        /*1778*/ 	.word	0x0500000f


	//   ....[158]....
        /*177c*/ 	.word	0x0500000f


	//   ....[159]....
        /*1780*/ 	.word	0x0500000f


	//   ....[160]....
        /*1784*/ 	.word	0x0500000f


	//   ....[161]....
        /*1788*/ 	.word	0x0500000f


	//   ....[162]....
        /*178c*/ 	.word	0x0500000f


	//   ....[163]....
        /*1790*/ 	.word	0x0500000f


	//   ....[164]....
        /*1794*/ 	.word	0x0500000f


	//   ....[165]....
        /*1798*/ 	.word	0x0500000f


	//   ....[166]....
        /*179c*/ 	.word	0x0500000f


	//   ....[167]....
        /*17a0*/ 	.word	0x0500000f


	//   ....[168]....
        /*17a4*/ 	.word	0x0500000f


	//   ....[169]....
        /*17a8*/ 	.word	0x0500000f


	//   ....[170]....
        /*17ac*/ 	.word	0x0500000f


	//   ....[171]....
        /*17b0*/ 	.word	0x0500000f


	//   ....[172]....
        /*17b4*/ 	.word	0x0500000f


	//   ....[173]....
        /*17b8*/ 	.word	0x0500000f


	//   ....[174]....
        /*17bc*/ 	.word	0x0500000f


	//   ....[175]....
        /*17c0*/ 	.word	0x0500000f


	//   ....[176]....
        /*17c4*/ 	.word	0x0500000f


	//   ....[177]....
        /*17c8*/ 	.word	0x0500000f


	//   ....[178]....
        /*17cc*/ 	.word	0x0500000f


	//   ....[179]....
        /*17d0*/ 	.word	0x0500000f


	//   ....[180]....
        /*17d4*/ 	.word	0x0500000f


	//   ....[181]....
        /*17d8*/ 	.word	0x0500000f


	//   ....[182]....
        /*17dc*/ 	.word	0x0500000f


	//   ....[183]....
        /*17e0*/ 	.word	0x0500000f


	//   ....[184]....
        /*17e4*/ 	.word	0x0500000f


	//   ....[185]....
        /*17e8*/ 	.word	0x0500000f


	//   ....[186]....
        /*17ec*/ 	.word	0x0500000f


	//   ....[187]....
        /*17f0*/ 	.word	0x0500000f


	//   ....[188]....
        /*17f4*/ 	.word	0x0500000f


	//   ....[189]....
        /*17f8*/ 	.word	0x0500000f


	//   ....[190]....
        /*17fc*/ 	.word	0x0500000f


	//   ....[191]....
        /*1800*/ 	.word	0x0500000f


	//   ....[192]....
        /*1804*/ 	.word	0x0500000f


	//   ....[193]....
        /*1808*/ 	.word	0x0500000f


	//   ....[194]....
        /*180c*/ 	.word	0x0500000f


	//   ....[195]....
        /*1810*/ 	.word	0x0500000f


	//   ....[196]....
        /*1814*/ 	.word	0x0500000f


	//   ....[197]....
        /*1818*/ 	.word	0x0500000f


	//   ....[198]....
        /*181c*/ 	.word	0x0500000f


	//   ....[199]....
        /*1820*/ 	.word	0x0500000f


	//   ....[200]....
        /*1824*/ 	.word	0x0500000f


	//   ....[201]....
        /*1828*/ 	.word	0x0500000f


	//   ....[202]....
        /*182c*/ 	.word	0x0500000f


	//   ....[203]....
        /*1830*/ 	.word	0x0500000f


	//   ....[204]....
        /*1834*/ 	.word	0x0500000f


	//   ....[205]....
        /*1838*/ 	.word	0x0500000f


	//   ....[206]....
        /*183c*/ 	.word	0x0500000f


	//   ....[207]....
        /*1840*/ 	.word	0x0500000f


	//   ....[208]....
        /*1844*/ 	.word	0x0500000f


	//   ....[209]....
        /*1848*/ 	.word	0x0500000f


	//   ....[210]....
        /*184c*/ 	.word	0x0500000f


	//   ....[211]....
        /*1850*/ 	.word	0x0500000f


	//   ....[212]....
        /*1854*/ 	.word	0x0500000f


	//   ....[213]....
        /*1858*/ 	.word	0x0500000f


	//   ....[214]....
        /*185c*/ 	.word	0x0500000f


	//   ....[215]....
        /*1860*/ 	.word	0x0500000f


	//   ....[216]....
        /*1864*/ 	.word	0x0500000f


	//   ....[217]....
        /*1868*/ 	.word	0x0500000f


	//   ....[218]....
        /*186c*/ 	.word	0x0500000f


	//   ....[219]....
        /*1870*/ 	.word	0x0500000f


	//   ....[220]....
        /*1874*/ 	.word	0x0500000f


	//   ....[221]....
        /*1878*/ 	.word	0x0500000f


	//   ....[222]....
        /*187c*/ 	.word	0x0500000f


	//   ....[223]....
        /*1880*/ 	.word	0x0500000f


	//   ....[224]....
        /*1884*/ 	.word	0x0500000f


	//   ....[225]....
        /*1888*/ 	.word	0x0500000f


	//   ....[226]....
        /*188c*/ 	.word	0x0500000f


	//   ....[227]....
        /*1890*/ 	.word	0x0500000f


	//----- nvinfo : EIATTR_COOP_GROUP_INSTR_OFFSETS
	.align		4
.L_326:
        /*1894*/ 	.byte	0x04, 0x28
        /*1896*/ 	.short	(.L_328 - .L_327)


	//   ....[0]....
.L_327:
        /*1898*/ 	.word	0x00000070


	//   ....[1]....
        /*189c*/ 	.word	0x000001a0


	//   ....[2]....
        /*18a0*/ 	.word	0x000001f0


	//   ....[3]....
        /*18a4*/ 	.word	0x00000420


	//   ....[4]....
        /*18a8*/ 	.word	0x00000580


	//   ....[5]....
        /*18ac*/ 	.word	0x000006a0


	//   ....[6]....
        /*18b0*/ 	.word	0x00000800


	//   ....[7]....
        /*18b4*/ 	.word	0x0000da30


	//   ....[8]....
        /*18b8*/ 	.word	0x0000e150


	//   ....[9]....
        /*18bc*/ 	.word	0x0000e160


	//   ....[10]....
        /*18c0*/ 	.word	0x0000e170


	//   ....[11]....
        /*18c4*/ 	.word	0x0000e180


	//   ....[12]....
        /*18c8*/ 	.word	0x0000e390


	//   ....[13]....
        /*18cc*/ 	.word	0x0000e3a0


	//   ....[14]....
        /*18d0*/ 	.word	0x0000e3b0


	//   ....[15]....
        /*18d4*/ 	.word	0x0000e3c0


	//   ....[16]....
        /*18d8*/ 	.word	0x0000e5a0


	//   ....[17]....
        /*18dc*/ 	.word	0x0000e5b0


	//   ....[18]....
        /*18e0*/ 	.word	0x0000e5c0


	//   ....[19]....
        /*18e4*/ 	.word	0x0000e5d0


	//   ....[20]....
        /*18e8*/ 	.word	0x0000e7d0


	//   ....[21]....
        /*18ec*/ 	.word	0x0000e7e0


	//   ....[22]....
        /*18f0*/ 	.word	0x0000e7f0


	//   ....[23]....
        /*18f4*/ 	.word	0x0000e800


	//   ....[24]....
        /*18f8*/ 	.word	0x00012b30


	//   ....[25]....
        /*18fc*/ 	.word	0x00012b40


	//   ....[26]....
        /*1900*/ 	.word	0x00012b50


	//   ....[27]....
        /*1904*/ 	.word	0x00012b60


	//   ....[28]....
        /*1908*/ 	.word	0x00012c30


	//   ....[29]....
        /*190c*/ 	.word	0x00012c50


	//   ....[30]....
        /*1910*/ 	.word	0x00012c60


	//   ....[31]....
        /*1914*/ 	.word	0x00012c70


	//   ....[32]....
        /*1918*/ 	.word	0x00012e50


	//   ....[33]....
        /*191c*/ 	.word	0x00012e70


	//   ....[34]....
        /*1920*/ 	.word	0x00012e90


	//   ....[35]....
        /*1924*/ 	.word	0x00012ea0


	//   ....[36]....
        /*1928*/ 	.word	0x00012f20


	//   ....[37]....
        /*192c*/ 	.word	0x00012f30


	//   ....[38]....
        /*1930*/ 	.word	0x00012f40


	//   ....[39]....
        /*1934*/ 	.word	0x00012f50


	//   ....[40]....
        /*1938*/ 	.word	0x00017c10


	//   ....[41]....
        /*193c*/ 	.word	0x00018290


	//   ....[42]....
        /*1940*/ 	.word	0x000182a0


	//   ....[43]....
        /*1944*/ 	.word	0x000182c0


	//   ....[44]....
        /*1948*/ 	.word	0x00018a50


	//   ....[45]....
        /*194c*/ 	.word	0x00018a70


	//   ....[46]....
        /*1950*/ 	.word	0x0001ab00


	//   ....[47]....
        /*1954*/ 	.word	0x0001ab20


	//   ....[48]....
        /*1958*/ 	.word	0x0001b5e0


	//   ....[49]....
        /*195c*/ 	.word	0x0001b6e0


	//   ....[50]....
        /*1960*/ 	.word	0x0001b9f0


	//   ....[51]....
        /*1964*/ 	.word	0x0001bab0


	//   ....[52]....
        /*1968*/ 	.word	0x0001df10


	//   ....[53]....
        /*196c*/ 	.word	0x0001dfa0


	//   ....[54]....
        /*1970*/ 	.word	0x0001e050


	//   ....[55]....
        /*1974*/ 	.word	0x0001e060


	//   ....[56]....
        /*1978*/ 	.word	0x0001fd60


	//   ....[57]....
        /*197c*/ 	.word	0x0001fd70


	//   ....[58]....
        /*1980*/ 	.word	0x0001fd90


	//   ....[59]....
        /*1984*/ 	.word	0x0001fdb0


	//   ....[60]....
        /*1988*/ 	.word	0x00021060


	//   ....[61]....
        /*198c*/ 	.word	0x00021090


	//   ....[62]....
        /*1990*/ 	.word	0x000210c0


	//   ....[63]....
        /*1994*/ 	.word	0x000210f0


	//   ....[64]....
        /*1998*/ 	.word	0x00021120


	//   ....[65]....
        /*199c*/ 	.word	0x00021150


	//   ....[66]....
        /*19a0*/ 	.word	0x00021180


	//   ....[67]....
        /*19a4*/ 	.word	0x000211b0


	//   ....[68]....
        /*19a8*/ 	.word	0x000211e0


	//   ....[69]....
        /*19ac*/ 	.word	0x00021210


	//   ....[70]....
        /*19b0*/ 	.word	0x00021240


	//   ....[71]....
        /*19b4*/ 	.word	0x00021270


	//   ....[72]....
        /*19b8*/ 	.word	0x000212b0


	//   ....[73]....
        /*19bc*/ 	.word	0x000212e0


	//   ....[74]....
        /*19c0*/ 	.word	0x00021310


	//   ....[75]....
        /*19c4*/ 	.word	0x00021340


	//   ....[76]....
        /*19c8*/ 	.word	0x00021370


	//   ....[77]....
        /*19cc*/ 	.word	0x000213a0


	//   ....[78]....
        /*19d0*/ 	.word	0x000213d0


	//   ....[79]....
        /*19d4*/ 	.word	0x00021400


	//   ....[80]....
        /*19d8*/ 	.word	0x00021430


	//   ....[81]....
        /*19dc*/ 	.word	0x00021460


	//   ....[82]....
        /*19e0*/ 	.word	0x00021490


	//   ....[83]....
        /*19e4*/ 	.word	0x000214c0


	//   ....[84]....
        /*19e8*/ 	.word	0x000214f0


	//   ....[85]....
        /*19ec*/ 	.word	0x00021520


	//   ....[86]....
        /*19f0*/ 	.word	0x00021550


	//   ....[87]....
        /*19f4*/ 	.word	0x00021580


	//   ....[88]....
        /*19f8*/ 	.word	0x000215b0


	//   ....[89]....
        /*19fc*/ 	.word	0x000215e0


	//   ....[90]....
        /*1a00*/ 	.word	0x00021610


	//   ....[91]....
        /*1a04*/ 	.word	0x00021640


	//   ....[92]....
        /*1a08*/ 	.word	0x00021670


	//   ....[93]....
        /*1a0c*/ 	.word	0x000216a0


	//   ....[94]....
        /*1a10*/ 	.word	0x000216d0


	//   ....[95]....
        /*1a14*/ 	.word	0x00021700


	//   ....[96]....
        /*1a18*/ 	.word	0x00021730


	//   ....[97]....
        /*1a1c*/ 	.word	0x00021760


	//   ....[98]....
        /*1a20*/ 	.word	0x00021790


	//   ....[99]....
        /*1a24*/ 	.word	0x000217c0


	//   ....[100]....
        /*1a28*/ 	.word	0x000217f0


	//   ....[101]....
        /*1a2c*/ 	.word	0x00021820


	//   ....[102]....
        /*1a30*/ 	.word	0x00021850


	//   ....[103]....
        /*1a34*/ 	.word	0x00021880


	//   ....[104]....
        /*1a38*/ 	.word	0x000218b0


	//   ....[105]....
        /*1a3c*/ 	.word	0x000218e0


	//   ....[106]....
        /*1a40*/ 	.word	0x00021910


	//   ....[107]....
        /*1a44*/ 	.word	0x00021940


	//   ....[108]....
        /*1a48*/ 	.word	0x00021970


	//   ....[109]....
        /*1a4c*/ 	.word	0x000219a0


	//   ....[110]....
        /*1a50*/ 	.word	0x000219d0


	//   ....[111]....
        /*1a54*/ 	.word	0x00021a00


	//   ....[112]....
        /*1a58*/ 	.word	0x00021a30


	//   ....[113]....
        /*1a5c*/ 	.word	0x00021a60


	//   ....[114]....
        /*1a60*/ 	.word	0x00021a90


	//   ....[115]....
        /*1a64*/ 	.word	0x00021ac0


	//   ....[116]....
        /*1a68*/ 	.word	0x00021af0


	//   ....[117]....
        /*1a6c*/ 	.word	0x00021b20


	//   ....[118]....
        /*1a70*/ 	.word	0x00021b50


	//   ....[119]....
        /*1a74*/ 	.word	0x00021b80


	//   ....[120]....
        /*1a78*/ 	.word	0x00021bb0


	//   ....[121]....
        /*1a7c*/ 	.word	0x00021be0


	//   ....[122]....
        /*1a80*/ 	.word	0x00021c10


	//   ....[123]....
        /*1a84*/ 	.word	0x00021c40


	//   ....[124]....
        /*1a88*/ 	.word	0x00021c70


	//   ....[125]....
        /*1a8c*/ 	.word	0x00021ca0


	//   ....[126]....
        /*1a90*/ 	.word	0x00021cd0


	//   ....[127]....
        /*1a94*/ 	.word	0x00021d00


	//   ....[128]....
        /*1a98*/ 	.word	0x00021d30


	//   ....[129]....
        /*1a9c*/ 	.word	0x00021d60


	//   ....[130]....
        /*1aa0*/ 	.word	0x00021d90


	//   ....[131]....
        /*1aa4*/ 	.word	0x00021dc0


	//   ....[132]....
        /*1aa8*/ 	.word	0x00021df0


	//   ....[133]....
        /*1aac*/ 	.word	0x00021e20


	//   ....[134]....
        /*1ab0*/ 	.word	0x00021e50


	//   ....[135]....
        /*1ab4*/ 	.word	0x00021e80


	//   ....[136]....
        /*1ab8*/ 	.word	0x00021eb0


	//   ....[137]....
        /*1abc*/ 	.word	0x00021ee0


	//   ....[138]....
        /*1ac0*/ 	.word	0x00021f10


	//   ....[139]....
        /*1ac4*/ 	.word	0x00021f40


	//   ....[140]....
        /*1ac8*/ 	.word	0x00021f70


	//   ....[141]....
        /*1acc*/ 	.word	0x00021fa0


	//   ....[142]....
        /*1ad0*/ 	.word	0x00021fd0


	//   ....[143]....
        /*1ad4*/ 	.word	0x00022000


	//   ....[144]....
        /*1ad8*/ 	.word	0x00022030


	//   ....[145]....
        /*1adc*/ 	.word	0x00022060


	//   ....[146]....
        /*1ae0*/ 	.word	0x00022090


	//   ....[147]....
        /*1ae4*/ 	.word	0x000220c0


	//   ....[148]....
        /*1ae8*/ 	.word	0x000220f0


	//   ....[149]....
        /*1aec*/ 	.word	0x00022120


	//   ....[150]....
        /*1af0*/ 	.word	0x00022150


	//   ....[151]....
        /*1af4*/ 	.word	0x00022180


	//   ....[152]....
        /*1af8*/ 	.word	0x000221b0


	//   ....[153]....
        /*1afc*/ 	.word	0x000221e0


	//   ....[154]....
        /*1b00*/ 	.word	0x00022210


	//   ....[155]....
        /*1b04*/ 	.word	0x00022240


	//   ....[156]....
        /*1b08*/ 	.word	0x00022270


	//   ....[157]....
        /*1b0c*/ 	.word	0x000222a0


	//   ....[158]....
        /*1b10*/ 	.word	0x000222d0


	//   ....[159]....
        /*1b14*/ 	.word	0x00022300


	//   ....[160]....
        /*1b18*/ 	.word	0x00022330


	//   ....[161]....
        /*1b1c*/ 	.word	0x00022360


	//   ....[162]....
        /*1b20*/ 	.word	0x00022390


	//   ....[163]....
        /*1b24*/ 	.word	0x000223c0


	//   ....[164]....
        /*1b28*/ 	.word	0x000223f0


	//   ....[165]....
        /*1b2c*/ 	.word	0x00022420


	//   ....[166]....
        /*1b30*/ 	.word	0x00022450


	//   ....[167]....
        /*1b34*/ 	.word	0x00022480


	//   ....[168]....
        /*1b38*/ 	.word	0x000224b0


	//   ....[169]....
        /*1b3c*/ 	.word	0x000224e0


	//   ....[170]....
        /*1b40*/ 	.word	0x00022510


	//   ....[171]....
        /*1b44*/ 	.word	0x00022540


	//   ....[172]....
        /*1b48*/ 	.word	0x00022570


	//   ....[173]....
        /*1b4c*/ 	.word	0x000225a0


	//   ....[174]....
        /*1b50*/ 	.word	0x000225c0


	//   ....[175]....
        /*1b54*/ 	.word	0x000225f0


	//   ....[176]....
        /*1b58*/ 	.word	0x00022600


	//   ....[177]....
        /*1b5c*/ 	.word	0x00022630


	//   ....[178]....
        /*1b60*/ 	.word	0x00022660


	//   ....[179]....
        /*1b64*/ 	.word	0x00022670


	//   ....[180]....
        /*1b68*/ 	.word	0x000226a0


	//   ....[181]....
        /*1b6c*/ 	.word	0x000226b0


	//   ....[182]....
        /*1b70*/ 	.word	0x000226e0


	//   ....[183]....
        /*1b74*/ 	.word	0x000226f0


	//   ....[184]....
        /*1b78*/ 	.word	0x00022720


	//   ....[185]....
        /*1b7c*/ 	.word	0x00022750


	//   ....[186]....
        /*1b80*/ 	.word	0x00022780


	//   ....[187]....
        /*1b84*/ 	.word	0x00022790


	//   ....[188]....
        /*1b88*/ 	.word	0x00023240


	//   ....[189]....
        /*1b8c*/ 	.word	0x00023260


	//   ....[190]....
        /*1b90*/ 	.word	0x00023270


	//   ....[191]....
        /*1b94*/ 	.word	0x00023280


	//   ....[192]....
        /*1b98*/ 	.word	0x00023c80


	//   ....[193]....
        /*1b9c*/ 	.word	0x00023c90


	//   ....[194]....
        /*1ba0*/ 	.word	0x00023e60


	//   ....[195]....
        /*1ba4*/ 	.word	0x00023e70


	//   ....[196]....
        /*1ba8*/ 	.word	0x00024060


	//   ....[197]....
        /*1bac*/ 	.word	0x00024070


	//   ....[198]....
        /*1bb0*/ 	.word	0x00024240


	//   ....[199]....
        /*1bb4*/ 	.word	0x00024250


	//   ....[200]....
        /*1bb8*/ 	.word	0x000246c0


	//   ....[201]....
        /*1bbc*/ 	.word	0x000246d0


	//   ....[202]....
        /*1bc0*/ 	.word	0x000256b0


	//   ....[203]....
        /*1bc4*/ 	.word	0x000256c0


	//   ....[204]....
        /*1bc8*/ 	.word	0x000279e0


	//   ....[205]....
        /*1bcc*/ 	.word	0x000279f0


	//   ....[206]....
        /*1bd0*/ 	.word	0x00027bc0


	//   ....[207]....
        /*1bd4*/ 	.word	0x00027bd0


	//   ....[208]....
        /*1bd8*/ 	.word	0x00027da0


	//   ....[209]....
        /*1bdc*/ 	.word	0x00027db0


	//   ....[210]....
        /*1be0*/ 	.word	0x00027f80


	//   ....[211]....
        /*1be4*/ 	.word	0x00027f90


	//   ....[212]....
        /*1be8*/ 	.word	0x000281c0


	//   ....[213]....
        /*1bec*/ 	.word	0x00028400


	//   ....[214]....
        /*1bf0*/ 	.word	0x00028430


	//   ....[215]....
        /*1bf4*/ 	.word	0x00028460


	//   ....[216]....
        /*1bf8*/ 	.word	0x00028490


	//   ....[217]....
        /*1bfc*/ 	.word	0x000284c0


	//   ....[218]....
        /*1c00*/ 	.word	0x000284f0


	//   ....[219]....
        /*1c04*/ 	.word	0x00028690


	//   ....[220]....
        /*1c08*/ 	.word	0x000286c0


	//   ....[221]....
        /*1c0c*/ 	.word	0x000286f0


	//   ....[222]....
        /*1c10*/ 	.word	0x00028720


	//   ....[223]....
        /*1c14*/ 	.word	0x00028750


	//   ....[224]....
        /*1c18*/ 	.word	0x00028780


	//   ....[225]....
        /*1c1c*/ 	.word	0x00028820


	//   ....[226]....
        /*1c20*/ 	.word	0x00028850


	//   ....[227]....
        /*1c24*/ 	.word	0x00028860


	//   ....[228]....
        /*1c28*/ 	.word	0x00028890


	//   ....[229]....
        /*1c2c*/ 	.word	0x00029fe0


	//   ....[230]....
        /*1c30*/ 	.word	0x0002bbf0


	//   ....[231]....
        /*1c34*/ 	.word	0x0002c8f0


	//   ....[232]....
        /*1c38*/ 	.word	0x0002c910


	//   ....[233]....
        /*1c3c*/ 	.word	0x0002c940


	//   ....[234]....
        /*1c40*/ 	.word	0x0002c960


	//   ....[235]....
        /*1c44*/ 	.word	0x0002ca70


	//   ....[236]....
        /*1c48*/ 	.word	0x0002ca80


	//   ....[237]....
        /*1c4c*/ 	.word	0x0002cb10


	//   ....[238]....
        /*1c50*/ 	.word	0x0002cb20


	//   ....[239]....
        /*1c54*/ 	.word	0x0002cbb0


	//   ....[240]....
        /*1c58*/ 	.word	0x0002cbc0


	//   ....[241]....
        /*1c5c*/ 	.word	0x0002cc50


	//   ....[242]....
        /*1c60*/ 	.word	0x0002cc60


	//   ....[243]....
        /*1c64*/ 	.word	0x0002ccf0


	//   ....[244]....
        /*1c68*/ 	.word	0x0002cd00


	//   ....[245]....
        /*1c6c*/ 	.word	0x0002cd50


	//   ....[246]....
        /*1c70*/ 	.word	0x0002cd80


	//   ....[247]....
        /*1c74*/ 	.word	0x0002f0b0


	//   ....[248]....
        /*1c78*/ 	.word	0x0002f0f0


	//   ....[249]....
        /*1c7c*/ 	.word	0x0002f150


	//   ....[250]....
        /*1c80*/ 	.word	0x0002f180


	//   ....[251]....
        /*1c84*/ 	.word	0x0002f1b0


	//   ....[252]....
        /*1c88*/ 	.word	0x0002f1e0


	//   ....[253]....
        /*1c8c*/ 	.word	0x0002f210


	//   ....[254]....
        /*1c90*/ 	.word	0x0002f240


	//   ....[255]....
        /*1c94*/ 	.word	0x0002f410


	//   ....[0]....
        /*1c98*/ 	.word	0x0002f440


	//   ....[1]....
        /*1c9c*/ 	.word	0x0002f470


	//   ....[2]....
        /*1ca0*/ 	.word	0x0002f4a0


	//   ....[3]....
        /*1ca4*/ 	.word	0x0002f4d0


	//   ....[4]....
        /*1ca8*/ 	.word	0x0002f500


	//   ....[5]....
        /*1cac*/ 	.word	0x0002f5e0


	//   ....[6]....
        /*1cb0*/ 	.word	0x0002f600


	//   ....[7]....
        /*1cb4*/ 	.word	0x0002f610


	//   ....[8]....
        /*1cb8*/ 	.word	0x0002f690


	//   ....[9]....
        /*1cbc*/ 	.word	0x000301e0


	//   ....[10]....
        /*1cc0*/ 	.word	0x00030680


	//   ....[11]....
        /*1cc4*/ 	.word	0x00030730


	//   ....[12]....
        /*1cc8*/ 	.word	0x000307c0


	//   ....[13]....
        /*1ccc*/ 	.word	0x00030810


	//   ....[14]....
        /*1cd0*/ 	.word	0x00030860


	//   ....[15]....
        /*1cd4*/ 	.word	0x000308f0


	//   ....[16]....
        /*1cd8*/ 	.word	0x00030980


	//   ....[17]....
        /*1cdc*/ 	.word	0x000309d0


	//   ....[18]....
        /*1ce0*/ 	.word	0x00030a20


	//   ....[19]....
        /*1ce4*/ 	.word	0x00030ab0


	//   ....[20]....
        /*1ce8*/ 	.word	0x00030b40


	//   ....[21]....
        /*1cec*/ 	.word	0x00030b90


	//   ....[22]....
        /*1cf0*/ 	.word	0x00030be0


	//   ....[23]....
        /*1cf4*/ 	.word	0x00030c70


	//   ....[24]....
        /*1cf8*/ 	.word	0x00030d00


	//   ....[25]....
        /*1cfc*/ 	.word	0x00030d50


	//   ....[26]....
        /*1d00*/ 	.word	0x00030da0


	//   ....[27]....
        /*1d04*/ 	.word	0x00030ea0


	//   ....[28]....
        /*1d08*/ 	.word	0x00030f50


	//   ....[29]....
        /*1d0c*/ 	.word	0x00030fa0


	//   ....[30]....
        /*1d10*/ 	.word	0x00030ff0


	//   ....[31]....
        /*1d14*/ 	.word	0x00031100


	//   ....[32]....
        /*1d18*/ 	.word	0x00031150


	//   ....[33]....
        /*1d1c*/ 	.word	0x000311a0


	//   ....[34]....
        /*1d20*/ 	.word	0x000311f0


	//   ....[35]....
        /*1d24*/ 	.word	0x00031310


	//   ....[36]....
        /*1d28*/ 	.word	0x000313b0


	//   ....[37]....
        /*1d2c*/ 	.word	0x00031410


	//   ....[38]....
        /*1d30*/ 	.word	0x00031480


	//   ....[39]....
        /*1d34*/ 	.word	0x00031520


	//   ....[40]....
        /*1d38*/ 	.word	0x00031570


	//   ....[41]....
        /*1d3c*/ 	.word	0x000315c0


	//   ....[42]....
        /*1d40*/ 	.word	0x00031610


	//   ....[43]....
        /*1d44*/ 	.word	0x00031a50


	//   ....[44]....
        /*1d48*/ 	.word	0x00031b70


	//   ....[45]....
        /*1d4c*/ 	.word	0x00031c90


	//   ....[46]....
        /*1d50*/ 	.word	0x00031db0


	//   ....[47]....
        /*1d54*/ 	.word	0x00031ee0


	//   ....[48]....
        /*1d58*/ 	.word	0x00032000


	//   ....[49]....
        /*1d5c*/ 	.word	0x00032130


	//   ....[50]....
        /*1d60*/ 	.word	0x00032240


	//   ....[51]....
        /*1d64*/ 	.word	0x00032370


	//   ....[52]....
        /*1d68*/ 	.word	0x00032490


	//   ....[53]....
        /*1d6c*/ 	.word	0x00032560


	//   ....[54]....
        /*1d70*/ 	.word	0x000325b0


	//   ....[55]....
        /*1d74*/ 	.word	0x00032630


	//   ....[56]....
        /*1d78*/ 	.word	0x000326a0


	//   ....[57]....
        /*1d7c*/ 	.word	0x00032700


	//   ....[58]....
        /*1d80*/ 	.word	0x00032750


	//   ....[59]....
        /*1d84*/ 	.word	0x000327d0


	//   ....[60]....
        /*1d88*/ 	.word	0x00032840


	//   ....[61]....
        /*1d8c*/ 	.word	0x000328a0


	//   ....[62]....
        /*1d90*/ 	.word	0x000328f0


	//   ....[63]....
        /*1d94*/ 	.word	0x00032970


	//   ....[64]....
        /*1d98*/ 	.word	0x000329e0


	//   ....[65]....
        /*1d9c*/ 	.word	0x00032a40


	//   ....[66]....
        /*1da0*/ 	.word	0x00032a90


	//   ....[67]....
        /*1da4*/ 	.word	0x00032b10


	//   ....[68]....
        /*1da8*/ 	.word	0x00032b80


	//   ....[69]....
        /*1dac*/ 	.word	0x00032be0


	//   ....[70]....
        /*1db0*/ 	.word	0x00032c30


	//   ....[71]....
        /*1db4*/ 	.word	0x00032cb0


	//   ....[72]....
        /*1db8*/ 	.word	0x00032d20


	//   ....[73]....
        /*1dbc*/ 	.word	0x00032d80


	//   ....[74]....
        /*1dc0*/ 	.word	0x00032dd0


	//   ....[75]....
        /*1dc4*/ 	.word	0x00032e50


	//   ....[76]....
        /*1dc8*/ 	.word	0x00032ec0


	//   ....[77]....
        /*1dcc*/ 	.word	0x00032f20


	//   ....[78]....
        /*1dd0*/ 	.word	0x00032f70


	//   ....[79]....
        /*1dd4*/ 	.word	0x00032ff0


	//   ....[80]....
        /*1dd8*/ 	.word	0x00033060


	//   ....[81]....
        /*1ddc*/ 	.word	0x000330c0


	//   ....[82]....
        /*1de0*/ 	.word	0x00033110


	//   ....[83]....
        /*1de4*/ 	.word	0x00033190


	//   ....[84]....
        /*1de8*/ 	.word	0x00033200


	//   ....[85]....
        /*1dec*/ 	.word	0x00033260


	//   ....[86]....
        /*1df0*/ 	.word	0x000332b0


	//   ....[87]....
        /*1df4*/ 	.word	0x00033330


	//   ....[88]....
        /*1df8*/ 	.word	0x000333a0


	//   ....[89]....
        /*1dfc*/ 	.word	0x00033400


	//   ....[90]....
        /*1e00*/ 	.word	0x00033450


	//   ....[91]....
        /*1e04*/ 	.word	0x000334d0


	//   ....[92]....
        /*1e08*/ 	.word	0x00033540


	//   ....[93]....
        /*1e0c*/ 	.word	0x000335a0


	//   ....[94]....
        /*1e10*/ 	.word	0x000335f0


	//   ....[95]....
        /*1e14*/ 	.word	0x00033670


	//   ....[96]....
        /*1e18*/ 	.word	0x000336e0


	//   ....[97]....
        /*1e1c*/ 	.word	0x00033740


	//   ....[98]....
        /*1e20*/ 	.word	0x00033790


	//   ....[99]....
        /*1e24*/ 	.word	0x00033810


	//   ....[100]....
        /*1e28*/ 	.word	0x00033880


	//   ....[101]....
        /*1e2c*/ 	.word	0x000338e0


	//   ....[102]....
        /*1e30*/ 	.word	0x00033930


	//   ....[103]....
        /*1e34*/ 	.word	0x000339b0


	//   ....[104]....
        /*1e38*/ 	.word	0x00033a20


	//   ....[105]....
        /*1e3c*/ 	.word	0x00033a80


	//   ....[106]....
        /*1e40*/ 	.word	0x00033ad0


	//   ....[107]....
        /*1e44*/ 	.word	0x00033b50


	//   ....[108]....
        /*1e48*/ 	.word	0x00033bc0


	//   ....[109]....
        /*1e4c*/ 	.word	0x00033c20


	//   ....[110]....
        /*1e50*/ 	.word	0x00033c70


	//   ....[111]....
        /*1e54*/ 	.word	0x00033cf0


	//   ....[112]....
        /*1e58*/ 	.word	0x00033d60


	//   ....[113]....
        /*1e5c*/ 	.word	0x00033dc0


	//   ....[114]....
        /*1e60*/ 	.word	0x00033e10


	//   ....[115]....
        /*1e64*/ 	.word	0x00033e90


	//   ....[116]....
        /*1e68*/ 	.word	0x00033f00


	//   ....[117]....
        /*1e6c*/ 	.word	0x00033f60


	//   ....[118]....
        /*1e70*/ 	.word	0x00033fb0


	//   ....[119]....
        /*1e74*/ 	.word	0x00034030


	//   ....[120]....
        /*1e78*/ 	.word	0x000340a0


	//   ....[121]....
        /*1e7c*/ 	.word	0x00034100


	//   ....[122]....
        /*1e80*/ 	.word	0x00034150


	//   ....[123]....
        /*1e84*/ 	.word	0x000341d0


	//   ....[124]....
        /*1e88*/ 	.word	0x00034240


	//   ....[125]....
        /*1e8c*/ 	.word	0x000342a0


	//   ....[126]....
        /*1e90*/ 	.word	0x000342f0


	//   ....[127]....
        /*1e94*/ 	.word	0x00034370


	//   ....[128]....
        /*1e98*/ 	.word	0x000343e0


	//   ....[129]....
        /*1e9c*/ 	.word	0x00034440


	//   ....[130]....
        /*1ea0*/ 	.word	0x00034490


	//   ....[131]....
        /*1ea4*/ 	.word	0x000344f0


	//   ....[132]....
        /*1ea8*/ 	.word	0x00034580


	//   ....[133]....
        /*1eac*/ 	.word	0x000345e0


	//   ....[134]....
        /*1eb0*/ 	.word	0x00034630


	//   ....[135]....
        /*1eb4*/ 	.word	0x000346b0


	//   ....[136]....
        /*1eb8*/ 	.word	0x00034720


	//   ....[137]....
        /*1ebc*/ 	.word	0x00034780


	//   ....[138]....
        /*1ec0*/ 	.word	0x000347d0


	//   ....[139]....
        /*1ec4*/ 	.word	0x00034850


	//   ....[140]....
        /*1ec8*/ 	.word	0x000348c0


	//   ....[141]....
        /*1ecc*/ 	.word	0x00034920


	//   ....[142]....
        /*1ed0*/ 	.word	0x00034970


	//   ....[143]....
        /*1ed4*/ 	.word	0x000349f0


	//   ....[144]....
        /*1ed8*/ 	.word	0x00034a60


	//   ....[145]....
        /*1edc*/ 	.word	0x00034ac0


	//   ....[146]....
        /*1ee0*/ 	.word	0x00034b10


	//   ....[147]....
        /*1ee4*/ 	.word	0x00034b90


	//   ....[148]....
        /*1ee8*/ 	.word	0x00034c00


	//   ....[149]....
        /*1eec*/ 	.word	0x00034c60


	//   ....[150]....
        /*1ef0*/ 	.word	0x00034cb0


	//   ....[151]....
        /*1ef4*/ 	.word	0x00034d30


	//   ....[152]....
        /*1ef8*/ 	.word	0x00034da0


	//   ....[153]....
        /*1efc*/ 	.word	0x00034e00


	//   ....[154]....
        /*1f00*/ 	.word	0x00034e50


	//   ....[155]....
        /*1f04*/ 	.word	0x00034eb0


	//   ....[156]....
        /*1f08*/ 	.word	0x00034f40


	//   ....[157]....
        /*1f0c*/ 	.word	0x00034fa0


	//   ....[158]....
        /*1f10*/ 	.word	0x00034ff0


	//   ....[159]....
        /*1f14*/ 	.word	0x00035070


	//   ....[160]....
        /*1f18*/ 	.word	0x000350e0


	//   ....[161]....
        /*1f1c*/ 	.word	0x00035140


	//   ....[162]....
        /*1f20*/ 	.word	0x00035190


	//   ....[163]....
        /*1f24*/ 	.word	0x00035210


	//   ....[164]....
        /*1f28*/ 	.word	0x00035280


	//   ....[165]....
        /*1f2c*/ 	.word	0x000352e0


	//   ....[166]....
        /*1f30*/ 	.word	0x00035330


	//   ....[167]....
        /*1f34*/ 	.word	0x000353b0


	//   ....[168]....
        /*1f38*/ 	.word	0x00035420


	//   ....[169]....
        /*1f3c*/ 	.word	0x00035490


	//   ....[170]....
        /*1f40*/ 	.word	0x000354e0


	//   ....[171]....
        /*1f44*/ 	.word	0x00035570


	//   ....[172]....
        /*1f48*/ 	.word	0x000355c0


	//   ....[173]....
        /*1f4c*/ 	.word	0x00035650


	//   ....[174]....
        /*1f50*/ 	.word	0x000356e0


	//   ....[175]....
        /*1f54*/ 	.word	0x00035770


	//   ....[176]....
        /*1f58*/ 	.word	0x00035800


	//   ....[177]....
        /*1f5c*/ 	.word	0x00035890


	//   ....[178]....
        /*1f60*/ 	.word	0x00035920


	//   ....[179]....
        /*1f64*/ 	.word	0x000359a0


	//   ....[180]....
        /*1f68*/ 	.word	0x000359f0


	//   ....[181]....
        /*1f6c*/ 	.word	0x00035a90


	//   ....[182]....
        /*1f70*/ 	.word	0x00035b20


	//   ....[183]....
        /*1f74*/ 	.word	0x00035bb0


	//   ....[184]....
        /*1f78*/ 	.word	0x00035c00


	//   ....[185]....
        /*1f7c*/ 	.word	0x00035c90


	//   ....[186]....
        /*1f80*/ 	.word	0x00035d20


	//   ....[187]....
        /*1f84*/ 	.word	0x00035db0


	//   ....[188]....
        /*1f88*/ 	.word	0x00035e40


	//   ....[189]....
        /*1f8c*/ 	.word	0x00035ed0


	//   ....[190]....
        /*1f90*/ 	.word	0x00035f60


	//   ....[191]....
        /*1f94*/ 	.word	0x00036020


	//   ....[192]....
        /*1f98*/ 	.word	0x00036300


	//   ....[193]....
        /*1f9c*/ 	.word	0x000364f0


	//   ....[194]....
        /*1fa0*/ 	.word	0x00036560


	//   ....[195]....
        /*1fa4*/ 	.word	0x000365c0


	//   ....[196]....
        /*1fa8*/ 	.word	0x00036660


	//   ....[197]....
        /*1fac*/ 	.word	0x00036720


	//   ....[198]....
        /*1fb0*/ 	.word	0x00036830


	//   ....[199]....
        /*1fb4*/ 	.word	0x00036890


	//   ....[200]....
        /*1fb8*/ 	.word	0x00036990


	//   ....[201]....
        /*1fbc*/ 	.word	0x000369f0


	//   ....[202]....
        /*1fc0*/ 	.word	0x00036af0


	//   ....[203]....
        /*1fc4*/ 	.word	0x00036b50


	//   ....[204]....
        /*1fc8*/ 	.word	0x00036c50


	//   ....[205]....
        /*1fcc*/ 	.word	0x00036cb0


	//   ....[206]....
        /*1fd0*/ 	.word	0x00036d90


	//   ....[207]....
        /*1fd4*/ 	.word	0x00036e10


	//   ....[208]....
        /*1fd8*/ 	.word	0x00036ef0


	//   ....[209]....
        /*1fdc*/ 	.word	0x000371d0


	//   ....[210]....
        /*1fe0*/ 	.word	0x00037270


	//   ....[211]....
        /*1fe4*/ 	.word	0x00037410


	//   ....[212]....
        /*1fe8*/ 	.word	0x00037490


	//   ....[213]....
        /*1fec*/ 	.word	0x00037510


	//   ....[214]....
        /*1ff0*/ 	.word	0x00037590


	//   ....[215]....
        /*1ff4*/ 	.word	0x00037610


	//   ....[216]....
        /*1ff8*/ 	.word	0x000376a0


	//   ....[217]....
        /*1ffc*/ 	.word	0x00037740


	//   ....[218]....
        /*2000*/ 	.word	0x000377f0


	//   ....[219]....
        /*2004*/ 	.word	0x00037870


	//   ....[220]....
        /*2008*/ 	.word	0x000378f0


	//   ....[221]....
        /*200c*/ 	.word	0x00037970


	//   ....[222]....
        /*2010*/ 	.word	0x00037a00


	//   ....[223]....
        /*2014*/ 	.word	0x00037a80


	//   ....[224]....
        /*2018*/ 	.word	0x00037b30


	//   ....[225]....
        /*201c*/ 	.word	0x00037b80


	//   ....[226]....
        /*2020*/ 	.word	0x00037c40


	//   ....[227]....
        /*2024*/ 	.word	0x00037d70


	//----- nvinfo : EIATTR_REG_RECONFIG
	.align		4
.L_328:
        /*2028*/ 	.byte	0x01, 0x54
	.zero		2


	//----- nvinfo : EIATTR_SYSCALL_OFFSETS
	.align		4
        /*202c*/ 	.byte	0x04, 0x46
        /*202e*/ 	.short	(.L_330 - .L_329)


	//   ....[0]....
.L_329:
        /*2030*/ 	.word	0x00002630


	//   ....[1]....
        /*2034*/ 	.word	0x00002780


	//   ....[2]....
        /*2038*/ 	.word	0x0000dbd0


	//   ....[3]....
        /*203c*/ 	.word	0x0000def0


	//   ....[4]....
        /*2040*/ 	.word	0x0002b650


	//   ....[5]....
        /*2044*/ 	.word	0x0002b7e0


	//   ....[6]....
        /*2048*/ 	.word	0x0002b930


	//   ....[7]....
        /*204c*/ 	.word	0x0002ba70


	//   ....[8]....
        /*2050*/ 	.word	0x0002c500


	//----- nvinfo : EIATTR_MBARRIER_INSTR_OFFSETS
	.align		4
.L_330:
        /*2054*/ 	.byte	0x04, 0x39
        /*2056*/ 	.short	(.L_332 - .L_331)


	//   ....[0]....
.L_331:
        /*2058*/ 	.word	0x000002d0
        /*205c*/ 	.word	0x000000ff
        /*2060*/ 	.word	0x00038800
        /*2064*/ 	.short	0x0100
        /*2066*/ 	.byte	0x08
	.zero		1


	//   ....[1]....
        /*2068*/ 	.word	0x000002e0
        /*206c*/ 	.word	0x000000ff
        /*2070*/ 	.word	0x00038820
        /*2074*/ 	.short	0x0100
        /*2076*/ 	.byte	0x08
	.zero		1


	//   ....[2]....
        /*2078*/ 	.word	0x000003d0
        /*207c*/ 	.word	0x000000ff
        /*2080*/ 	.word	0x00038830
        /*2084*/ 	.short	0x0100
        /*2086*/ 	.byte	0x08
	.zero		1


	//   ....[3]....
        /*2088*/ 	.word	0x000003e0
        /*208c*/ 	.word	0x000000ff
        /*2090*/ 	.word	0x00038840
        /*2094*/ 	.short	0x0100
        /*2096*/ 	.byte	0x08
	.zero		1


	//   ....[4]....
        /*2098*/ 	.word	0x000003f0
        /*209c*/ 	.word	0x000000ff
        /*20a0*/ 	.word	0x00038838
        /*20a4*/ 	.short	0x0100
        /*20a6*/ 	.byte	0x08
	.zero		1


	//   ....[5]....
        /*20a8*/ 	.word	0x00000400
        /*20ac*/ 	.word	0x000000ff
        /*20b0*/ 	.word	0x00038848
        /*20b4*/ 	.short	0x0100
        /*20b6*/ 	.byte	0x08
	.zero		1


	//   ....[6]....
        /*20b8*/ 	.word	0x00000530
        /*20bc*/ 	.word	0x000000ff
        /*20c0*/ 	.word	0x00038850
        /*20c4*/ 	.short	0x0100
        /*20c6*/ 	.byte	0x08
	.zero		1


	//   ....[7]....
        /*20c8*/ 	.word	0x00000540
        /*20cc*/ 	.word	0x000000ff
        /*20d0*/ 	.word	0x00038860
        /*20d4*/ 	.short	0x0100
        /*20d6*/ 	.byte	0x08
	.zero		1


	//   ....[8]....
        /*20d8*/ 	.word	0x00000550
        /*20dc*/ 	.word	0x000000ff
        /*20e0*/ 	.word	0x00038858
        /*20e4*/ 	.short	0x0100
        /*20e6*/ 	.byte	0x08
	.zero		1


	//   ....[9]....
        /*20e8*/ 	.word	0x00000560
        /*20ec*/ 	.word	0x000000ff
        /*20f0*/ 	.word	0x00038868
        /*20f4*/ 	.short	0x0100
        /*20f6*/ 	.byte	0x08
	.zero		1


	//   ....[10]....
        /*20f8*/ 	.word	0x00000650
        /*20fc*/ 	.word	0x000000ff
        /*2100*/ 	.word	0x00038870
        /*2104*/ 	.short	0x0100
        /*2106*/ 	.byte	0x06
	.zero		1


	//   ....[11]....
        /*2108*/ 	.word	0x00000660
        /*210c*/ 	.word	0x000000ff
        /*2110*/ 	.word	0x00038880
        /*2114*/ 	.short	0x0100
        /*2116*/ 	.byte	0x06
	.zero		1


	//   ....[12]....
        /*2118*/ 	.word	0x00000670
        /*211c*/ 	.word	0x000000ff
        /*2120*/ 	.word	0x00038878
        /*2124*/ 	.short	0x0100
        /*2126*/ 	.byte	0x06
	.zero		1


	//   ....[13]....
        /*2128*/ 	.word	0x00000680
        /*212c*/ 	.word	0x000000ff
        /*2130*/ 	.word	0x00038888
        /*2134*/ 	.short	0x0100
        /*2136*/ 	.byte	0x06
	.zero		1


	//   ....[14]....
        /*2138*/ 	.word	0x000007b0
        /*213c*/ 	.word	0x000000ff
        /*2140*/ 	.word	0x00038890
        /*2144*/ 	.short	0x0100
        /*2146*/ 	.byte	0x08
	.zero		1


	//   ....[15]....
        /*2148*/ 	.word	0x000007c0
        /*214c*/ 	.word	0x000000ff
        /*2150*/ 	.word	0x000388a0
        /*2154*/ 	.short	0x0100
        /*2156*/ 	.byte	0x08
	.zero		1


	//   ....[16]....
        /*2158*/ 	.word	0x000007d0
        /*215c*/ 	.word	0x000000ff
        /*2160*/ 	.word	0x00038898
        /*2164*/ 	.short	0x0100
        /*2166*/ 	.byte	0x08
	.zero		1


	//   ....[17]....
        /*2168*/ 	.word	0x000007e0
        /*216c*/ 	.word	0x000000ff
        /*2170*/ 	.word	0x000388a8
        /*2174*/ 	.short	0x0100
        /*2176*/ 	.byte	0x08
	.zero		1


	//   ....[18]....
        /*2178*/ 	.word	0x00000910
        /*217c*/ 	.word	0x000000ff
        /*2180*/ 	.word	0x000388b0
        /*2184*/ 	.short	0x0100
        /*2186*/ 	.byte	0x08
	.zero		1


	//   ....[19]....
        /*2188*/ 	.word	0x00000920
        /*218c*/ 	.word	0x000000ff
        /*2190*/ 	.word	0x000388c0
        /*2194*/ 	.short	0x0100
        /*2196*/ 	.byte	0x08
	.zero		1


	//   ....[20]....
        /*2198*/ 	.word	0x00000930
        /*219c*/ 	.word	0x000000ff
        /*21a0*/ 	.word	0x000388b8
        /*21a4*/ 	.short	0x0100
        /*21a6*/ 	.byte	0x08
	.zero		1


	//   ....[21]....
        /*21a8*/ 	.word	0x00000940
        /*21ac*/ 	.word	0x000000ff
        /*21b0*/ 	.word	0x000388c8
        /*21b4*/ 	.short	0x0100
        /*21b6*/ 	.byte	0x08
	.zero		1


	//   ....[22]....
        /*21b8*/ 	.word	0x00003d90
        /*21bc*/ 	.word	0x0000006f
        /*21c0*/ 	.word	0x00038890
        /*21c4*/ 	.short	0x010a
        /*21c6*/ 	.byte	0x3f
	.zero		1


	//   ....[23]....
        /*21c8*/ 	.word	0x00008010
        /*21cc*/ 	.word	0x0000006f
        /*21d0*/ 	.word	0x00038890
        /*21d4*/ 	.short	0x010a
        /*21d6*/ 	.byte	0x3f
	.zero		1


	//   ....[24]....
        /*21d8*/ 	.word	0x0000c2e0
        /*21dc*/ 	.word	0x0000006f
        /*21e0*/ 	.word	0x00038890
        /*21e4*/ 	.short	0x010a
        /*21e6*/ 	.byte	0x3f
	.zero		1


	//   ....[25]....
        /*21e8*/ 	.word	0x0000c880
        /*21ec*/ 	.word	0x00000030
        /*21f0*/ 	.word	0x00000000
        /*21f4*/ 	.short	0x0101
        /*21f6*/ 	.byte	0x3f
	.zero		1


	//   ....[26]....
        /*21f8*/ 	.word	0x0000c8c0
        /*21fc*/ 	.word	0x0000006f
        /*2200*/ 	.word	0x000388b0
        /*2204*/ 	.short	0x010a
        /*2206*/ 	.byte	0x3f
	.zero		1


	//   ....[27]....
        /*2208*/ 	.word	0x0000cec0
        /*220c*/ 	.word	0x0000006f
        /*2210*/ 	.word	0x00000000
        /*2214*/ 	.short	0x0101
        /*2216*/ 	.byte	0x3f
	.zero		1


	//   ....[28]....
        /*2218*/ 	.word	0x0000dc70
        /*221c*/ 	.word	0x00000012
        /*2220*/ 	.word	0x00038800
        /*2224*/ 	.short	0x010a
        /*2226*/ 	.byte	0x3f
	.zero		1


	//   ....[29]....
        /*2228*/ 	.word	0x0000dcc0
        /*222c*/ 	.word	0x00000012
        /*2230*/ 	.word	0x00038800
        /*2234*/ 	.short	0x010a
        /*2236*/ 	.byte	0x3f
	.zero		1


	//   ....[30]....
        /*2238*/ 	.word	0x0000ea40
        /*223c*/ 	.word	0x00000012
        /*2240*/ 	.word	0x00038800
        /*2244*/ 	.short	0x010a
        /*2246*/ 	.byte	0x3f
	.zero		1


	//   ....[31]....
        /*2248*/ 	.word	0x000131e0
        /*224c*/ 	.word	0x00000012
        /*2250*/ 	.word	0x00038800
        /*2254*/ 	.short	0x010a
        /*2256*/ 	.byte	0x3f
	.zero		1


	//   ....[32]....
        /*2258*/ 	.word	0x000174a0
        /*225c*/ 	.word	0x0000000a
        /*2260*/ 	.word	0x00038830
        /*2264*/ 	.short	0x010a
        /*2266*/ 	.byte	0x3f
	.zero		1


	//   ....[33]....
        /*2268*/ 	.word	0x00017510
        /*226c*/ 	.word	0x0000000a
        /*2270*/ 	.word	0x00038830
        /*2274*/ 	.short	0x010a
        /*2276*/ 	.byte	0x3f
	.zero		1


	//   ....[34]....
        /*2278*/ 	.word	0x000191a0
        /*227c*/ 	.word	0x00000025
        /*2280*/ 	.word	0x00000000
        /*2284*/ 	.short	0x0101
        /*2286*/ 	.byte	0x3f
	.zero		1


	//   ....[35]....
        /*2288*/ 	.word	0x0001a190
        /*228c*/ 	.word	0x00000000
        /*2290*/ 	.word	0x00038830
        /*2294*/ 	.short	0x010a
        /*2296*/ 	.byte	0x3f
	.zero		1


	//   ....[36]....
        /*2298*/ 	.word	0x0001a1e0
        /*229c*/ 	.word	0x00000000
        /*22a0*/ 	.word	0x00038830
        /*22a4*/ 	.short	0x010a
        /*22a6*/ 	.byte	0x3f
	.zero		1


	//   ....[37]....
        /*22a8*/ 	.word	0x0001a830
        /*22ac*/ 	.word	0x00000003
        /*22b0*/ 	.word	0x00038850
        /*22b4*/ 	.short	0x010a
        /*22b6*/ 	.byte	0x3f
	.zero		1


	//   ....[38]....
        /*22b8*/ 	.word	0x0001a870
        /*22bc*/ 	.word	0x00000003
        /*22c0*/ 	.word	0x00038850
        /*22c4*/ 	.short	0x010a
        /*22c6*/ 	.byte	0x3f
	.zero		1


	//   ....[39]....
        /*22c8*/ 	.word	0x0001bf70
        /*22cc*/ 	.word	0x0000000e
        /*22d0*/ 	.word	0x00000000
        /*22d4*/ 	.short	0x0101
        /*22d6*/ 	.byte	0x3f
	.zero		1


	//   ....[40]....
        /*22d8*/ 	.word	0x0001c870
        /*22dc*/ 	.word	0x0000000e
        /*22e0*/ 	.word	0x00000000
        /*22e4*/ 	.short	0x0101
        /*22e6*/ 	.byte	0x3f
	.zero		1


	//   ....[41]....
        /*22e8*/ 	.word	0x0001d320
        /*22ec*/ 	.word	0x00000000
        /*22f0*/ 	.word	0x00038830
        /*22f4*/ 	.short	0x010a
        /*22f6*/ 	.byte	0x3f
	.zero		1


	//   ....[42]....
        /*22f8*/ 	.word	0x0001d370
        /*22fc*/ 	.word	0x00000000
        /*2300*/ 	.word	0x00038830
        /*2304*/ 	.short	0x010a
        /*2306*/ 	.byte	0x3f
	.zero		1


	//   ....[43]....
        /*2308*/ 	.word	0x0001d990
        /*230c*/ 	.word	0x00000003
        /*2310*/ 	.word	0x00038850
        /*2314*/ 	.short	0x010a
        /*2316*/ 	.byte	0x3f
	.zero		1


	//   ....[44]....
        /*2318*/ 	.word	0x0001d9d0
        /*231c*/ 	.word	0x00000003
        /*2320*/ 	.word	0x00038850
        /*2324*/ 	.short	0x010a
        /*2326*/ 	.byte	0x3f
	.zero		1


	//   ....[45]....
        /*2328*/ 	.word	0x0001e990
        /*232c*/ 	.word	0x000000d0
        /*2330*/ 	.word	0x00000000
        /*2334*/ 	.short	0x0101
        /*2336*/ 	.byte	0x3f
	.zero		1


	//   ....[46]....
        /*2338*/ 	.word	0x0001f040
        /*233c*/ 	.word	0x0000000f
        /*2340*/ 	.word	0x00000000
        /*2344*/ 	.short	0x0101
        /*2346*/ 	.byte	0x3f
	.zero		1


	//   ....[47]....
        /*2348*/ 	.word	0x0001fa00
        /*234c*/ 	.word	0x0000000c
        /*2350*/ 	.word	0x00038850
        /*2354*/ 	.short	0x010a
        /*2356*/ 	.byte	0x3f
	.zero		1


	//   ....[48]....
        /*2358*/ 	.word	0x0001fa40
        /*235c*/ 	.word	0x0000000c
        /*2360*/ 	.word	0x00038850
        /*2364*/ 	.short	0x010a
        /*2366*/ 	.byte	0x3f
	.zero		1


	//   ....[49]....
        /*2368*/ 	.word	0x00020050
        /*236c*/ 	.word	0x00000000
        /*2370*/ 	.word	0x00000000
        /*2374*/ 	.short	0x0101
        /*2376*/ 	.byte	0x3f
	.zero		1


	//   ....[50]....
        /*2378*/ 	.word	0x00023bc0
        /*237c*/ 	.word	0x00000008
        /*2380*/ 	.word	0x00000000
        /*2384*/ 	.short	0x0101
        /*2386*/ 	.byte	0x3f
	.zero		1


	//   ....[51]....
        /*2388*/ 	.word	0x00024630
        /*238c*/ 	.word	0x0000000e
        /*2390*/ 	.word	0x00000000
        /*2394*/ 	.short	0x0101
        /*2396*/ 	.byte	0x3f
	.zero		1


	//   ....[52]....
        /*2398*/ 	.word	0x0002a0c0
        /*239c*/ 	.word	0x00000012
        /*23a0*/ 	.word	0x00038820
        /*23a4*/ 	.short	0x010a
        /*23a6*/ 	.byte	0x3f
	.zero		1


	//   ....[53]....
        /*23a8*/ 	.word	0x0002a190
        /*23ac*/ 	.word	0x00000007
        /*23b0*/ 	.word	0x000388a0
        /*23b4*/ 	.short	0x010a
        /*23b6*/ 	.byte	0x3f
	.zero		1


	//   ....[54]....
        /*23b8*/ 	.word	0x0002a4d0
        /*23bc*/ 	.word	0x00000007
        /*23c0*/ 	.word	0x000388c0
        /*23c4*/ 	.short	0x010a
        /*23c6*/ 	.byte	0x3f
	.zero		1


	//   ....[55]....
        /*23c8*/ 	.word	0x0002a970
        /*23cc*/ 	.word	0x00000008
        /*23d0*/ 	.word	0x000388a0
        /*23d4*/ 	.short	0x010a
        /*23d6*/ 	.byte	0x3f
	.zero		1


	//   ....[56]....
        /*23d8*/ 	.word	0x0002aca0
        /*23dc*/ 	.word	0x00000008
        /*23e0*/ 	.word	0x000388c0
        /*23e4*/ 	.short	0x010a
        /*23e6*/ 	.byte	0x3f
	.zero		1


	//   ....[57]....
        /*23e8*/ 	.word	0x0002be90
        /*23ec*/ 	.word	0x00000000
        /*23f0*/ 	.word	0x00038880
        /*23f4*/ 	.short	0x010a
        /*23f6*/ 	.byte	0x3f
	.zero		1


	//   ....[58]....
        /*23f8*/ 	.word	0x0002c090
        /*23fc*/ 	.word	0x00000000
        /*2400*/ 	.word	0x00038840
        /*2404*/ 	.short	0x010a
        /*2406*/ 	.byte	0x3f
	.zero		1


	//   ....[59]....
        /*2408*/ 	.word	0x0002ce50
        /*240c*/ 	.word	0x00000012
        /*2410*/ 	.word	0x00038800
        /*2414*/ 	.short	0x0107
        /*2416*/ 	.byte	0x3f
	.zero		1


	//   ....[60]....
        /*2418*/ 	.word	0x0002cf50
        /*241c*/ 	.word	0x00000012
        /*2420*/ 	.word	0x00038800
        /*2424*/ 	.short	0x0101
        /*2426*/ 	.byte	0x3f
	.zero		1


	//   ....[61]....
        /*2428*/ 	.word	0x0002cf70
        /*242c*/ 	.word	0x00000012
        /*2430*/ 	.word	0x00038820
        /*2434*/ 	.short	0x010a
        /*2436*/ 	.byte	0x3f
	.zero		1


	//   ....[62]....
        /*2438*/ 	.word	0x0002d290
        /*243c*/ 	.word	0x00000006
        /*2440*/ 	.word	0x00038880
        /*2444*/ 	.short	0x010a
        /*2446*/ 	.byte	0x3f
	.zero		1


	//   ....[63]....
        /*2448*/ 	.word	0x0002d5f0
        /*244c*/ 	.word	0x00000006
        /*2450*/ 	.word	0x00038840
        /*2454*/ 	.short	0x010a
        /*2456*/ 	.byte	0x3f
	.zero		1


	//   ....[64]....
        /*2458*/ 	.word	0x0002d9b0
        /*245c*/ 	.word	0x00000014
        /*2460*/ 	.word	0x00038870
        /*2464*/ 	.short	0x010a
        /*2466*/ 	.byte	0x3f
	.zero		1


	//   ....[65]....
        /*2468*/ 	.word	0x0002da20
        /*246c*/ 	.word	0x00000014
        /*2470*/ 	.word	0x00038860
        /*2474*/ 	.short	0x010a
        /*2476*/ 	.byte	0x3f
	.zero		1


	//   ....[66]....
        /*2478*/ 	.word	0x0002e270
        /*247c*/ 	.word	0x00000014
        /*2480*/ 	.word	0x00038850
        /*2484*/ 	.short	0x0101
        /*2486*/ 	.byte	0x3f
	.zero		1


	//   ....[67]....
        /*2488*/ 	.word	0x0002e2f0
        /*248c*/ 	.word	0x00000014
        /*2490*/ 	.word	0x00000000
        /*2494*/ 	.short	0x0101
        /*2496*/ 	.byte	0x3f
	.zero		1


	//   ....[68]....
        /*2498*/ 	.word	0x0002e530
        /*249c*/ 	.word	0x00000011
        /*24a0*/ 	.word	0x00038870
        /*24a4*/ 	.short	0x010a
        /*24a6*/ 	.byte	0x3f
	.zero		1


	//   ....[69]....
        /*24a8*/ 	.word	0x0002e5a0
        /*24ac*/ 	.word	0x00000011
        /*24b0*/ 	.word	0x00038860
        /*24b4*/ 	.short	0x010a
        /*24b6*/ 	.byte	0x3f
	.zero		1


	//   ....[70]....
        /*24b8*/ 	.word	0x0002edd0
        /*24bc*/ 	.word	0x00000011
        /*24c0*/ 	.word	0x00038850
        /*24c4*/ 	.short	0x0101
        /*24c6*/ 	.byte	0x3f
	.zero		1


	//   ....[71]....
        /*24c8*/ 	.word	0x0002ee20
        /*24cc*/ 	.word	0x00000011
        /*24d0*/ 	.word	0x00000000
        /*24d4*/ 	.short	0x0101
        /*24d6*/ 	.byte	0x3f
	.zero		1


	//   ....[72]....
        /*24d8*/ 	.word	0x00030160
        /*24dc*/ 	.word	0x00000000
        /*24e0*/ 	.word	0x00038820
        /*24e4*/ 	.short	0x010a
        /*24e6*/ 	.byte	0x3f
	.zero		1


	//   ....[73]....
        /*24e8*/ 	.word	0x00030310
        /*24ec*/ 	.word	0x00000006
        /*24f0*/ 	.word	0x00000000
        /*24f4*/ 	.short	0x010a
        /*24f6*/ 	.byte	0x3f
	.zero		1


	//   ....[74]....
        /*24f8*/ 	.word	0x00030380
        /*24fc*/ 	.word	0x00000007
        /*2500*/ 	.word	0x00000000
        /*2504*/ 	.short	0x010a
        /*2506*/ 	.byte	0x3f
	.zero		1


	//   ....[75]....
        /*2508*/ 	.word	0x000303e0
        /*250c*/ 	.word	0x00000004
        /*2510*/ 	.word	0x00038860
        /*2514*/ 	.short	0x010a
        /*2516*/ 	.byte	0x3f
	.zero		1


	//   ....[76]....
        /*2518*/ 	.word	0x00030430
        /*251c*/ 	.word	0x00000003
        /*2520*/ 	.word	0x00038860
        /*2524*/ 	.short	0x010a
        /*2526*/ 	.byte	0x3f
	.zero		1


	//   ....[77]....
        /*2528*/ 	.word	0x00030470
        /*252c*/ 	.word	0x00000004
        /*2530*/ 	.word	0x00038880
        /*2534*/ 	.short	0x010a
        /*2536*/ 	.byte	0x3f
	.zero		1


	//   ....[78]....
        /*2538*/ 	.word	0x00030490
        /*253c*/ 	.word	0x00000003
        /*2540*/ 	.word	0x00038880
        /*2544*/ 	.short	0x010a
        /*2546*/ 	.byte	0x3f
	.zero		1


	//   ....[79]....
        /*2548*/ 	.word	0x000304f0
        /*254c*/ 	.word	0x0000006f
        /*2550*/ 	.word	0x00038890
        /*2554*/ 	.short	0x010a
        /*2556*/ 	.byte	0x3f
	.zero		1


	//   ....[80]....
        /*2558*/ 	.word	0x00030540
        /*255c*/ 	.word	0x0000006f
        /*2560*/ 	.word	0x00038890
        /*2564*/ 	.short	0x010a
        /*2566*/ 	.byte	0x3f
	.zero		1


	//   ....[81]....
        /*2568*/ 	.word	0x00030590
        /*256c*/ 	.word	0x0000006f
        /*2570*/ 	.word	0x00038890
        /*2574*/ 	.short	0x010a
        /*2576*/ 	.byte	0x3f
	.zero		1


	//   ....[82]....
        /*2578*/ 	.word	0x000305e0
        /*257c*/ 	.word	0x0000006f
        /*2580*/ 	.word	0x000388b0
        /*2584*/ 	.short	0x010a
        /*2586*/ 	.byte	0x3f
	.zero		1


	//   ....[83]....
        /*2588*/ 	.word	0x00030de0
        /*258c*/ 	.word	0x00000012
        /*2590*/ 	.word	0x00038800
        /*2594*/ 	.short	0x010a
        /*2596*/ 	.byte	0x3f
	.zero		1


	//   ....[84]....
        /*2598*/ 	.word	0x00031720
        /*259c*/ 	.word	0x00000012
        /*25a0*/ 	.word	0x00038800
        /*25a4*/ 	.short	0x010a
        /*25a6*/ 	.byte	0x3f
	.zero		1


	//   ....[85]....
        /*25a8*/ 	.word	0x00031770
        /*25ac*/ 	.word	0x0000000a
        /*25b0*/ 	.word	0x00038830
        /*25b4*/ 	.short	0x010a
        /*25b6*/ 	.byte	0x3f
	.zero		1


	//   ....[86]....
        /*25b8*/ 	.word	0x000317c0
        /*25bc*/ 	.word	0x00000000
        /*25c0*/ 	.word	0x00038830
        /*25c4*/ 	.short	0x010a
        /*25c6*/ 	.byte	0x3f
	.zero		1


	//   ....[87]....
        /*25c8*/ 	.word	0x00031810
        /*25cc*/ 	.word	0x00000003
        /*25d0*/ 	.word	0x00038850
        /*25d4*/ 	.short	0x010a
        /*25d6*/ 	.byte	0x3f
	.zero		1


	//   ....[88]....
        /*25d8*/ 	.word	0x00031860
        /*25dc*/ 	.word	0x00000000
        /*25e0*/ 	.word	0x00038830
        /*25e4*/ 	.short	0x010a
        /*25e6*/ 	.byte	0x3f
	.zero		1


	//   ....[89]....
        /*25e8*/ 	.word	0x000318b0
        /*25ec*/ 	.word	0x00000003
        /*25f0*/ 	.word	0x00038850
        /*25f4*/ 	.short	0x010a
        /*25f6*/ 	.byte	0x3f
	.zero		1


	//   ....[90]....
        /*25f8*/ 	.word	0x00031900
        /*25fc*/ 	.word	0x0000000c
        /*2600*/ 	.word	0x00038850
        /*2604*/ 	.short	0x010a
        /*2606*/ 	.byte	0x3f
	.zero		1


	//   ....[91]....
        /*2608*/ 	.word	0x000360e0
        /*260c*/ 	.word	0x00000012
        /*2610*/ 	.word	0x00038820
        /*2614*/ 	.short	0x010a
        /*2616*/ 	.byte	0x3f
	.zero		1


	//   ....[92]....
        /*2618*/ 	.word	0x00036130
        /*261c*/ 	.word	0x00000007
        /*2620*/ 	.word	0x000388a0
        /*2624*/ 	.short	0x010a
        /*2626*/ 	.byte	0x3f
	.zero		1


	//   ....[93]....
        /*2628*/ 	.word	0x00036180
        /*262c*/ 	.word	0x00000007
        /*2630*/ 	.word	0x000388c0
        /*2634*/ 	.short	0x010a
        /*2636*/ 	.byte	0x3f
	.zero		1


	//   ....[94]....
        /*2638*/ 	.word	0x000361d0
        /*263c*/ 	.word	0x00000008
        /*2640*/ 	.word	0x000388a0
        /*2644*/ 	.short	0x010a
        /*2646*/ 	.byte	0x3f
	.zero		1


	//   ....[95]....
        /*2648*/ 	.word	0x00036220
        /*264c*/ 	.word	0x00000008
        /*2650*/ 	.word	0x000388c0
        /*2654*/ 	.short	0x010a
        /*2656*/ 	.byte	0x3f
	.zero		1


	//   ....[96]....
        /*2658*/ 	.word	0x000363c0
        /*265c*/ 	.word	0x00000000
        /*2660*/ 	.word	0x00038880
        /*2664*/ 	.short	0x010a
        /*2666*/ 	.byte	0x3f
	.zero		1


	//   ....[97]....
        /*2668*/ 	.word	0x00036410
        /*266c*/ 	.word	0x00000000
        /*2670*/ 	.word	0x00038840
        /*2674*/ 	.short	0x010a
        /*2676*/ 	.byte	0x3f
	.zero		1


	//   ....[98]....
        /*2678*/ 	.word	0x00036f30
        /*267c*/ 	.word	0x00000012
        /*2680*/ 	.word	0x00038820
        /*2684*/ 	.short	0x010a
        /*2686*/ 	.byte	0x3f
	.zero		1


	//   ....[99]....
        /*2688*/ 	.word	0x00036f80
        /*268c*/ 	.word	0x00000006
        /*2690*/ 	.word	0x00038880
        /*2694*/ 	.short	0x010a
        /*2696*/ 	.byte	0x3f
	.zero		1


	//   ....[100]....
        /*2698*/ 	.word	0x00036fd0
        /*269c*/ 	.word	0x00000006
        /*26a0*/ 	.word	0x00038840
        /*26a4*/ 	.short	0x010a
        /*26a6*/ 	.byte	0x3f
	.zero		1


	//   ....[101]....
        /*26a8*/ 	.word	0x00037020
        /*26ac*/ 	.word	0x00000014
        /*26b0*/ 	.word	0x00038870
        /*26b4*/ 	.short	0x010a
        /*26b6*/ 	.byte	0x3f
	.zero		1


	//   ....[102]....
        /*26b8*/ 	.word	0x00037070
        /*26bc*/ 	.word	0x00000014
        /*26c0*/ 	.word	0x00038860
        /*26c4*/ 	.short	0x010a
        /*26c6*/ 	.byte	0x3f
	.zero		1


	//   ....[103]....
        /*26c8*/ 	.word	0x000370c0
        /*26cc*/ 	.word	0x00000011
        /*26d0*/ 	.word	0x00038870
        /*26d4*/ 	.short	0x010a
        /*26d6*/ 	.byte	0x3f
	.zero		1


	//   ....[104]....
        /*26d8*/ 	.word	0x00037110
        /*26dc*/ 	.word	0x00000011
        /*26e0*/ 	.word	0x00038860
        /*26e4*/ 	.short	0x010a
        /*26e6*/ 	.byte	0x3f
	.zero		1


	//   ....[105]....
        /*26e8*/ 	.word	0x00037c90
        /*26ec*/ 	.word	0x00000000
        /*26f0*/ 	.word	0x00038820
        /*26f4*/ 	.short	0x010a
        /*26f6*/ 	.byte	0x3f
	.zero		1


	//   ....[106]....
        /*26f8*/ 	.word	0x00037e30
        /*26fc*/ 	.word	0x00000006
        /*2700*/ 	.word	0x00000000
        /*2704*/ 	.short	0x010a
        /*2706*/ 	.byte	0x3f
	.zero		1


	//   ....[107]....
        /*2708*/ 	.word	0x00037e80
        /*270c*/ 	.word	0x00000007
        /*2710*/ 	.word	0x00000000
        /*2714*/ 	.short	0x010a
        /*2716*/ 	.byte	0x3f
	.zero		1


	//   ....[108]....
        /*2718*/ 	.word	0x00037ed0
        /*271c*/ 	.word	0x00000004
        /*2720*/ 	.word	0x00038860
        /*2724*/ 	.short	0x010a
        /*2726*/ 	.byte	0x3f
	.zero		1


	//   ....[109]....
        /*2728*/ 	.word	0x00037f20
        /*272c*/ 	.word	0x00000003
        /*2730*/ 	.word	0x00038860
        /*2734*/ 	.short	0x010a
        /*2736*/ 	.byte	0x3f
	.zero		1


	//   ....[110]....
        /*2738*/ 	.word	0x00037f70
        /*273c*/ 	.word	0x00000004
        /*2740*/ 	.word	0x00038880
        /*2744*/ 	.short	0x010a
        /*2746*/ 	.byte	0x3f
	.zero		1


	//----- nvinfo : EIATTR_NUM_MBARRIERS
	.align		4
.L_332:
        /*2748*/ 	.byte	0x03, 0x38
        /*274a*/ 	.short	0x0016


	//----- nvinfo : EIATTR_EXIT_INSTR_OFFSETS
	.align		4
        /*274c*/ 	.byte	0x04, 0x1c
        /*274e*/ 	.short	(.L_334 - .L_333)


	//   ....[0]....
.L_333:
        /*2750*/ 	.word	0x000304e0


	//----- nvinfo : EIATTR_MAX_THREADS
	.align		4
.L_334:
        /*2754*/ 	.byte	0x04, 0x05
        /*2756*/ 	.short	(.L_336 - .L_335)
.L_335:
        /*2758*/ 	.word	0x00000180
        /*275c*/ 	.word	0x00000001
        /*2760*/ 	.word	0x00000001


	//----- nvinfo : EIATTR_CRS_STACK_SIZE
	.align		4
.L_336:
        /*2764*/ 	.byte	0x04, 0x1e
        /*2766*/ 	.short	(.L_338 - .L_337)
.L_337:
        /*2768*/ 	.word	0x00000000


	//----- nvinfo : EIATTR_CBANK_PARAM_SIZE
	.align		4
.L_338:
        /*276c*/ 	.byte	0x03, 0x19
        /*276e*/ 	.short	0x0af0


	//----- nvinfo : EIATTR_PARAM_CBANK
	.align		4
        /*2770*/ 	.byte	0x04, 0x0a
        /*2772*/ 	.short	(.L_340 - .L_339)
	.align		4
.L_339:
        /*2774*/ 	.word	index@(.nv.constant0._ZN7cutlass13device_kernelIN5flash11enable_sm90INS1_16FlashAttnFwdSm90INS1_25CollectiveMainloopFwdSm90ILi2EN4cute5tupleIJNS5_1CILi1EEES8_S8_EEENS6_IJNS7_ILi128EEESA_NS7_ILi256EEEEEELi256ENS_12float_e4m3_tEfNS_4arch4Sm90ELb1ELb0ELb0ELb1ELb0ELb1ELb0ELb1ELb1ELb1ELb1ELb0EEENS1_21CollectiveEpilogueFwdINS6_IJSA_SB_SA_EEES9_NS_10bfloat16_tESF_Li256ELb1ELb1ELb1ELb1EEENS1_36VarlenDynamicPersistentTileSchedulerILi128ELi128ELi256ELi128ELb1ELb1ELb1ELb1ELb1ELb1EEEEEEEEEvNT_6ParamsE)
        /*2778*/ 	.short	0x0210
        /*277a*/ 	.short	0x0af0


	//----- nvinfo : EIATTR_SW_WAR
	.align		4
.L_340:
        /*277c*/ 	.byte	0x04, 0x36
        /*277e*/ 	.short	(.L_342 - .L_341)
.L_341:
        /*2780*/ 	.word	0x00000008
.L_342:


//--------------------- .nv.callgraph             --------------------------
	.section	.nv.callgraph,"",@"SHT_CUDA_CALLGRAPH"
	.align	4
	.sectionentsize	8
	.align		4
        /*0000*/ 	.word	0x00000000
	.align		4
        /*0004*/ 	.word	0xffffffff
	.align		4
        /*0008*/ 	.word	index@(_ZN7cutlass13device_kernelIN5flash11enable_sm90INS1_16FlashAttnFwdSm90INS1_25CollectiveMainloopFwdSm90ILi2EN4cute5tupleIJNS5_1CILi1EEES8_S8_EEENS6_IJNS7_ILi128EEESA_NS7_ILi256EEEEEELi256ENS_12float_e4m3_tEfNS_4arch4Sm90ELb0ELb0ELb0ELb0ELb0ELb0ELb0ELb1ELb1ELb1ELb1ELb0EEENS1_21CollectiveEpilogueFwdINS6_IJSA_SB_SA_EEES9_NS_10bfloat16_tESF_Li256ELb0ELb1ELb1ELb1EEENS1_19SingleTileSchedulerILb0ELb1ELb1ELi128EEEEEEEEEvNT_6ParamsE)
	.align		4
        /*000c*/ 	.word	index@(__assertfail)
	.align		4
        /*0010*/ 	.word	index@(_ZN7cutlass13device_kernelIN5flash11enable_sm90INS1_16FlashAttnFwdSm90INS1_25CollectiveMainloopFwdSm90ILi2EN4cute5tupleIJNS5_1CILi1EEES8_S8_EEENS6_IJNS7_ILi128EEESA_NS7_ILi256EEEEEELi256ENS_12float_e4m3_tEfNS_4arch4Sm90ELb0ELb0ELb0ELb1ELb0ELb0ELb0ELb1ELb1ELb1ELb1ELb0EEENS1_21CollectiveEpilogueFwdINS6_IJSA_SB_SA_EEES9_NS_10bfloat16_tESF_Li256ELb1ELb1ELb1ELb1EEENS1_36VarlenDynamicPersistentTileSchedulerILi128ELi128ELi256ELi128ELb1ELb1ELb1ELb0ELb1ELb1EEEEEEEEEvNT_6ParamsE)
	.align		4
        /*0014*/ 	.word	index@(__assertfail)
	.align		4
        /*0018*/ 	.word	index@(_ZN7cutlass13device_kernelIN5flash11enable_sm90INS1_16FlashAttnFwdSm90INS1_25CollectiveMainloopFwdSm90ILi2EN4cute5tupleIJNS5_1CILi1EEES8_S8_EEENS6_IJNS7_ILi128EEESA_NS7_ILi256EEEEEELi256ENS_12float_e4m3_tEfNS_4arch4Sm90ELb0ELb0ELb0ELb1ELb0ELb1ELb0ELb1ELb1ELb1ELb1ELb0EEENS1_21CollectiveEpilogueFwdINS6_IJSA_SB_SA_EEES9_NS_10bfloat16_tESF_Li256ELb1ELb1ELb1ELb1EEENS1_36VarlenDynamicPersistentTileSchedulerILi128ELi128ELi256ELi128ELb1ELb1ELb1ELb0ELb1ELb1EEEEEEEEEvNT_6ParamsE)
	.align		4
        /*001c*/ 	.word	index@(__assertfail)
	.align		4
        /*0020*/ 	.word	index@(_ZN7cutlass13device_kernelIN5flash11enable_sm90INS1_16FlashAttnFwdSm90INS1_25CollectiveMainloopFwdSm90ILi2EN4cute5tupleIJNS5_1CILi1EEES8_S8_EEENS6_IJNS7_ILi128EEENS7_ILi64EEENS7_ILi256EEEEEELi256ENS_12float_e4m3_tEfNS_4arch4Sm90ELb0ELb1ELb0ELb0ELb0ELb0ELb0ELb1ELb1ELb1ELb1ELb0EEENS1_21CollectiveEpilogueFwdINS6_IJSA_SC_SB_EEES9_NS_10bfloat16_tESG_Li256ELb0ELb1ELb1ELb1EEENS1_19SingleTileSchedulerILb0ELb1ELb1ELi128EEEEEEEEEvNT_6ParamsE)
	.align		4
        /*0024*/ 	.word	index@(__assertfail)
	.align		4
        /*0028*/ 	.word	index@(_ZN7cutlass13device_kernelIN5flash11enable_sm90INS1_16FlashAttnFwdSm90INS1_25CollectiveMainloopFwdSm90ILi2EN4cute5tupleIJNS5_1CILi1EEES8_S8_EEENS6_IJNS7_ILi128EEENS7_ILi64EEENS7_ILi256EEEEEELi256ENS_12float_e4m3_tEfNS_4arch4Sm90ELb0ELb1ELb0ELb1ELb0ELb0ELb0ELb1ELb1ELb1ELb1ELb0EEENS1_21CollectiveEpilogueFwdINS6_IJSA_SC_SB_EEES9_NS_10bfloat16_tESG_Li256ELb1ELb1ELb1ELb1EEENS1_36VarlenDynamicPersistentTileSchedulerILi128ELi64ELi256ELi128ELb1ELb1ELb1ELb1ELb0ELb1EEEEEEEEEvNT_6ParamsE)
	.align		4
        /*002c*/ 	.word	index@(__assertfail)
	.align		4
        /*0030*/ 	.word	index@(_ZN7cutlass13device_kernelIN5flash11enable_sm90INS1_16FlashAttnFwdSm90INS1_25CollectiveMainloopFwdSm90ILi2EN4cute5tupleIJNS5_1CILi1EEES8_S8_EEENS6_IJNS7_ILi128EEENS7_ILi64EEENS7_ILi256EEEEEELi256ENS_12float_e4m3_tEfNS_4arch4Sm90ELb0ELb1ELb0ELb1ELb0ELb1ELb0ELb1ELb1ELb1ELb1ELb0EEENS1_21CollectiveEpilogueFwdINS6_IJSA_SC_SB_EEES9_NS_10bfloat16_tESG_Li256ELb1ELb1ELb1ELb1EEENS1_36VarlenDynamicPersistentTileSchedulerILi128ELi64ELi256ELi128ELb1ELb1ELb1ELb1ELb0ELb1EEEEEEEEEvNT_6ParamsE)
	.align		4
        /*0034*/ 	.word	index@(__assertfail)
	.align		4
        /*0038*/ 	.word	index@(_ZN7cutlass13device_kernelIN5flash11enable_sm90INS1_16FlashAttnFwdSm90INS1_25CollectiveMainloopFwdSm90ILi2EN4cute5tupleIJNS5_1CILi1EEES8_S8_EEENS6_IJNS7_ILi128EEESA_NS7_ILi256EEEEEELi256ENS_12float_e4m3_tEfNS_4arch4Sm90ELb1ELb0ELb0ELb0ELb0ELb0ELb0ELb1ELb1ELb1ELb1ELb0EEENS1_21CollectiveEpilogueFwdINS6_IJSA_SB_SA_EEES9_NS_10bfloat16_tESF_Li256ELb0ELb1ELb1ELb1EEENS1_19SingleTileSchedulerILb0ELb1ELb1ELi128EEEEEEEEEvNT_6ParamsE)
	.align		4
        /*003c*/ 	.word	index@(__assertfail)
	.align		4
        /*0040*/ 	.word	index@(_ZN7cutlass13device_kernelIN5flash11enable_sm90INS1_16FlashAttnFwdSm90INS1_25CollectiveMainloopFwdSm90ILi2EN4cute5tupleIJNS5_1CILi1EEES8_S8_EEENS6_IJNS7_ILi128EEESA_NS7_ILi256EEEEEELi256ENS_12float_e4m3_tEfNS_4arch4Sm90ELb1ELb0ELb0ELb1ELb0ELb0ELb0ELb1ELb1ELb1ELb1ELb0EEENS1_21CollectiveEpilogueFwdINS6_IJSA_SB_SA_EEES9_NS_10bfloat16_tESF_Li256ELb1ELb1ELb1ELb1EEENS1_36VarlenDynamicPersistentTileSchedulerILi128ELi128ELi256ELi128ELb1ELb1ELb1ELb1ELb1ELb1EEEEEEEEEvNT_6ParamsE)
	.align		4
        /*0044*/ 	.word	index@(__assertfail)
	.align		4
        /*0048*/ 	.word	index@(_ZN7cutlass13device_kernelIN5flash11enable_sm90INS1_16FlashAttnFwdSm90INS1_25CollectiveMainloopFwdSm90ILi2EN4cute5tupleIJNS5_1CILi1EEES8_S8_EEENS6_IJNS7_ILi128EEESA_NS7_ILi256EEEEEELi256ENS_12float_e4m3_tEfNS_4arch4Sm90ELb1ELb0ELb0ELb1ELb0ELb1ELb0ELb1ELb1ELb1ELb1ELb0EEENS1_21CollectiveEpilogueFwdINS6_IJSA_SB_SA_EEES9_NS_10bfloat16_tESF_Li256ELb1ELb1ELb1ELb1EEENS1_36VarlenDynamicPersistentTileSchedulerILi128ELi128ELi256ELi128ELb1ELb1ELb1ELb1ELb1ELb1EEEEEEEEEvNT_6ParamsE)
	.align		4
        /*004c*/ 	.word	index@(__assertfail)
	.align		4
        /*0050*/ 	.word	0x00000000
	.align		4
        /*0054*/ 	.word	0xfffffffe
	.align		4
        /*0058*/ 	.word	0x00000000
	.align		4
        /*005c*/ 	.word	0xfffffffd
	.align		4
        /*0060*/ 	.word	0x00000000
	.align		4
        /*0064*/ 	.word	0xfffffffc


//--------------------- .nv.constant4             --------------------------
	.section	.nv.constant4,"a",@progbits
	.align	8
	.align		8
.nv.constant4:
        /*0000*/ 	.dword	__assertfail
	.align		8
        /*0008*/ 	.dword	__unnamed_1
	.align		8
        /*0010*/ 	.dword	__unnamed_2
	.align		8
        /*0018*/ 	.dword	__unnamed_3
	.align		8
        /*0020*/ 	.dword	__unnamed_4
	.align		8
        /*0028*/ 	.dword	__unnamed_5
	.align		8
        /*0030*/ 	.dword	__unnamed_6
	.align		8
        /*0038*/ 	.dword	_ZZN5flash28permute_output_fp8_VcolmajorIN4cute6TensorINS1_11ArrayEngineIfLm128EEENS1_6LayoutINS1_5tupleIJNS6_IJNS1_1CILi2EEES8_NS7_ILi32EEEEEENS7_ILi1EEESB_EEENS6_IJNS6_IJSB_S8_NS7_ILi4EEEEEENS7_ILi0EEESF_EEEEEEEEEvRT_E9upper_map
	.align		8
        /*0040*/ 	.dword	__unnamed_7
	.align		8
        /*0048*/ 	.dword	__unnamed_8
	.align		8
        /*0050*/ 	.dword	__unnamed_9
	.align		8
        /*0058*/ 	.dword	__unnamed_10
	.align		8
        /*0060*/ 	.dword	__unnamed_11
	.align		8
        /*0068*/ 	.dword	_ZN72_INTERNAL_5bd3b529_36_flash_fwd_hdim256_e4m3_split_sm90_cu_526fb41a_32364cuda3std3__45__cpo5beginE
	.align		8
        /*0070*/ 	.dword	_ZN72_INTERNAL_5bd3b529_36_flash_fwd_hdim256_e4m3_split_sm90_cu_526fb41a_32364cuda3std3__45__cpo3endE
	.align		8
        /*0078*/ 	.dword	_ZN72_INTERNAL_5bd3b529_36_flash_fwd_hdim256_e4m3_split_sm90_cu_526fb41a_32364cuda3std3__45__cpo6cbeginE
	.align		8
        /*0080*/ 	.dword	_ZN72_INTERNAL_5bd3b529_36_flash_fwd_hdim256_e4m3_split_sm90_cu_526fb41a_32364cuda3std3__45__cpo4cendE
	.align		8
        /*0088*/ 	.dword	_ZN72_INTERNAL_5bd3b529_36_flash_fwd_hdim256_e4m3_split_sm90_cu_526fb41a_32364cuda3std3__474_GLOBAL__N__5bd3b529_36_flash_fwd_hdim256_e4m3_split_sm90_cu_526fb41a_32366ignoreE
	.align		8
        /*0090*/ 	.dword	_ZN72_INTERNAL_5bd3b529_36_flash_fwd_hdim256_e4m3_split_sm90_cu_526fb41a_32364cuda3std3__419piecewise_constructE
	.align		8
        /*0098*/ 	.dword	_ZN72_INTERNAL_5bd3b529_36_flash_fwd_hdim256_e4m3_split_sm90_cu_526fb41a_32364cuda3std3__48in_placeE
	.align		8
        /*00a0*/ 	.dword	_ZN72_INTERNAL_5bd3b529_36_flash_fwd_hdim256_e4m3_split_sm90_cu_526fb41a_32364cuda3std6ranges3__45__cpo4swapE
	.align		8
        /*00a8*/ 	.dword	_ZN72_INTERNAL_5bd3b529_36_flash_fwd_hdim256_e4m3_split_sm90_cu_526fb41a_32364cuda3std6ranges3__45__cpo9iter_moveE
	.align		8
        /*00b0*/ 	.dword	_ZN72_INTERNAL_5bd3b529_36_flash_fwd_hdim256_e4m3_split_sm90_cu_526fb41a_32364cute7productE
	.align		8
        /*00b8*/ 	.dword	_ZN72_INTERNAL_5bd3b529_36_flash_fwd_hdim256_e4m3_split_sm90_cu_526fb41a_32364cute1_E
	.align		8
        /*00c0*/ 	.dword	$str$23
	.align		8
        /*00c8*/ 	.dword	$str$24


//--------------------- .text._ZN7cutlass13device_kernelIN5flash11enable_sm90INS1_16FlashAttnFwdSm90INS1_25CollectiveMainloopFwdSm90ILi2EN4cute5tupleIJNS5_1CILi1EEES8_S8_EEENS6_IJNS7_ILi128EEESA_NS7_ILi256EEEEEELi256ENS_12float_e4m3_tEfNS_4arch4Sm90ELb0ELb0ELb0ELb0ELb0ELb0ELb0ELb1ELb1ELb1ELb1ELb0EEENS1_21CollectiveEpilogueFwdINS6_IJSA_SB_SA_EEES9_NS_10bfloat16_tESF_Li256ELb0ELb1ELb1ELb1EEENS1_19SingleTileSchedulerILb0ELb1ELb1ELi128EEEEEEEEEvNT_6ParamsE --------------------------
	.section	.text._ZN7cutlass13device_kernelIN5flash11enable_sm90INS1_16FlashAttnFwdSm90INS1_25CollectiveMainloopFwdSm90ILi2EN4cute5tupleIJNS5_1CILi1EEES8_S8_EEENS6_IJNS7_ILi128EEESA_NS7_ILi256EEEEEELi256ENS_12float_e4m3_tEfNS_4arch4Sm90ELb0ELb0ELb0ELb0ELb0ELb0ELb0ELb1ELb1ELb1ELb1ELb0EEENS1_21CollectiveEpilogueFwdINS6_IJSA_SB_SA_EEES9_NS_10bfloat16_tESF_Li256ELb0ELb1ELb1ELb1EEENS1_19SingleTileSchedulerILb0ELb1ELb1ELi128EEEEEEEEEvNT_6ParamsE,"ax",@progbits
	.align	128
.text._ZN7cutlass13device_kernelIN5flash11enable_sm90INS1_16FlashAttnFwdSm90INS1_25CollectiveMainloopFwdSm90ILi2EN4cute5tupleIJNS5_1CILi1EEES8_S8_EEENS6_IJNS7_ILi128EEESA_NS7_ILi256EEEEEELi256ENS_12float_e4m3_tEfNS_4arch4Sm90ELb0ELb0ELb0ELb0ELb0ELb0ELb0ELb1ELb1ELb1ELb1ELb0EEENS1_21CollectiveEpilogueFwdINS6_IJSA_SB_SA_EEES9_NS_10bfloat16_tESF_Li256ELb0ELb1ELb1ELb1EEENS1_19SingleTileSchedulerILb0ELb1ELb1ELi128EEEEEEEEEvNT_6ParamsE:
        .type           _ZN7cutlass13device_kernelIN5flash11enable_sm90INS1_16FlashAttnFwdSm90INS1_25CollectiveMainloopFwdSm90ILi2EN4cute5tupleIJNS5_1CILi1EEES8_S8_EEENS6_IJNS7_ILi128EEESA_NS7_ILi256EEEEEELi256ENS_12float_e4m3_tEfNS_4arch4Sm90ELb0ELb0ELb0ELb0ELb0ELb0ELb0ELb1ELb1ELb1ELb1ELb0EEENS1_21CollectiveEpilogueFwdINS6_IJSA_SB_SA_EEES9_NS_10bfloat16_tESF_Li256ELb0ELb1ELb1ELb1EEENS1_19SingleTileSchedulerILb0ELb1ELb1ELi128EEEEEEEEEvNT_6ParamsE,@function
        .size           _ZN7cutlass13device_kernelIN5flash11enable_sm90INS1_16FlashAttnFwdSm90INS1_25CollectiveMainloopFwdSm90ILi2EN4cute5tupleIJNS5_1CILi1EEES8_S8_EEENS6_IJNS7_ILi128EEESA_NS7_ILi256EEEEEELi256ENS_12float_e4m3_tEfNS_4arch4Sm90ELb0ELb0ELb0ELb0ELb0ELb0ELb0ELb1ELb1ELb1ELb1ELb0EEENS1_21CollectiveEpilogueFwdINS6_IJSA_SB_SA_EEES9_NS_10bfloat16_tESF_Li256ELb0ELb1ELb1ELb1EEENS1_19SingleTileSchedulerILb0ELb1ELb1ELi128EEEEEEEEEvNT_6ParamsE,(.L_x_3134 - _ZN7cutlass13device_kernelIN5flash11enable_sm90INS1_16FlashAttnFwdSm90INS1_25CollectiveMainloopFwdSm90ILi2EN4cute5tupleIJNS5_1CILi1EEES8_S8_EEENS6_IJNS7_ILi128EEESA_NS7_ILi256EEEEEELi256ENS_12float_e4m3_tEfNS_4arch4Sm90ELb0ELb0ELb0ELb0ELb0ELb0ELb0ELb1ELb1ELb1ELb1ELb0EEENS1_21CollectiveEpilogueFwdINS6_IJSA_SB_SA_EEES9_NS_10bfloat16_tESF_Li256ELb0ELb1ELb1ELb1EEENS1_19SingleTileSchedulerILb0ELb1ELb1ELi128EEEEEEEEEvNT_6ParamsE)
        .other          _ZN7cutlass13device_kernelIN5flash11enable_sm90INS1_16FlashAttnFwdSm90INS1_25CollectiveMainloopFwdSm90ILi2EN4cute5tupleIJNS5_1CILi1EEES8_S8_EEENS6_IJNS7_ILi128EEESA_NS7_ILi256EEEEEELi256ENS_12float_e4m3_tEfNS_4arch4Sm90ELb0ELb0ELb0ELb0ELb0ELb0ELb0ELb1ELb1ELb1ELb1ELb0EEENS1_21CollectiveEpilogueFwdINS6_IJSA_SB_SA_EEES9_NS_10bfloat16_tESF_Li256ELb0ELb1ELb1ELb1EEENS1_19SingleTileSchedulerILb0ELb1ELb1ELi128EEEEEEEEEvNT_6ParamsE,@"STO_CUDA_ENTRY STV_DEFAULT"
_ZN7cutlass13device_kernelIN5flash11enable_sm90INS1_16FlashAttnFwdSm90INS1_25CollectiveMainloopFwdSm90ILi2EN4cute5tupleIJNS5_1CILi1EEES8_S8_EEENS6_IJNS7_ILi128EEESA_NS7_ILi256EEEEEELi256ENS_12float_e4m3_tEfNS_4arch4Sm90ELb0ELb0ELb0ELb0ELb0ELb0ELb0ELb1ELb1ELb1ELb1ELb0EEENS1_21CollectiveEpilogueFwdINS6_IJSA_SB_SA_EEES9_NS_10bfloat16_tESF_Li256ELb0ELb1ELb1ELb1EEENS1_19SingleTileSchedulerILb0ELb1ELb1ELi128EEEEEEEEEvNT_6ParamsE:
[----:B------:R-:W0:Y:S02]  /*0000*/  LDC R1, c[0x0][0x28] ;  /* 0x00000a00ff017b82 */ /* 0x000e240000000800 */
[----:B0-----:R-:W-:Y:S01]  /*0010*/  VIADD R1, R1, 0xffffffd0 ;  /* 0xffffffd001017836 */ /* 0x001fe20000000000 */
[----:B------:R-:W0:Y:S01]  /*0020*/  S2R R19, SR_TID.X ;  /* 0x0000000000137919 */ /* 0x000e220000002100 */
[----:B------:R-:W-:Y:S01]  /*0030*/  ELECT P0, URZ, PT ;  /* 0x00000000003f782f */ /* 0x000fe20003800000 */
[----:B------:R-:W-:Y:S01]  /*0040*/  BSSY B0, `(.L_x_0) ;  /* 0x000000d000007945 */ /* 0x000fe20003800000 */
[----:B0-----:R-:W-:-:S05]  /*0050*/  SHF.R.U32.HI R0, RZ, 0x5, R19 ;  /* 0x00000005ff007819 */ /* 0x001fca0000011613 */
[----:B------:R-:W0:Y:S02]  /*0060*/  SHFL.IDX PT, R2, R0, RZ, 0x1f ;  /* 0x00001fff00027589 */ /* 0x000e2400000e0000 */
[----:B0-----:R-:W-:-:S13]  /*0070*/  ISETP.EQ.AND P0, PT, R2, RZ, P0 ;  /* 0x000000ff0200720c */ /* 0x001fda0000702270 */
[----:B------:R-:W-:Y:S05]  /*0080*/  @!P0 BRA `(.L_x_1) ;  /* 0x0000000000208947 */ /* 0x000fea0003800000 */
[----:B------:R-:W-:Y:S02]  /*0090*/  ULDC.64 UR4, c[0x0][0x198] ;  /* 0x0000660000047ab9 */ /* 0x000fe40000000a00 */
[----:B------:R-:W-:Y:S02]  /*00a0*/  UIADD3 UR6, UP0, UR4, 0x370, URZ ;  /* 0x0000037004067890 */ /* 0x000fe4000ff1e03f */
[----:B------:R-:W-:Y:S02]  /*00b0*/  UIADD3 UR4, UP1, UR4, 0x470, URZ ;  /* 0x0000047004047890 */ /* 0x000fe4000ff3e03f */
[----:B------:R-:W-:Y:S02]  /*00c0*/  UIADD3.X UR7, URZ, UR5, URZ, UP0, !UPT ;  /* 0x000000053f077290 */ /* 0x000fe400087fe43f */
[----:B------:R-:W-:-:S07]  /*00d0*/  UIADD3.X UR5, URZ, UR5, URZ, UP1, !UPT ;  /* 0x000000053f057290 */ /* 0x000fce0008ffe43f */
[----:B------:R0:W-:Y:S02]  /*00e0*/  UTMACCTL.PF [UR6] ;  /* 0x00000000060079b9 */ /* 0x0001e40008040000 */
[----:B------:R0:W-:Y:S02]  /*00f0*/  UTMACCTL.PF [UR4] ;  /* 0x00000000040079b9 */ /* 0x0001e40008040000 */
[----:B0-----:R-:W-:Y:S01]  /*0100*/  NOP ;  /* 0x0000000000007918 */ /* 0x001fe20000000000 */
.L_x_1:
[----:B------:R-:W-:Y:S05]  /*0110*/  BSYNC B0 ;  /* 0x0000000000007941 */ /* 0x000fea0003800000 */
.L_x_0:
[----:B------:R-:W-:Y:S01]  /*0120*/  VOTEU.ANY UP0, P0 ;  /* 0x00000000003f7886 */ /* 0x000fe20000000100 */
[----:B------:R-:W0:Y:S01]  /*0130*/  SHFL.IDX PT, R2, R0, RZ, 0x1f ;  /* 0x00001fff00027589 */ /* 0x000e2200000e0000 */
[----:B------:R-:W-:Y:S01]  /*0140*/  UMOV UR4, 0x80 ;  /* 0x0000008000047882 */ /* 0x000fe20000000000 */
[----:B------:R-:W-:Y:S01]  /*0150*/  UMOV UR7, 0x100 ;  /* 0x0000010000077882 */ /* 0x000fe20000000000 */
[----:B------:R-:W-:Y:S01]  /*0160*/  SHF.R.U32.HI R18, RZ, 0x7, R19 ;  /* 0x00000007ff127819 */ /* 0x000fe20000011613 */
[----:B------:R-:W1:Y:S01]  /*0170*/  @UP0 S2UR UR8, SR_CgaCtaId ;  /* 0x00000000000809c3 */ /* 0x000e620000008800 */
[----:B------:R-:W-:Y:S01]  /*0180*/  @UP0 UMOV UR6, 0x400 ;  /* 0x0000040000060882 */ /* 0x000fe20000000000 */
[----:B------:R-:W-:-:S04]  /*0190*/  @UP0 UIADD3 UR4, -UR4, 0x100000, URZ ;  /* 0x0010000004040890 */ /* 0x000fc8000fffe13f */
[----:B------:R-:W-:Y:S02]  /*01a0*/  @UP0 USHF.L.U32 UR5, UR4, 0xb, URZ ;  /* 0x0000000b04050899 */ /* 0x000fe4000800063f */
[----:B------:R-:W-:Y:S01]  /*01b0*/  @UP0 USHF.L.U32 UR4, UR4, 0x1, URZ ;  /* 0x0000000104040899 */ /* 0x000fe2000800063f */
[----:B------:R-:W-:Y:S01]  /*01c0*/  VOTEU.ANY UP1, P0 ;  /* 0x00000000003f7886 */ /* 0x000fe20000020100 */
[----:B0-----:R-:W-:Y:S02]  /*01d0*/  ISETP.NE.AND P1, PT, R2, RZ, PT ;  /* 0x000000ff0200720c */ /* 0x001fe40003f25270 */
[----:B------:R0:W2:Y:S01]  /*01e0*/  SHFL.IDX PT, R2, R18, RZ, 0x1f ;  /* 0x00001fff12027589 */ /* 0x0000a200000e0000 */
[----:B-1----:R-:W-:Y:S02]  /*01f0*/  @UP0 ULEA UR8, UR8, UR6, 0x18 ;  /* 0x0000000608080291 */ /* 0x002fe4000f8ec03f */
[----:B------:R-:W-:-:S04]  /*0200*/  @UP0 UIADD3 UR6, -UR7, 0x100000, URZ ;  /* 0x0010000007060890 */ /* 0x000fc8000fffe13f */
[----:B------:R-:W-:Y:S02]  /*0210*/  @UP0 USHF.L.U32 UR7, UR6, 0xb, URZ ;  /* 0x0000000b06070899 */ /* 0x000fe4000800063f */
[----:B------:R-:W-:Y:S01]  /*0220*/  @UP0 USHF.L.U32 UR6, UR6, 0x1, URZ ;  /* 0x0000000106060899 */ /* 0x000fe2000800063f */
[----:B------:R-:W-:Y:S01]  /*0230*/  VOTEU.ANY UP0, P0 ;  /* 0x00000000003f7886 */ /* 0x000fe20000000100 */
[----:B------:R-:W1:Y:S04]  /*0240*/  FENCE.VIEW.ASYNC.S ;  /* 0x00000000000073c6 */ /* 0x000e680000000000 */
[----:B-1----:R0:W1:Y:S06]  /*0250*/  @UP0 SYNCS.EXCH.64 URZ, [UR8+0x38800], UR4 ;  /* 0x03880004083f05b2 */ /* 0x00206c0008000100 */
[----:B------:R0:W3:Y:S02]  /*0260*/  @UP1 SYNCS.EXCH.64 URZ, [UR8+0x38820], UR6 ;  /* 0x03882006083f15b2 */ /* 0x0000e40008000100 */
[----:B0-----:R-:W-:Y:S05]  /*0270*/  @P1 BRA `(.L_x_2) ;  /* 0x0000000000481947 */ /* 0x001fea0003800000 */
[----:B------:R-:W0:Y:S01]  /*0280*/  S2UR UR5, SR_CgaCtaId ;  /* 0x00000000000579c3 */ /* 0x000e220000008800 */
[----:B------:R-:W-:Y:S01]  /*0290*/  UMOV UR4, 0x400 ;  /* 0x0000040000047882 */ /* 0x000fe20000000000 */
[----:B------:R-:W-:Y:S01]  /*02a0*/  UMOV UR6, 0x1 ;  /* 0x0000000100067882 */ /* 0x000fe20000000000 */
[----:B------:R-:W-:Y:S01]  /*02b0*/  UMOV UR7, 0x2 ;  /* 0x0000000200077882 */ /* 0x000fe20000000000 */
[----:B------:R-:W-:Y:S01]  /*02c0*/  ELECT P0, URZ, PT ;  /* 0x00000000003f782f */ /* 0x000fe20003800000 */
[----:B0-----:R-:W-:Y:S02]  /*02d0*/  ULEA UR8, UR5, UR4, 0x18 ;  /* 0x0000000405087291 */ /* 0x001fe4000f8ec03f */
[----:B------:R-:W-:-:S04]  /*02e0*/  UIADD3 UR4, -UR6, 0x100000, URZ ;  /* 0x0010000006047890 */ /* 0x000fc8000fffe13f */
[----:B------:R-:W-:Y:S02]  /*02f0*/  USHF.L.U32 UR5, UR4, 0xb, URZ ;  /* 0x0000000b04057899 */ /* 0x000fe4000800063f */
[----:B------:R-:W-:Y:S02]  /*0300*/  USHF.L.U32 UR4, UR4, 0x1, URZ ;  /* 0x0000000104047899 */ /* 0x000fe4000800063f */
[----:B------:R-:W-:-:S04]  /*0310*/  UIADD3 UR6, -UR7, 0x100000, URZ ;  /* 0x0010000007067890 */ /* 0x000fc8000fffe13f */
[----:B------:R-:W-:Y:S02]  /*0320*/  USHF.L.U32 UR7, UR6, 0xb, URZ ;  /* 0x0000000b06077899 */ /* 0x000fe4000800063f */
[----:B------:R-:W-:Y:S01]  /*0330*/  USHF.L.U32 UR6, UR6, 0x1, URZ ;  /* 0x0000000106067899 */ /* 0x000fe2000800063f */
[----:B------:R-:W0:Y:S03]  /*0340*/  FENCE.VIEW.ASYNC.S ;  /* 0x00000000000073c6 */ /* 0x000e260000000000 */
[----:B0-----:R0:W4:Y:S08]  /*0350*/  SYNCS.EXCH.64 URZ, [UR8+0x38830], UR4 ;  /* 0x03883004083f75b2 */ /* 0x0011300008000100 */
[----:B------:R0:W0:Y:S01]  /*0360*/  SYNCS.EXCH.64 URZ, [UR8+0x38840], UR6 ;  /* 0x03884006083f75b2 */ /* 0x0000220008000100 */
[----:B------:R0:W0:Y:S01]  /*0370*/  SYNCS.EXCH.64 URZ, [UR8+0x38838], UR4 ;  /* 0x03883804083f75b2 */ /* 0x0000220008000100 */
[----:B------:R0:W0:Y:S01]  /*0380*/  SYNCS.EXCH.64 URZ, [UR8+0x38848], UR6 ;  /* 0x03884806083f75b2 */ /* 0x0000220008000100 */
[----:B------:R-:W-:Y:S01]  /*0390*/  NOP ;  /* 0x0000000000007918 */ /* 0x000fe20000000000 */
.L_x_2:
[----:B------:R-:W5:Y:S01]  /*03a0*/  SHFL.IDX PT, R3, R0, RZ, 0x1f ;  /* 0x00001fff00037589 */ /* 0x000f6200000e0000 */
[----:B------:R-:W-:Y:S01]  /*03b0*/  NOP ;  /* 0x0000000000007918 */ /* 0x000fe20000000000 */
[----:B-----5:R-:W-:-:S13]  /*03c0*/  ISETP.NE.AND P0, PT, R3, RZ, PT ;  /* 0x000000ff0300720c */ /* 0x020fda0003f05270 */
[----:B------:R-:W-:Y:S05]  /*03d0*/  @P0 BRA `(.L_x_3) ;  /* 0x0000000000480947 */ /* 0x000fea0003800000 */
[----:B0-----:R-:W0:Y:S01]  /*03e0*/  S2UR UR5, SR_CgaCtaId ;  /* 0x00000000000579c3 */ /* 0x001e220000008800 */
        /* <DEDUP_REMOVED lines=12> */
[----:B0-----:R0:W0:Y:S08]  /*04b0*/  SYNCS.EXCH.64 URZ, [UR8+0x38850], UR4 ;  /* 0x03885004083f75b2 */ /* 0x0010300008000100 */
[----:B------:R0:W0:Y:S01]  /*04c0*/  SYNCS.EXCH.64 URZ, [UR8+0x38860], UR6 ;  /* 0x03886006083f75b2 */ /* 0x0000220008000100 */
[----:B------:R0:W0:Y:S01]  /*04d0*/  SYNCS.EXCH.64 URZ, [UR8+0x38858], UR4 ;  /* 0x03885804083f75b2 */ /* 0x0000220008000100 */
[----:B------:R0:W0:Y:S01]  /*04e0*/  SYNCS.EXCH.64 URZ, [UR8+0x38868], UR6 ;  /* 0x03886806083f75b2 */ /* 0x0000220008000100 */
[----:B------:R-:W-:Y:S01]  /*04f0*/  NOP ;  /* 0x0000000000007918 */ /* 0x000fe20000000000 */
.L_x_3:
[----:B------:R-:W5:Y:S01]  /*0500*/  SHFL.IDX PT, R3, R0, RZ, 0x1f ;  /* 0x00001fff00037589 */ /* 0x000f6200000e0000 */
[----:B------:R-:W-:Y:S01]  /*0510*/  NOP ;  /* 0x0000000000007918 */ /* 0x000fe20000000000 */
[----:B-----5:R-:W-:-:S13]  /*0520*/  ISETP.NE.AND P0, PT, R3, RZ, PT ;  /* 0x000000ff0300720c */ /* 0x020fda0003f05270 */
[----:B------:R-:W-:Y:S05]  /*0530*/  @P0 BRA `(.L_x_4) ;  /* 0x0000000000380947 */ /* 0x000fea0003800000 */
[----:B0-----:R-:W0:Y:S01]  /*0540*/  S2UR UR5, SR_CgaCtaId ;  /* 0x00000000000579c3 */ /* 0x001e220000008800 */
[----:B------:R-:W-:Y:S01]  /*0550*/  UMOV UR4, 0x400 ;  /* 0x0000040000047882 */ /* 0x000fe20000000000 */
[----:B------:R-:W-:Y:S01]  /*0560*/  UMOV UR7, 0x1 ;  /* 0x0000000100077882 */ /* 0x000fe20000000000 */
[----:B------:R-:W-:Y:S01]  /*0570*/  ELECT P0, URZ, PT ;  /* 0x00000000003f782f */ /* 0x000fe20003800000 */
[----:B0-----:R-:W-:Y:S02]  /*0580*/  ULEA UR6, UR5, UR4, 0x18 ;  /* 0x0000000405067291 */ /* 0x001fe4000f8ec03f */
[----:B------:R-:W-:-:S04]  /*0590*/  UIADD3 UR4, -UR7, 0x100000, URZ ;  /* 0x0010000007047890 */ /* 0x000fc8000fffe13f */
[----:B------:R-:W-:Y:S02]  /*05a0*/  USHF.L.U32 UR5, UR4, 0xb, URZ ;  /* 0x0000000b04057899 */ /* 0x000fe4000800063f */
[----:B------:R-:W-:Y:S01]  /*05b0*/  USHF.L.U32 UR4, UR4, 0x1, URZ ;  /* 0x0000000104047899 */ /* 0x000fe2000800063f */
[----:B------:R-:W0:Y:S11]  /*05c0*/  FENCE.VIEW.ASYNC.S ;  /* 0x00000000000073c6 */ /* 0x000e360000000000 */
[----:B0-----:R0:W0:Y:S01]  /*05d0*/  SYNCS.EXCH.64 URZ, [UR6+0x38870], UR4 ;  /* 0x03887004063f75b2 */ /* 0x0010220008000100 */
[----:B------:R0:W0:Y:S01]  /*05e0*/  SYNCS.EXCH.64 URZ, [UR6+0x38880], UR4 ;  /* 0x03888004063f75b2 */ /* 0x0000220008000100 */
[----:B------:R0:W0:Y:S01]  /*05f0*/  SYNCS.EXCH.64 URZ, [UR6+0x38878], UR4 ;  /* 0x03887804063f75b2 */ /* 0x0000220008000100 */
[----:B------:R0:W0:Y:S01]  /*0600*/  SYNCS.EXCH.64 URZ, [UR6+0x38888], UR4 ;  /* 0x03888804063f75b2 */ /* 0x0000220008000100 */
[----:B------:R-:W-:Y:S01]  /*0610*/  NOP ;  /* 0x0000000000007918 */ /* 0x000fe20000000000 */
.L_x_4:
        /* <DEDUP_REMOVED lines=22> */
.L_x_5:
        /* <DEDUP_REMOVED lines=22> */
.L_x_6:
[----:B--2---:R-:W-:Y:S01]  /*08e0*/  ISETP.NE.AND P0, PT, R2, RZ, PT ;  /* 0x000000ff0200720c */ /* 0x004fe20003f05270 */
[----:B------:R-:W-:Y:S01]  /*08f0*/  IMAD.MOV.U32 R2, RZ, RZ, 0x1 ;  /* 0x00000001ff027424 */ /* 0x000fe200078e00ff */
[----:B------:R-:W-:Y:S01]  /*0900*/  NOP ;  /* 0x0000000000007918 */ /* 0x000fe20000000000 */
[----:B------:R-:W-:Y:S01]  /*0910*/  ULDC.64 UR40, c[0x0][0x208] ;  /* 0x0000820000287ab9 */ /* 0x000fe20000000a00 */
[----:B------:R-:W-:Y:S02]  /*0920*/  BSSY B6, `(.L_x_7) ;  /* 0x0000e5f000067945 */ /* 0x000fe40003800000 */
[----:B------:R-:W-:-:S05]  /*0930*/  SEL R2, R2, 0x2, !P0 ;  /* 0x0000000202027807 */ /* 0x000fca0004000000 */
[----:B------:R2:W-:Y:S01]  /*0940*/  STL [R1+0x20], R2 ;  /* 0x0000200201007387 */ /* 0x0005e20000100800 */
[----:B01-34-:R-:W-:Y:S06]  /*0950*/  BAR.SYNC.DEFER_BLOCKING 0x0 ;  /* 0x0000000000007b1d */ /* 0x01bfec0000010000 */
[----:B------:R-:W-:Y:S05]  /*0960*/  @!P0 BRA `(.L_x_8) ;  /* 0x000000a400b88947 */ /* 0x000fea0003800000 */
.L_x_9:
[----:B------:R-:W-:-:S08]  /*0970*/  NOP ;  /* 0x0000000000007918 */ /* 0x000fd00000000000 */
[----:B------:R-:W0:Y:S02]  /*0980*/  USETMAXREG.TRY_ALLOC.CTAPOOL UP0, 0xf0 ;  /* 0x000000f0000079c8 */ /* 0x000e240008000600 */
[----:B0-----:R-:W-:-:S13]  /*0990*/  PLOP3.LUT P0, PT, PT, PT, UP0, 0x80, 0x0 ;  /* 0x000000000000781c */ /* 0x001fda0003f0f008 */
[----:B------:R-:W-:Y:S05]  /*09a0*/  @!P0 BRA `(.L_x_9) ;  /* 0xfffffffc00f08947 */ /* 0x000fea000383ffff */
[----:B--2---:R-:W0:Y:S01]  /*09b0*/  LDC R2, c[0x0][0xc50] ;  /* 0x00031400ff027b82 */ /* 0x004e220000000800 */
[----:B------:R-:W-:-:S07]  /*09c0*/  LOP3.LUT R4, R19, 0xffffff80, RZ, 0xc0, !PT ;  /* 0xffffff8013047812 */ /* 0x000fce00078ec0ff */
[----:B------:R-:W-:Y:S08]  /*09d0*/  BAR.ARV 0x8, 0x180 ;  /* 0x0206000000007b1d */ /* 0x000ff00000002000 */
[----:B------:R-:W1:Y:S01]  /*09e0*/  S2UR UR4, SR_CTAID.Y ;  /* 0x00000000000479c3 */ /* 0x000e620000002600 */
[----:B------:R-:W-:-:S07]  /*09f0*/  ISETP.NE.AND P0, PT, R4, 0x80, PT ;  /* 0x000000800400780c */ /* 0x000fce0003f05270 */
[----:B------:R-:W2:Y:S08]  /*0a00*/  S2UR UR39, SR_CTAID.Z ;  /* 0x00000000002779c3 */ /* 0x000eb00000002700 */
[----:B------:R-:W-:Y:S06]  /*0a10*/  @!P0 BAR.ARV 0x9, 0x100 ;  /* 0x0244000000008b1d */ /* 0x000fec0000002000 */
[----:B0-----:R-:W-:Y:S01]  /*0a20*/  ISETP.NE.AND P1, PT, R2, 0x1, PT ;  /* 0x000000010200780c */ /* 0x001fe20003f25270 */
[----:B-1----:R-:W-:Y:S01]  /*0a30*/  IMAD.U32 R16, RZ, RZ, UR4 ;  /* 0x00000004ff107e24 */ /* 0x002fe2000f8e00ff */
[----:B--2---:R-:W-:-:S11]  /*0a40*/  ISETP.LE.AND P0, PT, RZ, UR39, PT ;  /* 0x00000027ff007c0c */ /* 0x004fd6000bf03270 */
[----:B------:R-:W0:Y:S08]  /*0a50*/  @P1 LDC R0, c[0x0][0xc54] ;  /* 0x00031500ff001b82 */ /* 0x000e300000000800 */
[----:B------:R-:W1:Y:S01]  /*0a60*/  @P1 LDC R3, c[0x0][0xc58] ;  /* 0x00031600ff031b82 */ /* 0x000e620000000800 */
[----:B0-----:R-:W-:-:S05]  /*0a70*/  @P1 IMAD.HI.U32 R0, R0, UR4, RZ ;  /* 0x0000000400001c27 */ /* 0x001fca000f8e00ff */
[----:B-1----:R-:W-:-:S05]  /*0a80*/  @P1 SHF.R.U32.HI R16, RZ, R3, R0 ;  /* 0x00000003ff101219 */ /* 0x002fca0000011600 */
[----:B------:R-:W-:-:S04]  /*0a90*/  IMAD.MOV R3, RZ, RZ, -R16 ;  /* 0x000000ffff037224 */ /* 0x000fc800078e0a10 */
[----:B------:R-:W-:Y:S01]  /*0aa0*/  IMAD R24, R2, R3, UR4 ;  /* 0x0000000402187e24 */ /* 0x000fe2000f8e0203 */
[----:B------:R-:W-:Y:S06]  /*0ab0*/  @!P0 BRA `(.L_x_10) ;  /* 0x000000e400148947 */ /* 0x000fec0003800000 */
[----:B------:R-:W0:Y:S01]  /*0ac0*/  LDC.64 R12, c[0x0][0x990] ;  /* 0x00026400ff0c7b82 */ /* 0x000e220000000a00 */
[----:B------:R-:W-:-:S07]  /*0ad0*/  USHF.R.S32.HI UR38, URZ, 0x1f, UR39 ;  /* 0x0000001f3f267899 */ /* 0x000fce0008011427 */
[----:B------:R-:W1:Y:S08]  /*0ae0*/  LDC.64 R20, c[0x0][0x998] ;  /* 0x00026600ff147b82 */ /* 0x000e700000000a00 */
[----:B------:R-:W2:Y:S01]  /*0af0*/  LDC R27, c[0x0][0x424] ;  /* 0x00010900ff1b7b82 */ /* 0x000ea20000000800 */
[----:B0-----:R-:W-:-:S04]  /*0b00*/  ISETP.NE.U32.AND P0, PT, R12, RZ, PT ;  /* 0x000000ff0c00720c */ /* 0x001fc80003f05070 */
[----:B------:R-:W-:Y:S02]  /*0b10*/  ISETP.NE.AND.EX P0, PT, R13, RZ, PT, P0 ;  /* 0x000000ff0d00720c */ /* 0x000fe40003f05300 */
[----:B-1----:R-:W-:-:S04]  /*0b20*/  ISETP.NE.U32.AND P1, PT, R20, RZ, PT ;  /* 0x000000ff1400720c */ /* 0x002fc80003f25070 */
[----:B------:R-:W-:-:S07]  /*0b30*/  ISETP.NE.AND.EX P1, PT, R21, RZ, PT, P1 ;  /* 0x000000ff1500720c */ /* 0x000fce0003f25310 */
[----:B------:R-:W0:Y:S01]  /*0b40*/  @P0 LDC.64 R8, c[0x0][0x9a8] ;  /* 0x00026a00ff080b82 */ /* 0x000e220000000a00 */
[----:B------:R-:W-:-:S07]  /*0b50*/  @P0 SHF.R.S32.HI R7, RZ, 0x1f, R16 ;  /* 0x0000001fff070819 */ /* 0x000fce0000011410 */
[----:B------:R-:W1:Y:S08]  /*0b60*/  @P1 LDC.64 R10, c[0x0][0x9b8] ;  /* 0x00026e00ff0a1b82 */ /* 0x000e700000000a00 */
[----:B------:R-:W3:Y:S08]  /*0b70*/  @P0 LDC.64 R14, c[0x0][0x9b0] ;  /* 0x00026c00ff0e0b82 */ /* 0x000ef00000000a00 */
[----:B------:R-:W4:Y:S01]  /*0b80*/  @P1 LDC.64 R22, c[0x0][0x9c0] ;  /* 0x00027000ff161b82 */ /* 0x000f220000000a00 */
[----:B0-----:R-:W-:-:S02]  /*0b90*/  @P0 IMAD R0, R8, UR38, RZ ;  /* 0x0000002608000c24 */ /* 0x001fc4000f8e02ff */
[----:B------:R-:W-:-:S04]  /*0ba0*/  @P0 IMAD.WIDE.U32 R2, R8, UR39, RZ ;  /* 0x0000002708020c25 */ /* 0x000fc8000f8e00ff */
[----:B------:R-:W-:Y:S02]  /*0bb0*/  @P0 IMAD R9, R9, UR39, R0 ;  /* 0x0000002709090c24 */ /* 0x000fe4000f8e0200 */
[C---:B-1----:R-:W-:Y:S02]  /*0bc0*/  @P1 IMAD R4, R10.reuse, UR38, RZ ;  /* 0x000000260a041c24 */ /* 0x042fe4000f8e02ff */
[----:B------:R-:W-:Y:S01]  /*0bd0*/  @P0 IMAD.IADD R3, R3, 0x1, R9 ;  /* 0x0000000103030824 */ /* 0x000fe200078e0209 */
[----:B------:R-:W-:Y:S01]  /*0be0*/  @P1 SHF.R.S32.HI R9, RZ, 0x1f, R16 ;  /* 0x0000001fff091819 */ /* 0x000fe20000011410 */
[----:B------:R-:W-:Y:S02]  /*0bf0*/  @P1 IMAD R11, R11, UR39, R4 ;  /* 0x000000270b0b1c24 */ /* 0x000fe4000f8e0204 */
[----:B------:R-:W-:-:S04]  /*0c00*/  @P1 IMAD.WIDE.U32 R4, R10, UR39, RZ ;  /* 0x000000270a041c25 */ /* 0x000fc8000f8e00ff */
[-C--:B---3--:R-:W-:Y:S02]  /*0c10*/  @P0 IMAD R7, R7, R14.reuse, RZ ;  /* 0x0000000e07070224 */ /* 0x088fe400078e02ff */
[----:B------:R-:W-:Y:S02]  /*0c20*/  @P1 IMAD.IADD R5, R5, 0x1, R11 ;  /* 0x0000000105051824 */ /* 0x000fe400078e020b */
[----:B------:R-:W-:-:S04]  /*0c30*/  @P0 IMAD.WIDE.U32 R2, R16, R14, R2 ;  /* 0x0000000e10020225 */ /* 0x000fc800078e0002 */
[-C--:B----4-:R-:W-:Y:S02]  /*0c40*/  @P1 IMAD R0, R9, R22.reuse, RZ ;  /* 0x0000001609001224 */ /* 0x090fe400078e02ff */
[C---:B------:R-:W-:Y:S02]  /*0c50*/  @P0 IMAD R9, R16.reuse, R15, R7 ;  /* 0x0000000f10090224 */ /* 0x040fe400078e0207 */
[C---:B------:R-:W-:Y:S02]  /*0c60*/  @P1 IMAD R11, R16.reuse, R23, R0 ;  /* 0x00000017100b1224 */ /* 0x040fe400078e0200 */
[----:B------:R-:W-:Y:S01]  /*0c70*/  @P1 IMAD.WIDE.U32 R6, R16, R22, R4 ;  /* 0x0000001610061225 */ /* 0x000fe200078e0004 */
[----:B------:R-:W-:-:S03]  /*0c80*/  @P0 LEA R4, P2, R2, R12, 0x2 ;  /* 0x0000000c02040211 */ /* 0x000fc600078410ff */
[----:B------:R-:W-:Y:S01]  /*0c90*/  @P1 IMAD.IADD R0, R7, 0x1, R11 ;  /* 0x0000000107001824 */ /* 0x000fe200078e020b */
[C---:B------:R-:W-:Y:S01]  /*0ca0*/  @P1 LEA R8, P3, R6.reuse, R20, 0x2 ;  /* 0x0000001406081211 */ /* 0x040fe200078610ff */
[----:B------:R-:W-:Y:S02]  /*0cb0*/  @P0 IMAD.IADD R3, R3, 0x1, R9 ;  /* 0x0000000103030824 */ /* 0x000fe400078e0209 */
[----:B------:R-:W-:Y:S01]  /*0cc0*/  IMAD.MOV.U32 R7, RZ, RZ, 0x3f800000 ;  /* 0x3f800000ff077424 */ /* 0x000fe200078e00ff */
[----:B------:R-:W-:Y:S01]  /*0cd0*/  @P1 LEA.HI.X R9, R6, R21, R0, 0x2, P3 ;  /* 0x0000001506091211 */ /* 0x000fe200018f1400 */
[----:B------:R-:W-:Y:S01]  /*0ce0*/  IMAD.MOV.U32 R0, RZ, RZ, 0x3f800000 ;  /* 0x3f800000ff007424 */ /* 0x000fe200078e00ff */
[----:B------:R-:W-:Y:S01]  /*0cf0*/  @P0 LEA.HI.X R5, R2, R13, R3, 0x2, P2 ;  /* 0x0000000d02050211 */ /* 0x000fe200010f1403 */
[----:B------:R-:W0:Y:S04]  /*0d00*/  LDC R6, c[0x0][0x2f0] ;  /* 0x0000bc00ff067b82 */ /* 0x000e280000000800 */
[----:B------:R1:W5:Y:S04]  /*0d10*/  @P1 LDG.E R0, desc[UR40][R8.64] ;  /* 0x0000002808001981 */ /* 0x000368000c1e1900 */
[----:B------:R-:W3:Y:S01]  /*0d20*/  LDC.64 R2, c[0x0][0x418] ;  /* 0x00010600ff027b82 */ /* 0x000ee20000000a00 */
[----:B------:R1:W5:Y:S01]  /*0d30*/  @P0 LDG.E R7, desc[UR40][R4.64] ;  /* 0x0000002804070981 */ /* 0x000362000c1e1900 */
[----:B---3--:R-:W-:-:S04]  /*0d40*/  ISETP.NE.U32.AND P0, PT, R2, RZ, PT ;  /* 0x000000ff0200720c */ /* 0x008fc80003f05070 */
[----:B------:R-:W-:-:S04]  /*0d50*/  ISETP.NE.AND.EX P0, PT, R3, RZ, PT, P0 ;  /* 0x000000ff0300720c */ /* 0x000fc80003f05300 */
[----:B--2---:R-:W-:-:S05]  /*0d60*/  SEL R27, R27, 0x1, P0 ;  /* 0x000000011b1b7807 */ /* 0x004fca0000000000 */
[----:B0-----:R-:W-:-:S05]  /*0d70*/  IMAD R27, R27, R6, RZ ;  /* 0x000000061b1b7224 */ /* 0x001fca00078e02ff */
[C---:B------:R-:W-:Y:S01]  /*0d80*/  ISETP.GE.AND P0, PT, R27.reuse, 0x1, PT ;  /* 0x000000011b00780c */ /* 0x040fe20003f06270 */
[----:B------:R-:W-:-:S05]  /*0d90*/  VIADD R2, R27, 0x7f ;  /* 0x0000007f1b027836 */ /* 0x000fca0000000000 */
[----:B------:R-:W-:-:S04]  /*0da0*/  SHF.R.S32.HI R3, RZ, 0x1f, R2 ;  /* 0x0000001fff037819 */ /* 0x000fc80000011402 */
[----:B------:R-:W-:Y:S01]  /*0db0*/  LEA.HI R3, R3, R2, RZ, 0x7 ;  /* 0x0000000203037211 */ /* 0x000fe200078f38ff */
[----:B------:R-:W-:Y:S01]  /*0dc0*/  IMAD.MOV.U32 R2, RZ, RZ, RZ ;  /* 0x000000ffff027224 */ /* 0x000fe200078e00ff */
[----:B------:R-:W-:Y:S02]  /*0dd0*/  LOP3.LUT R17, R24, 0xffff, RZ, 0xc0, !PT ;  /* 0x0000ffff18117812 */ /* 0x000fe400078ec0ff */
[----:B------:R-:W-:Y:S01]  /*0de0*/  SHF.R.S32.HI R26, RZ, 0x7, R3 ;  /* 0x00000007ff1a7819 */ /* 0x000fe20000011403 */
[----:B-1----:R-:W-:Y:S06]  /*0df0*/  @!P0 BRA `(.L_x_11) ;  /* 0x0000000000788947 */ /* 0x002fec0003800000 */
[----:B------:R-:W-:-:S04]  /*0e00*/  SHF.R.U32.HI R5, RZ, 0x10, R24 ;  /* 0x00000010ff057819 */ /* 0x000fc80000011618 */
[----:B------:R-:W-:-:S13]  /*0e10*/  ISETP.NE.AND P0, PT, R5, RZ, PT ;  /* 0x000000ff0500720c */ /* 0x000fda0003f05270 */
[----:B------:R-:W0:Y:S02]  /*0e20*/  @!P0 LDC R5, c[0x0][0x9f0] ;  /* 0x00027c00ff058b82 */ /* 0x000e240000000800 */
[-C--:B0-----:R-:W-:Y:S02]  /*0e30*/  IABS R9, R5.reuse ;  /* 0x0000000500097213 */ /* 0x081fe40000000000 */
[----:B------:R-:W-:Y:S02]  /*0e40*/  IADD3 R4, R26, -0x1, R5 ;  /* 0xffffffff1a047810 */ /* 0x000fe40007ffe005 */
[----:B------:R-:W0:Y:S01]  /*0e50*/  I2F.RP R6, R9 ;  /* 0x0000000900067306 */ /* 0x000e220000209400 */
[----:B------:R-:W-:-:S05]  /*0e60*/  IABS R10, R5 ;  /* 0x00000005000a7213 */ /* 0x000fca0000000000 */
[----:B------:R-:W-:Y:S02]  /*0e70*/  IMAD.MOV R10, RZ, RZ, -R10 ;  /* 0x000000ffff0a7224 */ /* 0x000fe400078e0a0a */
[----:B0-----:R-:W0:Y:S02]  /*0e80*/  MUFU.RCP R6, R6 ;  /* 0x0000000600067308 */ /* 0x001e240000001000 */
[----:B0-----:R-:W-:Y:S01]  /*0e90*/  VIADD R2, R6, 0xffffffe ;  /* 0x0ffffffe06027836 */ /* 0x001fe20000000000 */
[----:B------:R-:W-:Y:S02]  /*0ea0*/  IABS R6, R4 ;  /* 0x0000000400067213 */ /* 0x000fe40000000000 */
[----:B------:R-:W-:-:S03]  /*0eb0*/  LOP3.LUT R4, R4, R5, RZ, 0x3c, !PT ;  /* 0x0000000504047212 */ /* 0x000fc600078e3cff */
[----:B------:R0:W1:Y:S01]  /*0ec0*/  F2I.FTZ.U32.TRUNC.NTZ R3, R2 ;  /* 0x0000000200037305 */ /* 0x000062000021f000 */
[----:B------:R-:W-:Y:S01]  /*0ed0*/  ISETP.GE.AND P2, PT, R4, RZ, PT ;  /* 0x000000ff0400720c */ /* 0x000fe20003f46270 */
[----:B0-----:R-:W-:Y:S02]  /*0ee0*/  IMAD.MOV.U32 R2, RZ, RZ, RZ ;  /* 0x000000ffff027224 */ /* 0x001fe400078e00ff */
[----:B-1----:R-:W-:-:S04]  /*0ef0*/  IMAD.MOV R8, RZ, RZ, -R3 ;  /* 0x000000ffff087224 */ /* 0x002fc800078e0a03 */
[----:B------:R-:W-:-:S04]  /*0f00*/  IMAD R11, R8, R9, RZ ;  /* 0x00000009080b7224 */ /* 0x000fc800078e02ff */
[----:B------:R-:W-:-:S04]  /*0f10*/  IMAD.HI.U32 R3, R3, R11, R2 ;  /* 0x0000000b03037227 */ /* 0x000fc800078e0002 */
[----:B------:R-:W-:Y:S02]  /*0f20*/  IMAD.MOV.U32 R2, RZ, RZ, R10 ;  /* 0x000000ffff027224 */ /* 0x000fe400078e000a */
[----:B------:R-:W-:-:S04]  /*0f30*/  IMAD.HI.U32 R3, R3, R6, RZ ;  /* 0x0000000603037227 */ /* 0x000fc800078e00ff */
[----:B------:R-:W-:-:S05]  /*0f40*/  IMAD R2, R3, R2, R6 ;  /* 0x0000000203027224 */ /* 0x000fca00078e0206 */
[----:B------:R-:W-:-:S13]  /*0f50*/  ISETP.GT.U32.AND P1, PT, R9, R2, PT ;  /* 0x000000020900720c */ /* 0x000fda0003f24070 */
[----:B------:R-:W-:Y:S02]  /*0f60*/  @!P1 IMAD.IADD R2, R2, 0x1, -R9 ;  /* 0x0000000102029824 */ /* 0x000fe400078e0a09 */
[----:B------:R-:W-:Y:S01]  /*0f70*/  @!P1 VIADD R3, R3, 0x1 ;  /* 0x0000000103039836 */ /* 0x000fe20000000000 */
[----:B------:R-:W-:Y:S02]  /*0f80*/  ISETP.NE.AND P1, PT, R5, RZ, PT ;  /* 0x000000ff0500720c */ /* 0x000fe40003f25270 */
[----:B------:R-:W-:-:S13]  /*0f90*/  ISETP.GE.U32.AND P0, PT, R2, R9, PT ;  /* 0x000000090200720c */ /* 0x000fda0003f06070 */
[----:B------:R-:W-:-:S04]  /*0fa0*/  @P0 VIADD R3, R3, 0x1 ;  /* 0x0000000103030836 */ /* 0x000fc80000000000 */
[----:B------:R-:W-:-:S04]  /*0fb0*/  IMAD.MOV.U32 R2, RZ, RZ, R3 ;  /* 0x000000ffff027224 */ /* 0x000fc800078e0003 */
[----:B------:R-:W-:Y:S01]  /*0fc0*/  @!P2 IMAD.MOV R2, RZ, RZ, -R2 ;  /* 0x000000ffff02a224 */ /* 0x000fe200078e0a02 */
[----:B------:R-:W-:-:S07]  /*0fd0*/  @!P1 LOP3.LUT R2, RZ, R5, RZ, 0x33, !PT ;  /* 0x00000005ff029212 */ /* 0x000fce00078e33ff */
.L_x_11:
[-C--:B------:R-:W-:Y:S01]  /*0fe0*/  IMAD R17, R17, R2.reuse, RZ ;  /* 0x0000000211117224 */ /* 0x080fe200078e02ff */
[----:B------:R-:W-:Y:S01]  /*0ff0*/  ULDC UR4, c[0x0][0x988] ;  /* 0x0002620000047ab9 */ /* 0x000fe20000000800 */
[----:B------:R-:W-:Y:S01]  /*1000*/  VIADD R120, R19, 0xffffff80 ;  /* 0xffffff8013787836 */ /* 0x000fe20000000000 */
[----:B------:R-:W-:Y:S02]  /*1010*/  PLOP3.LUT P0, PT, PT, PT, PT, 0x80, 0x0 ;  /* 0x000000000000781c */ /* 0x000fe40003f0f070 */
[----:B------:R-:W-:Y:S02]  /*1020*/  CS2R R92, SRZ ;  /* 0x00000000005c7805 */ /* 0x000fe4000001ff00 */
[----:B------:R-:W-:Y:S01]  /*1030*/  VIADDMNMX R26, R17, R2, R26, PT ;  /* 0x00000002111a7246 */ /* 0x000fe2000380011a */
[----:B-----5:R-:W-:Y:S01]  /*1040*/  FMUL.FTZ R2, R7, R0 ;  /* 0x0000000007027220 */ /* 0x020fe20000410000 */
[----:B------:R-:W-:Y:S01]  /*1050*/  IMAD.MOV.U32 R0, RZ, RZ, RZ ;  /* 0x000000ffff007224 */ /* 0x000fe200078e00ff */
[----:B------:R-:W-:-:S02]  /*1060*/  CS2R R4, SRZ ;  /* 0x0000000000047805 */ /* 0x000fc4000001ff00 */
[----:B------:R-:W-:Y:S01]  /*1070*/  ISETP.GT.AND P1, PT, R26, R17, PT ;  /* 0x000000111a00720c */ /* 0x000fe20003f24270 */
[----:B------:R-:W-:Y:S01]  /*1080*/  FMUL.FTZ R2, R2, UR4 ;  /* 0x0000000402027c20 */ /* 0x000fe20008410000 */
[----:B------:R-:W-:Y:S02]  /*1090*/  CS2R R154, SRZ ;  /* 0x00000000009a7805 */ /* 0x000fe4000001ff00 */
[----:B------:R-:W-:Y:S02]  /*10a0*/  CS2R R30, SRZ ;  /* 0x00000000001e7805 */ /* 0x000fe4000001ff00 */
[----:B------:R-:W-:Y:S02]  /*10b0*/  CS2R R28, SRZ ;  /* 0x00000000001c7805 */ /* 0x000fe4000001ff00 */
[----:B------:R-:W-:Y:S02]  /*10c0*/  CS2R R112, SRZ ;  /* 0x0000000000707805 */ /* 0x000fe4000001ff00 */
[----:B------:R-:W-:-:S02]  /*10d0*/  CS2R R72, SRZ ;  /* 0x0000000000487805 */ /* 0x000fc4000001ff00 */
[----:B------:R-:W-:Y:S02]  /*10e0*/  CS2R R84, SRZ ;  /* 0x0000000000547805 */ /* 0x000fe4000001ff00 */
[----:B------:R-:W-:Y:S02]  /*10f0*/  CS2R R152, SRZ ;  /* 0x0000000000987805 */ /* 0x000fe4000001ff00 */
[----:B------:R-:W-:Y:S01]  /*1100*/  CS2R R38, SRZ ;  /* 0x0000000000267805 */ /* 0x000fe2000001ff00 */
[----:B------:R-:W-:Y:S01]  /*1110*/  IMAD.MOV.U32 R34, RZ, RZ, RZ ;  /* 0x000000ffff227224 */ /* 0x000fe200078e00ff */
[----:B------:R-:W-:Y:S02]  /*1120*/  CS2R R36, SRZ ;  /* 0x0000000000247805 */ /* 0x000fe4000001ff00 */
[----:B------:R-:W-:Y:S02]  /*1130*/  CS2R R100, SRZ ;  /* 0x0000000000647805 */ /* 0x000fe4000001ff00 */
[----:B------:R-:W-:-:S02]  /*1140*/  CS2R R76, SRZ ;  /* 0x00000000004c7805 */ /* 0x000fc4000001ff00 */
[----:B------:R-:W-:Y:S01]  /*1150*/  CS2R R46, SRZ ;  /* 0x00000000002e7805 */ /* 0x000fe2000001ff00 */
[----:B------:R-:W-:Y:S01]  /*1160*/  IMAD.MOV.U32 R42, RZ, RZ, RZ ;  /* 0x000000ffff2a7224 */ /* 0x000fe200078e00ff */
[----:B------:R-:W-:Y:S02]  /*1170*/  CS2R R32, SRZ ;  /* 0x0000000000207805 */ /* 0x000fe4000001ff00 */
[----:B------:R-:W-:Y:S02]  /*1180*/  CS2R R44, SRZ ;  /* 0x00000000002c7805 */ /* 0x000fe4000001ff00 */
[----:B------:R-:W-:Y:S02]  /*1190*/  CS2R R108, SRZ ;  /* 0x00000000006c7805 */ /* 0x000fe4000001ff00 */
[----:B------:R-:W-:Y:S02]  /*11a0*/  CS2R R68, SRZ ;  /* 0x0000000000447805 */ /* 0x000fe4000001ff00 */
[----:B------:R-:W-:Y:S01]  /*11b0*/  CS2R R54, SRZ ;  /* 0x0000000000367805 */ /* 0x000fe2000001ff00 */
[----:B------:R-:W-:Y:S01]  /*11c0*/  IMAD.MOV.U32 R50, RZ, RZ, RZ ;  /* 0x000000ffff327224 */ /* 0x000fe200078e00ff */
[----:B------:R-:W-:-:S02]  /*11d0*/  CS2R R24, SRZ ;  /* 0x0000000000187805 */ /* 0x000fc4000001ff00 */
[----:B------:R-:W-:Y:S02]  /*11e0*/  CS2R R52, SRZ ;  /* 0x0000000000347805 */ /* 0x000fe4000001ff00 */
[----:B------:R-:W-:Y:S02]  /*11f0*/  CS2R R116, SRZ ;  /* 0x0000000000747805 */ /* 0x000fe4000001ff00 */
[----:B------:R-:W-:Y:S02]  /*1200*/  CS2R R48, SRZ ;  /* 0x0000000000307805 */ /* 0x000fe4000001ff00 */
[----:B------:R-:W-:Y:S02]  /*1210*/  CS2R R22, SRZ ;  /* 0x0000000000167805 */ /* 0x000fe4000001ff00 */
[----:B------:R-:W-:Y:S01]  /*1220*/  CS2R R62, SRZ ;  /* 0x00000000003e7805 */ /* 0x000fe2000001ff00 */
[----:B------:R-:W-:Y:S01]  /*1230*/  IMAD.MOV.U32 R58, RZ, RZ, RZ ;  /* 0x000000ffff3a7224 */ /* 0x000fe200078e00ff */
[----:B------:R-:W-:Y:S01]  /*1240*/  CS2R R60, SRZ ;  /* 0x00000000003c7805 */ /* 0x000fe2000001ff00 */
[----:B------:R-:W-:Y:S01]  /*1250*/  IMAD.MOV.U32 R121, RZ, RZ, RZ ;  /* 0x000000ffff797224 */ /* 0x000fe200078e00ff */
        /* <DEDUP_REMOVED lines=8> */
[----:B------:R-:W-:Y:S02]  /*12e0*/  CS2R R86, SRZ ;  /* 0x0000000000567805 */ /* 0x000fe4000001ff00 */
[----:B------:R-:W-:Y:S02]  /*12f0*/  CS2R R82, SRZ ;  /* 0x0000000000527805 */ /* 0x000fe4000001ff00 */
[----:B------:R-:W-:Y:S02]  /*1300*/  CS2R R12, SRZ ;  /* 0x00000000000c7805 */ /* 0x000fe4000001ff00 */
        /* <DEDUP_REMOVED lines=26> */
[----:B------:R-:W-:Y:S06]  /*14b0*/  @!P1 BRA `(.L_x_12) ;  /* 0x0000005c00b09947 */ /* 0x000fec0003800000 */
[----:B------:R-:W-:Y:S01]  /*14c0*/  SHF.R.S32.HI R3, RZ, 0x1f, R120 ;  /* 0x0000001fff037819 */ /* 0x000fe20000011478 */
[----:B------:R-:W0:Y:S01]  /*14d0*/  S2UR UR5, SR_CgaCtaId ;  /* 0x00000000000579c3 */ /* 0x000e220000008800 */
[----:B------:R-:W-:Y:S02]  /*14e0*/  UMOV UR36, 0x400 ;  /* 0x0000040000247882 */ /* 0x000fe40000000000 */
[----:B------:R-:W-:-:S04]  /*14f0*/  LEA.HI R19, R3, R120, RZ, 0x7 ;  /* 0x0000007803137211 */ /* 0x000fc800078f38ff */
[----:B------:R-:W-:-:S06]  /*1500*/  SHF.R.S32.HI R0, RZ, 0x7, R19 ;  /* 0x00000007ff007819 */ /* 0x000fcc0000011413 */
[----:B------:R-:W1:Y:S01]  /*1510*/  SHFL.IDX PT, R0, R0, RZ, 0x1f ;  /* 0x00001fff00007589 */ /* 0x000e6200000e0000 */
[----:B0-----:R-:W-:-:S04]  /*1520*/  ULEA UR36, UR5, UR36, 0x18 ;  /* 0x0000002405247291 */ /* 0x001fc8000f8ec03f */
[----:B------:R-:W-:-:S04]  /*1530*/  UIADD3 UR5, UR36, 0x20400, URZ ;  /* 0x0002040024057890 */ /* 0x000fc8000fffe03f */
[----:B------:R-:W-:Y:S01]  /*1540*/  ULOP3.LUT UP0, URZ, UR5, 0x3ff, URZ, 0xc0, !UPT ;  /* 0x000003ff053f7892 */ /* 0x000fe2000f80c03f */
[----:B-1----:R-:W-:-:S05]  /*1550*/  R2UR UR37, R0 ;  /* 0x00000000002572ca */ /* 0x002fca00000e0000 */
[----:B------:R-:W-:-:S08]  /*1560*/  PLOP3.LUT P0, PT, PT, PT, UP0, 0x80, 0x0 ;  /* 0x000000000000781c */ /* 0x000fd00003f0f008 */
[----:B------:R-:W-:-:S04]  /*1570*/  ULEA.HI UR4, UR37, UR37, URZ, 0x1 ;  /* 0x0000002525047291 */ /* 0x000fc8000f8f083f */
[----:B------:R-:W-:-:S04]  /*1580*/  ULOP3.LUT UR4, UR4, 0x1e, URZ, 0xc0, !UPT ;  /* 0x0000001e04047892 */ /* 0x000fc8000f8ec03f */
[----:B------:R-:W-:-:S04]  /*1590*/  UIADD3 UR4, UR37, -UR4, URZ ;  /* 0x8000000425047290 */ /* 0x000fc8000fffe03f */
[----:B------:R-:W-:-:S04]  /*15a0*/  ULEA UR4, UR4, UR5, 0xd ;  /* 0x0000000504047291 */ /* 0x000fc8000f8e683f */
[----:B------:R-:W-:-:S04]  /*15b0*/  USHF.R.U32.HI UR4, URZ, 0x4, UR4 ;  /* 0x000000043f047899 */ /* 0x000fc80008011604 */
[----:B------:R-:W-:Y:S01]  /*15c0*/  ULOP3.LUT UR42, UR4, 0x3fff, URZ, 0xc0, !UPT ;  /* 0x00003fff042a7892 */ /* 0x000fe2000f8ec03f */
[----:B------:R-:W-:Y:S11]  /*15d0*/  @!P0 BRA `(.L_x_13) ;  /* 0x0000000000408947 */ /* 0x000ff60003800000 */
[----:B------:R-:W-:Y:S01]  /*15e0*/  MOV R0, 0x0 ;  /* 0x0000000000007802 */ /* 0x000fe20000000f00 */
[----:B------:R-:W-:Y:S01]  /*15f0*/  ULDC.64 UR4, c[0x4][0xc0] ;  /* 0x0100300000047ab9 */ /* 0x000fe20000000a00 */
[----:B------:R-:W-:Y:S01]  /*1600*/  ULDC.64 UR6, c[0x4][0x30] ;  /* 0x01000c0000067ab9 */ /* 0x000fe20000000a00 */
[----:B------:R-:W-:Y:S01]  /*1610*/  IMAD.U32 R4, RZ, RZ, UR4 ;  /* 0x00000004ff047e24 */ /* 0x000fe2000f8e00ff */
[----:B------:R0:W1:Y:S01]  /*1620*/  LDC.64 R14, c[0x4][R0] ;  /* 0x01000000000e7b82 */ /* 0x0000620000000a00 */
[----:B------:R-:W-:Y:S01]  /*1630*/  IMAD.U32 R5, RZ, RZ, UR5 ;  /* 0x00000005ff057e24 */ /* 0x000fe2000f8e00ff */
[----:B------:R-:W-:Y:S01]  /*1640*/  ULDC.64 UR4, c[0x4][0xc8] ;  /* 0x0100320000047ab9 */ /* 0x000fe20000000a00 */
[----:B------:R-:W-:Y:S02]  /*1650*/  IMAD.U32 R10, RZ, RZ, UR6 ;  /* 0x00000006ff0a7e24 */ /* 0x000fe4000f8e00ff */
[----:B------:R-:W-:Y:S02]  /*1660*/  IMAD.U32 R6, RZ, RZ, UR4 ;  /* 0x00000004ff067e24 */ /* 0x000fe4000f8e00ff */
[----:B------:R-:W-:-:S02]  /*1670*/  IMAD.U32 R7, RZ, RZ, UR5 ;  /* 0x00000005ff077e24 */ /* 0x000fc4000f8e00ff */
[----:B------:R-:W-:Y:S02]  /*1680*/  IMAD.U32 R11, RZ, RZ, UR7 ;  /* 0x00000007ff0b7e24 */ /* 0x000fe4000f8e00ff */
[----:B------:R-:W-:Y:S02]  /*1690*/  IMAD.MOV.U32 R8, RZ, RZ, 0x70 ;  /* 0x00000070ff087424 */ /* 0x000fe400078e00ff */
[----:B------:R-:W-:Y:S02]  /*16a0*/  IMAD.MOV.U32 R12, RZ, RZ, 0x1 ;  /* 0x00000001ff0c7424 */ /* 0x000fe400078e00ff */
[----:B0-----:R-:W-:-:S07]  /*16b0*/  IMAD.MOV.U32 R13, RZ, RZ, RZ ;  /* 0x000000ffff0d7224 */ /* 0x001fce00078e00ff */
[----:B------:R-:W-:-:S07]  /*16c0*/  LEPC R20, `(.L_x_13) ;  /* 0x000000001014794e */ /* 0x000fce0000000000 */
[----:B-1----:R-:W-:Y:S05]  /*16d0*/  CALL.ABS.NOINC R14 ;  /* 0x000000000e007343 */ /* 0x002fea0003c00000 */
.L_x_13:
[----:B------:R-:W2:Y:S01]  /*16e0*/  LDL.LU R20, [R1+0x20] ;  /* 0x0000200001147983 */ /* 0x000ea20000300800 */
[----:B------:R-:W-:-:S04]  /*16f0*/  SHF.L.U32 R3, RZ, 0x1f, RZ ;  /* 0x0000001fff037819 */ /* 0x000fc800000006ff */
[----:B------:R-:W0:Y:S01]  /*1700*/  SYNCS.PHASECHK.TRANS64.TRYWAIT P1, [UR36+0x38800], R3 ;  /* 0x03880003ff0075a7 */ /* 0x000e220008020164 */
[----:B--2---:R-:W-:-:S04]  /*1710*/  LOP3.LUT R0, R20, 0x1, RZ, 0xfc, !PT ;  /* 0x0000000114007812 */ /* 0x004fc800078efcff */
[----:B------:R-:W-:Y:S01]  /*1720*/  ISETP.NE.AND P0, PT, R0, 0x3, PT ;  /* 0x000000030000780c */ /* 0x000fe20003f05270 */
[----:B0-----:R-:W-:-:S12]  /*1730*/  @!P1 BRA `(.L_x_14) ;  /* 0x000000d400fc9947 */ /* 0x001fd80003800000 */
.L_x_97:
[----:B------:R-:W-:Y:S05]  /*1740*/  @!P0 BRA `(.L_x_15) ;  /* 0x0000000000048947 */ /* 0x000fea0003800000 */
[----:B------:R-:W-:Y:S01]  /*1750*/  BPT.TRAP 0x1 ;  /* 0x000000040000795c */ /* 0x000fe20000300000 */
.L_x_15:
[----:B------:R1:W2:Y:S01]  /*1760*/  SYNCS.PHASECHK.TRANS64.TRYWAIT P2, [UR36+0x38830], R3 ;  /* 0x03883003ff0075a7 */ /* 0x0002a20008040164 */
[----:B------:R-:W-:Y:S05]  /*1770*/  @!P0 BRA `(.L_x_16) ;  /* 0x0000000000048947 */ /* 0x000fea0003800000 */
[----:B------:R-:W-:Y:S01]  /*1780*/  BPT.TRAP 0x1 ;  /* 0x000000040000795c */ /* 0x000fe20000300000 */
.L_x_16:
[----:B0-----:R-:W0:Y:S01]  /*1790*/  S2R R0, SR_TID.X ;  /* 0x0000000000007919 */ /* 0x001e220000002100 */
[----:B------:R-:W-:Y:S01]  /*17a0*/  IMAD.U32 R4, RZ, RZ, UR42 ;  /* 0x0000002aff047e24 */ /* 0x000fe2000f8e00ff */
[----:B0-----:R-:W-:-:S04]  /*17b0*/  LOP3.LUT R0, R0, 0x7f, RZ, 0xc0, !PT ;  /* 0x0000007f00007812 */ /* 0x001fc800078ec0ff */
[----:B------:R-:W-:Y:S01]  /*17c0*/  ISETP.NE.AND P1, PT, R0, RZ, PT ;  /* 0x000000ff0000720c */ /* 0x000fe20003f25270 */
[----:B--2---:R-:W-:-:S12]  /*17d0*/  @P2 BRA `(.L_x_17) ;  /* 0x0000000000082947 */ /* 0x004fd80003800000 */
[----:B------:R-:W0:Y:S02]  /*17e0*/  SYNCS.PHASECHK.TRANS64.TRYWAIT P2, [UR36+0x38830], R3 ;  /* 0x03883003ff0075a7 */ /* 0x000e240008040164 */
[----:B0-----:R-:W-:Y:S05]  /*17f0*/  @!P2 BRA `(.L_x_18) ;  /* 0x000000d400e4a947 */ /* 0x001fea0003800000 */
.L_x_17:
[----:B------:R-:W-:Y:S05]  /*1800*/  WARPSYNC.ALL ;  /* 0x0000000000007948 */ /* 0x000fea0003800000 */
[----:B------:R-:W-:Y:S01]  /*1810*/  IMAD.MOV.U32 R8, RZ, RZ, RZ ;  /* 0x000000ffff087224 */ /* 0x000fe200078e00ff */
[----:B------:R-:W-:Y:S01]  /*1820*/  LOP3.LUT R4, R4, 0x10000, RZ, 0xfc, !PT ;  /* 0x0001000004047812 */ /* 0x000fe200078efcff */
[----:B------:R-:W-:Y:S02]  /*1830*/  IMAD.MOV.U32 R25, RZ, RZ, RZ ;  /* 0x000000ffff197224 */ /* 0x000fe400078e00ff */
[----:B------:R-:W-:Y:S01]  /*1840*/  IMAD.MOV.U32 R5, RZ, RZ, 0x40000040 ;  /* 0x40000040ff057424 */ /* 0x000fe200078e00ff */
[----:B------:R-:W-:Y:S01]  /*1850*/  UIADD3 UR4, UR36, 0x28400, URZ ;  /* 0x0002840024047890 */ /* 0x000fe2000fffe03f */
[----:B------:R-:W-:Y:S01]  /*1860*/  R2UR UR8, R4 ;  /* 0x00000000040872ca */ /* 0x000fe200000e0000 */
[----:B------:R-:W-:-:S02]  /*1870*/  WARPGROUP.ARRIVE ;  /* 0x00000000000079c5 */ /* 0x000fc40000000000 */
[----:B------:R-:W-:Y:S01]  /*1880*/  R2UR UR9, R5 ;  /* 0x00000000050972ca */ /* 0x000fe200000e0000 */
[----:B------:R-:W-:Y:S01]  /*1890*/  USHF.R.U32.HI UR4, URZ, 0x4, UR4 ;  /* 0x000000043f047899 */ /* 0x000fe20008011604 */
[----:B------:R-:W-:Y:S01]  /*18a0*/  R2UR UR32, R4 ;  /* 0x00000000042072ca */ /* 0x000fe200000e0000 */
[----:B------:R-:W-:Y:S01]  /*18b0*/  UMOV UR11, 0x40000040 ;  /* 0x40000040000b7882 */ /* 0x000fe20000000000 */
[----:B------:R-:W-:Y:S01]  /*18c0*/  UMOV UR13, 0x40000040 ;  /* 0x40000040000d7882 */ /* 0x000fe20000000000 */
[----:B------:R-:W-:Y:S01]  /*18d0*/  ULOP3.LUT UR4, UR4, 0x3fff, URZ, 0xc0, !UPT ;  /* 0x00003fff04047892 */ /* 0x000fe2000f8ec03f */
[----:B------:R-:W-:Y:S01]  /*18e0*/  LOP3.LUT R19, R19, 0xffffff80, RZ, 0xc0, !PT ;  /* 0xffffff8013137812 */ /* 0x000fe200078ec0ff */
[----:B------:R-:W-:Y:S01]  /*18f0*/  UMOV UR15, 0x40000040 ;  /* 0x40000040000f7882 */ /* 0x000fe20000000000 */
[----:B------:R-:W-:Y:S01]  /*1900*/  UMOV UR17, 0x40000040 ;  /* 0x4000004000117882 */ /* 0x000fe20000000000 */
[----:B------:R-:W-:Y:S01]  /*1910*/  ULOP3.LUT UR6, UR4, 0x10000, URZ, 0xfc, !UPT ;  /* 0x0001000004067892 */ /* 0x000fe2000f8efc3f */
[----:B01----:R-:W-:Y:S01]  /*1920*/  IMAD.MOV.U32 R3, RZ, RZ, -0x2 ;  /* 0xfffffffeff037424 */ /* 0x003fe200078e00ff */
[----:B------:R-:W-:Y:S01]  /*1930*/  UMOV UR19, 0x40000040 ;  /* 0x4000004000137882 */ /* 0x000fe20000000000 */
[----:B------:R-:W-:Y:S01]  /*1940*/  UMOV UR21, 0x40000040 ;  /* 0x4000004000157882 */ /* 0x000fe20000000000 */
[----:B------:R-:W-:Y:S01]  /*1950*/  UIADD3 UR14, UR6, 0x4, URZ ;  /* 0x00000004060e7890 */ /* 0x000fe2000fffe03f */
[----:B------:R-:W-:Y:S01]  /*1960*/  IMAD.IADD R19, R120, 0x1, -R19 ;  /* 0x0000000178137824 */ /* 0x000fe200078e0a13 */
[----:B------:R-:W-:Y:S01]  /*1970*/  UIADD3 UR12, UR32, 0x4, URZ ;  /* 0x00000004200c7890 */ /* 0x000fe2000fffe03f */
[----:B------:R-:W-:Y:S01]  /*1980*/  P2R R92, PR, RZ, 0x2 ;  /* 0x00000002ff5c7803 */ /* 0x000fe20000000000 */
[----:B------:R-:W-:Y:S01]  /*1990*/  UMOV UR10, UR6 ;  /* 0x00000006000a7c82 */ /* 0x000fe20008000000 */
[----:B------:R-:W-:Y:S01]  /*19a0*/  UIADD3 UR16, UR32, 0x6, URZ ;  /* 0x0000000620107890 */ /* 0x000fe2000fffe03f */
[----:B------:R-:W-:Y:S01]  /*19b0*/  QGMMA.64x128x32.F32.E4M3.E4M3 R28, gdesc[UR8], RZ, !UPT, gsb0 ;  /* 0x01e00000081c79f3 */ /* 0x000fe2000c0008ff */
[----:B------:R-:W-:Y:S01]  /*19c0*/  UIADD3 UR8, UR32, 0x2, URZ ;  /* 0x0000000220087890 */ /* 0x000fe2000fffe03f */
[----:B------:R-:W-:Y:S01]  /*19d0*/  SHF.R.S32.HI R0, RZ, 0x1f, R19 ;  /* 0x0000001fff007819 */ /* 0x000fe20000011413 */
[----:B------:R-:W-:Y:S01]  /*19e0*/  UIADD3 UR10, UR6, 0x2, URZ ;  /* 0x00000002060a7890 */ /* 0x000fe2000fffe03f */
[----:B------:R-:W-:Y:S01]  /*19f0*/  P2R R94, PR, RZ, 0x1 ;  /* 0x00000001ff5e7803 */ /* 0x000fe20000000000 */
[----:B------:R-:W-:Y:S01]  /*1a00*/  UMOV UR9, 0x40000040 ;  /* 0x4000004000097882 */ /* 0x000fe20000000000 */
[----:B------:R-:W-:Y:S01]  /*1a10*/  UMOV UR11, 0x40000040 ;  /* 0x40000040000b7882 */ /* 0x000fe20000000000 */
[----:B------:R-:W-:Y:S01]  /*1a20*/  UIADD3 UR18, UR6, 0x6, URZ ;  /* 0x0000000606127890 */ /* 0x000fe2000fffe03f */
[----:B------:R-:W-:Y:S01]  /*1a30*/  LEA.HI R0, R0, R19, RZ, 0x2 ;  /* 0x0000001300007211 */ /* 0x000fe200078f10ff */
[----:B------:R-:W-:Y:S01]  /*1a40*/  UIADD3 UR20, UR32, 0x400, URZ ;  /* 0x0000040020147890 */ /* 0x000fe2000fffe03f */
[----:B------:R-:W0:Y:S01]  /*1a50*/  S2UR UR5, SR_CgaCtaId ;  /* 0x00000000000579c3 */ /* 0x000e220000008800 */
[----:B------:R-:W-:Y:S01]  /*1a60*/  UIADD3 UR22, UR6, 0x400, URZ ;  /* 0x0000040006167890 */ /* 0x000fe2000fffe03f */
[----:B------:R-:W-:Y:S01]  /*1a70*/  LOP3.LUT R0, R0, 0x7ffffffc, RZ, 0xc0, !PT ;  /* 0x7ffffffc00007812 */ /* 0x000fe200078ec0ff */
[----:B------:R-:W-:Y:S01]  /*1a80*/  UMOV UR23, 0x40000040 ;  /* 0x4000004000177882 */ /* 0x000fe20000000000 */
[----:B------:R-:W-:Y:S01]  /*1a90*/  UIADD3 UR24, UR32, 0x402, URZ ;  /* 0x0000040220187890 */ /* 0x000fe2000fffe03f */
[--C-:B------:R-:W-:Y:S01]  /*1aa0*/  IMAD.MOV.U32 R96, RZ, RZ, R25.reuse ;  /* 0x000000ffff607224 */ /* 0x100fe200078e0019 */
[----:B------:R-:W-:Y:S01]  /*1ab0*/  UIADD3 UR26, UR6, 0x402, URZ ;  /* 0x00000402061a7890 */ /* 0x000fe2000fffe03f */
[----:B------:R-:W-:Y:S01]  /*1ac0*/  IMAD.IADD R0, R19, 0x1, -R0 ;  /* 0x0000000113007824 */ /* 0x000fe200078e0a00 */
[----:B------:R-:W-:Y:S01]  /*1ad0*/  UMOV UR25, 0x40000040 ;  /* 0x4000004000197882 */ /* 0x000fe20000000000 */
[----:B------:R-:W-:Y:S01]  /*1ae0*/  UMOV UR27, 0x40000040 ;  /* 0x40000040001b7882 */ /* 0x000fe20000000000 */
[----:B------:R-:W-:Y:S01]  /*1af0*/  UIADD3 UR28, UR32, 0x404, URZ ;  /* 0x00000404201c7890 */ /* 0x000fe2000fffe03f */
[----:B------:R-:W-:Y:S01]  /*1b00*/  IMAD R0, R0, R3, 0x80 ;  /* 0x0000008000007424 */ /* 0x000fe200078e0203 */
[----:B------:R-:W-:Y:S01]  /*1b10*/  UIADD3 UR30, UR6, 0x404, URZ ;  /* 0x00000404061e7890 */ /* 0x000fe2000fffe03f */
[----:B------:R-:W-:Y:S01]  /*1b20*/  IMAD.MOV.U32 R98, RZ, RZ, R25 ;  /* 0x000000ffff627224 */ /* 0x000fe200078e0019 */
[----:B------:R-:W-:Y:S01]  /*1b30*/  UMOV UR29, 0x40000040 ;  /* 0x40000040001d7882 */ /* 0x000fe20000000000 */
[----:B------:R-:W-:Y:S01]  /*1b40*/  UMOV UR31, 0x40000040 ;  /* 0x40000040001f7882 */ /* 0x000fe20000000000 */
[----:B------:R-:W-:Y:S01]  /*1b50*/  UIADD3 UR32, UR32, 0x406, URZ ;  /* 0x0000040620207890 */ /* 0x000fe2000fffe03f */
[----:B------:R-:W-:Y:S01]  /*1b60*/  IMAD.IADD R27, R0, 0x1, R27 ;  /* 0x00000001001b7824 */ /* 0x000fe200078e021b */
[----:B------:R-:W-:Y:S01]  /*1b70*/  UIADD3 UR34, UR6, 0x406, URZ ;  /* 0x0000040606227890 */ /* 0x000fe2000fffe03f */
[----:B------:R-:W-:Y:S01]  /*1b80*/  IMAD.MOV.U32 R100, RZ, RZ, R25 ;  /* 0x000000ffff647224 */ /* 0x000fe200078e0019 */
[----:B------:R-:W-:Y:S01]  /*1b90*/  UMOV UR33, 0x40000040 ;  /* 0x4000004000217882 */ /* 0x000fe20000000000 */
[----:B------:R-:W-:Y:S01]  /*1ba0*/  UMOV UR35, 0x40000040 ;  /* 0x4000004000237882 */ /* 0x000fe20000000000 */
[----:B------:R-:W-:-:S02]  /*1bb0*/  IMAD R0, R26, -0x80, R27 ;  /* 0xffffff801a007824 */ /* 0x000fc400078e021b */
[--C-:B------:R-:W-:Y:S02]  /*1bc0*/  IMAD.MOV.U32 R102, RZ, RZ, R25.reuse ;  /* 0x000000ffff667224 */ /* 0x100fe400078e0019 */
[--C-:B------:R-:W-:Y:S01]  /*1bd0*/  IMAD.MOV.U32 R104, RZ, RZ, R25.reuse ;  /* 0x000000ffff687224 */ /* 0x100fe200078e0019 */
[C---:B------:R-:W-:Y:S01]  /*1be0*/  ISETP.GT.AND P4, PT, R0.reuse, RZ, PT ;  /* 0x000000ff0000720c */ /* 0x040fe20003f84270 */
[--C-:B------:R-:W-:Y:S01]  /*1bf0*/  IMAD.MOV.U32 R106, RZ, RZ, R25.reuse ;  /* 0x000000ffff6a7224 */ /* 0x100fe200078e0019 */
[C---:B------:R-:W-:Y:S01]  /*1c00*/  ISETP.GT.AND P3, PT, R0.reuse, 0x1, PT ;  /* 0x000000010000780c */ /* 0x040fe20003f64270 */
        /* <DEDUP_REMOVED lines=9> */
[----:B------:R-:W-:Y:S01]  /*1ca0*/  ISETP.GT.AND P0, PT, R0, 0x60, PT ;  /* 0x000000600000780c */ /* 0x000fe20003f04270 */
[----:B------:R-:W-:-:S02]  /*1cb0*/  IMAD.MOV.U32 R118, RZ, RZ, R25 ;  /* 0x000000ffff767224 */ /* 0x000fc400078e0019 */
[--C-:B------:R-:W-:Y:S02]  /*1cc0*/  IMAD.MOV.U32 R120, RZ, RZ, R25.reuse ;  /* 0x000000ffff787224 */ /* 0x100fe400078e0019 */
[--C-:B------:R-:W-:Y:S02]  /*1cd0*/  IMAD.MOV.U32 R122, RZ, RZ, R25.reuse ;  /* 0x000000ffff7a7224 */ /* 0x100fe400078e0019 */
[--C-:B------:R-:W-:Y:S02]  /*1ce0*/  IMAD.MOV.U32 R124, RZ, RZ, R25.reuse ;  /* 0x000000ffff7c7224 */ /* 0x100fe400078e0019 */
[--C-:B------:R-:W-:Y:S02]  /*1cf0*/  IMAD.MOV.U32 R126, RZ, RZ, R25.reuse ;  /* 0x000000ffff7e7224 */ /* 0x100fe400078e0019 */
[--C-:B------:R-:W-:Y:S02]  /*1d00*/  IMAD.MOV.U32 R128, RZ, RZ, R25.reuse ;  /* 0x000000ffff807224 */ /* 0x100fe400078e0019 */
        /* <DEDUP_REMOVED lines=11> */
[----:B------:R-:W-:Y:S01]  /*1dc0*/  IMAD.MOV.U32 R150, RZ, RZ, R25 ;  /* 0x000000ffff967224 */ /* 0x000fe200078e0019 */
[----:B------:R-:W-:Y:S02]  /*1dd0*/  WARPGROUP.DEPBAR.LE gsb0, 0x0 ;  /* 0x00008000000079c5 */ /* 0x000fe40000010000 */
[----:B------:R-:W-:-:S06]  /*1de0*/  WARPGROUP.ARRIVE ;  /* 0x00000000000079c5 */ /* 0x000fcc0000000000 */
[----:B------:R-:W-:Y:S03]  /*1df0*/  QGMMA.64x128x32.F32.E4M3.E4M3 R28, gdesc[UR8], R28, gsb0 ;  /* 0x01e00000081c79f3 */ /* 0x000fe6000800081c */
[----:B------:R-:W-:Y:S02]  /*1e00*/  WARPGROUP.DEPBAR.LE gsb0, 0x0 ;  /* 0x00008000000079c5 */ /* 0x000fe40000010000 */
[----:B------:R-:W-:-:S07]  /*1e10*/  WARPGROUP.ARRIVE ;  /* 0x00000000000079c5 */ /* 0x000fce0000000000 */
        /* <DEDUP_REMOVED lines=17> */
[----:B------:R-:W-:Y:S02]  /*1f30*/  FSEL R7, R30, -INF , P4 ;  /* 0xff8000001e077808 */ /* 0x000fe40002000000 */
[----:B------:R-:W-:Y:S02]  /*1f40*/  FSEL R6, R31, -INF , P3 ;  /* 0xff8000001f067808 */ /* 0x000fe40001800000 */
[----:B------:R-:W-:Y:S02]  /*1f50*/  FSEL R93, R34, -INF , P2 ;  /* 0xff800000225d7808 */ /* 0x000fe40001000000 */
[----:B------:R-:W-:-:S02]  /*1f60*/  FMNMX.FTZ R10, R7, R6, !PT ;  /* 0x00000006070a7209 */ /* 0x000fc40007810000 */
[----:B------:R-:W-:Y:S02]  /*1f70*/  FSEL R95, R35, -INF , P6 ;  /* 0xff800000235f7808 */ /* 0x000fe40003000000 */
[----:B------:R-:W-:Y:S02]  /*1f80*/  FMNMX.FTZ R10, R93, R10, !PT ;  /* 0x0000000a5d0a7209 */ /* 0x000fe40007810000 */
[----:B------:R-:W-:Y:S02]  /*1f90*/  FSEL R9, R28, -INF , P4 ;  /* 0xff8000001c097808 */ /* 0x000fe40002000000 */
[----:B------:R-:W-:Y:S02]  /*1fa0*/  ISETP.GT.AND P4, PT, R0, 0x11, PT ;  /* 0x000000110000780c */ /* 0x000fe40003f84270 */
[----:B------:R-:W-:Y:S02]  /*1fb0*/  FSEL R97, R38, -INF , P5 ;  /* 0xff80000026617808 */ /* 0x000fe40002800000 */
[----:B------:R-:W-:-:S02]  /*1fc0*/  FMNMX.FTZ R10, R95, R10, !PT ;  /* 0x0000000a5f0a7209 */ /* 0x000fc40007810000 */
[----:B------:R-:W-:Y:S02]  /*1fd0*/  FSEL R29, R29, -INF , P3 ;  /* 0xff8000001d1d7808 */ /* 0x000fe40001800000 */
[----:B------:R-:W-:Y:S02]  /*1fe0*/  ISETP.GT.AND P3, PT, R0, 0x18, PT ;  /* 0x000000180000780c */ /* 0x000fe40003f64270 */
[----:B------:R-:W-:Y:S02]  /*1ff0*/  FSEL R99, R39, -INF , P4 ;  /* 0xff80000027637808 */ /* 0x000fe40002000000 */
[----:B------:R-:W-:Y:S02]  /*2000*/  FMNMX.FTZ R10, R97, R10, !PT ;  /* 0x0000000a610a7209 */ /* 0x000fe40007810000 */
[----:B------:R-:W-:Y:S02]  /*2010*/  FSEL R11, R32, -INF , P2 ;  /* 0xff800000200b7808 */ /* 0x000fe40001000000 */
[----:B------:R-:W-:-:S02]  /*2020*/  ISETP.GT.AND P2, PT, R0, 0x19, PT ;  /* 0x000000190000780c */ /* 0x000fc40003f44270 */
        /* <DEDUP_REMOVED lines=62> */
[----:B------:R-:W-:Y:S01]  /*2410*/  FSEL R133, R74, -INF , P2 ;  /* 0xff8000004a857808 */ /* 0x000fe20001000000 */
[----:B------:R-:W-:Y:S01]  /*2420*/  IMAD.MOV.U32 R74, RZ, RZ, R25 ;  /* 0x000000ffff4a7224 */ /* 0x000fe200078e0019 */
[----:B------:R-:W-:Y:S02]  /*2430*/  FMNMX.FTZ R10, R131, R10, !PT ;  /* 0x0000000a830a7209 */ /* 0x000fe40007810000 */
[----:B------:R-:W-:Y:S02]  /*2440*/  FSEL R135, R75, -INF , P1 ;  /* 0xff8000004b877808 */ /* 0x000fe40000800000 */
[----:B------:R-:W-:-:S02]  /*2450*/  FMNMX.FTZ R10, R133, R10, !PT ;  /* 0x0000000a850a7209 */ /* 0x000fc40007810000 */
[----:B------:R-:W-:Y:S02]  /*2460*/  ISETP.GT.AND P1, PT, R0, 0x61, PT ;  /* 0x000000610000780c */ /* 0x000fe40003f24270 */
[----:B------:R-:W-:Y:S01]  /*2470*/  FSEL R137, R78, -INF , P0 ;  /* 0xff8000004e897808 */ /* 0x000fe20000000000 */
[----:B------:R-:W-:Y:S01]  /*2480*/  IMAD.MOV.U32 R78, RZ, RZ, R25 ;  /* 0x000000ffff4e7224 */ /* 0x000fe200078e0019 */
[----:B------:R-:W-:Y:S02]  /*2490*/  FMNMX.FTZ R10, R135, R10, !PT ;  /* 0x0000000a870a7209 */ /* 0x000fe40007810000 */
[----:B------:R-:W-:Y:S02]  /*24a0*/  ISETP.GT.AND P0, PT, R0, 0x68, PT ;  /* 0x000000680000780c */ /* 0x000fe40003f04270 */
[----:B------:R-:W-:Y:S02]  /*24b0*/  FSEL R79, R79, -INF , P1 ;  /* 0xff8000004f4f7808 */ /* 0x000fe40000800000 */
[----:B------:R-:W-:-:S02]  /*24c0*/  FMNMX.FTZ R10, R137, R10, !PT ;  /* 0x0000000a890a7209 */ /* 0x000fc40007810000 */
[----:B------:R-:W-:Y:S02]  /*24d0*/  FSEL R39, R72, -INF , P2 ;  /* 0xff80000048277808 */ /* 0x000fe40001000000 */
[----:B------:R-:W-:Y:S02]  /*24e0*/  ISETP.GT.AND P2, PT, R0, 0x69, PT ;  /* 0x000000690000780c */ /* 0x000fe40003f44270 */
[----:B------:R-:W-:Y:S01]  /*24f0*/  FSEL R139, R82, -INF , P0 ;  /* 0xff800000528b7808 */ /* 0x000fe20000000000 */
[----:B------:R-:W-:Y:S01]  /*2500*/  IMAD.MOV.U32 R82, RZ, RZ, R25 ;  /* 0x000000ffff527224 */ /* 0x000fe200078e0019 */
[----:B------:R-:W-:Y:S02]  /*2510*/  FMNMX.FTZ R10, R79, R10, !PT ;  /* 0x0000000a4f0a7209 */ /* 0x000fe40007810000 */
[----:B------:R-:W-:Y:S02]  /*2520*/  FSEL R69, R69, -INF , P3 ;  /* 0xff80000045457808 */ /* 0x000fe40001800000 */
[----:B------:R-:W-:-:S02]  /*2530*/  FSEL R83, R83, -INF , P2 ;  /* 0xff80000053537808 */ /* 0x000fc40001000000 */
[----:B------:R-:W-:Y:S02]  /*2540*/  FMNMX.FTZ R10, R139, R10, !PT ;  /* 0x0000000a8b0a7209 */ /* 0x000fe40007810000 */
[----:B------:R-:W-:Y:S02]  /*2550*/  ISETP.GT.AND P3, PT, R0, 0x70, PT ;  /* 0x000000700000780c */ /* 0x000fe40003f64270 */
[----:B------:R-:W-:Y:S02]  /*2560*/  FSEL R43, R68, -INF , P4 ;  /* 0xff800000442b7808 */ /* 0x000fe40002000000 */
[----:B------:R-:W-:Y:S01]  /*2570*/  FSEL R141, R86, -INF , P3 ;  /* 0xff800000568d7808 */ /* 0x000fe20001800000 */
[----:B------:R-:W-:Y:S01]  /*2580*/  IMAD.MOV.U32 R86, RZ, RZ, R25 ;  /* 0x000000ffff567224 */ /* 0x000fe200078e0019 */
[----:B------:R-:W-:Y:S02]  /*2590*/  FMNMX.FTZ R10, R83, R10, !PT ;  /* 0x0000000a530a7209 */ /* 0x000fe40007810000 */
[----:B------:R-:W-:-:S02]  /*25a0*/  ISETP.GT.AND P4, PT, R0, 0x71, PT ;  /* 0x000000710000780c */ /* 0x000fc40003f84270 */
[----:B------:R-:W-:Y:S02]  /*25b0*/  FSEL R65, R65, -INF , P5 ;  /* 0xff80000041417808 */ /* 0x000fe40002800000 */
[----:B------:R-:W-:Y:S02]  /*25c0*/  FSEL R143, R87, -INF , P4 ;  /* 0xff800000578f7808 */ /* 0x000fe40002000000 */
[----:B------:R-:W-:Y:S02]  /*25d0*/  FMNMX.FTZ R10, R141, R10, !PT ;  /* 0x0000000a8d0a7209 */ /* 0x000fe40007810000 */
[----:B------:R-:W-:Y:S02]  /*25e0*/  ISETP.GT.AND P5, PT, R0, 0x78, PT ;  /* 0x000000780000780c */ /* 0x000fe40003fa4270 */
[----:B------:R-:W-:Y:S02]  /*25f0*/  FSEL R35, R64, -INF , P6 ;  /* 0xff80000040237808 */ /* 0x000fe40003000000 */
[----:B------:R-:W-:Y:S01]  /*2600*/  FSEL R145, R90, -INF , P5 ;  /* 0xff8000005a917808 */ /* 0x000fe20002800000 */
[----:B------:R-:W-:Y:S01]  /*2610*/  IMAD.MOV.U32 R90, RZ, RZ, R25 ;  /* 0x000000ffff5a7224 */ /* 0x000fe200078e0019 */
[----:B------:R-:W-:-:S02]  /*2620*/  FMNMX.FTZ R10, R143, R10, !PT ;  /* 0x0000000a8f0a7209 */ /* 0x000fc40007810000 */
[----:B------:R-:W-:Y:S02]  /*2630*/  ISETP.GT.AND P6, PT, R0, 0x79, PT ;  /* 0x000000790000780c */ /* 0x000fe40003fc4270 */
[----:B------:R-:W-:Y:S02]  /*2640*/  FMNMX.FTZ R10, R145, R10, !PT ;  /* 0x0000000a910a7209 */ /* 0x000fe40007810000 */
[----:B------:R-:W-:Y:S02]  /*2650*/  FSEL R147, R91, -INF , P6 ;  /* 0xff8000005b937808 */ /* 0x000fe40003000000 */
[----:B------:R-:W-:Y:S02]  /*2660*/  P2R R20, PR, RZ, 0x4 ;  /* 0x00000004ff147803 */ /* 0x000fe40000000000 */
[----:B------:R-:W-:Y:S02]  /*2670*/  FMNMX.FTZ R10, R147, R10, !PT ;  /* 0x0000000a930a7209 */ /* 0x000fe40007810000 */
[----:B------:R-:W-:-:S02]  /*2680*/  P2R R22, PR, RZ, 0x1 ;  /* 0x00000001ff167803 */ /* 0x000fc40000000000 */
[----:B------:R-:W-:Y:S01]  /*2690*/  ISETP.GT.AND P0, PT, R0, 0x59, PT ;  /* 0x000000590000780c */ /* 0x000fe20003f04270 */
[----:B------:R-:W1:Y:S01]  /*26a0*/  SHFL.BFLY PT, R3, R10, 0x2, 0x1f ;  /* 0x0c401f000a037f89 */ /* 0x000e6200000e0000 */
[----:B------:R-:W-:Y:S02]  /*26b0*/  P2R R24, PR, RZ, 0x2 ;  /* 0x00000002ff187803 */ /* 0x000fe40000000000 */
[----:B------:R-:W-:Y:S02]  /*26c0*/  FSEL R73, R73, -INF , P0 ;  /* 0xff80000049497808 */ /* 0x000fe40000000000 */
[----:B------:R-:W-:Y:S02]  /*26d0*/  ISETP.NE.AND P0, PT, R22, RZ, PT ;  /* 0x000000ff1600720c */ /* 0x000fe40003f05270 */
[----:B------:R-:W-:Y:S02]  /*26e0*/  ISETP.GT.AND P1, PT, R0, 0x60, PT ;  /* 0x000000600000780c */ /* 0x000fe40003f24270 */
[----:B------:R-:W-:Y:S01]  /*26f0*/  FSEL R51, R80, -INF , P0 ;  /* 0xff80000050337808 */ /* 0x000fe20000000000 */
[--C-:B------:R-:W-:Y:S01]  /*2700*/  IMAD.MOV.U32 R80, RZ, RZ, R25.reuse ;  /* 0x000000ffff507224 */ /* 0x100fe200078e0019 */
[----:B------:R-:W-:Y:S01]  /*2710*/  FSEL R59, R76, -INF , P1 ;  /* 0xff8000004c3b7808 */ /* 0x000fe20000800000 */
[----:B------:R-:W-:Y:S01]  /*2720*/  IMAD.MOV.U32 R76, RZ, RZ, R25 ;  /* 0x000000ffff4c7224 */ /* 0x000fe200078e0019 */
[----:B------:R-:W-:-:S02]  /*2730*/  ISETP.NE.AND P1, PT, R24, RZ, PT ;  /* 0x000000ff1800720c */ /* 0x000fc40003f25270 */
[----:B------:R-:W-:Y:S01]  /*2740*/  FSEL R87, R84, -INF , P3 ;  /* 0xff80000054577808 */ /* 0x000fe20001800000 */
[--C-:B------:R-:W-:Y:S01]  /*2750*/  IMAD.MOV.U32 R84, RZ, RZ, R25.reuse ;  /* 0x000000ffff547224 */ /* 0x100fe200078e0019 */
[----:B------:R-:W-:Y:S02]  /*2760*/  FSEL R77, R77, -INF , P1 ;  /* 0xff8000004d4d7808 */ /* 0x000fe40000800000 */
[----:B------:R-:W-:Y:S02]  /*2770*/  FSEL R85, R85, -INF , P4 ;  /* 0xff80000055557808 */ /* 0x000fe40002000000 */
[----:B------:R-:W-:Y:S01]  /*2780*/  FSEL R91, R88, -INF , P5 ;  /* 0xff800000585b7808 */ /* 0x000fe20002800000 */
[----:B------:R-:W-:Y:S01]  /*2790*/  IMAD.MOV.U32 R88, RZ, RZ, R25 ;  /* 0x000000ffff587224 */ /* 0x000fe200078e0019 */
[----:B------:R-:W-:Y:S02]  /*27a0*/  FSEL R89, R89, -INF , P6 ;  /* 0xff80000059597808 */ /* 0x000fe40003000000 */
[----:B-1----:R-:W-:-:S02]  /*27b0*/  FMNMX.FTZ R12, R10, R3, !PT ;  /* 0x000000030a0c7209 */ /* 0x002fc40007810000 */
[----:B------:R-:W-:Y:S02]  /*27c0*/  FMNMX.FTZ R10, R9, R29, !PT ;  /* 0x0000001d090a7209 */ /* 0x000fe40007810000 */
[----:B------:R-:W-:Y:S01]  /*27d0*/  ISETP.NE.AND P1, PT, R92, RZ, PT ;  /* 0x000000ff5c00720c */ /* 0x000fe20003f25270 */
[----:B------:R-:W1:Y:S01]  /*27e0*/  SHFL.BFLY PT, R3, R12, 0x1, 0x1f ;  /* 0x0c201f000c037f89 */ /* 0x000e6200000e0000 */
[----:B------:R-:W-:Y:S01]  /*27f0*/  FMNMX.FTZ R10, R11, R10, !PT ;  /* 0x0000000a0b0a7209 */ /* 0x000fe20007810000 */
[--C-:B------:R-:W-:Y:S01]  /*2800*/  IMAD.MOV.U32 R92, RZ, RZ, R25.reuse ;  /* 0x000000ffff5c7224 */ /* 0x100fe200078e0019 */
[----:B------:R-:W-:Y:S01]  /*2810*/  ISETP.NE.AND P0, PT, R94, RZ, PT ;  /* 0x000000ff5e00720c */ /* 0x000fe20003f05270 */
[----:B------:R-:W-:Y:S01]  /*2820*/  IMAD.MOV.U32 R94, RZ, RZ, R25 ;  /* 0x000000ffff5e7224 */ /* 0x000fe200078e0019 */
[----:B-1----:R-:W-:Y:S02]  /*2830*/  FMNMX.FTZ R3, R12, R3, !PT ;  /* 0x000000030c037209 */ /* 0x002fe40007810000 */
[----:B------:R-:W-:-:S02]  /*2840*/  FMNMX.FTZ R12, R33, R10, !PT ;  /* 0x0000000a210c7209 */ /* 0x000fc40007810000 */
[----:B------:R-:W-:Y:S01]  /*2850*/  FSETP.NEU.FTZ.AND P2, PT, R3, -INF , PT ;  /* 0xff8000000300780b */ /* 0x000fe20003f5d000 */
[----:B------:R-:W-:Y:S01]  /*2860*/  FFMA.FTZ R14, R2, R3, -8 ;  /* 0xc1000000020e7423 */ /* 0x000fe20000010003 */
[----:B------:R-:W-:-:S04]  /*2870*/  FMNMX.FTZ R12, R13, R12, !PT ;  /* 0x0000000c0d0c7209 */ /* 0x000fc80007810000 */
[----:B------:R-:W-:Y:S02]  /*2880*/  FMNMX.FTZ R12, R37, R12, !PT ;  /* 0x0000000c250c7209 */ /* 0x000fe40007810000 */
[----:B------:R-:W-:Y:S02]  /*2890*/  FSEL R149, R14, RZ, P2 ;  /* 0x000000ff0e957208 */ /* 0x000fe40001000000 */
[----:B------:R-:W-:Y:S02]  /*28a0*/  FMNMX.FTZ R12, R15, R12, !PT ;  /* 0x0000000c0f0c7209 */ /* 0x000fe40007810000 */
[----:B------:R-:W-:Y:S01]  /*28b0*/  ISETP.NE.AND P2, PT, R20, RZ, PT ;  /* 0x000000ff1400720c */ /* 0x000fe20003f45270 */
[C-C-:B------:R-:W-:Y:S01]  /*28c0*/  FFMA.FTZ R0, R2.reuse, R7, -R149.reuse ;  /* 0x0000000702007223 */ /* 0x140fe20000010895 */
[----:B------:R-:W-:Y:S01]  /*28d0*/  FMNMX.FTZ R14, R41, R12, !PT ;  /* 0x0000000c290e7209 */ /* 0x000fe20007810000 */
[C-C-:B------:R-:W-:Y:S01]  /*28e0*/  FFMA.FTZ R47, R2.reuse, R6, -R149.reuse ;  /* 0x00000006022f7223 */ /* 0x140fe20000010895 */
[----:B------:R-:W-:Y:S01]  /*28f0*/  FSEL R81, R81, -INF , P2 ;  /* 0xff80000051517808 */ /* 0x000fe20001000000 */
[C-C-:B------:R-:W-:Y:S01]  /*2900*/  FFMA.FTZ R6, R2.reuse, R93, -R149.reuse ;  /* 0x0000005d02067223 */ /* 0x140fe20000010895 */
[----:B------:R-:W-:Y:S01]  /*2910*/  FMNMX.FTZ R14, R19, R14, !PT ;  /* 0x0000000e130e7209 */ /* 0x000fe20007810000 */
[----:B------:R-:W-:Y:S01]  /*2920*/  MUFU.EX2 R0, R0 ;  /* 0x0000000000007308 */ /* 0x000fe20000000800 */
[C-C-:B------:R-:W-:Y:S01]  /*2930*/  FFMA.FTZ R55, R2.reuse, R95, -R149.reuse ;  /* 0x0000005f02377223 */ /* 0x140fe20000010895 */
[C-C-:B------:R-:W-:Y:S01]  /*2940*/  FFMA.FTZ R97, R2.reuse, R97, -R149.reuse ;  /* 0x0000006102617223 */ /* 0x140fe20000010895 */
[----:B------:R-:W-:Y:S01]  /*2950*/  FMNMX.FTZ R14, R45, R14, !PT ;  /* 0x0000000e2d0e7209 */ /* 0x000fe20007810000 */
[C-C-:B------:R-:W-:Y:S01]  /*2960*/  FFMA.FTZ R63, R2.reuse, R99, -R149.reuse ;  /* 0x00000063023f7223 */ /* 0x140fe20000010895 */
[C-C-:B------:R-:W-:Y:S01]  /*2970*/  FFMA.FTZ R101, R2.reuse, R101, -R149.reuse ;  /* 0x0000006502657223 */ /* 0x140fe20000010895 */
        /* <DEDUP_REMOVED lines=18> */
[----:B------:R-:W1:Y:S01]  /*2aa0*/  MUFU.EX2 R55, R55 ;  /* 0x0000003700377308 */ /* 0x000e620000000800 */
[C-C-:B------:R-:W-:Y:S01]  /*2ab0*/  FFMA.FTZ R125, R2.reuse, R125, -R149.reuse ;  /* 0x0000007d027d7223 */ /* 0x140fe20000010895 */
[C-C-:B------:R-:W-:Y:S01]  /*2ac0*/  FFMA.FTZ R127, R2.reuse, R127, -R149.reuse ;  /* 0x0000007f027f7223 */ /* 0x140fe20000010895 */
[----:B------:R-:W-:Y:S01]  /*2ad0*/  FMNMX.FTZ R20, R57, R20, !PT ;  /* 0x0000001439147209 */ /* 0x000fe20007810000 */
[C-C-:B------:R-:W-:Y:S01]  /*2ae0*/  FFMA.FTZ R139, R2.reuse, R139, -R149.reuse ;  /* 0x0000008b028b7223 */ /* 0x140fe20000010895 */
[C-C-:B------:R-:W-:Y:S01]  /*2af0*/  FFMA.FTZ R129, R2.reuse, R129, -R149.reuse ;  /* 0x0000008102817223 */ /* 0x140fe20000010895 */
[C-C-:B------:R-:W-:Y:S01]  /*2b00*/  FFMA.FTZ R83, R2.reuse, R83, -R149.reuse ;  /* 0x0000005302537223 */ /* 0x140fe20000010895 */
[----:B------:R-:W-:Y:S01]  /*2b10*/  FMNMX.FTZ R20, R31, R20, !PT ;  /* 0x000000141f147209 */ /* 0x000fe20007810000 */
[----:B------:R2:W-:Y:S01]  /*2b20*/  MUFU.EX2 R10, R97 ;  /* 0x00000061000a7308 */ /* 0x0005e20000000800 */
        /* <DEDUP_REMOVED lines=8> */
[----:B-1----:R-:W-:Y:S01]  /*2bb0*/  F2FP.SATFINITE.E4M3.F32.PACK_AB_MERGE_C R229, R55, R6, RZ ;  /* 0x0000000637e5723e */ /* 0x002fe200048070ff */
[C-C-:B------:R-:W-:Y:S01]  /*2bc0*/  FFMA.FTZ R145, R2.reuse, R145, -R149.reuse ;  /* 0x0000009102917223 */ /* 0x140fe20000010895 */
[----:B------:R-:W-:Y:S01]  /*2bd0*/  FMNMX.FTZ R22, R65, R20, !PT ;  /* 0x0000001441167209 */ /* 0x000fe20007810000 */
[C-C-:B------:R-:W-:Y:S01]  /*2be0*/  FFMA.FTZ R147, R2.reuse, R147, -R149.reuse ;  /* 0x0000009302937223 */ /* 0x140fe20000010895 */
[C-C-:B------:R-:W-:Y:S01]  /*2bf0*/  FFMA.FTZ R141, R2.reuse, R141, -R149.reuse ;  /* 0x0000008d028d7223 */ /* 0x140fe20000010895 */
[----:B------:R-:W-:Y:S01]  /*2c00*/  FFMA.FTZ R143, R2, R143, -R149 ;  /* 0x0000008f028f7223 */ /* 0x000fe20000010895 */
[----:B------:R-:W-:Y:S01]  /*2c10*/  FMNMX.FTZ R22, R43, R22, !PT ;  /* 0x000000162b167209 */ /* 0x000fe20007810000 */
[----:B------:R1:W-:Y:S01]  /*2c20*/  MUFU.EX2 R12, R101 ;  /* 0x00000065000c7308 */ /* 0x0003e20000000800 */
[----:B------:R-:W-:Y:S01]  /*2c30*/  F2FP.SATFINITE.E4M3.F32.PACK_AB_MERGE_C R229, R47, R0, R229 ;  /* 0x000000002fe5723e */ /* 0x000fe200048070e5 */
[--C-:B------:R-:W-:Y:S01]  /*2c40*/  IMAD.MOV.U32 R93, RZ, RZ, R25.reuse ;  /* 0x000000ffff5d7224 */ /* 0x100fe200078e0019 */
[----:B------:R-:W-:Y:S01]  /*2c50*/  FMNMX.FTZ R22, R69, R22, !PT ;  /* 0x0000001645167209 */ /* 0x000fe20007810000 */
[----:B------:R-:W-:-:S02]  /*2c60*/  IMAD.MOV.U32 R95, RZ, RZ, R25 ;  /* 0x000000ffff5f7224 */ /* 0x000fc400078e0019 */
[--C-:B--2---:R-:W-:Y:S01]  /*2c70*/  IMAD.MOV.U32 R97, RZ, RZ, R25.reuse ;  /* 0x000000ffff617224 */ /* 0x104fe200078e0019 */
[----:B------:R-:W-:Y:S01]  /*2c80*/  FMNMX.FTZ R22, R39, R22, !PT ;  /* 0x0000001627167209 */ /* 0x000fe20007810000 */
[----:B------:R-:W2:Y:S01]  /*2c90*/  MUFU.EX2 R67, R67 ;  /* 0x0000004300437308 */ /* 0x000ea20000000800 */
[--C-:B------:R-:W-:Y:S02]  /*2ca0*/  IMAD.MOV.U32 R99, RZ, RZ, R25.reuse ;  /* 0x000000ffff637224 */ /* 0x100fe400078e0019 */
[----:B------:R-:W-:Y:S01]  /*2cb0*/  FMNMX.FTZ R22, R73, R22, !PT ;  /* 0x0000001649167209 */ /* 0x000fe20007810000 */
[--C-:B-1----:R-:W-:Y:S02]  /*2cc0*/  IMAD.MOV.U32 R101, RZ, RZ, R25.reuse ;  /* 0x000000ffff657224 */ /* 0x102fe400078e0019 */
[--C-:B------:R-:W-:Y:S01]  /*2cd0*/  IMAD.MOV.U32 R103, RZ, RZ, R25.reuse ;  /* 0x000000ffff677224 */ /* 0x100fe200078e0019 */
[----:B------:R-:W-:Y:S01]  /*2ce0*/  FMNMX.FTZ R22, R59, R22, !PT ;  /* 0x000000163b167209 */ /* 0x000fe20007810000 */
[----:B------:R1:W-:Y:S01]  /*2cf0*/  MUFU.EX2 R14, R105 ;  /* 0x00000069000e7308 */ /* 0x0003e20000000800 */
[----:B------:R-:W-:-:S02]  /*2d00*/  IMAD.MOV.U32 R107, RZ, RZ, R25 ;  /* 0x000000ffff6b7224 */ /* 0x000fc400078e0019 */
[----:B------:R-:W-:Y:S01]  /*2d10*/  FMNMX.FTZ R22, R77, R22, !PT ;  /* 0x000000164d167209 */ /* 0x000fe20007810000 */
[--C-:B------:R-:W-:Y:S02]  /*2d20*/  IMAD.MOV.U32 R115, RZ, RZ, R25.reuse ;  /* 0x000000ffff737224 */ /* 0x100fe400078e0019 */
[--C-:B------:R-:W-:Y:S01]  /*2d30*/  IMAD.MOV.U32 R149, RZ, RZ, R25.reuse ;  /* 0x000000ffff957224 */ /* 0x100fe200078e0019 */
[----:B------:R-:W-:Y:S01]  /*2d40*/  FMNMX.FTZ R22, R51, R22, !PT ;  /* 0x0000001633167209 */ /* 0x000fe20007810000 */
[----:B------:R-:W-:Y:S01]  /*2d50*/  MUFU.EX2 R71, R71 ;  /* 0x0000004700477308 */ /* 0x000fe20000000800 */
[----:B--2---:R-:W-:Y:S01]  /*2d60*/  F2FP.SATFINITE.E4M3.F32.PACK_AB_MERGE_C R231, R67, R12, RZ ;  /* 0x0000000c43e7723e */ /* 0x004fe200048070ff */
[----:B-1----:R-:W-:Y:S01]  /*2d70*/  IMAD.MOV.U32 R105, RZ, RZ, R25 ;  /* 0x000000ffff697224 */ /* 0x002fe200078e0019 */
[----:B------:R-:W-:Y:S02]  /*2d80*/  FMNMX.FTZ R24, R81, R22, !PT ;  /* 0x0000001651187209 */ /* 0x000fe40007810000 */
[----:B------:R-:W-:-:S02]  /*2d90*/  F2FP.SATFINITE.E4M3.F32.PACK_AB_MERGE_C R231, R63, R10, R231 ;  /* 0x0000000a3fe7723e */ /* 0x000fc400048070e7 */
[----:B------:R-:W-:Y:S01]  /*2da0*/  FMNMX.FTZ R24, R87, R24, !PT ;  /* 0x0000001857187209 */ /* 0x000fe20007810000 */
[----:B------:R-:W-:Y:S03]  /*2db0*/  MUFU.EX2 R109, R109 ;  /* 0x0000006d006d7308 */ /* 0x000fe60000000800 */
[----:B------:R-:W-:-:S04]  /*2dc0*/  FMNMX.FTZ R24, R85, R24, !PT ;  /* 0x0000001855187209 */ /* 0x000fc80007810000 */
[----:B------:R-:W-:Y:S01]  /*2dd0*/  FMNMX.FTZ R24, R91, R24, !PT ;  /* 0x000000185b187209 */ /* 0x000fe20007810000 */
[----:B------:R1:W-:Y:S03]  /*2de0*/  MUFU.EX2 R52, R111 ;  /* 0x0000006f00347308 */ /* 0x0003e60000000800 */
[----:B------:R-:W-:-:S05]  /*2df0*/  FMNMX.FTZ R24, R89, R24, !PT ;  /* 0x0000001859187209 */ /* 0x000fca0007810000 */
[----:B------:R-:W2:Y:S01]  /*2e00*/  SHFL.BFLY PT, R7, R24, 0x2, 0x1f ;  /* 0x0c401f0018077f89 */ /* 0x000ea200000e0000 */
[----:B------:R3:W-:Y:S01]  /*2e10*/  MUFU.EX2 R20, R113 ;  /* 0x0000007100147308 */ /* 0x0007e20000000800 */
[----:B-1----:R-:W-:-:S07]  /*2e20*/  IMAD.MOV.U32 R111, RZ, RZ, R25 ;  /* 0x000000ffff6f7224 */ /* 0x002fce00078e0019 */
[----:B------:R-:W-:Y:S01]  /*2e30*/  MUFU.EX2 R75, R75 ;  /* 0x0000004b004b7308 */ /* 0x000fe20000000800 */
[----:B---3--:R-:W-:-:S07]  /*2e40*/  IMAD.MOV.U32 R113, RZ, RZ, R25 ;  /* 0x000000ffff717224 */ /* 0x008fce00078e0019 */
[----:B------:R-:W-:Y:S01]  /*2e50*/  MUFU.EX2 R117, R117 ;  /* 0x0000007500757308 */ /* 0x000fe20000000800 */
[----:B--2---:R-:W-:-:S07]  /*2e60*/  FMNMX.FTZ R28, R24, R7, !PT ;  /* 0x00000007181c7209 */ /* 0x004fce0007810000 */
[----:B------:R1:W-:Y:S01]  /*2e70*/  MUFU.EX2 R54, R119 ;  /* 0x0000007700367308 */ /* 0x0003e20000000800 */
[----:B------:R-:W2:Y:S07]  /*2e80*/  SHFL.BFLY PT, R7, R28, 0x1, 0x1f ;  /* 0x0c201f001c077f89 */ /* 0x000eae00000e0000 */
[----:B------:R3:W-:Y:S01]  /*2e90*/  MUFU.EX2 R22, R121 ;  /* 0x0000007900167308 */ /* 0x0007e20000000800 */
[----:B-1----:R-:W-:-:S07]  /*2ea0*/  IMAD.MOV.U32 R119, RZ, RZ, R25 ;  /* 0x000000ffff777224 */ /* 0x002fce00078e0019 */
[----:B------:R-:W-:Y:S01]  /*2eb0*/  MUFU.EX2 R123, R123 ;  /* 0x0000007b007b7308 */ /* 0x000fe20000000800 */
[----:B---3--:R-:W-:-:S07]  /*2ec0*/  IMAD.MOV.U32 R121, RZ, RZ, R25 ;  /* 0x000000ffff797224 */ /* 0x008fce00078e0019 */
[----:B------:R-:W-:Y:S01]  /*2ed0*/  MUFU.EX2 R125, R125 ;  /* 0x0000007d007d7308 */ /* 0x000fe20000000800 */
[----:B--2---:R-:W-:-:S04]  /*2ee0*/  FMNMX.FTZ R7, R28, R7, !PT ;  /* 0x000000071c077209 */ /* 0x004fc80007810000 */
[----:B------:R-:W-:Y:S01]  /*2ef0*/  FSETP.NEU.FTZ.AND P2, PT, R7, -INF , PT ;  /* 0xff8000000700780b */ /* 0x000fe20003f5d000 */
[----:B------:R-:W-:Y:S02]  /*2f00*/  FFMA.FTZ R24, R2, R7, -8 ;  /* 0xc100000002187423 */ /* 0x000fe40000010007 */
[----:B------:R-:W-:Y:S03]  /*2f10*/  MUFU.EX2 R56, R127 ;  /* 0x0000007f00387308 */ /* 0x000fe60000000800 */
[----:B------:R-:W-:-:S05]  /*2f20*/  FSEL R24, R24, RZ, P2 ;  /* 0x000000ff18187208 */ /* 0x000fca0001000000 */
[----:B------:R-:W-:Y:S01]  /*2f30*/  MUFU.EX2 R139, R139 ;  /* 0x0000008b008b7308 */ /* 0x000fe20000000800 */
[C-C-:B------:R-:W-:Y:S01]  /*2f40*/  FFMA.FTZ R29, R2.reuse, R29, -R24.reuse ;  /* 0x0000001d021d7223 */ /* 0x140fe20000010818 */
[C-C-:B------:R-:W-:Y:S01]  /*2f50*/  FFMA.FTZ R9, R2.reuse, R9, -R24.reuse ;  /* 0x0000000902097223 */ /* 0x140fe20000010818 */
[C-C-:B------:R-:W-:Y:S01]  /*2f60*/  FFMA.FTZ R11, R2.reuse, R11, -R24.reuse ;  /* 0x0000000b020b7223 */ /* 0x140fe20000010818 */
[C-C-:B------:R-:W-:Y:S01]  /*2f70*/  FFMA.FTZ R33, R2.reuse, R33, -R24.reuse ;  /* 0x0000002102217223 */ /* 0x140fe20000010818 */
[C-C-:B------:R-:W-:Y:S01]  /*2f80*/  FFMA.FTZ R13, R2.reuse, R13, -R24.reuse ;  /* 0x0000000d020d7223 */ /* 0x140fe20000010818 */
[C-C-:B------:R-:W-:Y:S01]  /*2f90*/  FFMA.FTZ R37, R2.reuse, R37, -R24.reuse ;  /* 0x0000002502257223 */ /* 0x140fe20000010818 */
[C-C-:B------:R-:W-:Y:S01]  /*2fa0*/  FFMA.FTZ R15, R2.reuse, R15, -R24.reuse ;  /* 0x0000000f020f7223 */ /* 0x140fe20000010818 */
[----:B------:R1:W-:Y:S01]  /*2fb0*/  MUFU.EX2 R28, R9 ;  /* 0x00000009001c7308 */ /* 0x0003e20000000800 */
[C-C-:B------:R-:W-:Y:S01]  /*2fc0*/  FFMA.FTZ R41, R2.reuse, R41, -R24.reuse ;  /* 0x0000002902297223 */ /* 0x140fe20000010818 */
[C-C-:B------:R-:W-:Y:S01]  /*2fd0*/  FFMA.FTZ R19, R2.reuse, R19, -R24.reuse ;  /* 0x0000001302137223 */ /* 0x140fe20000010818 */
[C-C-:B------:R-:W-:Y:S01]  /*2fe0*/  FFMA.FTZ R45, R2.reuse, R45, -R24.reuse ;  /* 0x0000002d022d7223 */ /* 0x140fe20000010818 */
[C-C-:B------:R-:W-:Y:S01]  /*2ff0*/  FFMA.FTZ R21, R2.reuse, R21, -R24.reuse ;  /* 0x0000001502157223 */ /* 0x140fe20000010818 */
[C-C-:B------:R-:W-:Y:S01]  /*3000*/  FFMA.FTZ R49, R2.reuse, R49, -R24.reuse ;  /* 0x0000003102317223 */ /* 0x140fe20000010818 */
[C-C-:B------:R-:W-:Y:S01]  /*3010*/  FFMA.FTZ R23, R2.reuse, R23, -R24.reuse ;  /* 0x0000001702177223 */ /* 0x140fe20000010818 */
[--C-:B------:R-:W-:Y:S01]  /*3020*/  FFMA.FTZ R53, R2, R53, -R24.reuse ;  /* 0x0000003502357223 */ /* 0x100fe20000010818 */
[----:B------:R-:W2:Y:S01]  /*3030*/  MUFU.EX2 R29, R29 ;  /* 0x0000001d001d7308 */ /* 0x000ea20000000800 */
[----:B-1----:R-:W-:Y:S01]  /*3040*/  FADD.FTZ R9, R0, R47 ;  /* 0x0000002f00097221 */ /* 0x002fe20000010000 */
[C-C-:B------:R-:W-:Y:S01]  /*3050*/  FFMA.FTZ R27, R2.reuse, R27, -R24.reuse ;  /* 0x0000001b021b7223 */ /* 0x140fe20000010818 */
[C-C-:B------:R-:W-:Y:S01]  /*3060*/  FFMA.FTZ R57, R2.reuse, R57, -R24.reuse ;  /* 0x0000003902397223 */ /* 0x140fe20000010818 */
[----:B------:R-:W-:Y:S01]  /*3070*/  FFMA.FTZ R31, R2, R31, -R24 ;  /* 0x0000001f021f7223 */ /* 0x000fe20000010818 */
[----:B------:R-:W-:Y:S01]  /*3080*/  FADD.FTZ R50, R6, R9 ;  /* 0x0000000906327221 */ /* 0x000fe20000010000 */
[----:B------:R-:W-:-:S02]  /*3090*/  IMAD.U32 R9, RZ, RZ, UR36 ;  /* 0x00000024ff097e24 */ /* 0x000fc4000f8e00ff */
[C-C-:B------:R-:W-:Y:S01]  /*30a0*/  FFMA.FTZ R61, R2.reuse, R61, -R24.reuse ;  /* 0x0000003d023d7223 */ /* 0x140fe20000010818 */
[----:B------:R-:W1:Y:S01]  /*30b0*/  MUFU.EX2 R11, R11 ;  /* 0x0000000b000b7308 */ /* 0x000e620000000800 */
[C-C-:B------:R-:W-:Y:S01]  /*30c0*/  FFMA.FTZ R35, R2.reuse, R35, -R24.reuse ;  /* 0x0000002302237223 */ /* 0x140fe20000010818 */
[----:B------:R-:W-:Y:S02]  /*30d0*/  @!P1 VIADD R9, R9, 0x38840 ;  /* 0x0003884009099836 */ /* 0x000fe40000000000 */
[C-C-:B------:R-:W-:Y:S01]  /*30e0*/  FFMA.FTZ R65, R2.reuse, R65, -R24.reuse ;  /* 0x0000004102417223 */ /* 0x140fe20000010818 */
[C-C-:B------:R-:W-:Y:S01]  /*30f0*/  FFMA.FTZ R43, R2.reuse, R43, -R24.reuse ;  /* 0x0000002b022b7223 */ /* 0x140fe20000010818 */
[C-C-:B------:R-:W-:Y:S01]  /*3100*/  FFMA.FTZ R69, R2.reuse, R69, -R24.reuse ;  /* 0x0000004502457223 */ /* 0x140fe20000010818 */
[--C-:B------:R-:W-:Y:S01]  /*3110*/  FFMA.FTZ R39, R2, R39, -R24.reuse ;  /* 0x0000002702277223 */ /* 0x100fe20000010818 */
[----:B------:R-:W-:Y:S01]  /*3120*/  @!P1 PRMT R9, RZ, 0x654, R9 ;  /* 0x00000654ff099816 */ /* 0x000fe20000000009 */
[----:B------:R1:W3:Y:S01]  /*3130*/  MUFU.EX2 R30, R33 ;  /* 0x00000021001e7308 */ /* 0x0002e20000000800 */
[----:B--2---:R-:W-:Y:S01]  /*3140*/  FADD.FTZ R48, R28, R29 ;  /* 0x0000001d1c307221 */ /* 0x004fe20000010000 */
[C-C-:B------:R-:W-:Y:S01]  /*3150*/  FFMA.FTZ R73, R2.reuse, R73, -R24.reuse ;  /* 0x0000004902497223 */ /* 0x140fe20000010818 */
[----:B------:R2:W-:Y:S01]  /*3160*/  @!P1 SYNCS.ARRIVE.TRANS64.RED.A1T0 RZ, [R9+URZ], RZ ;  /* 0x000000ff09ff99a7 */ /* 0x0005e2000810043f */
[C-C-:B------:R-:W-:Y:S01]  /*3170*/  FFMA.FTZ R59, R2.reuse, R59, -R24.reuse ;  /* 0x0000003b023b7223 */ /* 0x140fe20000010818 */
[C-C-:B------:R-:W-:Y:S01]  /*3180*/  FFMA.FTZ R77, R2.reuse, R77, -R24.reuse ;  /* 0x0000004d024d7223 */ /* 0x140fe20000010818 */
[C-C-:B------:R-:W-:Y:S01]  /*3190*/  FFMA.FTZ R51, R2.reuse, R51, -R24.reuse ;  /* 0x0000003302337223 */ /* 0x140fe20000010818 */
[C---:B------:R-:W-:Y:S01]  /*31a0*/  FFMA.FTZ R81, R2.reuse, R81, -R24 ;  /* 0x0000005102517223 */ /* 0x040fe20000010818 */
[----:B------:R-:W4:Y:S01]  /*31b0*/  MUFU.EX2 R13, R13 ;  /* 0x0000000d000d7308 */ /* 0x000f220000000800 */
[----:B-1----:R-:W-:Y:S01]  /*31c0*/  FADD.FTZ R33, R11, R48 ;  /* 0x000000300b217221 */ /* 0x002fe20000010000 */
[C-C-:B------:R-:W-:Y:S01]  /*31d0*/  FFMA.FTZ R87, R2.reuse, R87, -R24.reuse ;  /* 0x0000005702577223 */ /* 0x140fe20000010818 */
[C-C-:B------:R-:W-:Y:S01]  /*31e0*/  FFMA.FTZ R85, R2.reuse, R85, -R24.reuse ;  /* 0x0000005502557223 */ /* 0x140fe20000010818 */
[C-C-:B------:R-:W-:Y:S01]  /*31f0*/  FFMA.FTZ R91, R2.reuse, R91, -R24.reuse ;  /* 0x0000005b025b7223 */ /* 0x140fe20000010818 */
[----:B------:R-:W-:Y:S01]  /*3200*/  FFMA.FTZ R24, R2, R89, -R24 ;  /* 0x0000005902187223 */ /* 0x000fe20000010818 */
[----:B------:R-:W-:-:S02]  /*3210*/  IMAD.MOV.U32 R47, RZ, RZ, R25 ;  /* 0x000000ffff2f7224 */ /* 0x000fc400078e0019 */
[----:B------:R1:W5:Y:S01]  /*3220*/  MUFU.EX2 R32, R37 ;  /* 0x0000002500207308 */ /* 0x0003620000000800 */
[----:B---3--:R-:W-:Y:S01]  /*3230*/  FADD.FTZ R48, R30, R33 ;  /* 0x000000211e307221 */ /* 0x008fe20000010000 */
[--C-:B------:R-:W-:Y:S02]  /*3240*/  IMAD.MOV.U32 R89, RZ, RZ, R25.reuse ;  /* 0x000000ffff597224 */ /* 0x100fe400078e0019 */
[----:B------:R-:W-:-:S04]  /*3250*/  IMAD.MOV.U32 R127, RZ, RZ, R25 ;  /* 0x000000ffff7f7224 */ /* 0x000fc800078e0019 */
[----:B------:R-:W2:Y:S01]  /*3260*/  MUFU.EX2 R15, R15 ;  /* 0x0000000f000f7308 */ /* 0x000ea20000000800 */
[----:B-1----:R-:W-:Y:S01]  /*3270*/  FADD.FTZ R37, R55, R50 ;  /* 0x0000003237257221 */ /* 0x002fe20000010000 */
[----:B----4-:R-:W-:Y:S01]  /*3280*/  FADD.FTZ R33, R13, R48 ;  /* 0x000000300d217221 */ /* 0x010fe20000010000 */
[----:B------:R-:W-:Y:S02]  /*3290*/  IMAD.MOV.U32 R55, RZ, RZ, R25 ;  /* 0x000000ffff377224 */ /* 0x000fe400078e0019 */
[----:B------:R-:W-:-:S03]  /*32a0*/  FADD.FTZ R50, R10, R37 ;  /* 0x000000250a327221 */ /* 0x000fc60000010000 */
[----:B------:R-:W1:Y:S01]  /*32b0*/  MUFU.EX2 R34, R41 ;  /* 0x0000002900227308 */ /* 0x000e620000000800 */
[----:B------:R-:W-:Y:S01]  /*32c0*/  FADD.FTZ R37, R63, R50 ;  /* 0x000000323f257221 */ /* 0x000fe20000010000 */
[----:B-----5:R-:W-:Y:S01]  /*32d0*/  FADD.FTZ R50, R32, R33 ;  /* 0x0000002120327221 */ /* 0x020fe20000010000 */
[----:B------:R-:W-:Y:S02]  /*32e0*/  IMAD.MOV.U32 R63, RZ, RZ, R25 ;  /* 0x000000ffff3f7224 */ /* 0x000fe400078e0019 */
[----:B------:R-:W-:Y:S01]  /*32f0*/  FADD.FTZ R70, R12, R37 ;  /* 0x000000250c467221 */ /* 0x000fe20000010000 */
[----:B------:R-:W-:Y:S02]  /*3300*/  F2FP.SATFINITE.E4M3.F32.PACK_AB_MERGE_C R37, R30, R11, RZ ;  /* 0x0000000b1e25723e */ /* 0x000fe400048070ff */
[----:B------:R-:W3:Y:S01]  /*3310*/  MUFU.EX2 R19, R19 ;  /* 0x0000001300137308 */ /* 0x000ee20000000800 */
[----:B--2---:R-:W-:Y:S01]  /*3320*/  FADD.FTZ R9, R15, R50 ;  /* 0x000000320f097221 */ /* 0x004fe20000010000 */
[----:B------:R-:W-:Y:S01]  /*3330*/  FADD.FTZ R33, R67, R70 ;  /* 0x0000004643217221 */ /* 0x000fe20000010000 */
[----:B------:R-:W-:Y:S01]  /*3340*/  F2FP.SATFINITE.E4M3.F32.PACK_AB_MERGE_C R228, R29, R28, R37 ;  /* 0x0000001c1de4723e */ /* 0x000fe20004807025 */
[----:B------:R-:W-:-:S02]  /*3350*/  IMAD.MOV.U32 R29, RZ, RZ, R25 ;  /* 0x000000ffff1d7224 */ /* 0x000fc400078e0019 */
[----:B------:R-:W-:Y:S01]  /*3360*/  FADD.FTZ R70, R14, R33 ;  /* 0x000000210e467221 */ /* 0x000fe20000010000 */
[----:B------:R-:W-:Y:S01]  /*3370*/  IMAD.MOV.U32 R28, RZ, RZ, R25 ;  /* 0x000000ffff1c7224 */ /* 0x000fe200078e0019 */
[----:B------:R-:W2:Y:S01]  /*3380*/  MUFU.EX2 R36, R45 ;  /* 0x0000002d00247308 */ /* 0x000ea20000000800 */
[C---:B-1----:R-:W-:Y:S01]  /*3390*/  FADD.FTZ R50, R34.reuse, R9 ;  /* 0x0000000922327221 */ /* 0x042fe20000010000 */
[----:B------:R-:W-:Y:S01]  /*33a0*/  FADD.FTZ R72, R71, R70 ;  /* 0x0000004647487221 */ /* 0x000fe20000010000 */
[----:B------:R-:W-:Y:S01]  /*33b0*/  F2FP.SATFINITE.E4M3.F32.PACK_AB_MERGE_C R15, R34, R15, RZ ;  /* 0x0000000f220f723e */ /* 0x000fe200048070ff */
[----:B------:R-:W-:Y:S02]  /*33c0*/  IMAD.MOV.U32 R37, RZ, RZ, R25 ;  /* 0x000000ffff257224 */ /* 0x000fe400078e0019 */
[----:B------:R-:W-:Y:S01]  /*33d0*/  FADD.FTZ R33, R109, R72 ;  /* 0x000000486d217221 */ /* 0x000fe20000010000 */
[----:B------:R-:W-:Y:S01]  /*33e0*/  F2FP.SATFINITE.E4M3.F32.PACK_AB_MERGE_C R230, R32, R13, R15 ;  /* 0x0000000d20e6723e */ /* 0x000fe2000480700f */
[----:B------:R-:W1:Y:S01]  /*33f0*/  MUFU.EX2 R21, R21 ;  /* 0x0000001500157308 */ /* 0x000e620000000800 */
[----:B---3--:R-:W-:Y:S01]  /*3400*/  FADD.FTZ R9, R19, R50 ;  /* 0x0000003213097221 */ /* 0x008fe20000010000 */
[C---:B------:R-:W-:Y:S01]  /*3410*/  FADD.FTZ R33, R52.reuse, R33 ;  /* 0x0000002134217221 */ /* 0x040fe20000010000 */
[----:B------:R-:W-:Y:S01]  /*3420*/  F2FP.SATFINITE.E4M3.F32.PACK_AB_MERGE_C R52, R52, R109, RZ ;  /* 0x0000006d3434723e */ /* 0x000fe200048070ff */
[----:B------:R-:W-:-:S02]  /*3430*/  IMAD.MOV.U32 R32, RZ, RZ, R25 ;  /* 0x000000ffff207224 */ /* 0x000fc400078e0019 */
[----:B------:R-:W-:Y:S01]  /*3440*/  FADD.FTZ R72, R20, R33 ;  /* 0x0000002114487221 */ /* 0x000fe20000010000 */
[----:B------:R-:W-:Y:S01]  /*3450*/  F2FP.SATFINITE.E4M3.F32.PACK_AB_MERGE_C R217, R71, R14, R52 ;  /* 0x0000000e47d9723e */ /* 0x000fe20004807034 */
[----:B------:R3:W4:Y:S01]  /*3460*/  MUFU.EX2 R38, R49 ;  /* 0x0000003100267308 */ /* 0x0007220000000800 */
[----:B--2---:R-:W-:Y:S01]  /*3470*/  FADD.FTZ R70, R36, R9 ;  /* 0x0000000924467221 */ /* 0x004fe20000010000 */
[----:B------:R-:W-:Y:S01]  /*3480*/  FADD.FTZ R72, R75, R72 ;  /* 0x000000484b487221 */ /* 0x000fe20000010000 */
[--C-:B------:R-:W-:Y:S02]  /*3490*/  IMAD.MOV.U32 R41, RZ, RZ, R25.reuse ;  /* 0x000000ffff297224 */ /* 0x100fe400078e0019 */
[----:B------:R-:W-:Y:S02]  /*34a0*/  IMAD.MOV.U32 R45, RZ, RZ, R25 ;  /* 0x000000ffff2d7224 */ /* 0x000fe400078e0019 */
[----:B------:R-:W-:Y:S01]  /*34b0*/  FADD.FTZ R33, R117, R72 ;  /* 0x0000004875217221 */ /* 0x000fe20000010000 */
[C---:B------:R-:W-:Y:S01]  /*34c0*/  F2FP.SATFINITE.E4M3.F32.PACK_AB_MERGE_C R117, R54.reuse, R117, RZ ;  /* 0x000000753675723e */ /* 0x040fe200048070ff */
[----:B------:R-:W2:Y:S01]  /*34d0*/  MUFU.EX2 R23, R23 ;  /* 0x0000001700177308 */ /* 0x000ea20000000800 */
[----:B-1----:R-:W-:Y:S01]  /*34e0*/  FADD.FTZ R9, R21, R70 ;  /* 0x0000004615097221 */ /* 0x002fe20000010000 */
[----:B------:R-:W-:Y:S01]  /*34f0*/  FADD.FTZ R33, R54, R33 ;  /* 0x0000002136217221 */ /* 0x000fe20000010000 */
[----:B------:R-:W-:Y:S01]  /*3500*/  F2FP.SATFINITE.E4M3.F32.PACK_AB_MERGE_C R219, R75, R20, R117 ;  /* 0x000000144bdb723e */ /* 0x000fe20004807075 */
[----:B---3--:R-:W-:-:S02]  /*3510*/  IMAD.MOV.U32 R49, RZ, RZ, R25 ;  /* 0x000000ffff317224 */ /* 0x008fc400078e0019 */
[----:B------:R-:W-:Y:S01]  /*3520*/  FADD.FTZ R30, R22, R33 ;  /* 0x00000021161e7221 */ /* 0x000fe20000010000 */
[----:B------:R-:W-:Y:S01]  /*3530*/  IMAD.MOV.U32 R33, RZ, RZ, R25 ;  /* 0x000000ffff217224 */ /* 0x000fe200078e0019 */
[----:B------:R-:W1:Y:S01]  /*3540*/  MUFU.EX2 R40, R53 ;  /* 0x0000003500287308 */ /* 0x000e620000000800 */
[C---:B----4-:R-:W-:Y:S01]  /*3550*/  FADD.FTZ R70, R38.reuse, R9 ;  /* 0x0000000926467221 */ /* 0x050fe20000010000 */
[----:B------:R-:W-:Y:S01]  /*3560*/  FADD.FTZ R34, R123, R30 ;  /* 0x0000001e7b227221 */ /* 0x000fe20000010000 */
[----:B------:R-:W-:Y:S01]  /*3570*/  F2FP.SATFINITE.E4M3.F32.PACK_AB_MERGE_C R21, R38, R21, RZ ;  /* 0x000000152615723e */ /* 0x000fe200048070ff */
[----:B------:R-:W-:Y:S02]  /*3580*/  IMAD.MOV.U32 R38, RZ, RZ, R25 ;  /* 0x000000ffff267224 */ /* 0x000fe400078e0019 */
[----:B------:R-:W-:Y:S01]  /*3590*/  FADD.FTZ R11, R125, R34 ;  /* 0x000000227d0b7221 */ /* 0x000fe20000010000 */
[C---:B------:R-:W-:Y:S01]  /*35a0*/  F2FP.SATFINITE.E4M3.F32.PACK_AB_MERGE_C R125, R56.reuse, R125, RZ ;  /* 0x0000007d387d723e */ /* 0x040fe200048070ff */
[----:B------:R-:W3:Y:S01]  /*35b0*/  MUFU.EX2 R27, R27 ;  /* 0x0000001b001b7308 */ /* 0x000ee20000000800 */
[----:B--2---:R-:W-:Y:S01]  /*35c0*/  FADD.FTZ R9, R23, R70 ;  /* 0x0000004617097221 */ /* 0x004fe20000010000 */
[----:B------:R-:W-:Y:S01]  /*35d0*/  FADD.FTZ R56, R56, R11 ;  /* 0x0000000b38387221 */ /* 0x000fe20000010000 */
[----:B------:R-:W-:Y:S01]  /*35e0*/  F2FP.SATFINITE.E4M3.F32.PACK_AB_MERGE_C R221, R123, R22, R125 ;  /* 0x000000167bdd723e */ /* 0x000fe2000480707d */
[----:B------:R-:W-:Y:S01]  /*35f0*/  IMAD.MOV.U32 R34, RZ, RZ, R25 ;  /* 0x000000ffff227224 */ /* 0x000fe200078e0019 */
[----:B------:R-:W-:Y:S01]  /*3600*/  F2FP.SATFINITE.E4M3.F32.PACK_AB_MERGE_C R216, R36, R19, R21 ;  /* 0x0000001324d8723e */ /* 0x000fe20004807015 */
[----:B------:R-:W-:-:S02]  /*3610*/  IMAD.MOV.U32 R36, RZ, RZ, R25 ;  /* 0x000000ffff247224 */ /* 0x000fc400078e0019 */
[----:B------:R2:W4:Y:S01]  /*3620*/  MUFU.EX2 R42, R57 ;  /* 0x00000039002a7308 */ /* 0x0005220000000800 */
[----:B-1----:R-:W-:Y:S01]  /*3630*/  FADD.FTZ R12, R40, R9 ;  /* 0x00000009280c7221 */ /* 0x002fe20000010000 */
[--C-:B------:R-:W-:Y:S02]  /*3640*/  IMAD.MOV.U32 R53, RZ, RZ, R25.reuse ;  /* 0x000000ffff357224 */ /* 0x100fe400078e0019 */
[--C-:B------:R-:W-:Y:S02]  /*3650*/  IMAD.MOV.U32 R52, RZ, RZ, R25.reuse ;  /* 0x000000ffff347224 */ /* 0x100fe400078e0019 */
[--C-:B------:R-:W-:Y:S02]  /*3660*/  IMAD.MOV.U32 R54, RZ, RZ, R25.reuse ;  /* 0x000000ffff367224 */ /* 0x100fe400078e0019 */
[----:B------:R-:W1:Y:S01]  /*3670*/  MUFU.EX2 R31, R31 ;  /* 0x0000001f001f7308 */ /* 0x000e620000000800 */
[----:B---3--:R-:W-:Y:S01]  /*3680*/  FADD.FTZ R9, R27, R12 ;  /* 0x0000000c1b097221 */ /* 0x008fe20000010000 */
[----:B--2---:R-:W-:-:S02]  /*3690*/  IMAD.MOV.U32 R57, RZ, RZ, R25 ;  /* 0x000000ffff397224 */ /* 0x004fc400078e0019 */
[--C-:B------:R-:W-:Y:S02]  /*36a0*/  IMAD.MOV.U32 R67, RZ, RZ, R25.reuse ;  /* 0x000000ffff437224 */ /* 0x100fe400078e0019 */
[----:B------:R-:W-:Y:S02]  /*36b0*/  IMAD.MOV.U32 R71, RZ, RZ, R25 ;  /* 0x000000ffff477224 */ /* 0x000fe400078e0019 */
[----:B------:R2:W3:Y:S01]  /*36c0*/  MUFU.EX2 R44, R61 ;  /* 0x0000003d002c7308 */ /* 0x0004e20000000800 */
[C---:B----4-:R-:W-:Y:S01]  /*36d0*/  FADD.FTZ R12, R42.reuse, R9 ;  /* 0x000000092a0c7221 */ /* 0x050fe20000010000 */
[----:B------:R-:W-:Y:S01]  /*36e0*/  F2FP.SATFINITE.E4M3.F32.PACK_AB_MERGE_C R27, R42, R27, RZ ;  /* 0x0000001b2a1b723e */ /* 0x000fe200048070ff */
[--C-:B------:R-:W-:Y:S02]  /*36f0*/  IMAD.MOV.U32 R42, RZ, RZ, R25.reuse ;  /* 0x000000ffff2a7224 */ /* 0x100fe400078e0019 */
[----:B------:R-:W-:Y:S01]  /*3700*/  IMAD.MOV.U32 R70, RZ, RZ, R25 ;  /* 0x000000ffff467224 */ /* 0x000fe200078e0019 */
[----:B------:R-:W-:Y:S01]  /*3710*/  F2FP.SATFINITE.E4M3.F32.PACK_AB_MERGE_C R218, R40, R23, R27 ;  /* 0x0000001728da723e */ /* 0x000fe2000480701b */
[--C-:B------:R-:W-:Y:S01]  /*3720*/  IMAD.MOV.U32 R27, RZ, RZ, R25.reuse ;  /* 0x000000ffff1b7224 */ /* 0x100fe200078e0019 */
[----:B------:R-:W4:Y:S01]  /*3730*/  MUFU.EX2 R35, R35 ;  /* 0x0000002300237308 */ /* 0x000f220000000800 */
[----:B-1----:R-:W-:Y:S01]  /*3740*/  FADD.FTZ R9, R31, R12 ;  /* 0x0000000c1f097221 */ /* 0x002fe20000010000 */
[----:B------:R-:W-:-:S02]  /*3750*/  IMAD.MOV.U32 R40, RZ, RZ, R25 ;  /* 0x000000ffff287224 */ /* 0x000fc400078e0019 */
[--C-:B--2---:R-:W-:Y:S02]  /*3760*/  IMAD.MOV.U32 R61, RZ, RZ, R25.reuse ;  /* 0x000000ffff3d7224 */ /* 0x104fe400078e0019 */
[----:B------:R-:W-:Y:S02]  /*3770*/  IMAD.MOV.U32 R72, RZ, RZ, R25 ;  /* 0x000000ffff487224 */ /* 0x000fe400078e0019 */
[----:B------:R1:W2:Y:S01]  /*3780*/  MUFU.EX2 R46, R65 ;  /* 0x00000041002e7308 */ /* 0x0002a20000000800 */
[----:B---3--:R-:W-:Y:S01]  /*3790*/  FADD.FTZ R30, R44, R9 ;  /* 0x000000092c1e7221 */ /* 0x008fe20000010000 */
[--C-:B------:R-:W-:Y:S02]  /*37a0*/  IMAD.MOV.U32 R75, RZ, RZ, R25.reuse ;  /* 0x000000ffff4b7224 */ /* 0x100fe400078e0019 */
[--C-:B------:R-:W-:Y:S02]  /*37b0*/  IMAD.MOV.U32 R109, RZ, RZ, R25.reuse ;  /* 0x000000ffff6d7224 */ /* 0x100fe400078e0019 */
[----:B------:R-:W-:-:S02]  /*37c0*/  IMAD.MOV.U32 R117, RZ, RZ, R25 ;  /* 0x000000ffff757224 */ /* 0x000fc400078e0019 */
[----:B------:R-:W3:Y:S01]  /*37d0*/  MUFU.EX2 R43, R43 ;  /* 0x0000002b002b7308 */ /* 0x000ee20000000800 */
[----:B----4-:R-:W-:Y:S01]  /*37e0*/  FADD.FTZ R9, R35, R30 ;  /* 0x0000001e23097221 */ /* 0x010fe20000010000 */
[--C-:B------:R-:W-:Y:S02]  /*37f0*/  IMAD.MOV.U32 R30, RZ, RZ, R25.reuse ;  /* 0x000000ffff1e7224 */ /* 0x100fe400078e0019 */
[--C-:B-1----:R-:W-:Y:S02]  /*3800*/  IMAD.MOV.U32 R65, RZ, RZ, R25.reuse ;  /* 0x000000ffff417224 */ /* 0x102fe400078e0019 */
[----:B------:R-:W-:Y:S02]  /*3810*/  IMAD.MOV.U32 R123, RZ, RZ, R25 ;  /* 0x000000ffff7b7224 */ /* 0x000fe400078e0019 */
[----:B------:R-:W1:Y:S01]  /*3820*/  MUFU.EX2 R48, R69 ;  /* 0x0000004500307308 */ /* 0x000e620000000800 */
[C---:B--2---:R-:W-:Y:S01]  /*3830*/  F2FP.SATFINITE.E4M3.F32.PACK_AB_MERGE_C R35, R46.reuse, R35, RZ ;  /* 0x000000232e23723e */ /* 0x044fe200048070ff */
[----:B------:R-:W-:Y:S01]  /*3840*/  FADD.FTZ R46, R46, R9 ;  /* 0x000000092e2e7221 */ /* 0x000fe20000010000 */
[----:B------:R-:W-:-:S02]  /*3850*/  IMAD.MOV.U32 R125, RZ, RZ, R25 ;  /* 0x000000ffff7d7224 */ /* 0x000fc400078e0019 */
[----:B------:R-:W-:Y:S01]  /*3860*/  F2FP.SATFINITE.E4M3.F32.PACK_AB_MERGE_C R220, R44, R31, R35 ;  /* 0x0000001f2cdc723e */ /* 0x000fe20004807023 */
[--C-:B------:R-:W-:Y:S02]  /*3870*/  IMAD.MOV.U32 R31, RZ, RZ, R25.reuse ;  /* 0x000000ffff1f7224 */ /* 0x100fe400078e0019 */
[----:B------:R-:W2:Y:S01]  /*3880*/  MUFU.EX2 R39, R39 ;  /* 0x0000002700277308 */ /* 0x000ea20000000800 */
[----:B---3--:R-:W-:Y:S01]  /*3890*/  FADD.FTZ R9, R43, R46 ;  /* 0x0000002e2b097221 */ /* 0x008fe20000010000 */
[--C-:B------:R-:W-:Y:S02]  /*38a0*/  IMAD.MOV.U32 R35, RZ, RZ, R25.reuse ;  /* 0x000000ffff237224 */ /* 0x100fe400078e0019 */
[--C-:B------:R-:W-:Y:S02]  /*38b0*/  IMAD.MOV.U32 R44, RZ, RZ, R25.reuse ;  /* 0x000000ffff2c7224 */ /* 0x100fe400078e0019 */
[----:B------:R-:W-:Y:S02]  /*38c0*/  IMAD.MOV.U32 R46, RZ, RZ, R25 ;  /* 0x000000ffff2e7224 */ /* 0x000fe400078e0019 */
[----:B------:R3:W4:Y:S01]  /*38d0*/  MUFU.EX2 R50, R73 ;  /* 0x0000004900327308 */ /* 0x0007220000000800 */
[----:B-1----:R-:W-:Y:S01]  /*38e0*/  FADD.FTZ R10, R48, R9 ;  /* 0x00000009300a7221 */ /* 0x002fe20000010000 */
[----:B------:R-:W-:-:S06]  /*38f0*/  IMAD.MOV.U32 R69, RZ, RZ, R25 ;  /* 0x000000ffff457224 */ /* 0x000fcc00078e0019 */
[----:B------:R1:W5:Y:S01]  /*3900*/  MUFU.EX2 R64, R83 ;  /* 0x0000005300407308 */ /* 0x0003620000000800 */
[----:B--2---:R-:W-:Y:S01]  /*3910*/  FADD.FTZ R9, R39, R10 ;  /* 0x0000000a27097221 */ /* 0x004fe20000010000 */
[----:B---3--:R-:W-:-:S06]  /*3920*/  IMAD.MOV.U32 R73, RZ, RZ, R25 ;  /* 0x000000ffff497224 */ /* 0x008fcc00078e0019 */
[----:B------:R-:W2:Y:S01]  /*3930*/  MUFU.EX2 R129, R129 ;  /* 0x0000008100817308 */ /* 0x000ea20000000800 */
[C---:B----4-:R-:W-:Y:S01]  /*3940*/  F2FP.SATFINITE.E4M3.F32.PACK_AB_MERGE_C R39, R50.reuse, R39, RZ ;  /* 0x000000273227723e */ /* 0x050fe200048070ff */
[----:B------:R-:W-:Y:S01]  /*3950*/  FADD.FTZ R50, R50, R9 ;  /* 0x0000000932327221 */ /* 0x000fe20000010000 */
[----:B-1----:R-:W-:Y:S02]  /*3960*/  IMAD.MOV.U32 R83, RZ, RZ, R25 ;  /* 0x000000ffff537224 */ /* 0x002fe400078e0019 */
[----:B------:R-:W-:Y:S01]  /*3970*/  F2FP.SATFINITE.E4M3.F32.PACK_AB_MERGE_C R222, R48, R43, R39 ;  /* 0x0000002b30de723e */ /* 0x000fe20004807027 */
[--C-:B------:R-:W-:Y:S02]  /*3980*/  IMAD.MOV.U32 R39, RZ, RZ, R25.reuse ;  /* 0x000000ffff277224 */ /* 0x100fe400078e0019 */
[----:B------:R-:W1:Y:S01]  /*3990*/  MUFU.EX2 R59, R59 ;  /* 0x0000003b003b7308 */ /* 0x000e620000000800 */
[----:B-----5:R-:W-:Y:S01]  /*39a0*/  F2FP.SATFINITE.E4M3.F32.PACK_AB_MERGE_C R10, R64, R139, RZ ;  /* 0x0000008b400a723e */ /* 0x020fe200048070ff */
[----:B------:R-:W-:-:S02]  /*39b0*/  IMAD.MOV.U32 R43, RZ, RZ, R25 ;  /* 0x000000ffff2b7224 */ /* 0x000fc400078e0019 */
[----:B------:R-:W-:-:S04]  /*39c0*/  IMAD.MOV.U32 R48, RZ, RZ, R25 ;  /* 0x000000ffff307224 */ /* 0x000fc800078e0019 */
[----:B------:R-:W-:Y:S01]  /*39d0*/  MUFU.EX2 R137, R137 ;  /* 0x0000008900897308 */ /* 0x000fe20000000800 */
[----:B--2---:R-:W-:Y:S01]  /*39e0*/  FADD.FTZ R11, R129, R56 ;  /* 0x00000038810b7221 */ /* 0x004fe20000010000 */
[----:B------:R-:W-:-:S06]  /*39f0*/  IMAD.MOV.U32 R56, RZ, RZ, R25 ;  /* 0x000000ffff387224 */ /* 0x000fcc00078e0019 */
[----:B------:R2:W3:Y:S01]  /*3a00*/  MUFU.EX2 R62, R79 ;  /* 0x0000004f003e7308 */ /* 0x0004e20000000800 */
[----:B-1----:R-:W-:Y:S01]  /*3a10*/  FADD.FTZ R9, R59, R50 ;  /* 0x000000323b097221 */ /* 0x002fe20000010000 */
[----:B------:R-:W-:-:S06]  /*3a20*/  IMAD.MOV.U32 R50, RZ, RZ, R25 ;  /* 0x000000ffff327224 */ /* 0x000fcc00078e0019 */
[----:B------:R1:W4:Y:S01]  /*3a30*/  MUFU.EX2 R58, R131 ;  /* 0x00000083003a7308 */ /* 0x0003220000000800 */
[----:B--2---:R-:W-:-:S07]  /*3a40*/  IMAD.MOV.U32 R79, RZ, RZ, R25 ;  /* 0x000000ffff4f7224 */ /* 0x004fce00078e0019 */
[----:B------:R2:W5:Y:S01]  /*3a50*/  MUFU.EX2 R6, R77 ;  /* 0x0000004d00067308 */ /* 0x0005620000000800 */
[----:B---3--:R-:W-:Y:S01]  /*3a60*/  F2FP.SATFINITE.E4M3.F32.PACK_AB_MERGE_C R225, R62, R137, R10 ;  /* 0x000000893ee1723e */ /* 0x008fe2000480700a */
[----:B-1----:R-:W-:-:S06]  /*3a70*/  IMAD.MOV.U32 R131, RZ, RZ, R25 ;  /* 0x000000ffff837224 */ /* 0x002fcc00078e0019 */
[----:B------:R-:W1:Y:S01]  /*3a80*/  MUFU.EX2 R133, R133 ;  /* 0x0000008500857308 */ /* 0x000e620000000800 */
[----:B----4-:R-:W-:Y:S01]  /*3a90*/  FADD.FTZ R14, R58, R11 ;  /* 0x0000000b3a0e7221 */ /* 0x010fe20000010000 */
[----:B--2---:R-:W-:-:S06]  /*3aa0*/  IMAD.MOV.U32 R77, RZ, RZ, R25 ;  /* 0x000000ffff4d7224 */ /* 0x004fcc00078e0019 */
[----:B------:R-:W2:Y:S01]  /*3ab0*/  MUFU.EX2 R51, R51 ;  /* 0x0000003300337308 */ /* 0x000ea20000000800 */
[----:B-----5:R-:W-:-:S07]  /*3ac0*/  FADD.FTZ R10, R6, R9 ;  /* 0x00000009060a7221 */ /* 0x020fce0000010000 */
[----:B------:R3:W4:Y:S01]  /*3ad0*/  MUFU.EX2 R60, R135 ;  /* 0x00000087003c7308 */ /* 0x0007220000000800 */
[----:B-1----:R-:W-:-:S07]  /*3ae0*/  FADD.FTZ R11, R133, R14 ;  /* 0x0000000e850b7221 */ /* 0x002fce0000010000 */
[----:B------:R1:W5:Y:S01]  /*3af0*/  MUFU.EX2 R12, R81 ;  /* 0x00000051000c7308 */ /* 0x0003620000000800 */
[----:B--2---:R-:W-:Y:S01]  /*3b00*/  FADD.FTZ R9, R51, R10 ;  /* 0x0000000a33097221 */ /* 0x004fe20000010000 */
[----:B---3--:R-:W-:-:S06]  /*3b10*/  IMAD.MOV.U32 R135, RZ, RZ, R25 ;  /* 0x000000ffff877224 */ /* 0x008fcc00078e0019 */
[----:B------:R-:W-:Y:S01]  /*3b20*/  MUFU.EX2 R145, R145 ;  /* 0x0000009100917308 */ /* 0x000fe20000000800 */
[C---:B----4-:R-:W-:Y:S01]  /*3b30*/  F2FP.SATFINITE.E4M3.F32.PACK_AB_MERGE_C R133, R60.reuse, R133, RZ ;  /* 0x000000853c85723e */ /* 0x050fe200048070ff */
[----:B------:R-:W-:Y:S01]  /*3b40*/  FADD.FTZ R60, R60, R11 ;  /* 0x0000000b3c3c7221 */ /* 0x000fe20000010000 */
[----:B-1----:R-:W-:Y:S02]  /*3b50*/  IMAD.MOV.U32 R81, RZ, RZ, R25 ;  /* 0x000000ffff517224 */ /* 0x002fe400078e0019 */
[----:B------:R-:W-:Y:S01]  /*3b60*/  F2FP.SATFINITE.E4M3.F32.PACK_AB_MERGE_C R223, R58, R129, R133 ;  /* 0x000000813adf723e */ /* 0x000fe20004807085 */
[----:B------:R-:W-:Y:S01]  /*3b70*/  FADD.FTZ R11, R137, R60 ;  /* 0x0000003c890b7221 */ /* 0x000fe20000010000 */
[----:B------:R-:W-:Y:S01]  /*3b80*/  IMAD.MOV.U32 R58, RZ, RZ, R25 ;  /* 0x000000ffff3a7224 */ /* 0x000fe200078e0019 */
[----:B------:R-:W1:Y:S01]  /*3b90*/  MUFU.EX2 R68, R147 ;  /* 0x0000009300447308 */ /* 0x000e620000000800 */
[C---:B-----5:R-:W-:Y:S01]  /*3ba0*/  F2FP.SATFINITE.E4M3.F32.PACK_AB_MERGE_C R51, R12.reuse, R51, RZ ;  /* 0x000000330c33723e */ /* 0x060fe200048070ff */
[----:B------:R-:W-:Y:S01]  /*3bb0*/  FADD.FTZ R12, R12, R9 ;  /* 0x000000090c0c7221 */ /* 0x000fe20000010000 */
[----:B------:R-:W-:Y:S01]  /*3bc0*/  FADD.FTZ R62, R62, R11 ;  /* 0x0000000b3e3e7221 */ /* 0x000fe20000010000 */
[----:B------:R-:W-:Y:S01]  /*3bd0*/  IMAD.MOV.U32 R60, RZ, RZ, R25 ;  /* 0x000000ffff3c7224 */ /* 0x000fe200078e0019 */
[----:B------:R-:W-:Y:S01]  /*3be0*/  F2FP.SATFINITE.E4M3.F32.PACK_AB_MERGE_C R224, R6, R59, R51 ;  /* 0x0000003b06e0723e */ /* 0x000fe20004807033 */
[----:B------:R-:W-:-:S02]  /*3bf0*/  IMAD.MOV.U32 R51, RZ, RZ, R25 ;  /* 0x000000ffff337224 */ /* 0x000fc400078e0019 */
[----:B------:R-:W-:Y:S01]  /*3c00*/  FADD.FTZ R139, R139, R62 ;  /* 0x0000003e8b8b7221 */ /* 0x000fe20000010000 */
[----:B------:R-:W2:Y:S01]  /*3c10*/  MUFU.EX2 R87, R87 ;  /* 0x0000005700577308 */ /* 0x000ea20000000800 */
[----:B------:R-:W-:Y:S02]  /*3c20*/  IMAD.MOV.U32 R59, RZ, RZ, R25 ;  /* 0x000000ffff3b7224 */ /* 0x000fe400078e0019 */
[----:B------:R-:W-:Y:S01]  /*3c30*/  FADD.FTZ R64, R64, R139 ;  /* 0x0000008b40407221 */ /* 0x000fe20000010000 */
[--C-:B------:R-:W-:Y:S02]  /*3c40*/  IMAD.MOV.U32 R62, RZ, RZ, R25.reuse ;  /* 0x000000ffff3e7224 */ /* 0x100fe400078e0019 */
[--C-:B------:R-:W-:Y:S02]  /*3c50*/  IMAD.MOV.U32 R129, RZ, RZ, R25.reuse ;  /* 0x000000ffff817224 */ /* 0x100fe400078e0019 */
[----:B------:R-:W3:Y:S01]  /*3c60*/  MUFU.EX2 R141, R141 ;  /* 0x0000008d008d7308 */ /* 0x000ee20000000800 */
[----:B-1----:R-:W-:Y:S01]  /*3c70*/  F2FP.SATFINITE.E4M3.F32.PACK_AB_MERGE_C R10, R68, R145, RZ ;  /* 0x00000091440a723e */ /* 0x002fe200048070ff */
[----:B------:R-:W-:-:S02]  /*3c80*/  IMAD.MOV.U32 R133, RZ, RZ, R25 ;  /* 0x000000ffff857224 */ /* 0x000fc400078e0019 */
[--C-:B------:R-:W-:Y:S02]  /*3c90*/  IMAD.MOV.U32 R137, RZ, RZ, R25.reuse ;  /* 0x000000ffff897224 */ /* 0x100fe400078e0019 */
[--C-:B------:R-:W-:Y:S02]  /*3ca0*/  IMAD.MOV.U32 R139, RZ, RZ, R25.reuse ;  /* 0x000000ffff8b7224 */ /* 0x100fe400078e0019 */
[----:B------:R1:W4:Y:S01]  /*3cb0*/  MUFU.EX2 R66, R143 ;  /* 0x0000008f00427308 */ /* 0x0003220000000800 */
[----:B--2---:R-:W-:Y:S01]  /*3cc0*/  FADD.FTZ R9, R87, R12 ;  /* 0x0000000c57097221 */ /* 0x004fe20000010000 */
[----:B------:R-:W-:-:S06]  /*3cd0*/  IMAD.MOV.U32 R147, RZ, RZ, R25 ;  /* 0x000000ffff937224 */ /* 0x000fcc00078e0019 */
[----:B------:R2:W5:Y:S01]  /*3ce0*/  MUFU.EX2 R0, R85 ;  /* 0x0000005500007308 */ /* 0x0005620000000800 */
[----:B---3--:R-:W-:Y:S01]  /*3cf0*/  FADD.FTZ R11, R141, R64 ;  /* 0x000000408d0b7221 */ /* 0x008fe20000010000 */
[--C-:B------:R-:W-:Y:S02]  /*3d00*/  IMAD.MOV.U32 R64, RZ, RZ, R25.reuse ;  /* 0x000000ffff407224 */ /* 0x100fe400078e0019 */
[----:B-1----:R-:W-:-:S04]  /*3d10*/  IMAD.MOV.U32 R143, RZ, RZ, R25 ;  /* 0x000000ffff8f7224 */ /* 0x002fc800078e0019 */
[----:B------:R-:W-:Y:S01]  /*3d20*/  MUFU.EX2 R91, R91 ;  /* 0x0000005b005b7308 */ /* 0x000fe20000000800 */
[C---:B----4-:R-:W-:Y:S01]  /*3d30*/  F2FP.SATFINITE.E4M3.F32.PACK_AB_MERGE_C R227, R66.reuse, R141, R10 ;  /* 0x0000008d42e3723e */ /* 0x050fe2000480700a */
[----:B------:R-:W-:Y:S01]  /*3d40*/  FADD.FTZ R66, R66, R11 ;  /* 0x0000000b42427221 */ /* 0x000fe20000010000 */
[--C-:B--2---:R-:W-:Y:S02]  /*3d50*/  IMAD.MOV.U32 R85, RZ, RZ, R25.reuse ;  /* 0x000000ffff557224 */ /* 0x104fe400078e0019 */
[--C-:B------:R-:W-:Y:S02]  /*3d60*/  IMAD.MOV.U32 R141, RZ, RZ, R25.reuse ;  /* 0x000000ffff8d7224 */ /* 0x100fe400078e0019 */
[----:B------:R-:W-:Y:S01]  /*3d70*/  FADD.FTZ R145, R145, R66 ;  /* 0x0000004291917221 */ /* 0x000fe20000010000 */
[----:B------:R-:W-:Y:S01]  /*3d80*/  IMAD.MOV.U32 R66, RZ, RZ, R25 ;  /* 0x000000ffff427224 */ /* 0x000fe200078e0019 */
[----:B------:R-:W1:Y:S01]  /*3d90*/  MUFU.EX2 R24, R24 ;  /* 0x0000001800187308 */ /* 0x000e620000000800 */
[----:B-----5:R-:W-:Y:S01]  /*3da0*/  FADD.FTZ R10, R0, R9 ;  /* 0x00000009000a7221 */ /* 0x020fe20000010000 */
[----:B------:R-:W-:Y:S01]  /*3db0*/  FADD.FTZ R6, R68, R145 ;  /* 0x0000009144067221 */ /* 0x000fe20000010000 */
[----:B------:R-:W-:-:S02]  /*3dc0*/  IMAD.MOV.U32 R68, RZ, RZ, R25 ;  /* 0x000000ffff447224 */ /* 0x000fc400078e0019 */
[----:B------:R-:W-:Y:S01]  /*3dd0*/  IMAD.MOV.U32 R145, RZ, RZ, R25 ;  /* 0x000000ffff917224 */ /* 0x000fe200078e0019 */
[----:B-1----:R-:W-:Y:S01]  /*3de0*/  F2FP.SATFINITE.E4M3.F32.PACK_AB_MERGE_C R9, R24, R91, RZ ;  /* 0x0000005b1809723e */ /* 0x002fe200048070ff */
[----:B------:R-:W-:Y:S01]  /*3df0*/  FADD.FTZ R91, R91, R10 ;  /* 0x0000000a5b5b7221 */ /* 0x000fe20000010000 */
[----:B------:R-:W-:Y:S02]  /*3e00*/  VIADD R10, R26, 0xfffffffe ;  /* 0xfffffffe1a0a7836 */ /* 0x000fe40000000000 */
[----:B------:R-:W-:Y:S01]  /*3e10*/  F2FP.SATFINITE.E4M3.F32.PACK_AB_MERGE_C R226, R0, R87, R9 ;  /* 0x0000005700e2723e */ /* 0x000fe20004807009 */
[----:B------:R-:W-:Y:S01]  /*3e20*/  FADD.FTZ R0, R24, R91 ;  /* 0x0000005b18007221 */ /* 0x000fe20000010000 */
[----:B------:R-:W-:Y:S01]  /*3e30*/  IMAD.MOV.U32 R9, RZ, RZ, RZ ;  /* 0x000000ffff097224 */ /* 0x000fe200078e00ff */
[----:B------:R-:W-:Y:S01]  /*3e40*/  ISETP.GE.AND P2, PT, R10, R17, PT ;  /* 0x000000110a00720c */ /* 0x000fe20003f46270 */
[--C-:B------:R-:W-:Y:S02]  /*3e50*/  IMAD.MOV.U32 R24, RZ, RZ, R25.reuse ;  /* 0x000000ffff187224 */ /* 0x100fe400078e0019 */
[----:B------:R-:W-:-:S02]  /*3e60*/  IMAD.MOV.U32 R26, RZ, RZ, R25 ;  /* 0x000000ffff1a7224 */ /* 0x000fc400078e0019 */
[--C-:B------:R-:W-:Y:S02]  /*3e70*/  IMAD.MOV.U32 R87, RZ, RZ, R25.reuse ;  /* 0x000000ffff577224 */ /* 0x100fe400078e0019 */
[----:B------:R-:W-:-:S06]  /*3e80*/  IMAD.MOV.U32 R91, RZ, RZ, R25 ;  /* 0x000000ffff5b7224 */ /* 0x000fcc00078e0019 */
[----:B0-----:R-:W-:Y:S05]  /*3e90*/  @!P2 BRA `(.L_x_19) ;  /* 0x0000002400b8a947 */ /* 0x001fea0003800000 */
[----:B------:R-:W-:Y:S01]  /*3ea0*/  IMAD.MOV.U32 R8, RZ, RZ, R10 ;  /* 0x000000ffff087224 */ /* 0x000fe200078e000a */
[----:B------:R-:W-:Y:S01]  /*3eb0*/  CS2R R150, SRZ ;  /* 0x0000000000967805 */ /* 0x000fe2000001ff00 */
[----:B------:R-:W-:Y:S01]  /*3ec0*/  IMAD.MOV.U32 R11, RZ, RZ, R3 ;  /* 0x000000ffff0b7224 */ /* 0x000fe200078e0003 */
[----:B------:R-:W-:Y:S01]  /*3ed0*/  CS2R R148, SRZ ;  /* 0x0000000000947805 */ /* 0x000fe2000001ff00 */
[----:B------:R-:W-:Y:S01]  /*3ee0*/  IMAD.MOV.U32 R10, RZ, RZ, R7 ;  /* 0x000000ffff0a7224 */ /* 0x000fe200078e0007 */
        /* <DEDUP_REMOVED lines=62> */
[----:B------:R-:W-:Y:S01]  /*42d0*/  CS2R R24, SRZ ;  /* 0x0000000000187805 */ /* 0x000fe2000001ff00 */
[----:B------:R-:W-:-:S06]  /*42e0*/  UMOV UR4, URZ ;  /* 0x0000003f00047c82 */ /* 0x000fcc0008000000 */
.L_x_29:
[----:B------:R-:W-:Y:S01]  /*42f0*/  ISETP.NE.AND P3, PT, RZ, UR37, PT ;  /* 0x00000025ff007c0c */ /* 0x000fe2000bf65270 */
[----:B------:R-:W-:-:S04]  /*4300*/  UISETP.NE.AND UP0, UPT, UR4, 0x1, UPT ;  /* 0x000000010400788c */ /* 0x000fc8000bf05270 */
[----:B------:R-:W-:-:S06]  /*4310*/  USEL UR7, URZ, 0x1, UP0 ;  /* 0x000000013f077887 */ /* 0x000fcc0008000000 */
[----:B------:R-:W-:Y:S02]  /*4320*/  LOP3.LUT R9, R12, UR7, RZ, 0x3c, !PT ;  /* 0x000000070c097c12 */ /* 0x000fe4000f8e3cff */
[----:B------:R-:W-:Y:S05]  /*4330*/  @P3 BRA `(.L_x_20) ;  /* 0x0000000000343947 */ /* 0x000fea0003800000 */
[----:B------:R-:W-:Y:S05]  /*4340*/  @!P0 BRA `(.L_x_21) ;  /* 0x0000000000048947 */ /* 0x000fea0003800000 */
[----:B------:R-:W-:Y:S01]  /*4350*/  BPT.TRAP 0x1 ;  /* 0x000000040000795c */ /* 0x000fe20000300000 */
.L_x_21:
[----:B------:R-:W-:Y:S01]  /*4360*/  UIADD3 UR7, UR4, 0x1, URZ ;  /* 0x0000000104077890 */ /* 0x000fe2000fffe03f */
[----:B------:R-:W-:-:S03]  /*4370*/  SHF.L.U32 R3, R9, 0x1f, RZ ;  /* 0x0000001f09037819 */ /* 0x000fc600000006ff */
[----:B------:R-:W-:-:S04]  /*4380*/  UISETP.NE.AND UP0, UPT, UR7, 0x2, UPT ;  /* 0x000000020700788c */ /* 0x000fc8000bf05270 */
[----:B------:R-:W-:-:S04]  /*4390*/  USEL UR7, UR7, URZ, UP0 ;  /* 0x0000003f07077287 */ /* 0x000fc80008000000 */
[----:B------:R-:W-:-:S09]  /*43a0*/  ULEA UR7, UR7, UR36, 0x3 ;  /* 0x0000002407077291 */ /* 0x000fd2000f8e183f */
[----:B------:R0:W1:Y:S01]  /*43b0*/  SYNCS.PHASECHK.TRANS64.TRYWAIT P2, [UR7+0x38830], R3 ;  /* 0x03883003ff0075a7 */ /* 0x0000620008040147 */
[----:B------:R-:W-:Y:S05]  /*43c0*/  @!P0 BRA `(.L_x_22) ;  /* 0x0000000000048947 */ /* 0x000fea0003800000 */
[----:B------:R-:W-:Y:S01]  /*43d0*/  BPT.TRAP 0x1 ;  /* 0x000000040000795c */ /* 0x000fe20000300000 */
.L_x_22:
[----:B-1----:R-:W-:Y:S05]  /*43e0*/  @P2 BRA `(.L_x_20) ;  /* 0x0000000000082947 */ /* 0x002fea0003800000 */
[----:B------:R-:W1:Y:S02]  /*43f0*/  SYNCS.PHASECHK.TRANS64.TRYWAIT P2, [UR7+0x38830], R3 ;  /* 0x03883003ff0075a7 */ /* 0x000e640008040147 */
[----:B-1----:R-:W-:Y:S05]  /*4400*/  @!P2 BRA `(.L_x_23) ;  /* 0x000000a800f8a947 */ /* 0x002fea0003800000 */
.L_x_20:
[----:B01----:R-:W-:Y:S01]  /*4410*/  VIADD R3, R18, 0x8 ;  /* 0x0000000812037836 */ /* 0x003fe20000000000 */
[----:B------:R-:W-:Y:S01]  /*4420*/  UIADD3 UR7, UR4, 0x1, URZ ;  /* 0x0000000104077890 */ /* 0x000fe2000fffe03f */
[----:B------:R-:W-:Y:S01]  /*4430*/  R2UR UR44, R4 ;  /* 0x00000000042c72ca */ /* 0x000fe200000e0000 */
[----:B------:R-:W-:Y:S01]  /*4440*/  UMOV UR47, 0x40000040 ;  /* 0x40000040002f7882 */ /* 0x000fe20000000000 */
[----:B------:R-:W-:Y:S01]  /*4450*/  R2UR UR45, R5 ;  /* 0x00000000052d72ca */ /* 0x000fe200000e0000 */
[----:B------:R0:W-:Y:S01]  /*4460*/  BAR.SYNC.DEFER_BLOCKING R3, 0x100 ;  /* 0x000400030000751d */ /* 0x0001e20000010000 */
[----:B------:R-:W-:-:S04]  /*4470*/  UISETP.NE.AND UP0, UPT, UR7, 0x2, UPT ;  /* 0x000000020700788c */ /* 0x000fc8000bf05270 */
[----:B------:R-:W-:Y:S01]  /*4480*/  USEL UR7, UR7, URZ, UP0 ;  /* 0x0000003f07077287 */ /* 0x000fe20008000000 */
[----:B------:R-:W-:Y:S01]  /*4490*/  UMOV UR11, 0x40000040 ;  /* 0x40000040000b7882 */ /* 0x000fe20000000000 */
[----:B------:R-:W-:Y:S02]  /*44a0*/  UMOV UR15, 0x40000040 ;  /* 0x40000040000f7882 */ /* 0x000fe40000000000 */
[----:B------:R-:W-:Y:S01]  /*44b0*/  ULEA UR46, UR7, UR6, 0xb ;  /* 0x00000006072e7291 */ /* 0x000fe2000f8e583f */
[----:B------:R-:W-:Y:S01]  /*44c0*/  UMOV UR19, 0x40000040 ;  /* 0x4000004000137882 */ /* 0x000fe20000000000 */
[----:B------:R-:W-:Y:S02]  /*44d0*/  UMOV UR23, 0x40000040 ;  /* 0x4000004000177882 */ /* 0x000fe40000000000 */
[----:B------:R-:W-:Y:S02]  /*44e0*/  UIADD3 UR10, UR46, 0x2, URZ ;  /* 0x000000022e0a7890 */ /* 0x000fe4000fffe03f */
[----:B------:R-:W-:-:S02]  /*44f0*/  UIADD3 UR14, UR46, 0x4, URZ ;  /* 0x000000042e0e7890 */ /* 0x000fc4000fffe03f */
[----:B------:R-:W-:Y:S02]  /*4500*/  UIADD3 UR18, UR46, 0x6, URZ ;  /* 0x000000062e127890 */ /* 0x000fe4000fffe03f */
[----:B------:R-:W-:Y:S02]  /*4510*/  UIADD3 UR22, UR46, 0x400, URZ ;  /* 0x000004002e167890 */ /* 0x000fe4000fffe03f */
[----:B------:R-:W-:Y:S01]  /*4520*/  UIADD3 UR26, UR46, 0x402, URZ ;  /* 0x000004022e1a7890 */ /* 0x000fe2000fffe03f */
[----:B------:R-:W-:Y:S01]  /*4530*/  UMOV UR27, 0x40000040 ;  /* 0x40000040001b7882 */ /* 0x000fe20000000000 */
[----:B------:R-:W-:Y:S01]  /*4540*/  WARPGROUP.ARRIVE ;  /* 0x00000000000079c5 */ /* 0x000fe20000000000 */
[----:B------:R-:W-:Y:S01]  /*4550*/  UIADD3 UR30, UR46, 0x404, URZ ;  /* 0x000004042e1e7890 */ /* 0x000fe2000fffe03f */
[----:B------:R-:W-:Y:S01]  /*4560*/  UMOV UR31, 0x40000040 ;  /* 0x40000040001f7882 */ /* 0x000fe20000000000 */
[----:B------:R-:W-:-:S03]  /*4570*/  UIADD3 UR34, UR46, 0x406, URZ ;  /* 0x000004062e227890 */ /* 0x000fc6000fffe03f */
[----:B------:R-:W-:Y:S01]  /*4580*/  QGMMA.64x128x32.F32.E4M3.E4M3 R152, gdesc[UR44], RZ, !UPT, gsb0 ;  /* 0x01e000002c9879f3 */ /* 0x000fe2000c0008ff */
[----:B------:R-:W-:Y:S02]  /*4590*/  UMOV UR35, 0x40000040 ;  /* 0x4000004000237882 */ /* 0x000fe40000000000 */
        /* <DEDUP_REMOVED lines=22> */
[----:B0-----:R-:W-:Y:S05]  /*4700*/  @P3 BRA `(.L_x_24) ;  /* 0x0000000000283947 */ /* 0x001fea0003800000 */
[----:B------:R-:W-:Y:S05]  /*4710*/  @!P0 BRA `(.L_x_25) ;  /* 0x0000000000048947 */ /* 0x000fea0003800000 */
[----:B------:R-:W-:Y:S01]  /*4720*/  BPT.TRAP 0x1 ;  /* 0x000000040000795c */ /* 0x000fe20000300000 */
.L_x_25:
[----:B------:R-:W-:Y:S01]  /*4730*/  ULEA UR10, UR4, UR36, 0x3 ;  /* 0x00000024040a7291 */ /* 0x000fe2000f8e183f */
[----:B------:R-:W-:-:S08]  /*4740*/  SHF.L.U32 R3, R12, 0x1f, RZ ;  /* 0x0000001f0c037819 */ /* 0x000fd000000006ff */
[----:B------:R0:W1:Y:S01]  /*4750*/  SYNCS.PHASECHK.TRANS64.TRYWAIT P2, [UR10+0x38850], R3 ;  /* 0x03885003ff0075a7 */ /* 0x000062000804014a */
[----:B------:R-:W-:Y:S05]  /*4760*/  @!P0 BRA `(.L_x_26) ;  /* 0x0000000000048947 */ /* 0x000fea0003800000 */
[----:B------:R-:W-:Y:S01]  /*4770*/  BPT.TRAP 0x1 ;  /* 0x000000040000795c */ /* 0x000fe20000300000 */
.L_x_26:
[----:B-1----:R-:W-:Y:S05]  /*4780*/  @P2 BRA `(.L_x_24) ;  /* 0x0000000000082947 */ /* 0x002fea0003800000 */
[----:B------:R-:W1:Y:S02]  /*4790*/  SYNCS.PHASECHK.TRANS64.TRYWAIT P2, [UR10+0x38850], R3 ;  /* 0x03885003ff0075a7 */ /* 0x000e64000804014a */
[----:B-1----:R-:W-:Y:S05]  /*47a0*/  @!P2 BRA `(.L_x_27) ;  /* 0x000000a80028a947 */ /* 0x002fea0003800000 */
.L_x_24:
[----:B------:R-:W-:Y:S01]  /*47b0*/  UIADD3 UR10, UR36, 0x400, URZ ;  /* 0x00000400240a7890 */ /* 0x000fe2000fffe03f */
[----:B------:R-:W-:Y:S01]  /*47c0*/  WARPGROUP.ARRIVE ;  /* 0x00000000000079c5 */ /* 0x000fe20000000000 */
[----:B------:R-:W-:Y:S01]  /*47d0*/  UMOV UR11, 0x40000040 ;  /* 0x40000040000b7882 */ /* 0x000fe20000000000 */
[----:B------:R-:W-:Y:S01]  /*47e0*/  UMOV UR15, 0x40000040 ;  /* 0x40000040000f7882 */ /* 0x000fe20000000000 */
[----:B------:R-:W-:Y:S01]  /*47f0*/  USHF.R.U32.HI UR10, URZ, 0x4, UR10 ;  /* 0x000000043f0a7899 */ /* 0x000fe2000801160a */
[----:B-1----:R-:W-:Y:S02]  /*4800*/  FMNMX.FTZ R12, R152, R10, !PT ;  /* 0x0000000a980c7209 */ /* 0x002fe40007810000 */
[----:B------:R-:W-:Y:S01]  /*4810*/  FMNMX.FTZ R14, R154, R11, !PT ;  /* 0x0000000b9a0e7209 */ /* 0x000fe20007810000 */
[----:B------:R-:W-:Y:S01]  /*4820*/  ULOP3.LUT UR10, UR10, 0x3fff, URZ, 0xc0, !UPT ;  /* 0x00003fff0a0a7892 */ /* 0x000fe2000f8ec03f */
[----:B0-----:R-:W-:Y:S02]  /*4830*/  FMNMX.FTZ R3, R153, R12, !PT ;  /* 0x0000000c99037209 */ /* 0x001fe40007810000 */
[----:B------:R-:W-:Y:S01]  /*4840*/  FMNMX.FTZ R7, R155, R14, !PT ;  /* 0x0000000e9b077209 */ /* 0x000fe20007810000 */
[----:B------:R-:W-:Y:S01]  /*4850*/  ULOP3.LUT UR10, UR10, 0x10000, URZ, 0xfc, !UPT ;  /* 0x000100000a0a7892 */ /* 0x000fe2000f8efc3f */
[----:B------:R-:W-:-:S02]  /*4860*/  FMNMX.FTZ R12, R156, R3, !PT ;  /* 0x000000039c0c7209 */ /* 0x000fc40007810000 */
[----:B------:R-:W-:Y:S01]  /*4870*/  FMNMX.FTZ R14, R158, R7, !PT ;  /* 0x000000079e0e7209 */ /* 0x000fe20007810000 */
[----:B------:R-:W-:Y:S01]  /*4880*/  ULEA UR10, UR4, UR10, 0xb ;  /* 0x0000000a040a7291 */ /* 0x000fe2000f8e583f */
[----:B------:R-:W-:Y:S02]  /*4890*/  FMNMX.FTZ R3, R157, R12, !PT ;  /* 0x0000000c9d037209 */ /* 0x000fe40007810000 */
[----:B------:R-:W-:Y:S01]  /*48a0*/  FMNMX.FTZ R7, R159, R14, !PT ;  /* 0x0000000e9f077209 */ /* 0x000fe20007810000 */
[----:B------:R-:W-:Y:S01]  /*48b0*/  UIADD3 UR14, UR10, 0x2, URZ ;  /* 0x000000020a0e7890 */ /* 0x000fe2000fffe03f */
[----:B------:R-:W-:Y:S02]  /*48c0*/  FMNMX.FTZ R12, R160, R3, !PT ;  /* 0x00000003a00c7209 */ /* 0x000fe40007810000 */
[----:B------:R-:W-:Y:S02]  /*48d0*/  FMNMX.FTZ R14, R162, R7, !PT ;  /* 0x00000007a20e7209 */ /* 0x000fe40007810000 */
[----:B------:R-:W-:Y:S01]  /*48e0*/  QGMMA.64x256x32.F32.E4M3.E4M3 R24, R228, gdesc[UR8], R24, gsb0 ;  /* 0x03e00008e4187df3 */ /* 0x000fe20008000818 */
[----:B------:R-:W-:Y:S01]  /*48f0*/  FMNMX.FTZ R3, R161, R12, !PT ;  /* 0x0000000ca1037209 */ /* 0x000fe20007810000 */
[----:B------:R-:W-:Y:S01]  /*4900*/  UMOV UR11, 0x40000040 ;  /* 0x40000040000b7882 */ /* 0x000fe20000000000 */
[----:B------:R-:W-:-:S02]  /*4910*/  FMNMX.FTZ R7, R163, R14, !PT ;  /* 0x0000000ea3077209 */ /* 0x000fc40007810000 */
[----:B------:R-:W-:Y:S02]  /*4920*/  FMNMX.FTZ R12, R164, R3, !PT ;  /* 0x00000003a40c7209 */ /* 0x000fe40007810000 */
[----:B------:R-:W-:Y:S02]  /*4930*/  FMNMX.FTZ R14, R166, R7, !PT ;  /* 0x00000007a60e7209 */ /* 0x000fe40007810000 */
[----:B------:R-:W-:Y:S02]  /*4940*/  FMNMX.FTZ R3, R165, R12, !PT ;  /* 0x0000000ca5037209 */ /* 0x000fe40007810000 */
[----:B------:R-:W-:Y:S02]  /*4950*/  FMNMX.FTZ R7, R167, R14, !PT ;  /* 0x0000000ea7077209 */ /* 0x000fe40007810000 */
[----:B------:R-:W-:Y:S02]  /*4960*/  FMNMX.FTZ R12, R168, R3, !PT ;  /* 0x00000003a80c7209 */ /* 0x000fe40007810000 */
        /* <DEDUP_REMOVED lines=46> */
[----:B------:R-:W-:-:S03]  /*4c50*/  FMNMX.FTZ R14, R215, R14, !PT ;  /* 0x0000000ed70e7209 */ /* 0x000fc60007810000 */
[----:B------:R-:W0:Y:S04]  /*4c60*/  SHFL.BFLY PT, R3, R12, 0x2, 0x1f ;  /* 0x0c401f000c037f89 */ /* 0x000e2800000e0000 */
[----:B------:R-:W1:Y:S01]  /*4c70*/  SHFL.BFLY PT, R7, R14, 0x2, 0x1f ;  /* 0x0c401f000e077f89 */ /* 0x000e6200000e0000 */
[----:B0-----:R-:W-:Y:S02]  /*4c80*/  FMNMX.FTZ R19, R12, R3, !PT ;  /* 0x000000030c137209 */ /* 0x001fe40007810000 */
[----:B-1----:R-:W-:-:S03]  /*4c90*/  FMNMX.FTZ R21, R14, R7, !PT ;  /* 0x000000070e157209 */ /* 0x002fc60007810000 */
[----:B------:R-:W0:Y:S04]  /*4ca0*/  SHFL.BFLY PT, R20, R19, 0x1, 0x1f ;  /* 0x0c201f0013147f89 */ /* 0x000e2800000e0000 */
[----:B------:R-:W1:Y:S01]  /*4cb0*/  SHFL.BFLY PT, R22, R21, 0x1, 0x1f ;  /* 0x0c201f0015167f89 */ /* 0x000e6200000e0000 */
[----:B0-----:R-:W-:Y:S02]  /*4cc0*/  FMNMX.FTZ R7, R19, R20, !PT ;  /* 0x0000001413077209 */ /* 0x001fe40007810000 */
[----:B-1----:R-:W-:-:S03]  /*4cd0*/  FMNMX.FTZ R3, R21, R22, !PT ;  /* 0x0000001615037209 */ /* 0x002fc60007810000 */
[----:B------:R-:W-:Y:S01]  /*4ce0*/  FFMA.FTZ R15, R2, R7, -8 ;  /* 0xc1000000020f7423 */ /* 0x000fe20000010007 */
[----:B------:R-:W-:-:S03]  /*4cf0*/  FADD.FTZ R13, -R7, R10 ;  /* 0x0000000a070d7221 */ /* 0x000fc60000010100 */
[C-C-:B------:R-:W-:Y:S01]  /*4d00*/  FFMA.FTZ R19, R2.reuse, R153, -R15.reuse ;  /* 0x0000009902137223 */ /* 0x140fe2000001080f */
[----:B------:R-:W-:-:S01]  /*4d10*/  FFMA.FTZ R153, R2, R165, -R15 ;  /* 0x000000a502997223 */ /* 0x000fc2000001080f */
[C-C-:B------:R-:W-:Y:S01]  /*4d20*/  FFMA.FTZ R165, R2.reuse, R177, -R15.reuse ;  /* 0x000000b102a57223 */ /* 0x140fe2000001080f */
[----:B------:R-:W-:-:S01]  /*4d30*/  FFMA.FTZ R177, R2, R189, -R15 ;  /* 0x000000bd02b17223 */ /* 0x000fc2000001080f */
[----:B------:R-:W-:Y:S01]  /*4d40*/  FFMA.FTZ R189, R2, R201, -R15 ;  /* 0x000000c902bd7223 */ /* 0x000fe2000001080f */
[----:B------:R-:W-:-:S01]  /*4d50*/  FADD.FTZ R11, -R3, R11 ;  /* 0x0000000b030b7221 */ /* 0x000fc20000010100 */
[C---:B------:R-:W-:Y:S01]  /*4d60*/  FFMA.FTZ R201, R2.reuse, R3, -8 ;  /* 0xc100000002c97423 */ /* 0x040fe20000010003 */
[C---:B------:R-:W-:Y:S01]  /*4d70*/  FMUL.FTZ R13, R2.reuse, R13 ;  /* 0x0000000d020d7220 */ /* 0x040fe20000410000 */
[C---:B------:R-:W-:Y:S01]  /*4d80*/  FFMA.FTZ R10, R2.reuse, R152, -R15 ;  /* 0x00000098020a7223 */ /* 0x040fe2000001080f */
[C---:B------:R-:W-:Y:S01]  /*4d90*/  FMUL.FTZ R11, R2.reuse, R11 ;  /* 0x0000000b020b7220 */ /* 0x040fe20000410000 */
[C-C-:B------:R-:W-:Y:S01]  /*4da0*/  FFMA.FTZ R154, R2.reuse, R154, -R201.reuse ;  /* 0x0000009a029a7223 */ /* 0x140fe200000108c9 */
[----:B------:R-:W-:-:S01]  /*4db0*/  FFMA.FTZ R155, R2, R155, -R201 ;  /* 0x0000009b029b7223 */ /* 0x000fc200000108c9 */
[C---:B------:R-:W-:Y:S01]  /*4dc0*/  FFMA.FTZ R12, R2.reuse, R156, -R15 ;  /* 0x0000009c020c7223 */ /* 0x040fe2000001080f */
[----:B------:R-:W-:Y:S01]  /*4dd0*/  MUFU.EX2 R13, R13 ;  /* 0x0000000d000d7308 */ /* 0x000fe20000000800 */
[----:B------:R-:W-:-:S01]  /*4de0*/  FFMA.FTZ R158, R2, R158, -R201 ;  /* 0x0000009e029e7223 */ /* 0x000fc200000108c9 */
[C---:B------:R-:W-:Y:S01]  /*4df0*/  FFMA.FTZ R21, R2.reuse, R157, -R15 ;  /* 0x0000009d02157223 */ /* 0x040fe2000001080f */
[----:B------:R-:W-:-:S01]  /*4e00*/  FFMA.FTZ R159, R2, R159, -R201 ;  /* 0x0000009f029f7223 */ /* 0x000fc200000108c9 */
[C---:B------:R-:W-:Y:S01]  /*4e10*/  FFMA.FTZ R14, R2.reuse, R160, -R15 ;  /* 0x000000a0020e7223 */ /* 0x040fe2000001080f */
[----:B------:R-:W-:-:S01]  /*4e20*/  FFMA.FTZ R162, R2, R162, -R201 ;  /* 0x000000a202a27223 */ /* 0x000fc200000108c9 */
[C---:B------:R-:W-:Y:S01]  /*4e30*/  FFMA.FTZ R23, R2.reuse, R161, -R15 ;  /* 0x000000a102177223 */ /* 0x040fe2000001080f */
[----:B------:R-:W-:-:S01]  /*4e40*/  FFMA.FTZ R163, R2, R163, -R201 ;  /* 0x000000a302a37223 */ /* 0x000fc200000108c9 */
[----:B------:R-:W-:Y:S01]  /*4e50*/  MUFU.EX2 R11, R11 ;  /* 0x0000000b000b7308 */ /* 0x000fe20000000800 */
[----:B------:R-:W-:-:S01]  /*4e60*/  FFMA.FTZ R157, R2, R169, -R15 ;  /* 0x000000a9029d7223 */ /* 0x000fc2000001080f */
[C-C-:B------:R-:W-:Y:S01]  /*4e70*/  FFMA.FTZ R161, R2.reuse, R173, -R15.reuse ;  /* 0x000000ad02a17223 */ /* 0x140fe2000001080f */
[----:B------:R-:W-:-:S01]  /*4e80*/  FFMA.FTZ R20, R2, R164, -R15 ;  /* 0x000000a402147223 */ /* 0x000fc2000001080f */
[C-C-:B------:R-:W-:Y:S01]  /*4e90*/  FFMA.FTZ R169, R2.reuse, R181, -R15.reuse ;  /* 0x000000b502a97223 */ /* 0x140fe2000001080f */
[----:B------:R-:W-:-:S01]  /*4ea0*/  FFMA.FTZ R173, R2, R185, -R15 ;  /* 0x000000b902ad7223 */ /* 0x000fc2000001080f */
[C---:B------:R-:W-:Y:S01]  /*4eb0*/  FFMA.FTZ R166, R2.reuse, R166, -R201 ;  /* 0x000000a602a67223 */ /* 0x040fe200000108c9 */
[----:B------:R-:W-:-:S01]  /*4ec0*/  FFMA.FTZ R181, R2, R193, -R15 ;  /* 0x000000c102b57223 */ /* 0x000fc2000001080f */
[----:B------:R-:W0:Y:S01]  /*4ed0*/  MUFU.EX2 R10, R10 ;  /* 0x0000000a000a7308 */ /* 0x000e220000000800 */
[----:B------:R-:W-:-:S01]  /*4ee0*/  FFMA.FTZ R185, R2, R197, -R15 ;  /* 0x000000c502b97223 */ /* 0x000fc2000001080f */
[C-C-:B------:R-:W-:Y:S01]  /*4ef0*/  FFMA.FTZ R193, R2.reuse, R205, -R15.reuse ;  /* 0x000000cd02c17223 */ /* 0x140fe2000001080f */
[----:B------:R-:W-:-:S01]  /*4f00*/  FFMA.FTZ R197, R2, R209, -R15 ;  /* 0x000000d102c57223 */ /* 0x000fc2000001080f */
[C---:B------:R-:W-:Y:S01]  /*4f10*/  FFMA.FTZ R167, R2.reuse, R167, -R201 ;  /* 0x000000a702a77223 */ /* 0x040fe200000108c9 */
[----:B------:R-:W-:-:S01]  /*4f20*/  FFMA.FTZ R22, R2, R168, -R15 ;  /* 0x000000a802167223 */ /* 0x000fc2000001080f */
[C-C-:B------:R-:W-:Y:S01]  /*4f30*/  FFMA.FTZ R170, R2.reuse, R170, -R201.reuse ;  /* 0x000000aa02aa7223 */ /* 0x140fe200000108c9 */
[----:B------:R-:W-:-:S01]  /*4f40*/  FFMA.FTZ R171, R2, R171, -R201 ;  /* 0x000000ab02ab7223 */ /* 0x000fc200000108c9 */
[----:B------:R-:W1:Y:S01]  /*4f50*/  MUFU.EX2 R154, R154 ;  /* 0x0000009a009a7308 */ /* 0x000e620000000800 */
[----:B------:R-:W-:-:S01]  /*4f60*/  FFMA.FTZ R152, R2, R172, -R15 ;  /* 0x000000ac02987223 */ /* 0x000fc2000001080f */
[C-C-:B------:R-:W-:Y:S01]  /*4f70*/  FFMA.FTZ R174, R2.reuse, R174, -R201.reuse ;  /* 0x000000ae02ae7223 */ /* 0x140fe200000108c9 */
[----:B------:R-:W-:-:S01]  /*4f80*/  FFMA.FTZ R175, R2, R175, -R201 ;  /* 0x000000af02af7223 */ /* 0x000fc200000108c9 */
[C---:B------:R-:W-:Y:S01]  /*4f90*/  FFMA.FTZ R156, R2.reuse, R176, -R15 ;  /* 0x000000b0029c7223 */ /* 0x040fe2000001080f */
[----:B------:R-:W-:-:S01]  /*4fa0*/  FFMA.FTZ R178, R2, R178, -R201 ;  /* 0x000000b202b27223 */ /* 0x000fc200000108c9 */
[C---:B------:R-:W-:Y:S01]  /*4fb0*/  FFMA.FTZ R179, R2.reuse, R179, -R201 ;  /* 0x000000b302b37223 */ /* 0x040fe200000108c9 */
[----:B------:R-:W-:-:S01]  /*4fc0*/  FFMA.FTZ R160, R2, R180, -R15 ;  /* 0x000000b402a07223 */ /* 0x000fc2000001080f */
[----:B------:R-:W2:Y:S01]  /*4fd0*/  MUFU.EX2 R19, R19 ;  /* 0x0000001300137308 */ /* 0x000ea20000000800 */
[----:B0-----:R-:W-:-:S01]  /*4fe0*/  FFMA.FTZ R0, R13, R0, R10 ;  /* 0x000000000d007223 */ /* 0x001fc2000001000a */
[C-C-:B------:R-:W-:Y:S01]  /*4ff0*/  FFMA.FTZ R182, R2.reuse, R182, -R201.reuse ;  /* 0x000000b602b67223 */ /* 0x140fe200000108c9 */
[----:B------:R-:W-:-:S01]  /*5000*/  FFMA.FTZ R183, R2, R183, -R201 ;  /* 0x000000b702b77223 */ /* 0x000fc200000108c9 */
[C---:B------:R-:W-:Y:S01]  /*5010*/  FFMA.FTZ R164, R2.reuse, R184, -R15 ;  /* 0x000000b802a47223 */ /* 0x040fe2000001080f */
[----:B------:R-:W-:-:S01]  /*5020*/  FFMA.FTZ R186, R2, R186, -R201 ;  /* 0x000000ba02ba7223 */ /* 0x000fc200000108c9 */
[C---:B------:R-:W-:Y:S01]  /*5030*/  FFMA.FTZ R187, R2.reuse, R187, -R201 ;  /* 0x000000bb02bb7223 */ /* 0x040fe200000108c9 */
[----:B------:R-:W-:-:S01]  /*5040*/  FFMA.FTZ R168, R2, R188, -R15 ;  /* 0x000000bc02a87223 */ /* 0x000fc2000001080f */
[----:B------:R-:W0:Y:S01]  /*5050*/  MUFU.EX2 R155, R155 ;  /* 0x0000009b009b7308 */ /* 0x000e220000000800 */
[----:B-1----:R-:W-:-:S01]  /*5060*/  FFMA.FTZ R6, R11, R6, R154 ;  /* 0x000000060b067223 */ /* 0x002fc2000001009a */
[C-C-:B------:R-:W-:Y:S01]  /*5070*/  FFMA.FTZ R190, R2.reuse, R190, -R201.reuse ;  /* 0x000000be02be7223 */ /* 0x140fe200000108c9 */
[----:B------:R-:W-:-:S01]  /*5080*/  FFMA.FTZ R191, R2, R191, -R201 ;  /* 0x000000bf02bf7223 */ /* 0x000fc200000108c9 */
[C---:B------:R-:W-:Y:S01]  /*5090*/  FFMA.FTZ R172, R2.reuse, R192, -R15 ;  /* 0x000000c002ac7223 */ /* 0x040fe2000001080f */
[----:B------:R-:W-:-:S01]  /*50a0*/  FFMA.FTZ R194, R2, R194, -R201 ;  /* 0x000000c202c27223 */ /* 0x000fc200000108c9 */
[C---:B------:R-:W-:Y:S01]  /*50b0*/  FFMA.FTZ R195, R2.reuse, R195, -R201 ;  /* 0x000000c302c37223 */ /* 0x040fe200000108c9 */
[----:B------:R-:W-:-:S01]  /*50c0*/  FFMA.FTZ R176, R2, R196, -R15 ;  /* 0x000000c402b07223 */ /* 0x000fc2000001080f */
[----:B------:R-:W1:Y:S01]  /*50d0*/  MUFU.EX2 R12, R12 ;  /* 0x0000000c000c7308 */ /* 0x000e620000000800 */
[----:B--2---:R-:W-:-:S01]  /*50e0*/  FADD.FTZ R205, R19, R0 ;  /* 0x0000000013cd7221 */ /* 0x004fc20000010000 */
[C---:B------:R-:W-:Y:S01]  /*50f0*/  FFMA.FTZ R196, R2.reuse, R198, -R201 ;  /* 0x000000c602c47223 */ /* 0x040fe200000108c9 */
[----:B------:R-:W-:-:S01]  /*5100*/  FFMA.FTZ R180, R2, R200, -R15 ;  /* 0x000000c802b47223 */ /* 0x000fc2000001080f */
[C-C-:B------:R-:W-:Y:S01]  /*5110*/  FFMA.FTZ R184, R2.reuse, R204, -R15.reuse ;  /* 0x000000cc02b87223 */ /* 0x140fe2000001080f */
[----:B------:R-:W-:-:S01]  /*5120*/  FFMA.FTZ R188, R2, R208, -R15 ;  /* 0x000000d002bc7223 */ /* 0x000fc2000001080f */
[C-C-:B------:R-:W-:Y:S01]  /*5130*/  FFMA.FTZ R192, R2.reuse, R212, -R15.reuse ;  /* 0x000000d402c07223 */ /* 0x140fe2000001080f */
[----:B------:R-:W-:-:S01]  /*5140*/  FFMA.FTZ R15, R2, R213, -R15 ;  /* 0x000000d5020f7223 */ /* 0x000fc2000001080f */
[----:B------:R-:W2:Y:S01]  /*5150*/  MUFU.EX2 R158, R158 ;  /* 0x0000009e009e7308 */ /* 0x000ea20000000800 */
[----:B0-----:R-:W-:-:S01]  /*5160*/  FADD.FTZ R209, R155, R6 ;  /* 0x000000069bd17221 */ /* 0x001fc20000010000 */
[C-C-:B------:R-:W-:Y:S01]  /*5170*/  FFMA.FTZ R199, R2.reuse, R199, -R201.reuse ;  /* 0x000000c702c77223 */ /* 0x140fe200000108c9 */
[----:B------:R-:W-:-:S01]  /*5180*/  FFMA.FTZ R198, R2, R202, -R201 ;  /* 0x000000ca02c67223 */ /* 0x000fc200000108c9 */
[C-C-:B------:R-:W-:Y:S01]  /*5190*/  FFMA.FTZ R203, R2.reuse, R203, -R201.reuse ;  /* 0x000000cb02cb7223 */ /* 0x140fe200000108c9 */
[----:B------:R-:W-:-:S01]  /*51a0*/  FFMA.FTZ R200, R2, R206, -R201 ;  /* 0x000000ce02c87223 */ /* 0x000fc200000108c9 */
[----:B------:R-:W-:Y:S01]  /*51b0*/  FFMA.FTZ R202, R2, R210, -R201 ;  /* 0x000000d202ca7223 */ /* 0x000fe200000108c9 */
[----:B------:R-:W-:Y:S01]  /*51c0*/  IMAD.U32 R208, RZ, RZ, UR7 ;  /* 0x00000007ffd07e24 */ /* 0x000fe2000f8e00ff */
[----:B------:R-:W0:Y:S01]  /*51d0*/  MUFU.EX2 R21, R21 ;  /* 0x0000001500157308 */ /* 0x000e220000000800 */
[----:B-1----:R-:W-:-:S03]  /*51e0*/  FADD.FTZ R0, R12, R205 ;  /* 0x000000cd0c007221 */ /* 0x002fc60000010000 */
[----:B------:R-:W-:-:S04]  /*51f0*/  @!P1 LEA R208, R208, UR36, 0x3 ;  /* 0x00000024d0d09c11 */ /* 0x000fc8000f8e18ff */
[----:B------:R-:W1:Y:S01]  /*5200*/  MUFU.EX2 R159, R159 ;  /* 0x0000009f009f7308 */ /* 0x000e620000000800 */
[----:B--2---:R-:W-:-:S07]  /*5210*/  FADD.FTZ R6, R158, R209 ;  /* 0x000000d19e067221 */ /* 0x004fce0000010000 */
[----:B------:R-:W2:Y:S01]  /*5220*/  MUFU.EX2 R14, R14 ;  /* 0x0000000e000e7308 */ /* 0x000ea20000000800 */
[----:B0-----:R-:W-:-:S01]  /*5230*/  FADD.FTZ R205, R21, R0 ;  /* 0x0000000015cd7221 */ /* 0x001fc20000010000 */
[----:B------:R-:W-:Y:S02]  /*5240*/  WARPGROUP.DEPBAR.LE gsb0, 0x0 ;  /* 0x00008000000079c5 */ /* 0x000fe40000010000 */
[----:B------:R-:W-:-:S04]  /*5250*/  WARPGROUP.ARRIVE ;  /* 0x00000000000079c5 */ /* 0x000fc80000000000 */
[----:B------:R-:W0:Y:S01]  /*5260*/  MUFU.EX2 R162, R162 ;  /* 0x000000a200a27308 */ /* 0x000e220000000800 */
[----:B-1----:R-:W-:-:S01]  /*5270*/  FADD.FTZ R209, R159, R6 ;  /* 0x000000069fd17221 */ /* 0x002fc20000010000 */
[----:B------:R-:W-:Y:S01]  /*5280*/  QGMMA.64x256x32.F32.E4M3.E4M3 R24, R216, gdesc[UR12], R24, gsb0 ;  /* 0x03e0000cd8187df3 */ /* 0x000fe20008000818 */
[----:B------:R-:W-:Y:S01]  /*5290*/  UIADD3 UR14, UR10, 0x4, URZ ;  /* 0x000000040a0e7890 */ /* 0x000fe2000fffe03f */
[----:B------:R-:W-:Y:S01]  /*52a0*/  UMOV UR15, 0x40000040 ;  /* 0x40000040000f7882 */ /* 0x000fe20000000000 */
[----:B------:R-:W-:-:S03]  /*52b0*/  UIADD3 UR10, UR10, 0x6, URZ ;  /* 0x000000060a0a7890 */ /* 0x000fc6000fffe03f */
[----:B------:R-:W1:Y:S01]  /*52c0*/  MUFU.EX2 R23, R23 ;  /* 0x0000001700177308 */ /* 0x000e620000000800 */
[----:B--2---:R-:W-:-:S01]  /*52d0*/  FADD.FTZ R0, R14, R205 ;  /* 0x000000cd0e007221 */ /* 0x004fc20000010000 */
[----:B0-----:R-:W-:-:S06]  /*52e0*/  FADD.FTZ R6, R162, R209 ;  /* 0x000000d1a2067221 */ /* 0x001fcc0000010000 */
[----:B------:R-:W0:Y:S08]  /*52f0*/  MUFU.EX2 R163, R163 ;  /* 0x000000a300a37308 */ /* 0x000e300000000800 */
[----:B------:R-:W2:Y:S01]  /*5300*/  MUFU.EX2 R20, R20 ;  /* 0x0000001400147308 */ /* 0x000ea20000000800 */
[----:B-1----:R-:W-:-:S07]  /*5310*/  FADD.FTZ R205, R23, R0 ;  /* 0x0000000017cd7221 */ /* 0x002fce0000010000 */
[----:B------:R-:W1:Y:S01]  /*5320*/  MUFU.EX2 R166, R166 ;  /* 0x000000a600a67308 */ /* 0x000e620000000800 */
[----:B0-----:R-:W-:-:S07]  /*5330*/  FADD.FTZ R209, R163, R6 ;  /* 0x00000006a3d17221 */ /* 0x001fce0000010000 */
[----:B------:R-:W0:Y:S01]  /*5340*/  MUFU.EX2 R153, R153 ;  /* 0x0000009900997308 */ /* 0x000e220000000800 */
[----:B--2---:R-:W-:-:S07]  /*5350*/  FADD.FTZ R0, R20, R205 ;  /* 0x000000cd14007221 */ /* 0x004fce0000010000 */
        /* <DEDUP_REMOVED lines=39> */
[----:B0-----:R-:W-:-:S01]  /*55d0*/  FADD.FTZ R0, R164, R205 ;  /* 0x000000cda4007221 */ /* 0x001fc20000010000 */
[----:B------:R-:W-:-:S06]  /*55e0*/  FFMA.FTZ R205, R2, R207, -R201 ;  /* 0x000000cf02cd7223 */ /* 0x000fcc00000108c9 */
        /* <DEDUP_REMOVED lines=12> */
[----:B------:R-:W-:-:S06]  /*56b0*/  IADD3 R0, -R18, 0xb, RZ ;  /* 0x0000000b12007810 */ /* 0x000fcc0007ffe1ff */
[----:B------:R-:W0:Y:S01]  /*56c0*/  MUFU.EX2 R194, R194 ;  /* 0x000000c200c27308 */ /* 0x000e220000000800 */
[----:B--2---:R-:W-:-:S07]  /*56d0*/  FADD.FTZ R209, R191, R6 ;  /* 0x00000006bfd17221 */ /* 0x004fce0000010000 */
[----:B------:R-:W2:Y:S01]  /*56e0*/  MUFU.EX2 R181, R181 ;  /* 0x000000b500b57308 */ /* 0x000ea20000000800 */
[----:B-1----:R-:W-:-:S01]  /*56f0*/  FADD.FTZ R6, R172, R207 ;  /* 0x000000cfac067221 */ /* 0x002fc20000010000 */
[----:B------:R-:W-:-:S06]  /*5700*/  FFMA.FTZ R207, R2, R211, -R201 ;  /* 0x000000d302cf7223 */ /* 0x000fcc00000108c9 */
[----:B------:R-:W1:Y:S01]  /*5710*/  MUFU.EX2 R195, R195 ;  /* 0x000000c300c37308 */ /* 0x000e620000000800 */
[----:B------:R-:W-:Y:S02]  /*5720*/  WARPGROUP.DEPBAR.LE gsb0, 0x0 ;  /* 0x00008000000079c5 */ /* 0x000fe40000010000 */
[----:B------:R-:W-:Y:S01]  /*5730*/  WARPGROUP.ARRIVE ;  /* 0x00000000000079c5 */ /* 0x000fe20000000000 */
[----:B0-----:R-:W-:-:S04]  /*5740*/  FADD.FTZ R204, R194, R209 ;  /* 0x000000d1c2cc7221 */ /* 0x001fc80000010000 */
[----:B------:R-:W0:Y:S01]  /*5750*/  MUFU.EX2 R176, R176 ;  /* 0x000000b000b07308 */ /* 0x000e220000000800 */
[----:B------:R-:W-:Y:S01]  /*5760*/  QGMMA.64x256x32.F32.E4M3.E4M3 R24, R220, gdesc[UR12], R24, gsb0 ;  /* 0x03e0000cdc187df3 */ /* 0x000fe20008000818 */
[----:B--2---:R-:W-:-:S06]  /*5770*/  FADD.FTZ R209, R181, R6 ;  /* 0x00000006b5d17221 */ /* 0x004fcc0000010000 */
        /* <DEDUP_REMOVED lines=10> */
[C-C-:B------:R-:W-:Y:S01]  /*5820*/  FFMA.FTZ R204, R2.reuse, R214, -R201.reuse ;  /* 0x000000d602cc7223 */ /* 0x140fe200000108c9 */
[----:B------:R-:W-:-:S05]  /*5830*/  FFMA.FTZ R201, R2, R215, -R201 ;  /* 0x000000d702c97223 */ /* 0x000fca00000108c9 */
        /* <DEDUP_REMOVED lines=12> */
[----:B------:R-:W-:Y:S01]  /*5900*/  MUFU.EX2 R188, R188 ;  /* 0x000000bc00bc7308 */ /* 0x000fe20000000800 */
[----:B--2---:R-:W-:-:S07]  /*5910*/  FADD.FTZ R209, R193, R6 ;  /* 0x00000006c1d17221 */ /* 0x004fce0000010000 */
[----:B------:R-:W0:Y:S01]  /*5920*/  MUFU.EX2 R202, R202 ;  /* 0x000000ca00ca7308 */ /* 0x000e220000000800 */
[----:B-1----:R-:W-:-:S07]  /*5930*/  FADD.FTZ R211, R205, R206 ;  /* 0x000000cecdd37221 */ /* 0x002fce0000010000 */
[----:B------:R-:W-:Y:S08]  /*5940*/  MUFU.EX2 R197, R197 ;  /* 0x000000c500c57308 */ /* 0x000ff00000000800 */
[----:B------:R-:W1:Y:S01]  /*5950*/  MUFU.EX2 R207, R207 ;  /* 0x000000cf00cf7308 */ /* 0x000e620000000800 */
[----:B0-----:R-:W-:-:S07]  /*5960*/  FADD.FTZ R6, R202, R211 ;  /* 0x000000d3ca067221 */ /* 0x001fce0000010000 */
[----:B------:R-:W-:Y:S08]  /*5970*/  MUFU.EX2 R192, R192 ;  /* 0x000000c000c07308 */ /* 0x000ff00000000800 */
[----:B------:R-:W0:Y:S01]  /*5980*/  MUFU.EX2 R204, R204 ;  /* 0x000000cc00cc7308 */ /* 0x000e220000000800 */
[----:B-1----:R-:W-:-:S07]  /*5990*/  FADD.FTZ R211, R207, R6 ;  /* 0x00000006cfd37221 */ /* 0x002fce0000010000 */
[----:B------:R-:W-:Y:S08]  /*59a0*/  MUFU.EX2 R15, R15 ;  /* 0x0000000f000f7308 */ /* 0x000ff00000000800 */
[----:B------:R-:W1:Y:S01]  /*59b0*/  MUFU.EX2 R201, R201 ;  /* 0x000000c900c97308 */ /* 0x000e620000000800 */
[----:B0-----:R-:W-:-:S04]  /*59c0*/  FADD.FTZ R211, R204, R211 ;  /* 0x000000d3ccd37221 */ /* 0x001fc80000010000 */
[----:B-1----:R-:W-:Y:S01]  /*59d0*/  FADD.FTZ R6, R201, R211 ;  /* 0x000000d3c9067221 */ /* 0x002fe20000010000 */
[----:B------:R-:W-:Y:S02]  /*59e0*/  WARPGROUP.DEPBAR.LE gsb0, 0x0 ;  /* 0x00008000000079c5 */ /* 0x000fe40000010000 */
[----:B------:R-:W-:-:S06]  /*59f0*/  WARPGROUP.ARRIVE ;  /* 0x00000000000079c5 */ /* 0x000fcc0000000000 */
[----:B------:R-:W-:Y:S03]  /*5a00*/  QGMMA.64x256x32.F32.E4M3.E4M3 R24, R224, gdesc[UR8], R24, gsb0 ;  /* 0x03e00008e0187df3 */ /* 0x000fe60008000818 */
[----:B------:R-:W-:Y:S02]  /*5a10*/  WARPGROUP.DEPBAR.LE gsb0, 0x0 ;  /* 0x00008000000079c5 */ /* 0x000fe40000010000 */
[----:B------:R0:W-:Y:S06]  /*5a20*/  BAR.ARV R0, 0x100 ;  /* 0x000400000000751d */ /* 0x0001ec0000002000 */
[----:B0-----:R-:W-:-:S05]  /*5a30*/  @!P1 VIADD R0, R208, 0x38840 ;  /* 0x00038840d0009836 */ /* 0x001fca0000000000 */
[----:B------:R-:W-:-:S04]  /*5a40*/  @!P1 PRMT R0, RZ, 0x654, R0 ;  /* 0x00000654ff009816 */ /* 0x000fc80000000000 */
[----:B------:R0:W-:Y:S02]  /*5a50*/  @!P1 SYNCS.ARRIVE.TRANS64.RED.A1T0 RZ, [R0+URZ], RZ ;  /* 0x000000ff00ff99a7 */ /* 0x0001e4000810043f */
[----:B0-----:R-:W-:-:S04]  /*5a60*/  FADD.FTZ R0, R188, R209 ;  /* 0x000000d1bc007221 */ /* 0x001fc80000010000 */
[----:B------:R-:W-:-:S04]  /*5a70*/  FADD.FTZ R209, R197, R0 ;  /* 0x00000000c5d17221 */ /* 0x000fc80000010000 */
[----:B------:R-:W-:-:S04]  /*5a80*/  FADD.FTZ R0, R192, R209 ;  /* 0x000000d1c0007221 */ /* 0x000fc80000010000 */
[----:B------:R-:W-:Y:S01]  /*5a90*/  FADD.FTZ R0, R15, R0 ;  /* 0x000000000f007221 */ /* 0x000fe20000010000 */
[----:B------:R-:W-:Y:S06]  /*5aa0*/  @!P0 BRA `(.L_x_28) ;  /* 0x0000000000048947 */ /* 0x000fec0003800000 */
[----:B------:R-:W-:Y:S01]  /*5ab0*/  BPT.TRAP 0x1 ;  /* 0x000000040000795c */ /* 0x000fe20000300000 */
.L_x_28:
[----:B------:R-:W-:Y:S01]  /*5ac0*/  ULEA UR4, UR4, UR36, 0x3 ;  /* 0x0000002404047291 */ /* 0x000fe2000f8e183f */
[----:B------:R-:W-:Y:S01]  /*5ad0*/  ISETP.GT.AND P2, PT, R8, R17, PT ;  /* 0x000000110800720c */ /* 0x000fe20003f44270 */
[-C--:B------:R-:W-:Y:S01]  /*5ae0*/  FMUL.FTZ R26, R26, R11.reuse ;  /* 0x0000000b1a1a7220 */ /* 0x080fe20000410000 */
[----:B------:R-:W-:Y:S01]  /*5af0*/  F2FP.SATFINITE.E4M3.F32.PACK_AB_MERGE_C R12, R21, R12, RZ ;  /* 0x0000000c150c723e */ /* 0x000fe200048070ff */
[----:B------:R-:W-:Y:S01]  /*5b00*/  UIADD3 UR4, UR4, 0x38860, URZ ;  /* 0x0003886004047890 */ /* 0x000fe2000fffe03f */
[----:B------:R-:W-:Y:S01]  /*5b10*/  F2FP.SATFINITE.E4M3.F32.PACK_AB_MERGE_C R158, R159, R158, RZ ;  /* 0x0000009e9f9e723e */ /* 0x000fe200048070ff */
[-C--:B------:R-:W-:Y:S01]  /*5b20*/  FMUL.FTZ R27, R27, R11.reuse ;  /* 0x0000000b1b1b7220 */ /* 0x080fe20000410000 */
[----:B------:R-:W-:Y:S01]  /*5b30*/  F2FP.SATFINITE.E4M3.F32.PACK_AB_MERGE_C R20, R153, R20, RZ ;  /* 0x000000149914723e */ /* 0x000fe200048070ff */
[----:B------:R-:W-:Y:S01]  /*5b40*/  UPRMT UR4, UR5, 0x654, UR4 ;  /* 0x0000065405047896 */ /* 0x000fe20008000004 */
[----:B------:R-:W-:Y:S01]  /*5b50*/  F2FP.SATFINITE.E4M3.F32.PACK_AB_MERGE_C R166, R167, R166, RZ ;  /* 0x000000a6a7a6723e */ /* 0x000fe200048070ff */
[-C--:B------:R-:W-:Y:S01]  /*5b60*/  FMUL.FTZ R30, R30, R11.reuse ;  /* 0x0000000b1e1e7220 */ /* 0x080fe20000410000 */
[----:B------:R-:W-:Y:S01]  /*5b70*/  F2FP.SATFINITE.E4M3.F32.PACK_AB_MERGE_C R152, R161, R152, RZ ;  /* 0x00000098a198723e */ /* 0x000fe200048070ff */
[-C--:B------:R-:W-:Y:S01]  /*5b80*/  FMUL.FTZ R31, R31, R11.reuse ;  /* 0x0000000b1f1f7220 */ /* 0x080fe20000410000 */
[----:B------:R-:W-:Y:S01]  /*5b90*/  F2FP.SATFINITE.E4M3.F32.PACK_AB_MERGE_C R174, R175, R174, RZ ;  /* 0x000000aeafae723e */ /* 0x000fe200048070ff */
[-C--:B------:R-:W-:Y:S01]  /*5ba0*/  FMUL.FTZ R34, R34, R11.reuse ;  /* 0x0000000b22227220 */ /* 0x080fe20000410000 */
[----:B------:R-:W-:Y:S01]  /*5bb0*/  F2FP.SATFINITE.E4M3.F32.PACK_AB_MERGE_C R160, R169, R160, RZ ;  /* 0x000000a0a9a0723e */ /* 0x000fe200048070ff */
[-C--:B------:R-:W-:Y:S01]  /*5bc0*/  FMUL.FTZ R35, R35, R11.reuse ;  /* 0x0000000b23237220 */ /* 0x080fe20000410000 */
[----:B------:R-:W-:Y:S01]  /*5bd0*/  F2FP.SATFINITE.E4M3.F32.PACK_AB_MERGE_C R182, R183, R182, RZ ;  /* 0x000000b6b7b6723e */ /* 0x000fe200048070ff */
[----:B------:R-:W-:Y:S01]  /*5be0*/  SYNCS.ARRIVE.TRANS64.RED.A1T0 RZ, [UR4], RZ ;  /* 0x000000ffffff79a7 */ /* 0x000fe20008100404 */
[----:B------:R-:W-:Y:S01]  /*5bf0*/  F2FP.SATFINITE.E4M3.F32.PACK_AB_MERGE_C R168, R177, R168, RZ ;  /* 0x000000a8b1a8723e */ /* 0x000fe200048070ff */
[----:B------:R-:W-:Y:S01]  /*5c00*/  UMOV UR4, UR7 ;  /* 0x0000000700047c82 */ /* 0x000fe20008000000 */
        /* <DEDUP_REMOVED lines=14> */
[----:B------:R-:W-:Y:S01]  /*5cf0*/  F2FP.SATFINITE.E4M3.F32.PACK_AB_MERGE_C R228, R19, R10, R12 ;  /* 0x0000000a13e4723e */ /* 0x000fe2000480700c */
[-C--:B------:R-:W-:Y:S01]  /*5d00*/  FMUL.FTZ R51, R51, R11.reuse ;  /* 0x0000000b33337220 */ /* 0x080fe20000410000 */
        /* <DEDUP_REMOVED lines=49> */
[----:B------:R-:W-:Y:S01]  /*6020*/  FMUL.FTZ R151, R151, R11 ;  /* 0x0000000b97977220 */ /* 0x000fe20000410000 */
[----:B------:R-:W-:Y:S01]  /*6030*/  F2FP.SATFINITE.E4M3.F32.PACK_AB_MERGE_C R229, R155, R154, R158 ;  /* 0x0000009a9be5723e */ /* 0x000fe2000480709e */
[-C--:B------:R-:W-:Y:S01]  /*6040*/  FMUL.FTZ R24, R24, R13.reuse ;  /* 0x0000000d18187220 */ /* 0x080fe20000410000 */
        /* <DEDUP_REMOVED lines=77> */
[----:B------:R-:W-:-:S02]  /*6520*/  VIADD R8, R8, 0xffffffff ;  /* 0xffffffff08087836 */ /* 0x000fc40000000000 */
[----:B------:R-:W-:Y:S02]  /*6530*/  IMAD.MOV.U32 R11, RZ, RZ, R3 ;  /* 0x000000ffff0b7224 */ /* 0x000fe400078e0003 */
[----:B------:R-:W-:Y:S02]  /*6540*/  IMAD.MOV.U32 R10, RZ, RZ, R7 ;  /* 0x000000ffff0a7224 */ /* 0x000fe400078e0007 */
[----:B------:R-:W-:Y:S01]  /*6550*/  IMAD.MOV.U32 R12, RZ, RZ, R9 ;  /* 0x000000ffff0c7224 */ /* 0x000fe200078e0009 */
[----:B------:R-:W-:Y:S06]  /*6560*/  @P2 BRA `(.L_x_29) ;  /* 0xffffffdc00602947 */ /* 0x000fec000383ffff */
[----:B------:R-:W-:-:S07]  /*6570*/  IMAD.U32 R8, RZ, RZ, UR7 ;  /* 0x00000007ff087e24 */ /* 0x000fce000f8e00ff */
.L_x_19:
[----:B------:R-:W-:Y:S06]  /*6580*/  BAR.ARV 0x8, 0x180 ;  /* 0x0206000000007b1d */ /* 0x000fec0000002000 */
[----:B------:R-:W-:Y:S05]  /*6590*/  @!P0 BRA `(.L_x_30) ;  /* 0x0000000000048947 */ /* 0x000fea0003800000 */
[----:B------:R-:W-:Y:S01]  /*65a0*/  BPT.TRAP 0x1 ;  /* 0x000000040000795c */ /* 0x000fe20000300000 */
.L_x_30:
[----:B------:R-:W-:Y:S02]  /*65b0*/  R2UR UR7, R8 ;  /* 0x00000000080772ca */ /* 0x000fe400000e0000 */
[----:B------:R-:W-:-:S11]  /*65c0*/  SHF.L.U32 R9, R9, 0x1f, RZ ;  /* 0x0000001f09097819 */ /* 0x000fd600000006ff */
[----:B------:R-:W-:-:S09]  /*65d0*/  ULEA UR7, UR7, UR36, 0x3 ;  /* 0x0000002407077291 */ /* 0x000fd2000f8e183f */
[----:B------:R0:W1:Y:S01]  /*65e0*/  SYNCS.PHASECHK.TRANS64.TRYWAIT P1, [UR7+0x38850], R9 ;  /* 0x03885009ff0075a7 */ /* 0x0000620008020147 */
[----:B------:R-:W-:Y:S05]  /*65f0*/  @!P0 BRA `(.L_x_31) ;  /* 0x0000000000048947 */ /* 0x000fea0003800000 */
[----:B------:R-:W-:Y:S01]  /*6600*/  BPT.TRAP 0x1 ;  /* 0x000000040000795c */ /* 0x000fe20000300000 */
.L_x_31:
[----:B-1----:R-:W-:Y:S05]  /*6610*/  @P1 BRA `(.L_x_32) ;  /* 0x0000000000081947 */ /* 0x002fea0003800000 */
[----:B------:R-:W1:Y:S02]  /*6620*/  SYNCS.PHASECHK.TRANS64.TRYWAIT P1, [UR7+0x38850], R9 ;  /* 0x03885009ff0075a7 */ /* 0x000e640008020147 */
[----:B-1----:R-:W-:Y:S05]  /*6630*/  @!P1 BRA `(.L_x_33) ;  /* 0x00000088009c9947 */ /* 0x002fea0003800000 */
.L_x_32:
[----:B------:R-:W-:Y:S01]  /*6640*/  UIADD3 UR36, UR36, 0x400, URZ ;  /* 0x0000040024247890 */ /* 0x000fe2000fffe03f */
[----:B------:R-:W-:Y:S01]  /*6650*/  R2UR UR6, R8 ;  /* 0x00000000080672ca */ /* 0x000fe200000e0000 */
[----:B------:R-:W-:Y:S01]  /*6660*/  WARPGROUP.ARRIVE ;  /* 0x00000000000079c5 */ /* 0x000fe20000000000 */
[----:B------:R-:W-:Y:S01]  /*6670*/  UMOV UR11, 0x40000040 ;  /* 0x40000040000b7882 */ /* 0x000fe20000000000 */
[----:B------:R-:W-:Y:S01]  /*6680*/  USHF.R.U32.HI UR36, URZ, 0x4, UR36 ;  /* 0x000000043f247899 */ /* 0x000fe20008011624 */
[----:B------:R-:W2:Y:S03]  /*6690*/  LDC.64 R10, c[0x0][0x9a0] ;  /* 0x00026800ff0a7b82 */ /* 0x000ea60000000a00 */
[----:B------:R-:W-:-:S04]  /*66a0*/  ULOP3.LUT UR36, UR36, 0x3fff, URZ, 0xc0, !UPT ;  /* 0x00003fff24247892 */ /* 0x000fc8000f8ec03f */
[----:B------:R-:W-:-:S04]  /*66b0*/  ULOP3.LUT UR4, UR36, 0x10000, URZ, 0xfc, !UPT ;  /* 0x0001000024047892 */ /* 0x000fc8000f8efc3f */
[----:B------:R-:W-:-:S04]  /*66c0*/  ULEA UR4, UR6, UR4, 0xb ;  /* 0x0000000406047291 */ /* 0x000fc8000f8e583f */
[----:B------:R-:W-:-:S03]  /*66d0*/  UIADD3 UR6, UR4, 0x2, URZ ;  /* 0x0000000204067890 */ /* 0x000fc6000fffe03f */
[----:B------:R-:W-:Y:S02]  /*66e0*/  UMOV UR10, UR4 ;  /* 0x00000004000a7c82 */ /* 0x000fe40008000000 */
[----:B------:R-:W-:Y:S01]  /*66f0*/  QGMMA.64x256x32.F32.E4M3.E4M3 R24, R228, gdesc[UR8], R24, gsb0 ;  /* 0x03e00008e4187df3 */ /* 0x000fe20008000818 */
[----:B------:R-:W-:Y:S01]  /*6700*/  UMOV UR11, 0x40000040 ;  /* 0x40000040000b7882 */ /* 0x000fe20000000000 */
[----:B------:R-:W-:Y:S01]  /*6710*/  UMOV UR10, UR6 ;  /* 0x00000006000a7c82 */ /* 0x000fe20008000000 */
[----:B------:R-:W-:Y:S01]  /*6720*/  UIADD3 UR6, UR4, 0x4, URZ ;  /* 0x0000000404067890 */ /* 0x000fe2000fffe03f */
[----:B--2---:R-:W-:-:S04]  /*6730*/  ISETP.NE.U32.AND P1, PT, R10, RZ, PT ;  /* 0x000000ff0a00720c */ /* 0x004fc80003f25070 */
[----:B------:R-:W-:-:S13]  /*6740*/  ISETP.NE.AND.EX P1, PT, R11, RZ, PT, P1 ;  /* 0x000000ff0b00720c */ /* 0x000fda0003f25310 */
[----:B01----:R-:W0:Y:S01]  /*6750*/  @P1 LDC.64 R8, c[0x0][0x9c8] ;  /* 0x00027200ff081b82 */ /* 0x003e220000000a00 */
[----:B------:R-:W-:-:S07]  /*6760*/  @P1 SHF.R.S32.HI R15, RZ, 0x1f, R16 ;  /* 0x0000001fff0f1819 */ /* 0x000fce0000011410 */
[----:B------:R-:W1:Y:S01]  /*6770*/  @P1 LDC.64 R12, c[0x0][0x9d0] ;  /* 0x00027400ff0c1b82 */ /* 0x000e620000000a00 */
[----:B0-----:R-:W-:-:S04]  /*6780*/  @P1 IMAD R4, R8, UR38, RZ ;  /* 0x0000002608041c24 */ /* 0x001fc8000f8e02ff */
[----:B------:R-:W-:Y:S02]  /*6790*/  @P1 IMAD R9, R9, UR39, R4 ;  /* 0x0000002709091c24 */ /* 0x000fe4000f8e0204 */
[----:B------:R-:W-:-:S04]  /*67a0*/  @P1 IMAD.WIDE.U32 R4, R8, UR39, RZ ;  /* 0x0000002708041c25 */ /* 0x000fc8000f8e00ff */
[----:B------:R-:W-:Y:S02]  /*67b0*/  @P1 IMAD.IADD R5, R5, 0x1, R9 ;  /* 0x0000000105051824 */ /* 0x000fe400078e0209 */
[-C--:B-1----:R-:W-:Y:S02]  /*67c0*/  @P1 IMAD R8, R15, R12.reuse, RZ ;  /* 0x0000000c0f081224 */ /* 0x082fe400078e02ff */
[----:B------:R-:W-:-:S04]  /*67d0*/  @P1 IMAD.WIDE.U32 R4, R16, R12, R4 ;  /* 0x0000000c10041225 */ /* 0x000fc800078e0004 */
[----:B------:R-:W-:Y:S01]  /*67e0*/  @P1 IMAD R9, R16, R13, R8 ;  /* 0x0000000d10091224 */ /* 0x000fe200078e0208 */
[----:B------:R-:W-:-:S03]  /*67f0*/  @P1 LEA R8, P2, R4, R10, 0x2 ;  /* 0x0000000a04081211 */ /* 0x000fc600078410ff */
[----:B------:R-:W-:-:S05]  /*6800*/  @P1 IMAD.IADD R5, R5, 0x1, R9 ;  /* 0x0000000105051824 */ /* 0x000fca00078e0209 */
[----:B------:R-:W-:Y:S01]  /*6810*/  @P1 LEA.HI.X R9, R4, R11, R5, 0x2, P2 ;  /* 0x0000000b04091211 */ /* 0x000fe200010f1405 */
[----:B------:R-:W-:-:S06]  /*6820*/  IMAD.MOV.U32 R5, RZ, RZ, 0x3f800000 ;  /* 0x3f800000ff057424 */ /* 0x000fcc00078e00ff */
[----:B------:R0:W2:Y:S01]  /*6830*/  @P1 LDG.E R5, desc[UR40][R8.64] ;  /* 0x0000002808051981 */ /* 0x0000a2000c1e1900 */
[----:B------:R-:W-:Y:S02]  /*6840*/  WARPGROUP.DEPBAR.LE gsb0, 0x0 ;  /* 0x00008000000079c5 */ /* 0x000fe40000010000 */
[----:B------:R-:W-:-:S06]  /*6850*/  WARPGROUP.ARRIVE ;  /* 0x00000000000079c5 */ /* 0x000fcc0000000000 */
[----:B------:R-:W-:Y:S01]  /*6860*/  QGMMA.64x256x32.F32.E4M3.E4M3 R24, R216, gdesc[UR8], R24, gsb0 ;  /* 0x03e00008d8187df3 */ /* 0x000fe20008000818 */
[----:B------:R-:W-:Y:S01]  /*6870*/  UMOV UR10, UR6 ;  /* 0x00000006000a7c82 */ /* 0x000fe20008000000 */
[----:B------:R-:W-:Y:S01]  /*6880*/  UMOV UR11, 0x40000040 ;  /* 0x40000040000b7882 */ /* 0x000fe20000000000 */
[----:B------:R-:W-:Y:S01]  /*6890*/  UIADD3 UR4, UR4, 0x6, URZ ;  /* 0x0000000604047890 */ /* 0x000fe2000fffe03f */
[----:B------:R-:W1:Y:S04]  /*68a0*/  SHFL.BFLY PT, R11, R0, 0x2, 0x1f ;  /* 0x0c401f00000b7f89 */ /* 0x000e6800000e0000 */
[----:B------:R-:W3:Y:S01]  /*68b0*/  SHFL.BFLY PT, R13, R6, 0x2, 0x1f ;  /* 0x0c401f00060d7f89 */ /* 0x000ee200000e0000 */
[----:B------:R-:W-:Y:S02]  /*68c0*/  WARPGROUP.DEPBAR.LE gsb0, 0x0 ;  /* 0x00008000000079c5 */ /* 0x000fe40000010000 */
[----:B------:R-:W-:-:S15]  /*68d0*/  WARPGROUP.ARRIVE ;  /* 0x00000000000079c5 */ /* 0x000fde0000000000 */
[----:B------:R-:W-:-:S02]  /*68e0*/  NOP ;  /* 0x0000000000007918 */ /* 0x000fc40000000000 */
[----:B------:R-:W-:Y:S01]  /*68f0*/  QGMMA.64x256x32.F32.E4M3.E4M3 R24, R220, gdesc[UR8], R24, gsb0 ;  /* 0x03e00008dc187df3 */ /* 0x000fe20008000818 */
[----:B------:R-:W-:Y:S01]  /*6900*/  UMOV UR10, UR4 ;  /* 0x00000004000a7c82 */ /* 0x000fe20008000000 */
[----:B------:R-:W-:Y:S01]  /*6910*/  UMOV UR11, 0x40000040 ;  /* 0x40000040000b7882 */ /* 0x000fe20000000000 */
[----:B-1----:R-:W-:Y:S01]  /*6920*/  FADD.FTZ R11, R11, R0 ;  /* 0x000000000b0b7221 */ /* 0x002fe20000010000 */
[----:B---3--:R-:W-:-:S04]  /*6930*/  FADD.FTZ R13, R13, R6 ;  /* 0x000000060d0d7221 */ /* 0x008fc80000010000 */
[----:B------:R-:W1:Y:S04]  /*6940*/  SHFL.BFLY PT, R4, R11, 0x1, 0x1f ;  /* 0x0c201f000b047f89 */ /* 0x000e6800000e0000 */
[----:B------:R-:W3:Y:S01]  /*6950*/  SHFL.BFLY PT, R10, R13, 0x1, 0x1f ;  /* 0x0c201f000d0a7f89 */ /* 0x000ee200000e0000 */
[----:B0-----:R-:W-:Y:S02]  /*6960*/  IMAD.MOV.U32 R8, RZ, RZ, RZ ;  /* 0x000000ffff087224 */ /* 0x001fe400078e00ff */
[----:B-1----:R-:W-:Y:S01]  /*6970*/  FADD.FTZ R12, R11, R4 ;  /* 0x000000040b0c7221 */ /* 0x002fe20000010000 */
[----:B---3--:R-:W-:-:S04]  /*6980*/  FADD.FTZ R14, R13, R10 ;  /* 0x0000000a0d0e7221 */ /* 0x008fc80000010000 */
[C---:B------:R-:W-:Y:S01]  /*6990*/  FSETP.NE.FTZ.AND P1, PT, R12.reuse, RZ, PT ;  /* 0x000000ff0c00720b */ /* 0x040fe20003f35000 */
[----:B------:R-:W-:Y:S01]  /*69a0*/  FMUL.FTZ R15, R12, 0.00390625 ;  /* 0x3b8000000c0f7820 */ /* 0x000fe20000410000 */
[----:B------:R-:W-:-:S04]  /*69b0*/  FMUL.FTZ R17, R14, 0.00390625 ;  /* 0x3b8000000e117820 */ /* 0x000fc80000410000 */
[----:B------:R-:W-:Y:S02]  /*69c0*/  FSETP.NE.FTZ.AND P2, PT, R15, RZ, PT ;  /* 0x000000ff0f00720b */ /* 0x000fe40003f55000 */
[----:B------:R-:W-:-:S05]  /*69d0*/  FSETP.NE.FTZ.AND P3, PT, R17, RZ, PT ;  /* 0x000000ff1100720b */ /* 0x000fca0003f75000 */
[----:B------:R-:W-:Y:S01]  /*69e0*/  @P1 MUFU.RCP R8, R12 ;  /* 0x0000000c00081308 */ /* 0x000fe20000001000 */
[----:B------:R-:W-:Y:S01]  /*69f0*/  FSETP.NE.FTZ.AND P1, PT, R14, RZ, PT ;  /* 0x000000ff0e00720b */ /* 0x000fe20003f35000 */
[----:B------:R-:W-:-:S06]  /*6a00*/  IMAD.MOV.U32 R10, RZ, RZ, RZ ;  /* 0x000000ffff0a7224 */ /* 0x000fcc00078e00ff */
[----:B------:R-:W0:Y:S08]  /*6a10*/  @P3 MUFU.LG2 R11, R17 ;  /* 0x00000011000b3308 */ /* 0x000e300000000c00 */
[----:B------:R-:W1:Y:S08]  /*6a20*/  @P2 MUFU.LG2 R9, R15 ;  /* 0x0000000f00092308 */ /* 0x000e700000000c00 */
[----:B------:R-:W3:Y:S01]  /*6a30*/  @P1 MUFU.RCP R10, R14 ;  /* 0x0000000e000a1308 */ /* 0x000ee20000001000 */
[C---:B------:R-:W-:Y:S01]  /*6a40*/  @P2 FMUL.FTZ R6, R2.reuse, 0.69314718246459960938 ;  /* 0x3f31721802062820 */ /* 0x040fe20000410000 */
[----:B------:R-:W-:Y:S01]  /*6a50*/  @P3 FMUL.FTZ R13, R2, 0.69314718246459960938 ;  /* 0x3f317218020d3820 */ /* 0x000fe20000410000 */
[----:B0-----:R-:W-:Y:S01]  /*6a60*/  @P3 FMUL.FTZ R2, R11, 0.69314718246459960938 ;  /* 0x3f3172180b023820 */ /* 0x001fe20000410000 */
[----:B------:R-:W-:-:S02]  /*6a70*/  IMAD.MOV.U32 R0, RZ, RZ, -0x800000 ;  /* 0xff800000ff007424 */ /* 0x000fc400078e00ff */
[----:B--2---:R-:W-:Y:S01]  /*6a80*/  FMUL.FTZ R17, R8, R5 ;  /* 0x0000000508117220 */ /* 0x004fe20000410000 */
[----:B------:R-:W-:Y:S02]  /*6a90*/  IMAD.MOV.U32 R4, RZ, RZ, -0x800000 ;  /* 0xff800000ff047424 */ /* 0x000fe400078e00ff */
[----:B-1----:R-:W-:Y:S01]  /*6aa0*/  @P2 FMUL.FTZ R9, R9, 0.69314718246459960938 ;  /* 0x3f31721809092820 */ /* 0x002fe20000410000 */
[----:B------:R-:W-:-:S03]  /*6ab0*/  @P3 FFMA.FTZ R0, R13, R3, R2 ;  /* 0x000000030d003223 */ /* 0x000fc60000010002 */
[----:B------:R-:W-:Y:S01]  /*6ac0*/  @P2 FFMA.FTZ R4, R6, R7, R9 ;  /* 0x0000000706042223 */ /* 0x000fe20000010009 */
[----:B---3--:R-:W-:Y:S01]  /*6ad0*/  FMUL.FTZ R2, R10, R5 ;  /* 0x000000050a027220 */ /* 0x008fe20000410000 */
[----:B------:R-:W-:Y:S02]  /*6ae0*/  WARPGROUP.DEPBAR.LE gsb0, 0x0 ;  /* 0x00008000000079c5 */ /* 0x000fe40000010000 */
[----:B------:R-:W-:-:S06]  /*6af0*/  WARPGROUP.ARRIVE ;  /* 0x00000000000079c5 */ /* 0x000fcc0000000000 */
[----:B------:R-:W-:Y:S03]  /*6b00*/  QGMMA.64x256x32.F32.E4M3.E4M3 R24, R224, gdesc[UR8], R24, gsb0 ;  /* 0x03e00008e0187df3 */ /* 0x000fe60008000818 */
[----:B------:R-:W-:Y:S02]  /*6b10*/  WARPGROUP.DEPBAR.LE gsb0, 0x0 ;  /* 0x00008000000079c5 */ /* 0x000fe40000010000 */
[----:B------:R-:W-:Y:S05]  /*6b20*/  @!P0 BRA `(.L_x_34) ;  /* 0x0000000000048947 */ /* 0x000fea0003800000 */
[----:B------:R-:W-:Y:S01]  /*6b30*/  BPT.TRAP 0x1 ;  /* 0x000000040000795c */ /* 0x000fe20000300000 */
.L_x_34:
[----:B------:R-:W-:Y:S01]  /*6b40*/  UIADD3 UR4, UR7, 0x38860, URZ ;  /* 0x0003886007047890 */ /* 0x000fe2000fffe03f */
[-C--:B------:R-:W-:Y:S01]  /*6b50*/  FMUL.FTZ R20, R69, R17.reuse ;  /* 0x0000001145147220 */ /* 0x080fe20000410000 */
[-C--:B------:R-:W-:Y:S01]  /*6b60*/  FMUL.FTZ R15, R77, R17.reuse ;  /* 0x000000114d0f7220 */ /* 0x080fe20000410000 */
[-C--:B------:R-:W-:Y:S01]  /*6b70*/  FMUL.FTZ R77, R44, R17.reuse ;  /* 0x000000112c4d7220 */ /* 0x080fe20000410000 */
[----:B------:R-:W-:Y:S01]  /*6b80*/  UPRMT UR4, UR5, 0x654, UR4 ;  /* 0x0000065405047896 */ /* 0x000fe20008000004 */
        /* <DEDUP_REMOVED lines=8> */
[----:B------:R-:W-:Y:S01]  /*6c10*/  SYNCS.ARRIVE.TRANS64.RED.A1T0 RZ, [UR4], RZ ;  /* 0x000000ffffff79a7 */ /* 0x000fe20008100404 */
        /* <DEDUP_REMOVED lines=111> */
[----:B------:R-:W-:Y:S01]  /*7310*/  PLOP3.LUT P0, PT, PT, PT, PT, 0x8, 0x0 ;  /* 0x000000000000781c */ /* 0x000fe20003f0e170 */
[-C--:B------:R-:W-:Y:S01]  /*7320*/  FMUL.FTZ R134, R134, R2.reuse ;  /* 0x0000000286867220 */ /* 0x080fe20000410000 */
[-C--:B------:R-:W-:Y:S01]  /*7330*/  FMUL.FTZ R131, R131, R2.reuse ;  /* 0x0000000283837220 */ /* 0x080fe20000410000 */
[-C--:B------:R-:W-:Y:S01]  /*7340*/  FMUL.FTZ R142, R142, R2.reuse ;  /* 0x000000028e8e7220 */ /* 0x080fe20000410000 */
[-C--:B------:R-:W-:Y:S01]  /*7350*/  FMUL.FTZ R139, R139, R2.reuse ;  /* 0x000000028b8b7220 */ /* 0x080fe20000410000 */
[-C--:B------:R-:W-:Y:S01]  /*7360*/  FMUL.FTZ R150, R150, R2.reuse ;  /* 0x0000000296967220 */ /* 0x080fe20000410000 */
[----:B------:R-:W-:-:S07]  /*7370*/  FMUL.FTZ R147, R147, R2 ;  /* 0x0000000293937220 */ /* 0x000fce0000410000 */
.L_x_12:
[----:B------:R-:W-:Y:S05]  /*7380*/  @P0 BRA `(.L_x_35) ;  /* 0x0000003800540947 */ /* 0x000fea0003800000 */
[----:B------:R-:W0:Y:S01]  /*7390*/  S2R R2, SR_TID.X ;  /* 0x0000000000027919 */ /* 0x000e220000002100 */
[----:B------:R-:W-:Y:S01]  /*73a0*/  ULDC.64 UR4, c[0x4][0x38] ;  /* 0x01000e0000047ab9 */ /* 0x000fe20000000a00 */
[----:B------:R-:W-:Y:S01]  /*73b0*/  ULDC.64 UR6, c[0x0][0xb38] ;  /* 0x0002ce0000067ab9 */ /* 0x000fe20000000a00 */
[----:B------:R-:W-:Y:S01]  /*73c0*/  ULDC.64 UR8, c[0x0][0xb28] ;  /* 0x0002ca0000087ab9 */ /* 0x000fe20000000a00 */
[----:B0-----:R-:W-:-:S05]  /*73d0*/  IMAD.SHL.U32 R17, R2, 0x4, RZ ;  /* 0x0000000402117824 */ /* 0x001fca00078e00ff */
[----:B------:R-:W-:Y:S01]  /*73e0*/  LOP3.LUT R17, R17, 0xc, RZ, 0xc0, !PT ;  /* 0x0000000c11117812 */ /* 0x000fe200078ec0ff */
[----:B------:R-:W-:Y:S03]  /*73f0*/  BAR.SYNC.DEFER_BLOCKING 0x1, 0x100 ;  /* 0x0044000000007b1d */ /* 0x000fe60000010000 */
[----:B------:R-:W-:-:S05]  /*7400*/  IADD3 R26, P0, R17, UR4, RZ ;  /* 0x00000004111a7c10 */ /* 0x000fca000ff1e0ff */
[----:B------:R-:W-:Y:S01]  /*7410*/  IMAD.X R27, RZ, RZ, UR5, P0 ;  /* 0x00000005ff1b7e24 */ /* 0x000fe200080e06ff */
[----:B------:R-:W-:-:S04]  /*7420*/  ULDC.64 UR4, c[0x0][0xbd0] ;  /* 0x0002f40000047ab9 */ /* 0x000fc80000000a00 */
[----:B------:R0:W2:Y:S01]  /*7430*/  LDG.E.CONSTANT R26, desc[UR40][R26.64] ;  /* 0x000000281a1a7981 */ /* 0x0000a2000c1e9900 */
[C---:B------:R-:W-:Y:S01]  /*7440*/  LOP3.LUT P0, R17, R2.reuse, 0x3, RZ, 0xc0, !PT ;  /* 0x0000000302117812 */ /* 0x040fe2000780c0ff */
[----:B------:R-:W-:Y:S01]  /*7450*/  VIADD R18, R2, 0xffffff80 ;  /* 0xffffff8002127836 */ /* 0x000fe20000000000 */
[----:B------:R-:W-:Y:S02]  /*7460*/  BSSY B0, `(.L_x_36) ;  /* 0x00002ad000007945 */ /* 0x000fe40003800000 */
[----:B------:R-:W-:-:S04]  /*7470*/  ISETP.EQ.OR P0, PT, R17, 0x3, !P0 ;  /* 0x000000031100780c */ /* 0x000fc80004702670 */
[----:B------:R-:W-:Y:S02]  /*7480*/  SEL R157, R12, R89, P0 ;  /* 0x000000590c9d7207 */ /* 0x000fe40000000000 */
[----:B------:R-:W-:Y:S02]  /*7490*/  SEL R12, R89, R12, P0 ;  /* 0x0000000c590c7207 */ /* 0x000fe40000000000 */
[----:B------:R-:W-:Y:S02]  /*74a0*/  SEL R89, R108, R7, P0 ;  /* 0x000000076c597207 */ /* 0x000fe40000000000 */
[----:B------:R-:W-:Y:S02]  /*74b0*/  SEL R108, R7, R108, P0 ;  /* 0x0000006c076c7207 */ /* 0x000fe40000000000 */
[----:B------:R-:W-:Y:S02]  /*74c0*/  SHF.R.S32.HI R7, RZ, 0x1f, R18 ;  /* 0x0000001fff077819 */ /* 0x000fe40000011412 */
[----:B------:R-:W-:-:S02]  /*74d0*/  SEL R167, R3, R80, P0 ;  /* 0x0000005003a77207 */ /* 0x000fc40000000000 */
[----:B------:R-:W-:Y:S02]  /*74e0*/  LEA.HI R2, R7, R18, RZ, 0x7 ;  /* 0x0000001207027211 */ /* 0x000fe400078f38ff */
[----:B------:R-:W-:Y:S02]  /*74f0*/  SEL R80, R80, R3, P0 ;  /* 0x0000000350507207 */ /* 0x000fe40000000000 */
[----:B------:R-:W-:Y:S02]  /*7500*/  LOP3.LUT R3, R2, 0xffffff80, RZ, 0xc0, !PT ;  /* 0xffffff8002037812 */ /* 0x000fe400078ec0ff */
[----:B------:R-:W-:Y:S02]  /*7510*/  SEL R169, R33, R40, P0 ;  /* 0x0000002821a97207 */ /* 0x000fe40000000000 */
[----:B------:R-:W-:Y:S01]  /*7520*/  SEL R33, R40, R33, P0 ;  /* 0x0000002128217207 */ /* 0x000fe20000000000 */
[----:B------:R-:W-:Y:S01]  /*7530*/  IMAD.IADD R40, R18, 0x1, -R3 ;  /* 0x0000000112287824 */ /* 0x000fe200078e0a03 */
[----:B------:R-:W-:-:S02]  /*7540*/  SEL R225, R126, R127, P0 ;  /* 0x0000007f7ee17207 */ /* 0x000fc40000000000 */
[----:B------:R-:W-:Y:S02]  /*7550*/  SEL R126, R127, R126, P0 ;  /* 0x0000007e7f7e7207 */ /* 0x000fe40000000000 */
[----:B------:R-:W-:Y:S02]  /*7560*/  SEL R149, R14, R81, P0 ;  /* 0x000000510e957207 */ /* 0x000fe40000000000 */
[----:B------:R-:W-:Y:S02]  /*7570*/  SEL R127, R130, R131, P0 ;  /* 0x00000083827f7207 */ /* 0x000fe40000000000 */
[----:B------:R-:W-:Y:S02]  /*7580*/  SEL R14, R81, R14, P0 ;  /* 0x0000000e510e7207 */ /* 0x000fe40000000000 */
[----:B------:R-:W-:Y:S02]  /*7590*/  SEL R130, R131, R130, P0 ;  /* 0x0000008283827207 */ /* 0x000fe40000000000 */
[----:B------:R-:W-:-:S02]  /*75a0*/  SEL R161, R10, R97, P0 ;  /* 0x000000610aa17207 */ /* 0x000fc40000000000 */
[----:B------:R-:W-:Y:S02]  /*75b0*/  SEL R195, R62, R63, P0 ;  /* 0x0000003f3ec37207 */ /* 0x000fe40000000000 */
[----:B------:R-:W-:Y:S02]  /*75c0*/  SEL R81, R63, R62, P0 ;  /* 0x0000003e3f517207 */ /* 0x000fe40000000000 */
[----:B------:R-:W-:Y:S02]  /*75d0*/  SEL R131, R134, R135, P0 ;  /* 0x0000008786837207 */ /* 0x000fe40000000000 */
[----:B------:R-:W-:Y:S02]  /*75e0*/  SEL R10, R97, R10, P0 ;  /* 0x0000000a610a7207 */ /* 0x000fe40000000000 */
[----:B------:R-:W-:Y:S02]  /*75f0*/  SEL R179, R65, R64, P0 ;  /* 0x0000004041b37207 */ /* 0x000fe40000000000 */
[----:B------:R-:W-:-:S02]  /*7600*/  SEL R134, R135, R134, P0 ;  /* 0x0000008687867207 */ /* 0x000fc40000000000 */
[----:B------:R-:W-:Y:S02]  /*7610*/  SHF.R.S32.HI R63, RZ, 0x1f, R40 ;  /* 0x0000001fff3f7819 */ /* 0x000fe40000011428 */
        /* <DEDUP_REMOVED lines=8> */
[----:B------:R-:W-:Y:S01]  /*76a0*/  SEL R138, R139, R138, P0 ;  /* 0x0000008a8b8a7207 */ /* 0x000fe20000000000 */
[----:B------:R-:W1:Y:S01]  /*76b0*/  S2R R38, SR_CTAID.X ;  /* 0x0000000000267919 */ /* 0x000e620000002500 */
[----:B------:R-:W-:Y:S02]  /*76c0*/  SEL R48, R48, R25, P0 ;  /* 0x0000001930307207 */ /* 0x000fe40000000000 */
[----:B------:R-:W-:-:S02]  /*76d0*/  SEL R39, R42, R109, P0 ;  /* 0x0000006d2a277207 */ /* 0x000fc40000000000 */
[----:B------:R-:W-:Y:S02]  /*76e0*/  SEL R31, R109, R42, P0 ;  /* 0x0000002a6d1f7207 */ /* 0x000fe40000000000 */
[----:B------:R-:W-:Y:S02]  /*76f0*/  SEL R139, R142, R143, P0 ;  /* 0x0000008f8e8b7207 */ /* 0x000fe40000000000 */
[----:B------:R-:W-:Y:S02]  /*7700*/  SEL R163, R8, R105, P0 ;  /* 0x0000006908a37207 */ /* 0x000fe40000000000 */
[----:B------:R-:W-:Y:S02]  /*7710*/  SEL R205, R86, R87, P0 ;  /* 0x0000005756cd7207 */ /* 0x000fe40000000000 */
[----:B------:R-:W-:Y:S02]  /*7720*/  LEA.HI R42, R63, R40, RZ, 0x2 ;  /* 0x000000283f2a7211 */ /* 0x000fe400078f10ff */
        /* <DEDUP_REMOVED lines=8> */
[----:B------:R-:W-:Y:S02]  /*77b0*/  LEA.HI R7, R7, R18, RZ, 0x2 ;  /* 0x0000001207077211 */ /* 0x000fe400078f10ff */
[--C-:B------:R-:W-:Y:S02]  /*77c0*/  SHF.R.S32.HI R3, RZ, 0x2, R42.reuse ;  /* 0x00000002ff037819 */ /* 0x100fe4000001142a */
[----:B------:R-:W-:Y:S02]  /*77d0*/  SHF.R.S32.HI R6, RZ, 0x1f, R42 ;  /* 0x0000001fff067819 */ /* 0x000fe4000001142a */
[----:B------:R-:W-:Y:S02]  /*77e0*/  LEA.HI R2, R2, R25, RZ, 0x1 ;  /* 0x0000001902027211 */ /* 0x000fe400078f08ff */
[----:B------:R-:W-:-:S02]  /*77f0*/  SEL R165, R116, R5, P0 ;  /* 0x0000000574a57207 */ /* 0x000fc40000000000 */
[----:B------:R-:W-:Y:S02]  /*7800*/  SEL R5, R5, R116, P0 ;  /* 0x0000007405057207 */ /* 0x000fe40000000000 */
[----:B------:R-:W-:Y:S02]  /*7810*/  LOP3.LUT R7, R7, 0xfffffffc, RZ, 0xc0, !PT ;  /* 0xfffffffc07077812 */ /* 0x000fe400078ec0ff */
[----:B------:R-:W-:Y:S02]  /*7820*/  LEA.HI R6, R6, R3, RZ, 0x3 ;  /* 0x0000000306067211 */ /* 0x000fe400078f18ff */
[----:B------:R-:W-:Y:S01]  /*7830*/  LOP3.LUT R2, R2, 0x3fffffe, RZ, 0xc0, !PT ;  /* 0x03fffffe02027812 */ /* 0x000fe200078ec0ff */
[----:B0-----:R-:W-:Y:S01]  /*7840*/  IMAD.IADD R27, R18, 0x1, -R7 ;  /* 0x00000001121b7824 */ /* 0x001fe200078e0a07 */
[----:B------:R-:W-:Y:S02]  /*7850*/  SEL R201, R74, R75, P0 ;  /* 0x0000004b4ac97207 */ /* 0x000fe40000000000 */
[----:B------:R-:W-:Y:S01]  /*7860*/  SEL R74, R75, R74, P0 ;  /* 0x0000004a4b4a7207 */ /* 0x000fe20000000000 */
[----:B------:R-:W-:Y:S01]  /*7870*/  IMAD.IADD R18, R25, 0x1, -R2 ;  /* 0x0000000119127824 */ /* 0x000fe200078e0a02 */
[----:B------:R-:W-:-:S02]  /*7880*/  LOP3.LUT R6, R6, 0xfffffff8, RZ, 0xc0, !PT ;  /* 0xfffffff806067812 */ /* 0x000fc400078ec0ff */
[----:B------:R-:W-:Y:S02]  /*7890*/  SHF.R.S32.HI R75, RZ, 0x1f, R16 ;  /* 0x0000001fff4b7819 */ /* 0x000fe40000011410 */
[----:B------:R-:W-:Y:S01]  /*78a0*/  LEA.HI R2, R63, R40, RZ, 0x5 ;  /* 0x000000283f027211 */ /* 0x000fe200078f28ff */
[----:B------:R-:W-:Y:S01]  /*78b0*/  IMAD.IADD R7, R3, 0x1, -R6 ;  /* 0x0000000103077824 */ /* 0x000fe200078e0a06 */
[----:B------:R-:W-:Y:S01]  /*78c0*/  SEL R133, R77, R32, P0 ;  /* 0x000000204d857207 */ /* 0x000fe20000000000 */
[C---:B------:R-:W-:Y:S01]  /*78d0*/  IMAD R25, R75.reuse, UR4, RZ ;  /* 0x000000044b197c24 */ /* 0x040fe2000f8e02ff */
[----:B------:R-:W-:Y:S01]  /*78e0*/  SHF.R.S32.HI R6, RZ, 0x5, R2 ;  /* 0x00000005ff067819 */ /* 0x000fe20000011402 */
[----:B------:R-:W-:Y:S01]  /*78f0*/  IMAD R75, R75, UR6, RZ ;  /* 0x000000064b4b7c24 */ /* 0x000fe2000f8e02ff */
[----:B------:R-:W-:Y:S01]  /*7900*/  SEL R145, R41, R20, P0 ;  /* 0x0000001429917207 */ /* 0x000fe20000000000 */
[----:B------:R-:W-:Y:S01]  /*7910*/  IMAD R63, R16, UR5, R25 ;  /* 0x00000005103f7c24 */ /* 0x000fe2000f8e0219 */
[----:B------:R-:W-:Y:S01]  /*7920*/  SEL R59, R153, R36, P0 ;  /* 0x00000024993b7207 */ /* 0x000fe20000000000 */
[----:B------:R-:W-:Y:S01]  /*7930*/  IMAD R25, R6, 0x10, R7 ;  /* 0x0000001006197824 */ /* 0x000fe200078e0207 */
[----:B------:R-:W-:Y:S01]  /*7940*/  SEL R32, R32, R77, P0 ;  /* 0x0000004d20207207 */ /* 0x000fe20000000000 */
[----:B------:R-:W-:Y:S01]  /*7950*/  IMAD R75, R16, UR7, R75 ;  /* 0x00000007104b7c24 */ /* 0x000fe2000f8e024b */
[----:B------:R-:W-:Y:S01]  /*7960*/  SEL R20, R20, R41, P0 ;  /* 0x0000002914147207 */ /* 0x000fe20000000000 */
[----:B------:R-:W-:Y:S01]  /*7970*/  IMAD.WIDE.U32 R6, R16, UR6, RZ ;  /* 0x0000000610067c25 */ /* 0x000fe2000f8e00ff */
[----:B------:R-:W-:Y:S01]  /*7980*/  SEL R175, R53, R96, P0 ;  /* 0x0000006035af7207 */ /* 0x000fe20000000000 */
[----:B------:R-:W-:Y:S01]  /*7990*/  ULDC.64 UR6, c[0x0][0xb48] ;  /* 0x0002d20000067ab9 */ /* 0x000fe20000000a00 */
[----:B------:R-:W-:Y:S01]  /*79a0*/  SEL R36, R36, R153, P0 ;  /* 0x0000009924247207 */ /* 0x000fe20000000000 */
[----:B------:R-:W-:Y:S01]  /*79b0*/  IMAD.IADD R7, R7, 0x1, R75 ;  /* 0x0000000107077824 */ /* 0x000fe200078e024b */
[----:B------:R-:W-:Y:S01]  /*79c0*/  SEL R77, R29, R52, P0 ;  /* 0x000000341d4d7207 */ /* 0x000fe20000000000 */
[----:B------:R-:W-:Y:S01]  /*79d0*/  IMAD.WIDE.U32 R2, R16, UR4, RZ ;  /* 0x0000000410027c25 */ /* 0x000fe2000f8e00ff */
[----:B------:R-:W-:Y:S01]  /*79e0*/  SEL R41, R19, R72, P0 ;  /* 0x0000004813297207 */ /* 0x000fe20000000000 */
[----:B------:R-:W0:Y:S01]  /*79f0*/  S2UR UR4, SR_CTAID.Y ;  /* 0x00000000000479c3 */ /* 0x000e220000002600 */
[----:B------:R-:W-:Y:S01]  /*7a00*/  SEL R53, R96, R53, P0 ;  /* 0x0000003560357207 */ /* 0x000fe20000000000 */
[----:B------:R-:W-:Y:S01]  /*7a10*/  IMAD R25, R18, 0x40, R25 ;  /* 0x0000004012197824 */ /* 0x000fe200078e0219 */
[----:B------:R-:W-:Y:S01]  /*7a20*/  SEL R177, R57, R56, P0 ;  /* 0x0000003839b17207 */ /* 0x000fe20000000000 */
[----:B------:R-:W-:Y:S01]  /*7a30*/  IMAD.IADD R3, R3, 0x1, R63 ;  /* 0x0000000103037824 */ /* 0x000fe200078e023f */
        /* <DEDUP_REMOVED lines=42> */
[----:B------:R-:W-:-:S02]  /*7ce0*/  LEA.HI R28, R27, R27, RZ, 0x1 ;  /* 0x0000001b1b1c7211 */ /* 0x000fc400078f08ff */
[----:B------:R-:W-:Y:S02]  /*7cf0*/  SEL R35, R155, R112, P0 ;  /* 0x000000709b237207 */ /* 0x000fe40000000000 */
[----:B------:R-:W-:Y:S02]  /*7d00*/  LOP3.LUT R28, R28, 0x1ffffffe, RZ, 0xc0, !PT ;  /* 0x1ffffffe1c1c7812 */ /* 0x000fe400078ec0ff */
[----:B------:R-:W-:Y:S02]  /*7d10*/  SEL R51, R146, R147, P0 ;  /* 0x0000009392337207 */ /* 0x000fe40000000000 */
[----:B------:R-:W-:Y:S01]  /*7d20*/  SEL R17, R147, R146, P0 ;  /* 0x0000009293117207 */ /* 0x000fe20000000000 */
[----:B------:R-:W-:Y:S01]  /*7d30*/  IMAD.IADD R28, R27, 0x1, -R28 ;  /* 0x000000011b1c7824 */ /* 0x000fe200078e0a1c */
[----:B------:R-:W-:Y:S02]  /*7d40*/  SEL R155, R112, R155, P0 ;  /* 0x0000009b709b7207 */ /* 0x000fe40000000000 */
[----:B------:R-:W-:Y:S01]  /*7d50*/  SEL R171, R45, R88, P0 ;  /* 0x000000582dab7207 */ /* 0x000fe20000000000 */
[--C-:B------:R-:W-:Y:S01]  /*7d60*/  IMAD R27, R28, 0x8, R25.reuse ;  /* 0x000000081c1b7824 */ /* 0x100fe200078e0219 */
[----:B------:R-:W-:Y:S01]  /*7d70*/  SEL R147, R76, R15, P0 ;  /* 0x0000000f4c937207 */ /* 0x000fe20000000000 */
[C---:B-1----:R-:W-:Y:S01]  /*7d80*/  IMAD R25, R38.reuse, 0x80, R25 ;  /* 0x0000008026197824 */ /* 0x042fe200078e0219 */
[----:B------:R-:W-:Y:S01]  /*7d90*/  SEL R15, R15, R76, P0 ;  /* 0x0000004c0f0f7207 */ /* 0x000fe20000000000 */
[----:B------:R-:W-:Y:S01]  /*7da0*/  IMAD R27, R38, 0x80, R27 ;  /* 0x00000080261b7824 */ /* 0x000fe200078e021b */
        /* <DEDUP_REMOVED lines=16> */
[----:B------:R-:W-:Y:S02]  /*7eb0*/  LOP3.LUT R63, R42, 0x7ffffffc, RZ, 0xc0, !PT ;  /* 0x7ffffffc2a3f7812 */ /* 0x000fe400078ec0ff */
[----:B------:R-:W-:Y:S02]  /*7ec0*/  SEL R37, R44, R37, P0 ;  /* 0x000000252c257207 */ /* 0x000fe40000000000 */
[----:B------:R-:W-:Y:S01]  /*7ed0*/  SEL R209, R94, R95, P0 ;  /* 0x0000005f5ed17207 */ /* 0x000fe20000000000 */
[----:B------:R-:W-:Y:S01]  /*7ee0*/  IMAD.IADD R18, R40, 0x1, -R63 ;  /* 0x0000000128127824 */ /* 0x000fe200078e0a3f */
[----:B------:R-:W-:Y:S01]  /*7ef0*/  SEL R61, R104, R61, P0 ;  /* 0x0000003d683d7207 */ /* 0x000fe20000000000 */
[----:B--2---:R1:W-:Y:S01]  /*7f00*/  SHFL.IDX PT, R86, R97, R26, 0x1c1f ;  /* 0x001c1f1a61567589 */ /* 0x0043e200000e0000 */
[----:B------:R-:W-:-:S02]  /*7f10*/  SEL R45, R88, R45, P0 ;  /* 0x0000002d582d7207 */ /* 0x000fc40000000000 */
[----:B------:R-:W-:Y:S01]  /*7f20*/  SEL R71, R95, R94, P0 ;  /* 0x0000005e5f477207 */ /* 0x000fe20000000000 */
[----:B------:R-:W-:Y:S01]  /*7f30*/  SHFL.IDX PT, R116, R179, R26, 0x1c1f ;  /* 0x001c1f1ab3747589 */ /* 0x000fe200000e0000 */
[----:B------:R-:W-:-:S03]  /*7f40*/  LOP3.LUT P1, RZ, R40, 0x3, RZ, 0xc0, !PT ;  /* 0x0000000328ff7812 */ /* 0x000fc6000782c0ff */
[----:B------:R-:W-:Y:S01]  /*7f50*/  SHFL.IDX PT, R179, R143, R26, 0x1c1f ;  /* 0x001c1f1a8fb37589 */ /* 0x000fe200000e0000 */
[----:B-1----:R-:W-:-:S03]  /*7f60*/  LOP3.LUT R97, R26, 0x2, RZ, 0x3c, !PT ;  /* 0x000000021a617812 */ /* 0x002fc600078e3cff */
[----:B------:R-:W-:Y:S04]  /*7f70*/  SHFL.IDX PT, R89, R89, R26, 0x1c1f ;  /* 0x001c1f1a59597589 */ /* 0x000fe800000e0000 */
[----:B------:R-:W1:Y:S04]  /*7f80*/  SHFL.IDX PT, R150, R150, R97, 0x1c1f ;  /* 0x001c1f6196967589 */ /* 0x000e6800000e0000 */
[----:B------:R-:W-:Y:S04]  /*7f90*/  SHFL.IDX PT, R108, R108, R97, 0x1c1f ;  /* 0x001c1f616c6c7589 */ /* 0x000fe800000e0000 */
[----:B------:R-:W-:Y:S04]  /*7fa0*/  SHFL.IDX PT, R133, R133, R26, 0x1c1f ;  /* 0x001c1f1a85857589 */ /* 0x000fe800000e0000 */
[----:B------:R-:W-:Y:S04]  /*7fb0*/  SHFL.IDX PT, R107, R175, R26, 0x1c1f ;  /* 0x001c1f1aaf6b7589 */ /* 0x000fe800000e0000 */
[----:B------:R-:W-:Y:S04]  /*7fc0*/  SHFL.IDX PT, R32, R32, R97, 0x1c1f ;  /* 0x001c1f6120207589 */ /* 0x000fe800000e0000 */
[----:B------:R-:W-:Y:S04]  /*7fd0*/  SHFL.IDX PT, R188, R53, R97, 0x1c1f ;  /* 0x001c1f6135bc7589 */ /* 0x000fe800000e0000 */
[----:B------:R-:W-:Y:S04]  /*7fe0*/  SHFL.IDX PT, R77, R77, R26, 0x1c1f ;  /* 0x001c1f1a4d4d7589 */ /* 0x000fe800000e0000 */
[----:B------:R-:W-:Y:S04]  /*7ff0*/  SHFL.IDX PT, R75, R41, R26, 0x1c1f ;  /* 0x001c1f1a294b7589 */ /* 0x000fe800000e0000 */
[----:B------:R-:W-:Y:S04]  /*8000*/  SHFL.IDX PT, R109, R177, R26, 0x1c1f ;  /* 0x001c1f1ab16d7589 */ /* 0x000fe800000e0000 */
[----:B------:R-:W2:Y:S04]  /*8010*/  SHFL.IDX PT, R164, R29, R97, 0x1c1f ;  /* 0x001c1f611da47589 */ /* 0x000ea800000e0000 */
[----:B------:R-:W-:Y:S04]  /*8020*/  SHFL.IDX PT, R174, R19, R97, 0x1c1f ;  /* 0x001c1f6113ae7589 */ /* 0x000fe800000e0000 */
[----:B------:R-:W-:Y:S04]  /*8030*/  SHFL.IDX PT, R152, R56, R97, 0x1c1f ;  /* 0x001c1f6138987589 */ /* 0x000fe800000e0000 */
[----:B------:R-:W-:Y:S04]  /*8040*/  SHFL.IDX PT, R153, R153, R26, 0x1c1f ;  /* 0x001c1f1a99997589 */ /* 0x000fe800000e0000 */
[----:B------:R-:W-:Y:S04]  /*8050*/  SHFL.IDX PT, R103, R173, R26, 0x1c1f ;  /* 0x001c1f1aad677589 */ /* 0x000fe800000e0000 */
[----:B------:R-:W-:Y:S04]  /*8060*/  SHFL.IDX PT, R158, R85, R97, 0x1c1f ;  /* 0x001c1f61559e7589 */ /* 0x000fe800000e0000 */
[----:B------:R-:W-:Y:S04]  /*8070*/  SHFL.IDX PT, R176, R13, R97, 0x1c1f ;  /* 0x001c1f610db07589 */ /* 0x000fe800000e0000 */
[----:B------:R1:W-:Y:S04]  /*8080*/  SHFL.IDX PT, R85, R9, R97, 0x1c1f ;  /* 0x001c1f6109557589 */ /* 0x0003e800000e0000 */
[----:B------:R3:W-:Y:S04]  /*8090*/  SHFL.IDX PT, R173, R5, R97, 0x1c1f ;  /* 0x001c1f6105ad7589 */ /* 0x0007e800000e0000 */
[----:B------:R-:W-:Y:S01]  /*80a0*/  SHFL.IDX PT, R98, R167, R26, 0x1c1f ;  /* 0x001c1f1aa7627589 */ /* 0x000fe200000e0000 */
[----:B-1----:R-:W-:-:S03]  /*80b0*/  SEL R9, R150, R179, P0 ;  /* 0x000000b396097207 */ /* 0x002fc60000000000 */
[----:B------:R-:W-:Y:S01]  /*80c0*/  SHFL.IDX PT, R120, R59, R26, 0x1c1f ;  /* 0x001c1f1a3b787589 */ /* 0x000fe200000e0000 */
[----:B---3--:R-:W-:Y:S02]  /*80d0*/  SEL R5, R179, R150, P0 ;  /* 0x00000096b3057207 */ /* 0x008fe40000000000 */
[----:B------:R-:W1:Y:S01]  /*80e0*/  LDC R150, c[0x0][0xbe8] ;  /* 0x0002fa00ff967b82 */ /* 0x000e620000000800 */
[----:B------:R-:W-:Y:S04]  /*80f0*/  SHFL.IDX PT, R167, R36, R97, 0x1c1f ;  /* 0x001c1f6124a77589 */ /* 0x000fe800000e0000 */
[----:B------:R-:W-:Y:S04]  /*8100*/  SHFL.IDX PT, R123, R43, R26, 0x1c1f ;  /* 0x001c1f1a2b7b7589 */ /* 0x000fe800000e0000 */
[----:B------:R-:W-:Y:S04]  /*8110*/  SHFL.IDX PT, R121, R185, R26, 0x1c1f ;  /* 0x001c1f1ab9797589 */ /* 0x000fe800000e0000 */
[----:B------:R-:W3:Y:S04]  /*8120*/  SHFL.IDX PT, R154, R93, R97, 0x1c1f ;  /* 0x001c1f615d9a7589 */ /* 0x000ee800000e0000 */
[----:B------:R2:W-:Y:S04]  /*8130*/  SHFL.IDX PT, R148, R34, R97, 0x1c1f ;  /* 0x001c1f6122947589 */ /* 0x0005e800000e0000 */
[----:B------:R-:W-:Y:S01]  /*8140*/  SHFL.IDX PT, R125, R125, R26, 0x1c1f ;  /* 0x001c1f1a7d7d7589 */ /* 0x000fe200000e0000 */
[----:B-1----:R-:W-:-:S03]  /*8150*/  ISETP.NE.AND P2, PT, R150, 0x1, PT ;  /* 0x000000019600780c */ /* 0x002fc60003f45270 */
[----:B------:R-:W-:Y:S01]  /*8160*/  SHFL.IDX PT, R69, R69, R26, 0x1c1f ;  /* 0x001c1f1a45457589 */ /* 0x000fe200000e0000 */
[----:B--2---:R-:W-:-:S03]  /*8170*/  SEL R34, R164, R77, P0 ;  /* 0x0000004da4227207 */ /* 0x004fc60000000000 */
[----:B------:R-:W-:Y:S04]  /*8180*/  SHFL.IDX PT, R92, R105, R26, 0x1c1f ;  /* 0x001c1f1a695c7589 */ /* 0x000fe800000e0000 */
[----:B------:R-:W-:Y:S04]  /*8190*/  SHFL.IDX PT, R115, R187, R26, 0x1c1f ;  /* 0x001c1f1abb737589 */ /* 0x000fe800000e0000 */
[----:B------:R1:W2:Y:S01]  /*81a0*/  SHFL.IDX PT, R168, R23, R97, 0x1c1f ;  /* 0x001c1f6117a87589 */ /* 0x0002a200000e0000 */
[----:B---3--:R-:W-:-:S03]  /*81b0*/  SEL R13, R154, R123, P0 ;  /* 0x0000007b9a0d7207 */ /* 0x008fc60000000000 */
[----:B------:R-:W-:Y:S04]  /*81c0*/  SHFL.IDX PT, R124, R65, R97, 0x1c1f ;  /* 0x001c1f61417c7589 */ /* 0x000fe800000e0000 */
[----:B------:R-:W-:Y:S01]  /*81d0*/  SHFL.IDX PT, R141, R141, R26, 0x1c1f ;  /* 0x001c1f1a8d8d7589 */ /* 0x000fe200000e0000 */
[----:B-1----:R-:W-:-:S03]  /*81e0*/  SEL R23, R133, R32, P0 ;  /* 0x0000002085177207 */ /* 0x002fc60000000000 */
[----:B------:R-:W-:Y:S04]  /*81f0*/  SHFL.IDX PT, R145, R145, R26, 0x1c1f ;  /* 0x001c1f1a91917589 */ /* 0x000fe800000e0000 */
[----:B------:R-:W-:Y:S04]  /*8200*/  SHFL.IDX PT, R105, R189, R26, 0x1c1f ;  /* 0x001c1f1abd697589 */ /* 0x000fe800000e0000 */
[----:B------:R-:W1:Y:S04]  /*8210*/  SHFL.IDX PT, R166, R22, R97, 0x1c1f ;  /* 0x001c1f6116a67589 */ /* 0x000e6800000e0000 */
[----:B------:R3:W-:Y:S01]  /*8220*/  SHFL.IDX PT, R170, R20, R97, 0x1c1f ;  /* 0x001c1f6114aa7589 */ /* 0x0007e200000e0000 */
[----:B--2---:R-:W-:-:S03]  /*8230*/  SEL R36, R69, R168, P0 ;  /* 0x000000a845247207 */ /* 0x004fc60000000000 */
[----:B------:R-:W-:Y:S04]  /*8240*/  SHFL.IDX PT, R144, R68, R97, 0x1c1f ;  /* 0x001c1f6144907589 */ /* 0x000fe800000e0000 */
[----:B------:R-:W-:Y:S01]  /*8250*/  SHFL.IDX PT, R35, R35, R26, 0x1c1f ;  /* 0x001c1f1a23237589 */ /* 0x000fe200000e0000 */
[----:B---3--:R-:W-:-:S03]  /*8260*/  SEL R20, R167, R120, P0 ;  /* 0x00000078a7147207 */ /* 0x008fc60000000000 */
[----:B------:R-:W-:Y:S04]  /*8270*/  SHFL.IDX PT, R102, R171, R26, 0x1c1f ;  /* 0x001c1f1aab667589 */ /* 0x000fe800000e0000 */
[----:B------:R-:W-:Y:S04]  /*8280*/  SHFL.IDX PT, R156, R155, R97, 0x1c1f ;  /* 0x001c1f619b9c7589 */ /* 0x000fe800000e0000 */
[----:B------:R2:W-:Y:S01]  /*8290*/  SHFL.IDX PT, R56, R87, R97, 0x1c1f ;  /* 0x001c1f6157387589 */ /* 0x0005e200000e0000 */
[----:B-1----:R-:W-:-:S03]  /*82a0*/  SEL R65, R166, R141, P0 ;  /* 0x0000008da6417207 */ /* 0x002fc60000000000 */
[----:B------:R-:W-:Y:S04]  /*82b0*/  SHFL.IDX PT, R137, R137, R26, 0x1c1f ;  /* 0x001c1f1a89897589 */ /* 0x000fe800000e0000 */
[----:B------:R-:W-:Y:S01]  /*82c0*/  SHFL.IDX PT, R83, R159, R26, 0x1c1f ;  /* 0x001c1f1a9f537589 */ /* 0x000fe200000e0000 */
[----:B--2---:R-:W-:-:S03]  /*82d0*/  SEL R87, R89, R108, P0 ;  /* 0x0000006c59577207 */ /* 0x004fc60000000000 */
[----:B------:R-:W-:Y:S01]  /*82e0*/  SHFL.IDX PT, R119, R183, R26, 0x1c1f ;  /* 0x001c1f1ab7777589 */ /* 0x000fe200000e0000 */
[----:B------:R-:W-:Y:S02]  /*82f0*/  SEL R89, R108, R89, P0 ;  /* 0x000000596c597207 */ /* 0x000fe40000000000 */
[----:B------:R-:W-:Y:S01]  /*8300*/  SEL R108, R188, R107, P0 ;  /* 0x0000006bbc6c7207 */ /* 0x000fe20000000000 */
[----:B------:R-:W-:Y:S04]  /*8310*/  SHFL.IDX PT, R162, R24, R97, 0x1c1f ;  /* 0x001c1f6118a27589 */ /* 0x000fe800000e0000 */
[----:B------:R-:W-:Y:S04]  /*8320*/  SHFL.IDX PT, R171, R8, R97, 0x1c1f ;  /* 0x001c1f6108ab7589 */ /* 0x000fe800000e0000 */
[----:B------:R-:W1:Y:S04]  /*8330*/  SHFL.IDX PT, R146, R30, R97, 0x1c1f ;  /* 0x001c1f611e927589 */ /* 0x000e6800000e0000 */
[----:B------:R-:W-:Y:S04]  /*8340*/  SHFL.IDX PT, R79, R157, R26, 0x1c1f ;  /* 0x001c1f1a9d4f7589 */ /* 0x000fe800000e0000 */
[----:B------:R2:W-:Y:S04]  /*8350*/  SHFL.IDX PT, R159, R31, R97, 0x1c1f ;  /* 0x001c1f611f9f7589 */ /* 0x0005e800000e0000 */
[----:B------:R3:W-:Y:S04]  /*8360*/  SHFL.IDX PT, R8, R106, R97, 0x1c1f ;  /* 0x001c1f616a087589 */ /* 0x0007e800000e0000 */
[----:B------:R4:W-:Y:S01]  /*8370*/  SHFL.IDX PT, R157, R72, R97, 0x1c1f ;  /* 0x001c1f61489d7589 */ /* 0x0009e200000e0000 */
[----:B--2---:R-:W-:-:S03]  /*8380*/  SEL R31, R32, R133, P0 ;  /* 0x00000085201f7207 */ /* 0x004fc60000000000 */
[----:B------:R2:W-:Y:S01]  /*8390*/  SHFL.IDX PT, R140, R70, R97, 0x1c1f ;  /* 0x001c1f61468c7589 */ /* 0x0005e200000e0000 */
[----:B------:R-:W-:Y:S02]  /*83a0*/  SEL R32, R77, R164, P0 ;  /* 0x000000a44d207207 */ /* 0x000fe40000000000 */
[----:B---3--:R-:W-:Y:S01]  /*83b0*/  SEL R106, R107, R188, P0 ;  /* 0x000000bc6b6a7207 */ /* 0x008fe20000000000 */
[----:B------:R-:W-:Y:S01]  /*83c0*/  SHFL.IDX PT, R41, R127, R26, 0x1c1f ;  /* 0x001c1f1a7f297589 */ /* 0x000fe200000e0000 */
[----:B------:R-:W-:Y:S02]  /*83d0*/  SEL R107, R109, R152, P0 ;  /* 0x000000986d6b7207 */ /* 0x000fe40000000000 */
[----:B----4-:R-:W-:Y:S01]  /*83e0*/  SEL R72, R174, R75, P0 ;  /* 0x0000004bae487207 */ /* 0x010fe20000000000 */
[----:B------:R-:W-:Y:S01]  /*83f0*/  SHFL.IDX PT, R28, R51, R26, 0x1c1f ;  /* 0x001c1f1a331c7589 */ /* 0x000fe200000e0000 */
[----:B------:R-:W-:Y:S02]  /*8400*/  SEL R77, R176, R153, P0 ;  /* 0x00000099b04d7207 */ /* 0x000fe40000000000 */
[----:B--2---:R-:W-:Y:S01]  /*8410*/  SEL R70, R75, R174, P0 ;  /* 0x000000ae4b467207 */ /* 0x004fe20000000000 */
[----:B------:R-:W-:Y:S01]  /*8420*/  SHFL.IDX PT, R104, R47, R26, 0x1c1f ;  /* 0x001c1f1a2f687589 */ /* 0x000fe200000e0000 */
[----:B------:R-:W-:-:S02]  /*8430*/  SEL R75, R153, R176, P0 ;  /* 0x000000b0994b7207 */ /* 0x000fc40000000000 */
[----:B------:R-:W-:Y:S01]  /*8440*/  SEL R109, R152, R109, P0 ;  /* 0x0000006d986d7207 */ /* 0x000fe20000000000 */
[----:B------:R1:W-:Y:S01]  /*8450*/  SHFL.IDX PT, R127, R117, R97, 0x1c1f ;  /* 0x001c1f61757f7589 */ /* 0x0003e200000e0000 */
[----:B------:R-:W2:Y:S03]  /*8460*/  LDC.64 R152, c[0x0][0xbd8] ;  /* 0x0002f600ff987b82 */ /* 0x000ea60000000a00 */
[----:B------:R-:W-:Y:S04]  /*8470*/  SHFL.IDX PT, R100, R49, R26, 0x1c1f ;  /* 0x001c1f1a31647589 */ /* 0x000fe800000e0000 */
[----:B------:R-:W-:Y:S01]  /*8480*/  SHFL.IDX PT, R147, R147, R26, 0x1c1f ;  /* 0x001c1f1a93937589 */ /* 0x000fe200000e0000 */
[----:B-1----:R-:W-:-:S03]  /*8490*/  SEL R117, R119, R146, P0 ;  /* 0x0000009277757207 */ /* 0x002fc60000000000 */
[----:B------:R-:W-:Y:S01]  /*84a0*/  SHFL.IDX PT, R112, R57, R26, 0x1c1f ;  /* 0x001c1f1a39707589 */ /* 0x000fe200000e0000 */
[----:B------:R-:W-:Y:S02]  /*84b0*/  SEL R119, R146, R119, P0 ;  /* 0x0000007792777207 */ /* 0x000fe40000000000 */
[----:B------:R-:W1:Y:S01]  /*84c0*/  @P2 LDC R146, c[0x0][0xbec] ;  /* 0x0002fb00ff922b82 */ /* 0x000e620000000800 */
[----:B------:R-:W-:Y:S04]  /*84d0*/  SHFL.IDX PT, R114, R39, R26, 0x1c1f ;  /* 0x001c1f1a27727589 */ /* 0x000fe800000e0000 */
[----:B------:R-:W3:Y:S04]  /*84e0*/  SHFL.IDX PT, R51, R199, R26, 0x1c1f ;  /* 0x001c1f1ac7337589 */ /* 0x000ee800000e0000 */
[----:B------:R4:W-:Y:S04]  /*84f0*/  SHFL.IDX PT, R172, R15, R97, 0x1c1f ;  /* 0x001c1f610fac7589 */ /* 0x0009e800000e0000 */
[----:B------:R-:W-:Y:S04]  /*8500*/  SHFL.IDX PT, R129, R129, R26, 0x1c1f ;  /* 0x001c1f1a81817589 */ /* 0x000fe800000e0000 */
[----:B------:R-:W-:Y:S01]  /*8510*/  SHFL.IDX PT, R149, R149, R26, 0x1c1f ;  /* 0x001c1f1a95957589 */ /* 0x000fe200000e0000 */
[----:B----4-:R-:W-:-:S03]  /*8520*/  SEL R15, R125, R158, P0 ;  /* 0x0000009e7d0f7207 */ /* 0x010fc60000000000 */
[----:B------:R-:W-:Y:S01]  /*8530*/  SHFL.IDX PT, R84, R161, R26, 0x1c1f ;  /* 0x001c1f1aa1547589 */ /* 0x000fe200000e0000 */
[----:B-1----:R-:W-:-:S03]  /*8540*/  @P2 IMAD.HI.U32 R146, R27, R146, RZ ;  /* 0x000000921b922227 */ /* 0x002fc600078e00ff */
[----:B------:R-:W-:Y:S04]  /*8550*/  SHFL.IDX PT, R88, R163, R26, 0x1c1f ;  /* 0x001c1f1aa3587589 */ /* 0x000fe800000e0000 */
[----:B------:R-:W-:Y:S01]  /*8560*/  SHFL.IDX PT, R96, R165, R26, 0x1c1f ;  /* 0x001c1f1aa5607589 */ /* 0x000fe200000e0000 */
[----:B---3--:R-:W-:Y:S02]  /*8570*/  SEL R133, R51, R140, P0 ;  /* 0x0000008c33857207 */ /* 0x008fe40000000000 */
[----:B------:R-:W-:Y:S01]  /*8580*/  SEL R51, R140, R51, P0 ;  /* 0x000000338c337207 */ /* 0x000fe20000000000 */
[----:B------:R-:W-:Y:S01]  /*8590*/  SHFL.IDX PT, R99, R169, R26, 0x1c1f ;  /* 0x001c1f1aa9637589 */ /* 0x000fe200000e0000 */
[----:B------:R-:W-:-:S03]  /*85a0*/  IMAD.MOV R140, RZ, RZ, -R16 ;  /* 0x000000ffff8c7224 */ /* 0x000fc600078e0a10 */
        /* <DEDUP_REMOVED lines=22> */
[----:B------:R1:W3:Y:S04]  /*8710*/  SHFL.IDX PT, R160, R37, R97, 0x1c1f ;  /* 0x001c1f6125a07589 */ /* 0x0002e800000e0000 */
[----:B------:R4:W-:Y:S04]  /*8720*/  SHFL.IDX PT, R178, R14, R97, 0x1c1f ;  /* 0x001c1f610eb27589 */ /* 0x0009e800000e0000 */
[----:B------:R-:W5:Y:S01]  /*8730*/  SHFL.IDX PT, R128, R76, R97, 0x1c1f ;  /* 0x001c1f614c807589 */ /* 0x000f6200000e0000 */
[----:B-1----:R-:W-:-:S03]  /*8740*/  SEL R37, R141, R166, P0 ;  /* 0x000000a68d257207 */ /* 0x002fc60000000000 */
[----:B------:R1:W-:Y:S01]  /*8750*/  SHFL.IDX PT, R180, R11, R97, 0x1c1f ;  /* 0x001c1f610bb47589 */ /* 0x0003e200000e0000 */
[----:B------:R-:W0:Y:S01]  /*8760*/  LDC R141, c[0x0][0xc50] ;  /* 0x00031400ff8d7b82 */ /* 0x000e220000000800 */
[----:B----4-:R-:W-:Y:S02]  /*8770*/  SEL R14, R120, R167, P0 ;  /* 0x000000a7780e7207 */ /* 0x010fe40000000000 */
[----:B------:R-:W4:Y:S01]  /*8780*/  SHFL.IDX PT, R132, R81, R97, 0x1c1f ;  /* 0x001c1f6151847589 */ /* 0x000f2200000e0000 */
[----:B------:R-:W-:-:S03]  /*8790*/  SEL R120, R121, R148, P0 ;  /* 0x0000009479787207 */ /* 0x000fc60000000000 */
[----:B------:R2:W-:Y:S01]  /*87a0*/  SHFL.IDX PT, R26, R122, R97, 0x1c1f ;  /* 0x001c1f617a1a7589 */ /* 0x0005e200000e0000 */
[----:B-1----:R-:W-:-:S03]  /*87b0*/  SEL R11, R123, R154, P0 ;  /* 0x0000009a7b0b7207 */ /* 0x002fc60000000000 */
[----:B------:R1:W4:Y:S01]  /*87c0*/  SHFL.IDX PT, R93, R21, R97, 0x1c1f ;  /* 0x001c1f61155d7589 */ /* 0x00032200000e0000 */
[----:B------:R-:W-:Y:S02]  /*87d0*/  SEL R123, R124, R115, P0 ;  /* 0x000000737c7b7207 */ /* 0x000fe40000000000 */
[----:B---3--:R-:W-:Y:S01]  /*87e0*/  SEL R22, R129, R160, P0 ;  /* 0x000000a081167207 */ /* 0x008fe20000000000 */
[----:B------:R3:W-:Y:S01]  /*87f0*/  SHFL.IDX PT, R161, R64, R97, 0x1c1f ;  /* 0x001c1f6140a17589 */ /* 0x0007e200000e0000 */
[----:B------:R-:W-:Y:S02]  /*8800*/  SEL R30, R160, R129, P0 ;  /* 0x00000081a01e7207 */ /* 0x000fe40000000000 */
[----:B--2---:R-:W-:Y:S01]  /*8810*/  SEL R122, R148, R121, P0 ;  /* 0x00000079947a7207 */ /* 0x004fe20000000000 */
[----:B------:R2:W-:Y:S01]  /*8820*/  SHFL.IDX PT, R139, R67, R97, 0x1c1f ;  /* 0x001c1f61438b7589 */ /* 0x0005e200000e0000 */
[----:B------:R-:W-:Y:S02]  /*8830*/  SEL R121, R115, R124, P0 ;  /* 0x0000007c73797207 */ /* 0x000fe40000000000 */
[----:B-1----:R-:W-:Y:S01]  /*8840*/  SEL R21, R158, R125, P0 ;  /* 0x0000007d9e157207 */ /* 0x002fe20000000000 */
[----:B------:R-:W1:Y:S01]  /*8850*/  SHFL.IDX PT, R143, R74, R97, 0x1c1f ;  /* 0x001c1f614a8f7589 */ /* 0x000e6200000e0000 */
[----:B------:R-:W-:Y:S01]  /*8860*/  SEL R125, R105, R144, P0 ;  /* 0x00000090697d7207 */ /* 0x000fe20000000000 */
[----:B0-----:R-:W-:Y:S01]  /*8870*/  IMAD R141, R141, R140, UR4 ;  /* 0x000000048d8d7e24 */ /* 0x001fe2000f8e028c */
[----:B---3--:R-:W-:Y:S01]  /*8880*/  SEL R64, R168, R69, P0 ;  /* 0x00000045a8407207 */ /* 0x008fe20000000000 */
[----:B------:R0:W-:Y:S01]  /*8890*/  SHFL.IDX PT, R131, R142, R97, 0x1c1f ;  /* 0x001c1f618e837589 */ /* 0x0001e200000e0000 */
[----:B------:R-:W-:Y:S01]  /*88a0*/  SEL R69, R170, R145, P0 ;  /* 0x00000091aa457207 */ /* 0x000fe20000000000 */
[----:B------:R-:W-:Y:S01]  /*88b0*/  ULDC.64 UR4, c[0x0][0xbe0] ;  /* 0x0002f80000047ab9 */ /* 0x000fe20000000a00 */
[----:B--2---:R-:W-:Y:S01]  /*88c0*/  SEL R67, R145, R170, P0 ;  /* 0x000000aa91437207 */ /* 0x004fe20000000000 */
[----:B------:R2:W3:Y:S01]  /*88d0*/  SHFL.IDX PT, R182, R12, R97, 0x1c1f ;  /* 0x001c1f610cb67589 */ /* 0x0004e200000e0000 */
[----:B------:R-:W-:-:S02]  /*88e0*/  SEL R115, R144, R105, P0 ;  /* 0x0000006990737207 */ /* 0x000fc40000000000 */
[----:B------:R-:W1:Y:S01]  /*88f0*/  LDC.64 R144, c[0x0][0xb40] ;  /* 0x0002d000ff907b82 */ /* 0x000e620000000a00 */
[----:B------:R2:W3:Y:S01]  /*8900*/  SHFL.IDX PT, R169, R10, R97, 0x1c1f ;  /* 0x001c1f610aa97589 */ /* 0x0004e200000e0000 */
[----:B-----5:R-:W-:Y:S02]  /*8910*/  SEL R105, R128, R95, P0 ;  /* 0x0000005f80697207 */ /* 0x020fe40000000000 */
[----:B----4-:R-:W-:Y:S01]  /*8920*/  SEL R129, R63, R132, P0 ;  /* 0x000000843f817207 */ /* 0x010fe20000000000 */
[----:B------:R4:W-:Y:S01]  /*8930*/  SHFL.IDX PT, R184, R33, R97, 0x1c1f ;  /* 0x001c1f6121b87589 */ /* 0x0009e200000e0000 */
[----:B------:R-:W-:Y:S02]  /*8940*/  SEL R81, R180, R83, P0 ;  /* 0x00000053b4517207 */ /* 0x000fe40000000000 */
[----:B0-----:R-:W0:Y:S01]  /*8950*/  @P2 LDC R142, c[0x0][0xbec] ;  /* 0x0002fb00ff8e2b82 */ /* 0x001e220000000800 */
[----:B--2---:R-:W-:Y:S01]  /*8960*/  SEL R12, R156, R35, P0 ;  /* 0x000000239c0c7207 */ /* 0x004fe20000000000 */
[----:B------:R-:W-:Y:S01]  /*8970*/  SHFL.IDX PT, R165, R61, R97, 0x1c1f ;  /* 0x001c1f613da57589 */ /* 0x000fe200000e0000 */
[----:B------:R-:W-:-:S02]  /*8980*/  SEL R10, R35, R156, P0 ;  /* 0x0000009c230a7207 */ /* 0x000fc40000000000 */
[----:B------:R-:W-:Y:S01]  /*8990*/  SEL R35, R162, R137, P0 ;  /* 0x00000089a2237207 */ /* 0x000fe20000000000 */
[----:B------:R-:W-:Y:S01]  /*89a0*/  SHFL.IDX PT, R186, R48, R97, 0x1c1f ;  /* 0x001c1f6130ba7589 */ /* 0x000fe200000e0000 */
[----:B----4-:R-:W-:Y:S02]  /*89b0*/  SEL R33, R137, R162, P0 ;  /* 0x000000a289217207 */ /* 0x010fe40000000000 */
[----:B------:R-:W2:Y:S01]  /*89c0*/  @P2 LDC R137, c[0x0][0xbf0] ;  /* 0x0002fc00ff892b82 */ /* 0x000ea20000000800 */
[----:B------:R4:W-:Y:S01]  /*89d0*/  SHFL.IDX PT, R53, R126, R97, 0x1c1f ;  /* 0x001c1f617e357589 */ /* 0x0009e200000e0000 */
[----:B------:R-:W-:Y:S02]  /*89e0*/  SEL R68, R93, R100, P0 ;  /* 0x000000645d447207 */ /* 0x000fe40000000000 */
[----:B------:R-:W-:Y:S01]  /*89f0*/  SEL R124, R114, R159, P0 ;  /* 0x0000009f727c7207 */ /* 0x000fe20000000000 */
[----:B------:R5:W-:Y:S01]  /*8a00*/  SHFL.IDX PT, R61, R134, R97, 0x1c1f ;  /* 0x001c1f61863d7589 */ /* 0x000be200000e0000 */
[----:B------:R-:W-:Y:S01]  /*8a10*/  SEL R74, R149, R178, P0 ;  /* 0x000000b2954a7207 */ /* 0x000fe20000000000 */
[----:B-1----:R-:W-:Y:S01]  /*8a20*/  IMAD.WIDE.U32 R6, R144, UR39, R6 ;  /* 0x0000002790067c25 */ /* 0x002fe2000f8e0006 */
[----:B------:R-:W-:Y:S01]  /*8a30*/  SEL R76, R178, R149, P0 ;  /* 0x00000095b24c7207 */ /* 0x000fe20000000000 */
[----:B------:R1:W-:Y:S01]  /*8a40*/  SHFL.IDX PT, R163, R73, R97, 0x1c1f ;  /* 0x001c1f6149a37589 */ /* 0x0003e200000e0000 */
[----:B------:R-:W-:-:S02]  /*8a50*/  SEL R114, R159, R114, P0 ;  /* 0x000000729f727207 */ /* 0x000fc40000000000 */
[----:B----4-:R-:W-:Y:S01]  /*8a60*/  SEL R126, R104, R127, P0 ;  /* 0x0000007f687e7207 */ /* 0x010fe20000000000 */
[----:B------:R4:W-:Y:S01]  /*8a70*/  SHFL.IDX PT, R48, R71, R97, 0x1c1f ;  /* 0x001c1f6147307589 */ /* 0x0009e200000e0000 */
[----:B------:R-:W-:Y:S01]  /*8a80*/  SEL R104, R127, R104, P0 ;  /* 0x000000687f687207 */ /* 0x000fe20000000000 */
[----:B-----5:R-:W-:Y:S01]  /*8a90*/  IMAD R134, R152, UR38, RZ ;  /* 0x0000002698867c24 */ /* 0x020fe2000f8e02ff */
[----:B------:R-:W-:Y:S01]  /*8aa0*/  SEL R127, R95, R128, P0 ;  /* 0x000000805f7f7207 */ /* 0x000fe20000000000 */
[----:B0-----:R-:W-:Y:S01]  /*8ab0*/  @P2 IMAD.HI.U32 R16, R27, R142, RZ ;  /* 0x0000008e1b102227 */ /* 0x001fe200078e00ff */
[----:B------:R-:W-:Y:S01]  /*8ac0*/  SEL R95, R132, R63, P0 ;  /* 0x0000003f845f7207 */ /* 0x000fe20000000000 */
[----:B------:R3:W0:Y:S01]  /*8ad0*/  SHFL.IDX PT, R135, R78, R97, 0x1c1f ;  /* 0x001c1f614e877589 */ /* 0x00062200000e0000 */
[----:B-1----:R-:W-:Y:S01]  /*8ae0*/  SEL R73, R172, R147, P0 ;  /* 0x00000093ac497207 */ /* 0x002fe20000000000 */
[----:B------:R-:W-:Y:S01]  /*8af0*/  IMAD R63, R153, UR39, R134 ;  /* 0x00000027993f7c24 */ /* 0x000fe2000f8e0286 */
[----:B------:R-:W-:Y:S01]  /*8b00*/  SEL R134, R143, R52, P0 ;  /* 0x000000348f867207 */ /* 0x000fe20000000000 */
[----:B------:R-:W-:Y:S01]  /*8b10*/  IMAD.WIDE.U32 R152, R152, UR39, R2 ;  /* 0x0000002798987c25 */ /* 0x000fe2000f8e0002 */
[----:B----4-:R-:W-:Y:S01]  /*8b20*/  SEL R71, R147, R172, P0 ;  /* 0x000000ac93477207 */ /* 0x010fe20000000000 */
[----:B------:R1:W4:Y:S01]  /*8b30*/  SHFL.IDX PT, R136, R82, R97, 0x1c1f ;  /* 0x001c1f6152887589 */ /* 0x00032200000e0000 */
[----:B------:R-:W5:Y:S01]  /*8b40*/  @P2 LDC R147, c[0x0][0xbf0] ;  /* 0x0002fc00ff932b82 */ /* 0x000f620000000800 */
[----:B------:R-:W-:Y:S01]  /*8b50*/  SEL R2, R52, R143, P0 ;  /* 0x0000008f34027207 */ /* 0x000fe20000000000 */
[----:B------:R-:W-:Y:S01]  /*8b60*/  IMAD R52, R144, UR38, RZ ;  /* 0x0000002690347c24 */ /* 0x000fe2000f8e02ff */
[----:B------:R-:W5:Y:S01]  /*8b70*/  SHFL.IDX PT, R113, R113, R97, 0x1c1f ;  /* 0x001c1f6171717589 */ /* 0x000f6200000e0000 */
[----:B------:R-:W-:Y:S01]  /*8b80*/  IMAD.IADD R153, R153, 0x1, R63 ;  /* 0x0000000199997824 */ /* 0x000fe200078e023f */
[----:B---3--:R-:W-:Y:S01]  /*8b90*/  SEL R78, R79, R182, P0 ;  /* 0x000000b64f4e7207 */ /* 0x008fe20000000000 */
[----:B------:R-:W-:Y:S01]  /*8ba0*/  IMAD R145, R145, UR39, R52 ;  /* 0x0000002791917c24 */ /* 0x000fe2000f8e0234 */
[----:B------:R-:W-:Y:S01]  /*8bb0*/  SHF.R.S32.HI R52, RZ, 0x1f, R141 ;  /* 0x0000001fff347819 */ /* 0x000fe2000001148d */
[----:B------:R-:W-:Y:S01]  /*8bc0*/  IMAD.MOV.U32 R63, RZ, RZ, R27 ;  /* 0x000000ffff3f7224 */ /* 0x000fe200078e001b */
[----:B--2---:R-:W-:Y:S01]  /*8bd0*/  @P2 SHF.R.U32.HI R63, RZ, R137, R16 ;  /* 0x00000089ff3f2219 */ /* 0x004fe20000011610 */
[----:B------:R-:W-:Y:S01]  /*8be0*/  IMAD.IADD R143, R7, 0x1, R145 ;  /* 0x00000001078f7824 */ /* 0x000fe200078e0291 */
[----:B------:R2:W-:Y:S01]  /*8bf0*/  SHFL.IDX PT, R175, R80, R97, 0x1c1f ;  /* 0x001c1f6150af7589 */ /* 0x0005e200000e0000 */
[----:B------:R-:W-:Y:S01]  /*8c00*/  IMAD R7, R52, UR4, RZ ;  /* 0x0000000434077c24 */ /* 0x000fe2000f8e02ff */
[----:B-1----:R-:W-:Y:S01]  /*8c10*/  SEL R82, R84, R169, P0 ;  /* 0x000000a954527207 */ /* 0x002fe20000000000 */
[----:B------:R-:W-:Y:S01]  /*8c20*/  IMAD.MOV.U32 R142, RZ, RZ, R6 ;  /* 0x000000ffff8e7224 */ /* 0x000fe200078e0006 */
[----:B------:R-:W-:Y:S01]  /*8c30*/  SHFL.IDX PT, R177, R45, R97, 0x1c1f ;  /* 0x001c1f612db17589 */ /* 0x000fe200000e0000 */
[----:B------:R-:W-:Y:S01]  /*8c40*/  IMAD R16, R141, UR5, R7 ;  /* 0x000000058d107c24 */ /* 0x000fe2000f8e0207 */
[----:B0-----:R-:W-:Y:S01]  /*8c50*/  SEL R3, R54, R135, P0 ;  /* 0x0000008736037207 */ /* 0x001fe20000000000 */
[----:B------:R-:W-:Y:S01]  /*8c60*/  IMAD R52, R52, UR6, RZ ;  /* 0x0000000634347c24 */ /* 0x000fe2000f8e02ff */
[----:B------:R-:W-:Y:S01]  /*8c70*/  SEL R135, R135, R54, P0 ;  /* 0x0000003687877207 */ /* 0x000fe20000000000 */
[C---:B------:R-:W-:Y:S01]  /*8c80*/  IMAD.WIDE.U32 R6, R141.reuse, UR4, R152 ;  /* 0x000000048d067c25 */ /* 0x040fe2000f8e0098 */
[----:B------:R-:W-:Y:S01]  /*8c90*/  ULDC.64 UR4, c[0x0][0xb30] ;  /* 0x0002cc0000047ab9 */ /* 0x000fe20000000a00 */
[----:B------:R-:W-:Y:S01]  /*8ca0*/  SHFL.IDX PT, R155, R66, R97, 0x1c1f ;  /* 0x001c1f61429b7589 */ /* 0x000fe200000e0000 */
[----:B----4-:R-:W-:Y:S01]  /*8cb0*/  SEL R54, R136, R55, P0 ;  /* 0x0000003788367207 */ /* 0x010fe20000000000 */
[----:B------:R-:W-:Y:S01]  /*8cc0*/  IMAD.MOV.U32 R137, RZ, RZ, R27 ;  /* 0x000000ffff897224 */ /* 0x000fe200078e001b */
[----:B-----5:R-:W-:Y:S01]  /*8cd0*/  @P2 SHF.R.U32.HI R137, RZ, R147, R146 ;  /* 0x00000093ff892219 */ /* 0x020fe20000011692 */
[----:B------:R-:W-:Y:S01]  /*8ce0*/  IMAD R145, R141, UR7, R52 ;  /* 0x000000078d917c24 */ /* 0x000fe2000f8e0234 */
[----:B------:R-:W-:Y:S01]  /*8cf0*/  IADD3 R140, P2, R63, R6, RZ ;  /* 0x000000063f8c7210 */ /* 0x000fe20007f5e0ff */
[----:B------:R-:W-:Y:S01]  /*8d00*/  IMAD.WIDE.U32 R142, R141, UR6, R142 ;  /* 0x000000068d8e7c25 */ /* 0x000fe2000f8e008e */
[----:B------:R-:W-:Y:S01]  /*8d10*/  SHF.R.S32.HI R141, RZ, 0x1f, R63 ;  /* 0x0000001fff8d7819 */ /* 0x000fe2000001143f */
[----:B------:R-:W-:Y:S01]  /*8d20*/  ULDC.64 UR6, c[0x0][0xbc8] ;  /* 0x0002f20000067ab9 */ /* 0x000fe20000000a00 */
[----:B------:R-:W-:Y:S01]  /*8d30*/  SHF.R.S32.HI R6, RZ, 0x1f, R137 ;  /* 0x0000001fff067819 */ /* 0x000fe20000011489 */
[----:B------:R-:W-:Y:S01]  /*8d40*/  IMAD.MOV R63, RZ, RZ, -R63 ;  /* 0x000000ffff3f7224 */ /* 0x000fe200078e0a3f */
[----:B------:R-:W-:Y:S01]  /*8d50*/  IADD3.X R141, R141, R7, R16, P2, !PT ;  /* 0x000000078d8d7210 */ /* 0x000fe200017fe410 */
[----:B------:R-:W-:Y:S01]  /*8d60*/  IMAD.IADD R143, R143, 0x1, R145 ;  /* 0x000000018f8f7824 */ /* 0x000fe200078e0291 */
[----:B------:R0:W-:Y:S01]  /*8d70*/  SHFL.IDX PT, R151, R90, R97, 0x1c1f ;  /* 0x001c1f615a977589 */ /* 0x0001e200000e0000 */
[----:B------:R-:W-:Y:S01]  /*8d80*/  IMAD R63, R150, R63, R27 ;  /* 0x0000003f963f7224 */ /* 0x000fe200078e021b */
[----:B--2---:R-:W-:Y:S01]  /*8d90*/  SEL R80, R182, R79, P0 ;  /* 0x0000004fb6507207 */ /* 0x004fe20000000000 */
[----:B------:R-:W-:Y:S01]  /*8da0*/  IMAD R6, R6, UR4, RZ ;  /* 0x0000000406067c24 */ /* 0x000fe2000f8e02ff */
[----:B------:R1:W-:Y:S01]  /*8db0*/  SHFL.IDX PT, R19, R91, R97, 0x1c1f ;  /* 0x001c1f615b137589 */ /* 0x0003e200000e0000 */
[----:B------:R-:W-:Y:S01]  /*8dc0*/  IMAD.MOV R52, RZ, RZ, -R137 ;  /* 0x000000ffff347224 */ /* 0x000fe200078e0a89 */
[----:B------:R-:W-:Y:S01]  /*8dd0*/  SHF.R.S32.HI R16, RZ, 0x1f, R63 ;  /* 0x0000001fff107819 */ /* 0x000fe2000001143f */
[C---:B------:R-:W-:Y:S01]  /*8de0*/  IMAD R145, R137.reuse, UR5, R6 ;  /* 0x0000000589917c24 */ /* 0x040fe2000f8e0206 */
[----:B------:R-:W2:Y:S01]  /*8df0*/  S2UR UR5, SR_CgaCtaId ;  /* 0x00000000000579c3 */ /* 0x000ea20000008800 */
[----:B------:R-:W-:Y:S01]  /*8e00*/  IMAD.WIDE.U32 R6, R137, UR4, R142 ;  /* 0x0000000489067c25 */ /* 0x000fe2000f8e008e */
[----:B------:R-:W-:Y:S01]  /*8e10*/  UMOV UR4, 0x400 ;  /* 0x0000040000047882 */ /* 0x000fe20000000000 */
[----:B------:R-:W-:Y:S01]  /*8e20*/  SEL R79, R83, R180, P0 ;  /* 0x000000b4534f7207 */ /* 0x000fe20000000000 */
[----:B------:R-:W-:Y:S01]  /*8e30*/  SHFL.IDX PT, R24, R110, R97, 0x1c1f ;  /* 0x001c1f616e187589 */ /* 0x000fe200000e0000 */
[----:B------:R-:W-:Y:S01]  /*8e40*/  IMAD R16, R16, UR6, RZ ;  /* 0x0000000610107c24 */ /* 0x000fe2000f8e02ff */
[----:B0-----:R-:W-:Y:S01]  /*8e50*/  SEL R90, R92, R113, P0 ;  /* 0x000000715c5a7207 */ /* 0x001fe20000000000 */
[----:B------:R-:W-:Y:S01]  /*8e60*/  IMAD R27, R150, R52, R27 ;  /* 0x00000034961b7224 */ /* 0x000fe200078e021b */
[----:B------:R0:W-:Y:S01]  /*8e70*/  SHFL.IDX PT, R45, R111, R97, 0x1c1f ;  /* 0x001c1f616f2d7589 */ /* 0x0001e200000e0000 */
[----:B------:R-:W-:Y:S01]  /*8e80*/  IMAD.IADD R7, R7, 0x1, R145 ;  /* 0x0000000107077824 */ /* 0x000fe200078e0291 */
[----:B------:R-:W-:Y:S01]  /*8e90*/  SEL R66, R100, R93, P0 ;  /* 0x0000005d64427207 */ /* 0x000fe20000000000 */
[C---:B------:R-:W-:Y:S01]  /*8ea0*/  IMAD R137, R63.reuse, UR7, R16 ;  /* 0x000000073f897c24 */ /* 0x040fe2000f8e0210 */
[----:B------:R-:W-:Y:S01]  /*8eb0*/  SHF.R.S32.HI R52, RZ, 0x1f, R27 ;  /* 0x0000001fff347819 */ /* 0x000fe2000001141b */
[----:B------:R-:W-:Y:S01]  /*8ec0*/  IMAD.WIDE.U32 R140, R63, UR6, R140 ;  /* 0x000000063f8c7c25 */ /* 0x000fe2000f8e008c */
[----:B------:R-:W-:Y:S01]  /*8ed0*/  ULDC.64 UR6, c[0x0][0xba8] ;  /* 0x0002ea0000067ab9 */ /* 0x000fe20000000a00 */
[----:B------:R-:W-:Y:S01]  /*8ee0*/  SHFL.IDX PT, R29, R101, R97, 0x1c1f ;  /* 0x001c1f61651d7589 */ /* 0x000fe200000e0000 */
[----:B------:R-:W-:Y:S01]  /*8ef0*/  SEL R83, R86, R85, P0 ;  /* 0x0000005556537207 */ /* 0x000fe20000000000 */
[----:B------:R-:W-:Y:S01]  /*8f00*/  IMAD.WIDE.U32 R142, R27, UR8, R6 ;  /* 0x000000081b8e7c25 */ /* 0x000fe2000f8e0006 */
[----:B------:R-:W-:Y:S01]  /*8f10*/  SEL R6, R55, R136, P0 ;  /* 0x0000008837067207 */ /* 0x000fe20000000000 */
[----:B------:R-:W-:Y:S01]  /*8f20*/  SHFL.IDX PT, R130, R130, R97, 0x1c1f ;  /* 0x001c1f6182827589 */ /* 0x000fe200000e0000 */
[----:B------:R-:W-:Y:S01]  /*8f30*/  LEA R136, P2, R140, UR6, 0x2 ;  /* 0x000000068c887c11 */ /* 0x000fe2000f8410ff */
[----:B------:R-:W-:Y:S01]  /*8f40*/  IMAD.IADD R7, R141, 0x1, R137 ;  /* 0x000000018d077824 */ /* 0x000fe200078e0289 */
[----:B------:R-:W-:Y:S01]  /*8f50*/  ULDC UR6, c[0x0][0xa88] ;  /* 0x0002a20000067ab9 */ /* 0x000fe20000000800 */
[----:B------:R-:W-:Y:S01]  /*8f60*/  IMAD R52, R52, UR8, RZ ;  /* 0x0000000834347c24 */ /* 0x000fe2000f8e02ff */
[----:B--2---:R-:W-:Y:S01]  /*8f70*/  ULEA UR4, UR5, UR4, 0x18 ;  /* 0x0000000405047291 */ /* 0x004fe2000f8ec03f */
[----:B------:R-:W-:Y:S01]  /*8f80*/  SHFL.IDX PT, R144, R136, RZ, 0x1c1f ;  /* 0x001c1fff88907589 */ /* 0x000fe200000e0000 */
[----:B------:R-:W-:Y:S01]  /*8f90*/  LEA.HI.X R140, R140, UR7, R7, 0x2, P2 ;  /* 0x000000078c8c7c11 */ /* 0x000fe200090f1407 */
[----:B------:R-:W-:Y:S01]  /*8fa0*/  IMAD R63, R27, UR9, R52 ;  /* 0x000000091b3f7c24 */ /* 0x000fe2000f8e0234 */
[----:B------:R-:W-:Y:S01]  /*8fb0*/  UIADD3 UR4, UR4, 0x38820, URZ ;  /* 0x0003882004047890 */ /* 0x000fe2000fffe03f */
[----:B------:R-:W-:Y:S01]  /*8fc0*/  SHFL.IDX PT, R146, R136, 0x1, 0x1c1f ;  /* 0x003c1f0088927f89 */ /* 0x000fe200000e0000 */
[----:B------:R-:W-:Y:S01]  /*8fd0*/  IMAD R16, R150, UR6, RZ ;  /* 0x0000000696107c24 */ /* 0x000fe2000f8e02ff */
[----:B------:R-:W-:Y:S01]  /*8fe0*/  ULDC.64 UR8, c[0x0][0xb00] ;  /* 0x0002c00000087ab9 */ /* 0x000fe20000000a00 */
[C---:B------:R-:W-:Y:S01]  /*8ff0*/  VIADD R27, R25.reuse, 0x8 ;  /* 0x00000008191b7836 */ /* 0x040fe20000000000 */
[----:B------:R-:W2:Y:S01]  /*9000*/  SHFL.IDX PT, R145, R140, RZ, 0x1c1f ;  /* 0x001c1fff8c917589 */ /* 0x000ea200000e0000 */
[----:B------:R-:W-:Y:S01]  /*9010*/  UPRMT UR4, URZ, 0x654, UR4 ;  /* 0x000006543f047896 */ /* 0x000fe20008000004 */
[-C--:B------:R-:W-:Y:S01]  /*9020*/  ISETP.GE.OR P2, PT, R25, R16.reuse, P1 ;  /* 0x000000101900720c */ /* 0x080fe20000f46670 */
[----:B------:R-:W-:Y:S01]  /*9030*/  IMAD.IADD R63, R143, 0x1, R63 ;  /* 0x000000018f3f7824 */ /* 0x000fe200078e023f */
[----:B------:R-:W3:Y:S01]  /*9040*/  SHFL.IDX PT, R147, R140, 0x1, 0x1c1f ;  /* 0x003c1f008c937f89 */ /* 0x000ee200000e0000 */
[----:B------:R-:W-:-:S02]  /*9050*/  ISETP.GE.OR P1, PT, R27, R16, P1 ;  /* 0x000000101b00720c */ /* 0x000fc40000f26670 */
[C---:B------:R-:W-:Y:S01]  /*9060*/  LEA R52, P3, R142.reuse, UR8, 0x2 ;  /* 0x000000088e347c11 */ /* 0x040fe2000f8610ff */
[----:B------:R-:W4:Y:S01]  /*9070*/  SHFL.IDX PT, R138, R138, R97, 0x1c1f ;  /* 0x001c1f618a8a7589 */ /* 0x000f2200000e0000 */
[----:B------:R-:W-:Y:S01]  /*9080*/  SEL R92, R113, R92, P0 ;  /* 0x0000005c715c7207 */ /* 0x000fe20000000000 */
[----:B------:R-:W-:Y:S01]  /*9090*/  SYNCS.ARRIVE.TRANS64.RED.A1T0 RZ, [UR4], RZ ;  /* 0x000000ffffff79a7 */ /* 0x000fe20008100404 */
[----:B------:R-:W-:Y:S01]  /*90a0*/  LEA.HI.X R63, R142, UR9, R63, 0x2, P3 ;  /* 0x000000098e3f7c11 */ /* 0x000fe200098f143f */
[----:B------:R5:W4:Y:S01]  /*90b0*/  SHFL.IDX PT, R17, R17, R97, 0x1c1f ;  /* 0x001c1f6111117589 */ /* 0x000b2200000e0000 */
[----:B------:R-:W-:Y:S02]  /*90c0*/  ISETP.GE.AND P3, PT, R25, R16, PT ;  /* 0x000000101900720c */ /* 0x000fe40003f66270 */
[----:B------:R-:W-:Y:S01]  /*90d0*/  SEL R85, R85, R86, P0 ;  /* 0x0000005655557207 */ /* 0x000fe20000000000 */
[----:B------:R2:W4:Y:S01]  /*90e0*/  SHFL.IDX PT, R142, R52, RZ, 0x1c1f ;  /* 0x001c1fff348e7589 */ /* 0x00052200000e0000 */
[----:B-1----:R-:W-:-:S02]  /*90f0*/  SEL R91, R96, R173, P0 ;  /* 0x000000ad605b7207 */ /* 0x002fc40000000000 */
[----:B------:R-:W-:Y:S01]  /*9100*/  SEL R93, R173, R96, P0 ;  /* 0x00000060ad5d7207 */ /* 0x000fe20000000000 */
[----:B------:R1:W1:Y:S01]  /*9110*/  SHFL.IDX PT, R143, R63, RZ, 0x1c1f ;  /* 0x001c1fff3f8f7589 */ /* 0x00026200000e0000 */
[----:B0-----:R-:W-:Y:S02]  /*9120*/  SEL R111, R116, R161, P0 ;  /* 0x000000a1746f7207 */ /* 0x001fe40000000000 */
[----:B------:R-:W-:Y:S01]  /*9130*/  SEL R113, R161, R116, P0 ;  /* 0x00000074a1717207 */ /* 0x000fe20000000000 */
[----:B--2---:R0:W-:Y:S01]  /*9140*/  @!P2 ST.E desc[UR40][R144.64], R4 ;  /* 0x000000049000a985 */ /* 0x0041e2000c101928 */
[----:B------:R-:W-:Y:S02]  /*9150*/  SEL R7, R57, R56, P0 ;  /* 0x0000003839077207 */ /* 0x000fe40000000000 */
[----:B------:R-:W-:Y:S01]  /*9160*/  SEL R55, R56, R57, P0 ;  /* 0x0000003938377207 */ /* 0x000fe20000000000 */
[----:B---3--:R0:W-:Y:S01]  /*9170*/  @!P1 ST.E desc[UR40][R146.64], R0 ;  /* 0x0000000092009985 */ /* 0x0081e2000c101928 */
[----:B------:R-:W-:-:S02]  /*9180*/  SEL R86, R88, R171, P0 ;  /* 0x000000ab58567207 */ /* 0x000fc40000000000 */
[----:B------:R-:W-:Y:S02]  /*9190*/  SEL R96, R98, R175, P0 ;  /* 0x000000af62607207 */ /* 0x000fe40000000000 */
[----:B-----5:R-:W-:Y:S02]  /*91a0*/  SEL R97, R99, R184, P0 ;  /* 0x000000b863617207 */ /* 0x020fe40000000000 */
        /* <DEDUP_REMOVED lines=9> */
[----:B------:R-:W-:Y:S01]  /*9240*/  SEL R141, R19, R62, P0 ;  /* 0x0000003e138d7207 */ /* 0x000fe20000000000 */
[----:B------:R-:W-:Y:S01]  /*9250*/  IMAD.SHL.U32 R19, R18, 0x2, RZ ;  /* 0x0000000212137824 */ /* 0x000fe200078e00ff */
        /* <DEDUP_REMOVED lines=13> */
[----:B------:R-:W-:Y:S01]  /*9330*/  SEL R140, R139, R60, P0 ;  /* 0x0000003c8b8c7207 */ /* 0x000fe20000000000 */
[----:B01--4-:R-:W-:Y:S06]  /*9340*/  @P3 BRA `(.L_x_37) ;  /* 0x0000000800f83947 */ /* 0x013fec0003800000 */
[----:B------:R-:W-:Y:S01]  /*9350*/  ULDC UR4, c[0x0][0xac8] ;  /* 0x0002b20000047ab9 */ /* 0x000fe20000000800 */
[C---:B------:R-:W-:Y:S01]  /*9360*/  VIADD R0, R19.reuse, 0x8 ;  /* 0x0000000813007836 */ /* 0x040fe20000000000 */
[C---:B------:R-:W-:Y:S01]  /*9370*/  ISETP.GE.AND P1, PT, R19.reuse, UR4, PT ;  /* 0x0000000413007c0c */ /* 0x040fe2000bf26270 */
[C---:B------:R-:W-:Y:S02]  /*9380*/  VIADD R18, R19.reuse, 0x10 ;  /* 0x0000001013127836 */ /* 0x040fe40000000000 */
[C---:B------:R-:W-:Y:S01]  /*9390*/  VIADD R25, R19.reuse, 0x18 ;  /* 0x0000001813197836 */ /* 0x040fe20000000000 */
[----:B------:R-:W-:Y:S01]  /*93a0*/  ISETP.GE.AND P4, PT, R0, UR4, PT ;  /* 0x0000000400007c0c */ /* 0x000fe2000bf86270 */
[C---:B------:R-:W-:Y:S01]  /*93b0*/  VIADD R60, R19.reuse, 0x20 ;  /* 0x00000020133c7836 */ /* 0x040fe20000000000 */
[----:B------:R-:W-:Y:S01]  /*93c0*/  ISETP.GE.AND P5, PT, R18, UR4, PT ;  /* 0x0000000412007c0c */ /* 0x000fe2000bfa6270 */
[----:B------:R-:W-:Y:S01]  /*93d0*/  VIADD R62, R19, 0x28 ;  /* 0x00000028133e7836 */ /* 0x000fe20000000000 */
[----:B------:R-:W-:Y:S01]  /*93e0*/  ISETP.GE.AND P6, PT, R25, UR4, PT ;  /* 0x0000000419007c0c */ /* 0x000fe2000bfc6270 */
[----:B------:R-:W-:-:S03]  /*93f0*/  VIADD R148, R19, 0x30 ;  /* 0x0000003013947836 */ /* 0x000fc60000000000 */
[----:B------:R-:W-:Y:S01]  /*9400*/  ISETP.GE.AND P2, PT, R62, UR4, PT ;  /* 0x000000043e007c0c */ /* 0x000fe2000bf46270 */
[----:B------:R-:W-:Y:S01]  /*9410*/  @!P1 IMAD.WIDE R144, R19, 0x4, R142 ;  /* 0x0000000413909825 */ /* 0x000fe200078e028e */
[----:B------:R-:W-:-:S03]  /*9420*/  ISETP.GE.AND P3, PT, R148, UR4, PT ;  /* 0x0000000494007c0c */ /* 0x000fc6000bf66270 */
[----:B------:R-:W-:Y:S01]  /*9430*/  @!P4 LEA.HI R0, R0, R0, RZ, 0x1 ;  /* 0x000000000000c211 */ /* 0x000fe200078f08ff */
[----:B------:R0:W-:Y:S01]  /*9440*/  @!P1 ST.E.64 desc[UR40][R144.64], R10 ;  /* 0x0000000a90009985 */ /* 0x0001e2000c101b28 */
[----:B------:R-:W-:Y:S02]  /*9450*/  ISETP.GE.AND P1, PT, R60, UR4, PT ;  /* 0x000000043c007c0c */ /* 0x000fe4000bf26270 */
[----:B------:R-:W-:Y:S02]  /*9460*/  @!P5 LEA.HI R18, R18, R18, RZ, 0x1 ;  /* 0x000000121212d211 */ /* 0x000fe400078f08ff */
[----:B------:R-:W-:Y:S02]  /*9470*/  @!P6 LEA.HI R48, R25, R25, RZ, 0x1 ;  /* 0x000000191930e211 */ /* 0x000fe400078f08ff */
[----:B------:R-:W-:Y:S01]  /*9480*/  @!P4 LOP3.LUT R25, R0, 0xfffffffe, RZ, 0xc0, !PT ;  /* 0xfffffffe0019c812 */ /* 0x000fe200078ec0ff */
[C---:B------:R-:W-:Y:S01]  /*9490*/  VIADD R0, R19.reuse, 0x38 ;  /* 0x0000003813007836 */ /* 0x040fe20000000000 */
[----:B------:R-:W-:Y:S01]  /*94a0*/  @!P5 LOP3.LUT R139, R18, 0xfffffffe, RZ, 0xc0, !PT ;  /* 0xfffffffe128bd812 */ /* 0x000fe200078ec0ff */
[C---:B------:R-:W-:Y:S01]  /*94b0*/  VIADD R18, R19.reuse, 0x40 ;  /* 0x0000004013127836 */ /* 0x040fe20000000000 */
[----:B------:R-:W-:Y:S01]  /*94c0*/  @!P6 LOP3.LUT R147, R48, 0xfffffffe, RZ, 0xc0, !PT ;  /* 0xfffffffe3093e812 */ /* 0x000fe200078ec0ff */
[----:B------:R-:W-:Y:S01]  /*94d0*/  VIADD R48, R19, 0x48 ;  /* 0x0000004813307836 */ /* 0x000fe20000000000 */
[----:B------:R-:W-:Y:S01]  /*94e0*/  @!P2 LEA.HI R62, R62, R62, RZ, 0x1 ;  /* 0x0000003e3e3ea211 */ /* 0x000fe200078f08ff */
[----:B0-----:R-:W-:Y:S01]  /*94f0*/  @!P4 IMAD.WIDE R10, R25, 0x4, R142 ;  /* 0x00000004190ac825 */ /* 0x001fe200078e028e */
[----:B------:R-:W-:-:S02]  /*9500*/  @!P1 LEA.HI R60, R60, R60, RZ, 0x1 ;  /* 0x0000003c3c3c9211 */ /* 0x000fc400078f08ff */
[----:B------:R-:W-:Y:S01]  /*9510*/  @!P3 LEA.HI R148, R148, R148, RZ, 0x1 ;  /* 0x000000949494b211 */ /* 0x000fe200078f08ff */
[--C-:B------:R-:W-:Y:S01]  /*9520*/  @!P5 IMAD.WIDE R144, R139, 0x4, R142.reuse ;  /* 0x000000048b90d825 */ /* 0x100fe200078e028e */
[----:B------:R0:W-:Y:S01]  /*9530*/  @!P4 ST.E.64 desc[UR40][R10.64], R12 ;  /* 0x0000000c0a00c985 */ /* 0x0001e2000c101b28 */
[----:B------:R-:W-:Y:S02]  /*9540*/  @!P1 LOP3.LUT R25, R60, 0xfffffffe, RZ, 0xc0, !PT ;  /* 0xfffffffe3c199812 */ /* 0x000fe400078ec0ff */
[--C-:B------:R-:W-:Y:S01]  /*9550*/  @!P6 IMAD.WIDE R146, R147, 0x4, R142.reuse ;  /* 0x000000049392e825 */ /* 0x100fe200078e028e */
[----:B------:R1:W-:Y:S01]  /*9560*/  @!P5 ST.E.64 desc[UR40][R144.64], R14 ;  /* 0x0000000e9000d985 */ /* 0x0003e2000c101b28 */
[----:B------:R-:W-:Y:S02]  /*9570*/  ISETP.GE.AND P4, PT, R0, UR4, PT ;  /* 0x0000000400007c0c */ /* 0x000fe4000bf86270 */
[----:B------:R-:W-:Y:S01]  /*9580*/  ISETP.GE.AND P5, PT, R18, UR4, PT ;  /* 0x0000000412007c0c */ /* 0x000fe2000bfa6270 */
[----:B------:R2:W-:Y:S01]  /*9590*/  @!P6 ST.E.64 desc[UR40][R146.64], R20 ;  /* 0x000000149200e985 */ /* 0x0005e2000c101b28 */
[----:B------:R-:W-:Y:S01]  /*95a0*/  ISETP.GE.AND P6, PT, R48, UR4, PT ;  /* 0x0000000430007c0c */ /* 0x000fe2000bfc6270 */
[----:B------:R-:W-:Y:S01]  /*95b0*/  VIADD R60, R19, 0x60 ;  /* 0x00000060133c7836 */ /* 0x000fe20000000000 */
[----:B0-----:R-:W-:Y:S01]  /*95c0*/  @!P2 LOP3.LUT R13, R62, 0xfffffffe, RZ, 0xc0, !PT ;  /* 0xfffffffe3e0da812 */ /* 0x001fe200078ec0ff */
[----:B------:R-:W-:Y:S01]  /*95d0*/  @!P1 IMAD.WIDE R10, R25, 0x4, R142 ;  /* 0x00000004190a9825 */ /* 0x000fe200078e028e */
[----:B-1----:R-:W-:-:S03]  /*95e0*/  @!P3 LOP3.LUT R15, R148, 0xfffffffe, RZ, 0xc0, !PT ;  /* 0xfffffffe940fb812 */ /* 0x002fc600078ec0ff */
[--C-:B------:R-:W-:Y:S01]  /*95f0*/  @!P2 IMAD.WIDE R12, R13, 0x4, R142.reuse ;  /* 0x000000040d0ca825 */ /* 0x100fe200078e028e */
[----:B------:R0:W-:Y:S01]  /*9600*/  @!P1 ST.E.64 desc[UR40][R10.64], R22 ;  /* 0x000000160a009985 */ /* 0x0001e2000c101b28 */
[----:B------:R-:W-:Y:S02]  /*9610*/  @!P4 LEA.HI R0, R0, R0, RZ, 0x1 ;  /* 0x000000000000c211 */ /* 0x000fe400078f08ff */
[----:B------:R-:W-:Y:S01]  /*9620*/  @!P3 IMAD.WIDE R14, R15, 0x4, R142 ;  /* 0x000000040f0eb825 */ /* 0x000fe200078e028e */
[----:B------:R1:W-:Y:S01]  /*9630*/  @!P2 ST.E.64 desc[UR40][R12.64], R30 ;  /* 0x0000001e0c00a985 */ /* 0x0003e2000c101b28 */
[----:B------:R-:W-:Y:S02]  /*9640*/  @!P5 LEA.HI R18, R18, R18, RZ, 0x1 ;  /* 0x000000121212d211 */ /* 0x000fe400078f08ff */
[C---:B--2---:R-:W-:Y:S01]  /*9650*/  VIADD R20, R19.reuse, 0x50 ;  /* 0x0000005013147836 */ /* 0x044fe20000000000 */
[----:B------:R2:W-:Y:S01]  /*9660*/  @!P3 ST.E.64 desc[UR40][R14.64], R32 ;  /* 0x000000200e00b985 */ /* 0x0005e2000c101b28 */
[C---:B------:R-:W-:Y:S01]  /*9670*/  VIADD R25, R19.reuse, 0x58 ;  /* 0x0000005813197836 */ /* 0x040fe20000000000 */
[----:B------:R-:W-:Y:S01]  /*9680*/  @!P4 LOP3.LUT R21, R0, 0xfffffffe, RZ, 0xc0, !PT ;  /* 0xfffffffe0015c812 */ /* 0x000fe200078ec0ff */
[----:B------:R-:W-:Y:S01]  /*9690*/  VIADD R0, R19, 0x68 ;  /* 0x0000006813007836 */ /* 0x000fe20000000000 */
[----:B------:R-:W-:-:S02]  /*96a0*/  ISETP.GE.AND P3, PT, R20, UR4, PT ;  /* 0x0000000414007c0c */ /* 0x000fc4000bf66270 */
[----:B------:R-:W-:Y:S01]  /*96b0*/  @!P6 LEA.HI R48, R48, R48, RZ, 0x1 ;  /* 0x000000303030e211 */ /* 0x000fe200078f08ff */
[--C-:B0-----:R-:W-:Y:S01]  /*96c0*/  @!P4 IMAD.WIDE R10, R21, 0x4, R142.reuse ;  /* 0x00000004150ac825 */ /* 0x101fe200078e028e */
[----:B------:R-:W-:Y:S02]  /*96d0*/  @!P5 LOP3.LUT R23, R18, 0xfffffffe, RZ, 0xc0, !PT ;  /* 0xfffffffe1217d812 */ /* 0x000fe400078ec0ff */
[----:B------:R-:W-:Y:S01]  /*96e0*/  ISETP.GE.AND P1, PT, R25, UR4, PT ;  /* 0x0000000419007c0c */ /* 0x000fe2000bf26270 */
[----:B------:R-:W-:Y:S01]  /*96f0*/  VIADD R18, R19, 0x70 ;  /* 0x0000007013127836 */ /* 0x000fe20000000000 */
[----:B------:R-:W-:Y:S01]  /*9700*/  ISETP.GE.AND P2, PT, R60, UR4, PT ;  /* 0x000000043c007c0c */ /* 0x000fe2000bf46270 */
[--C-:B-1----:R-:W-:Y:S01]  /*9710*/  @!P5 IMAD.WIDE R12, R23, 0x4, R142.reuse ;  /* 0x00000004170cd825 */ /* 0x102fe200078e028e */
[----:B--2---:R-:W-:Y:S01]  /*9720*/  @!P6 LOP3.LUT R15, R48, 0xfffffffe, RZ, 0xc0, !PT ;  /* 0xfffffffe300fe812 */ /* 0x004fe200078ec0ff */
[----:B------:R0:W-:Y:S01]  /*9730*/  @!P4 ST.E.64 desc[UR40][R10.64], R34 ;  /* 0x000000220a00c985 */ /* 0x0001e2000c101b28 */
[----:B------:R-:W-:Y:S01]  /*9740*/  ISETP.GE.AND P4, PT, R0, UR4, PT ;  /* 0x0000000400007c0c */ /* 0x000fe2000bf86270 */
[----:B------:R-:W-:Y:S01]  /*9750*/  VIADD R22, R19, 0x80 ;  /* 0x0000008013167836 */ /* 0x000fe20000000000 */
[----:B------:R-:W-:Y:S01]  /*9760*/  @!P3 LEA.HI R20, R20, R20, RZ, 0x1 ;  /* 0x000000141414b211 */ /* 0x000fe200078f08ff */
[----:B------:R-:W-:Y:S01]  /*9770*/  @!P6 IMAD.WIDE R14, R15, 0x4, R142 ;  /* 0x000000040f0ee825 */ /* 0x000fe200078e028e */
[----:B------:R1:W-:Y:S01]  /*9780*/  @!P5 ST.E.64 desc[UR40][R12.64], R36 ;  /* 0x000000240c00d985 */ /* 0x0003e2000c101b28 */
[----:B------:R-:W-:-:S02]  /*9790*/  ISETP.GE.AND P5, PT, R18, UR4, PT ;  /* 0x0000000412007c0c */ /* 0x000fc4000bfa6270 */
[----:B------:R-:W-:Y:S01]  /*97a0*/  @!P3 LOP3.LUT R21, R20, 0xfffffffe, RZ, 0xc0, !PT ;  /* 0xfffffffe1415b812 */ /* 0x000fe200078ec0ff */
[----:B------:R-:W-:Y:S01]  /*97b0*/  VIADD R20, R19, 0x78 ;  /* 0x0000007813147836 */ /* 0x000fe20000000000 */
[----:B------:R2:W-:Y:S01]  /*97c0*/  @!P6 ST.E.64 desc[UR40][R14.64], R64 ;  /* 0x000000400e00e985 */ /* 0x0005e2000c101b28 */
[----:B------:R-:W-:Y:S01]  /*97d0*/  @!P1 LEA.HI R25, R25, R25, RZ, 0x1 ;  /* 0x0000001919199211 */ /* 0x000fe200078f08ff */
[----:B------:R-:W-:Y:S01]  /*97e0*/  VIADD R23, R19, 0x88 ;  /* 0x0000008813177836 */ /* 0x000fe20000000000 */
[----:B------:R-:W-:Y:S01]  /*97f0*/  @!P2 LEA.HI R60, R60, R60, RZ, 0x1 ;  /* 0x0000003c3c3ca211 */ /* 0x000fe200078f08ff */
[--C-:B0-----:R-:W-:Y:S01]  /*9800*/  @!P3 IMAD.WIDE R10, R21, 0x4, R142.reuse ;  /* 0x00000004150ab825 */ /* 0x101fe200078e028e */
[----:B------:R-:W-:Y:S02]  /*9810*/  @!P1 LOP3.LUT R25, R25, 0xfffffffe, RZ, 0xc0, !PT ;  /* 0xfffffffe19199812 */ /* 0x000fe400078ec0ff */
[----:B------:R-:W-:Y:S02]  /*9820*/  @!P4 LEA.HI R0, R0, R0, RZ, 0x1 ;  /* 0x000000000000c211 */ /* 0x000fe400078f08ff */
[----:B------:R0:W-:Y:S01]  /*9830*/  @!P3 ST.E.64 desc[UR40][R10.64], R66 ;  /* 0x000000420a00b985 */ /* 0x0001e2000c101b28 */
[----:B------:R-:W-:Y:S01]  /*9840*/  ISETP.GE.AND P3, PT, R20, UR4, PT ;  /* 0x0000000414007c0c */ /* 0x000fe2000bf66270 */
[----:B-1----:R-:W-:Y:S01]  /*9850*/  @!P1 IMAD.WIDE R12, R25, 0x4, R142 ;  /* 0x00000004190c9825 */ /* 0x002fe200078e028e */
[----:B------:R-:W-:-:S02]  /*9860*/  @!P5 LEA.HI R18, R18, R18, RZ, 0x1 ;  /* 0x000000121212d211 */ /* 0x000fc400078f08ff */
[----:B--2---:R-:W-:Y:S02]  /*9870*/  @!P2 LOP3.LUT R15, R60, 0xfffffffe, RZ, 0xc0, !PT ;  /* 0xfffffffe3c0fa812 */ /* 0x004fe400078ec0ff */
[----:B------:R1:W-:Y:S01]  /*9880*/  @!P1 ST.E.64 desc[UR40][R12.64], R68 ;  /* 0x000000440c009985 */ /* 0x0003e2000c101b28 */
[----:B------:R-:W-:Y:S02]  /*9890*/  ISETP.GE.AND P6, PT, R22, UR4, PT ;  /* 0x0000000416007c0c */ /* 0x000fe4000bfc6270 */
[--C-:B------:R-:W-:Y:S01]  /*98a0*/  @!P2 IMAD.WIDE R14, R15, 0x4, R142.reuse ;  /* 0x000000040f0ea825 */ /* 0x100fe200078e028e */
[----:B------:R-:W-:Y:S02]  /*98b0*/  @!P4 LOP3.LUT R21, R0, 0xfffffffe, RZ, 0xc0, !PT ;  /* 0xfffffffe0015c812 */ /* 0x000fe400078ec0ff */
[----:B------:R-:W-:Y:S01]  /*98c0*/  ISETP.GE.AND P1, PT, R23, UR4, PT ;  /* 0x0000000417007c0c */ /* 0x000fe2000bf26270 */
[----:B------:R-:W-:Y:S01]  /*98d0*/  VIADD R0, R19, 0x90 ;  /* 0x0000009013007836 */ /* 0x000fe20000000000 */
[----:B------:R-:W-:Y:S01]  /*98e0*/  @!P3 LEA.HI R20, R20, R20, RZ, 0x1 ;  /* 0x000000141414b211 */ /* 0x000fe200078f08ff */
[----:B------:R2:W-:Y:S01]  /*98f0*/  @!P2 ST.E.64 desc[UR40][R14.64], R70 ;  /* 0x000000460e00a985 */ /* 0x0005e2000c101b28 */
[----:B0-----:R-:W-:-:S02]  /*9900*/  @!P4 IMAD.WIDE R10, R21, 0x4, R142 ;  /* 0x00000004150ac825 */ /* 0x001fc400078e028e */
[----:B------:R-:W-:Y:S02]  /*9910*/  ISETP.GE.AND P2, PT, R0, UR4, PT ;  /* 0x0000000400007c0c */ /* 0x000fe4000bf46270 */
[----:B-1----:R-:W-:Y:S01]  /*9920*/  @!P5 LOP3.LUT R13, R18, 0xfffffffe, RZ, 0xc0, !PT ;  /* 0xfffffffe120dd812 */ /* 0x002fe200078ec0ff */
[----:B------:R-:W-:Y:S01]  /*9930*/  VIADD R18, R19, 0x98 ;  /* 0x0000009813127836 */ /* 0x000fe20000000000 */
[----:B------:R0:W-:Y:S01]  /*9940*/  @!P4 ST.E.64 desc[UR40][R10.64], R72 ;  /* 0x000000480a00c985 */ /* 0x0001e2000c101b28 */
[----:B------:R-:W-:Y:S02]  /*9950*/  @!P6 LEA.HI R22, R22, R22, RZ, 0x1 ;  /* 0x000000161616e211 */ /* 0x000fe400078f08ff */
[--C-:B------:R-:W-:Y:S01]  /*9960*/  @!P5 IMAD.WIDE R12, R13, 0x4, R142.reuse ;  /* 0x000000040d0cd825 */ /* 0x100fe200078e028e */
[----:B------:R-:W-:Y:S02]  /*9970*/  @!P1 LEA.HI R23, R23, R23, RZ, 0x1 ;  /* 0x0000001717179211 */ /* 0x000fe400078f08ff */
[----:B------:R-:W-:Y:S01]  /*9980*/  @!P6 LOP3.LUT R21, R22, 0xfffffffe, RZ, 0xc0, !PT ;  /* 0xfffffffe1615e812 */ /* 0x000fe200078ec0ff */
[----:B------:R-:W-:Y:S01]  /*9990*/  VIADD R22, R19, 0xa0 ;  /* 0x000000a013167836 */ /* 0x000fe20000000000 */
[----:B--2---:R-:W-:Y:S01]  /*99a0*/  @!P3 LOP3.LUT R15, R20, 0xfffffffe, RZ, 0xc0, !PT ;  /* 0xfffffffe140fb812 */ /* 0x004fe200078ec0ff */
[----:B------:R1:W-:Y:S01]  /*99b0*/  @!P5 ST.E.64 desc[UR40][R12.64], R74 ;  /* 0x0000004a0c00d985 */ /* 0x0003e2000c101b28 */
[----:B------:R-:W-:Y:S01]  /*99c0*/  @!P2 LEA.HI R0, R0, R0, RZ, 0x1 ;  /* 0x000000000000a211 */ /* 0x000fe200078f08ff */
[----:B------:R-:W-:Y:S01]  /*99d0*/  @!P6 IMAD.WIDE R20, R21, 0x4, R142 ;  /* 0x000000041514e825 */ /* 0x000fe200078e028e */
[----:B------:R-:W-:-:S02]  /*99e0*/  ISETP.GE.AND P4, PT, R22, UR4, PT ;  /* 0x0000000416007c0c */ /* 0x000fc4000bf86270 */
[----:B0-----:R-:W-:Y:S01]  /*99f0*/  @!P1 LOP3.LUT R11, R23, 0xfffffffe, RZ, 0xc0, !PT ;  /* 0xfffffffe170b9812 */ /* 0x001fe200078ec0ff */
[----:B------:R-:W-:Y:S01]  /*9a00*/  @!P3 IMAD.WIDE R14, R15, 0x4, R142 ;  /* 0x000000040f0eb825 */ /* 0x000fe200078e028e */
[----:B------:R-:W-:-:S03]  /*9a10*/  @!P2 LOP3.LUT R23, R0, 0xfffffffe, RZ, 0xc0, !PT ;  /* 0xfffffffe0017a812 */ /* 0x000fc600078ec0ff */
[--C-:B------:R-:W-:Y:S01]  /*9a20*/  @!P1 IMAD.WIDE R10, R11, 0x4, R142.reuse ;  /* 0x000000040b0a9825 */ /* 0x100fe200078e028e */
[----:B------:R0:W-:Y:S01]  /*9a30*/  @!P3 ST.E.64 desc[UR40][R14.64], R76 ;  /* 0x0000004c0e00b985 */ /* 0x0001e2000c101b28 */
[----:B------:R-:W-:Y:S02]  /*9a40*/  ISETP.GE.AND P3, PT, R18, UR4, PT ;  /* 0x0000000412007c0c */ /* 0x000fe4000bf66270 */
[----:B------:R-:W-:Y:S01]  /*9a50*/  VIADD R0, R19, 0xa8 ;  /* 0x000000a813007836 */ /* 0x000fe20000000000 */
[----:B------:R2:W-:Y:S01]  /*9a60*/  @!P6 ST.E.64 desc[UR40][R20.64], R78 ;  /* 0x0000004e1400e985 */ /* 0x0005e2000c101b28 */
[----:B-1----:R-:W-:Y:S01]  /*9a70*/  @!P2 IMAD.WIDE R12, R23, 0x4, R142 ;  /* 0x00000004170ca825 */ /* 0x002fe200078e028e */
[----:B------:R-:W-:Y:S02]  /*9a80*/  @!P4 LEA.HI R22, R22, R22, RZ, 0x1 ;  /* 0x000000161616c211 */ /* 0x000fe400078f08ff */
[----:B------:R1:W-:Y:S01]  /*9a90*/  @!P1 ST.E.64 desc[UR40][R10.64], R80 ;  /* 0x000000500a009985 */ /* 0x0003e2000c101b28 */
[----:B------:R-:W-:Y:S01]  /*9aa0*/  ISETP.GE.AND P1, PT, R0, UR4, PT ;  /* 0x0000000400007c0c */ /* 0x000fe2000bf26270 */
[----:B------:R-:W-:-:S02]  /*9ab0*/  VIADD R23, R19, 0xb8 ;  /* 0x000000b813177836 */ /* 0x000fc40000000000 */
[----:B------:R3:W-:Y:S02]  /*9ac0*/  @!P2 ST.E.64 desc[UR40][R12.64], R82 ;  /* 0x000000520c00a985 */ /* 0x0007e4000c101b28 */
[----:B------:R-:W-:Y:S01]  /*9ad0*/  @!P3 LEA.HI R18, R18, R18, RZ, 0x1 ;  /* 0x000000121212b211 */ /* 0x000fe200078f08ff */
[----:B0-----:R-:W-:Y:S01]  /*9ae0*/  VIADD R14, R19, 0xb0 ;  /* 0x000000b0130e7836 */ /* 0x001fe20000000000 */
[----:B------:R-:W-:Y:S02]  /*9af0*/  ISETP.GE.AND P5, PT, R23, UR4, PT ;  /* 0x0000000417007c0c */ /* 0x000fe4000bfa6270 */
[----:B------:R-:W-:Y:S01]  /*9b00*/  @!P3 LOP3.LUT R15, R18, 0xfffffffe, RZ, 0xc0, !PT ;  /* 0xfffffffe120fb812 */ /* 0x000fe200078ec0ff */
[C---:B--2---:R-:W-:Y:S01]  /*9b10*/  VIADD R20, R19.reuse, 0xc0 ;  /* 0x000000c013147836 */ /* 0x044fe20000000000 */
[----:B------:R-:W-:Y:S01]  /*9b20*/  ISETP.GE.AND P6, PT, R14, UR4, PT ;  /* 0x000000040e007c0c */ /* 0x000fe2000bfc6270 */
[----:B------:R-:W-:Y:S01]  /*9b30*/  VIADD R18, R19, 0xc8 ;  /* 0x000000c813127836 */ /* 0x000fe20000000000 */
[----:B------:R-:W-:Y:S01]  /*9b40*/  @!P1 LEA.HI R0, R0, R0, RZ, 0x1 ;  /* 0x0000000000009211 */ /* 0x000fe200078f08ff */
[----:B-1----:R-:W-:Y:S01]  /*9b50*/  @!P3 IMAD.WIDE R10, R15, 0x4, R142 ;  /* 0x000000040f0ab825 */ /* 0x002fe200078e028e */
[----:B------:R-:W-:-:S02]  /*9b60*/  ISETP.GE.AND P2, PT, R20, UR4, PT ;  /* 0x0000000414007c0c */ /* 0x000fc4000bf46270 */
[----:B------:R-:W-:Y:S02]  /*9b70*/  @!P1 LOP3.LUT R15, R0, 0xfffffffe, RZ, 0xc0, !PT ;  /* 0xfffffffe000f9812 */ /* 0x000fe400078ec0ff */
[----:B------:R0:W-:Y:S01]  /*9b80*/  @!P3 ST.E.64 desc[UR40][R10.64], R84 ;  /* 0x000000540a00b985 */ /* 0x0001e2000c101b28 */
[----:B------:R-:W-:Y:S02]  /*9b90*/  ISETP.GE.AND P3, PT, R18, UR4, PT ;  /* 0x0000000412007c0c */ /* 0x000fe4000bf66270 */
[----:B------:R-:W-:Y:S02]  /*9ba0*/  @!P5 LEA.HI R23, R23, R23, RZ, 0x1 ;  /* 0x000000171717d211 */ /* 0x000fe400078f08ff */
[----:B------:R-:W-:Y:S01]  /*9bb0*/  @!P6 LEA.HI R0, R14, R14, RZ, 0x1 ;  /* 0x0000000e0e00e211 */ /* 0x000fe200078f08ff */
[--C-:B------:R-:W-:Y:S01]  /*9bc0*/  @!P1 IMAD.WIDE R14, R15, 0x4, R142.reuse ;  /* 0x000000040f0e9825 */ /* 0x100fe200078e028e */
[----:B---3--:R-:W-:Y:S02]  /*9bd0*/  @!P4 LOP3.LUT R13, R22, 0xfffffffe, RZ, 0xc0, !PT ;  /* 0xfffffffe160dc812 */ /* 0x008fe400078ec0ff */
[----:B------:R-:W-:Y:S01]  /*9be0*/  @!P6 LOP3.LUT R21, R0, 0xfffffffe, RZ, 0xc0, !PT ;  /* 0xfffffffe0015e812 */ /* 0x000fe200078ec0ff */
[----:B------:R-:W-:Y:S01]  /*9bf0*/  VIADD R0, R19, 0xd0 ;  /* 0x000000d013007836 */ /* 0x000fe20000000000 */
[----:B------:R-:W-:Y:S01]  /*9c00*/  @!P2 LEA.HI R20, R20, R20, RZ, 0x1 ;  /* 0x000000141414a211 */ /* 0x000fe200078f08ff */
[----:B------:R-:W-:Y:S01]  /*9c10*/  @!P4 IMAD.WIDE R12, R13, 0x4, R142 ;  /* 0x000000040d0cc825 */ /* 0x000fe200078e028e */
[----:B------:R-:W-:-:S02]  /*9c20*/  @!P5 LOP3.LUT R23, R23, 0xfffffffe, RZ, 0xc0, !PT ;  /* 0xfffffffe1717d812 */ /* 0x000fc400078ec0ff */
[----:B------:R-:W-:Y:S01]  /*9c30*/  @!P3 LEA.HI R18, R18, R18, RZ, 0x1 ;  /* 0x000000121212b211 */ /* 0x000fe200078f08ff */
[--C-:B0-----:R-:W-:Y:S01]  /*9c40*/  @!P6 IMAD.WIDE R10, R21, 0x4, R142.reuse ;  /* 0x00000004150ae825 */ /* 0x101fe200078e028e */
[----:B------:R-:W-:Y:S01]  /*9c50*/  @!P2 LOP3.LUT R25, R20, 0xfffffffe, RZ, 0xc0, !PT ;  /* 0xfffffffe1419a812 */ /* 0x000fe200078ec0ff */
[----:B------:R0:W-:Y:S02]  /*9c60*/  @!P4 ST.E.64 desc[UR40][R12.64], R86 ;  /* 0x000000560c00c985 */ /* 0x0001e4000c101b28 */
[----:B------:R-:W-:Y:S01]  /*9c70*/  @!P5 IMAD.WIDE R20, R23, 0x4, R142 ;  /* 0x000000041714d825 */ /* 0x000fe200078e028e */
[----:B------:R-:W-:Y:S01]  /*9c80*/  @!P3 LOP3.LUT R23, R18, 0xfffffffe, RZ, 0xc0, !PT ;  /* 0xfffffffe1217b812 */ /* 0x000fe200078ec0ff */
[----:B------:R1:W-:Y:S01]  /*9c90*/  @!P1 ST.E.64 desc[UR40][R14.64], R88 ;  /* 0x000000580e009985 */ /* 0x0003e2000c101b28 */
[----:B------:R-:W-:Y:S01]  /*9ca0*/  ISETP.GE.AND P1, PT, R0, UR4, PT ;  /* 0x0000000400007c0c */ /* 0x000fe2000bf26270 */
[C---:B------:R-:W-:Y:S02]  /*9cb0*/  VIADD R18, R19.reuse, 0xd8 ;  /* 0x000000d813127836 */ /* 0x040fe40000000000 */
[----:B------:R2:W-:Y:S01]  /*9cc0*/  @!P6 ST.E.64 desc[UR40][R10.64], R90 ;  /* 0x0000005a0a00e985 */ /* 0x0005e2000c101b28 */
[----:B------:R-:W-:-:S03]  /*9cd0*/  VIADD R22, R19, 0xe0 ;  /* 0x000000e013167836 */ /* 0x000fc60000000000 */
[----:B------:R-:W-:Y:S01]  /*9ce0*/  @!P5 ST.E.64 desc[UR40][R20.64], R92 ;  /* 0x0000005c1400d985 */ /* 0x000fe2000c101b28 */
[----:B0-----:R-:W-:-:S04]  /*9cf0*/  @!P2 IMAD.WIDE R12, R25, 0x4, R142 ;  /* 0x00000004190ca825 */ /* 0x001fc800078e028e */
[----:B-1----:R-:W-:Y:S01]  /*9d00*/  @!P3 IMAD.WIDE R14, R23, 0x4, R142 ;  /* 0x00000004170eb825 */ /* 0x002fe200078e028e */
[----:B------:R0:W-:Y:S01]  /*9d10*/  @!P2 ST.E.64 desc[UR40][R12.64], R96 ;  /* 0x000000600c00a985 */ /* 0x0001e2000c101b28 */
[----:B------:R-:W-:Y:S02]  /*9d20*/  ISETP.GE.AND P2, PT, R18, UR4, PT ;  /* 0x0000000412007c0c */ /* 0x000fe4000bf46270 */
[C---:B------:R-:W-:Y:S01]  /*9d30*/  VIADD R23, R19.reuse, 0xe8 ;  /* 0x000000e813177836 */ /* 0x040fe20000000000 */
[----:B------:R1:W-:Y:S01]  /*9d40*/  @!P3 ST.E.64 desc[UR40][R14.64], R98 ;  /* 0x000000620e00b985 */ /* 0x0003e2000c101b28 */
[C---:B--2---:R-:W-:Y:S01]  /*9d50*/  VIADD R11, R19.reuse, 0xf8 ;  /* 0x000000f8130b7836 */ /* 0x044fe20000000000 */
[----:B------:R-:W-:Y:S01]  /*9d60*/  ISETP.GE.AND P3, PT, R22, UR4, PT ;  /* 0x0000000416007c0c */ /* 0x000fe2000bf66270 */
[----:B------:R-:W-:Y:S01]  /*9d70*/  VIADD R10, R19, 0xf0 ;  /* 0x000000f0130a7836 */ /* 0x000fe20000000000 */
[----:B------:R-:W-:Y:S02]  /*9d80*/  ISETP.GE.AND P4, PT, R23, UR4, PT ;  /* 0x0000000417007c0c */ /* 0x000fe4000bf86270 */
[----:B------:R-:W-:-:S02]  /*9d90*/  ISETP.GE.AND P6, PT, R11, UR4, PT ;  /* 0x000000040b007c0c */ /* 0x000fc4000bfc6270 */
[----:B------:R-:W-:Y:S02]  /*9da0*/  ISETP.GE.AND P5, PT, R10, UR4, PT ;  /* 0x000000040a007c0c */ /* 0x000fe4000bfa6270 */
[----:B------:R-:W-:Y:S02]  /*9db0*/  @!P1 LEA.HI R0, R0, R0, RZ, 0x1 ;  /* 0x0000000000009211 */ /* 0x000fe400078f08ff */
[----:B------:R-:W-:-:S03]  /*9dc0*/  @!P2 LEA.HI R18, R18, R18, RZ, 0x1 ;  /* 0x000000121212a211 */ /* 0x000fc600078f08ff */
[----:B------:R-:W-:Y:S02]  /*9dd0*/  @!P3 LEA.HI R22, R22, R22, RZ, 0x1 ;  /* 0x000000161616b211 */ /* 0x000fe400078f08ff */
[----:B------:R-:W-:Y:S02]  /*9de0*/  @!P4 LEA.HI R23, R23, R23, RZ, 0x1 ;  /* 0x000000171717c211 */ /* 0x000fe400078f08ff */
[----:B0-----:R-:W-:Y:S02]  /*9df0*/  @!P6 LEA.HI R12, R11, R11, RZ, 0x1 ;  /* 0x0000000b0b0ce211 */ /* 0x001fe400078f08ff */
[----:B------:R-:W-:Y:S02]  /*9e00*/  @!P5 LEA.HI R10, R10, R10, RZ, 0x1 ;  /* 0x0000000a0a0ad211 */ /* 0x000fe400078f08ff */
[----:B------:R-:W-:Y:S02]  /*9e10*/  @!P1 LOP3.LUT R11, R0, 0xfffffffe, RZ, 0xc0, !PT ;  /* 0xfffffffe000b9812 */ /* 0x000fe400078ec0ff */
[----:B------:R-:W-:-:S02]  /*9e20*/  @!P2 LOP3.LUT R13, R18, 0xfffffffe, RZ, 0xc0, !PT ;  /* 0xfffffffe120da812 */ /* 0x000fc400078ec0ff */
[----:B-1----:R-:W-:Y:S02]  /*9e30*/  @!P3 LOP3.LUT R15, R22, 0xfffffffe, RZ, 0xc0, !PT ;  /* 0xfffffffe160fb812 */ /* 0x002fe400078ec0ff */
[----:B------:R-:W-:Y:S02]  /*9e40*/  @!P4 LOP3.LUT R21, R23, 0xfffffffe, RZ, 0xc0, !PT ;  /* 0xfffffffe1715c812 */ /* 0x000fe400078ec0ff */
[----:B------:R-:W-:Y:S01]  /*9e50*/  @!P5 LOP3.LUT R23, R10, 0xfffffffe, RZ, 0xc0, !PT ;  /* 0xfffffffe0a17d812 */ /* 0x000fe200078ec0ff */
[----:B------:R-:W-:Y:S01]  /*9e60*/  @!P1 IMAD.WIDE R10, R11, 0x4, R142 ;  /* 0x000000040b0a9825 */ /* 0x000fe200078e028e */
[----:B------:R-:W-:-:S03]  /*9e70*/  @!P6 LOP3.LUT R25, R12, 0xfffffffe, RZ, 0xc0, !PT ;  /* 0xfffffffe0c19e812 */ /* 0x000fc600078ec0ff */
[--C-:B------:R-:W-:Y:S01]  /*9e80*/  @!P2 IMAD.WIDE R12, R13, 0x4, R142.reuse ;  /* 0x000000040d0ca825 */ /* 0x100fe200078e028e */
[----:B------:R0:W-:Y:S03]  /*9e90*/  @!P1 ST.E.64 desc[UR40][R10.64], R100 ;  /* 0x000000640a009985 */ /* 0x0001e6000c101b28 */
[--C-:B------:R-:W-:Y:S01]  /*9ea0*/  @!P3 IMAD.WIDE R14, R15, 0x4, R142.reuse ;  /* 0x000000040f0eb825 */ /* 0x100fe200078e028e */
[----:B------:R0:W-:Y:S03]  /*9eb0*/  @!P2 ST.E.64 desc[UR40][R12.64], R102 ;  /* 0x000000660c00a985 */ /* 0x0001e6000c101b28 */
[--C-:B------:R-:W-:Y:S01]  /*9ec0*/  @!P4 IMAD.WIDE R20, R21, 0x4, R142.reuse ;  /* 0x000000041514c825 */ /* 0x100fe200078e028e */
[----:B------:R0:W-:Y:S03]  /*9ed0*/  @!P3 ST.E.64 desc[UR40][R14.64], R106 ;  /* 0x0000006a0e00b985 */ /* 0x0001e6000c101b28 */
[--C-:B------:R-:W-:Y:S01]  /*9ee0*/  @!P5 IMAD.WIDE R22, R23, 0x4, R142.reuse ;  /* 0x000000041716d825 */ /* 0x100fe200078e028e */
[----:B------:R0:W-:Y:S03]  /*9ef0*/  @!P4 ST.E.64 desc[UR40][R20.64], R108 ;  /* 0x0000006c1400c985 */ /* 0x0001e6000c101b28 */
[----:B------:R-:W-:Y:S01]  /*9f00*/  @!P6 IMAD.WIDE R142, R25, 0x4, R142 ;  /* 0x00000004198ee825 */ /* 0x000fe200078e028e */
[----:B------:R0:W-:Y:S04]  /*9f10*/  @!P5 ST.E.64 desc[UR40][R22.64], R110 ;  /* 0x0000006e1600d985 */ /* 0x0001e8000c101b28 */
[----:B------:R0:W-:Y:S02]  /*9f20*/  @!P6 ST.E.64 desc[UR40][R142.64], R112 ;  /* 0x000000708e00e985 */ /* 0x0001e4000c101b28 */
.L_x_37:
[----:B------:R-:W-:Y:S05]  /*9f30*/  BSYNC B0 ;  /* 0x0000000000007941 */ /* 0x000fea0003800000 */
.L_x_36:
[----:B------:R-:W-:Y:S01]  /*9f40*/  ISETP.GE.AND P1, PT, R27, R16, PT ;  /* 0x000000101b00720c */ /* 0x000fe20003f26270 */
[----:B0-----:R1:W2:Y:S01]  /*9f50*/  SHFL.IDX PT, R11, R63, 0x1, 0x1c1f ;  /* 0x003c1f003f0b7f89 */ /* 0x0012a200000e0000 */
[----:B------:R-:W-:Y:S02]  /*9f60*/  SEL R13, R47, R24, P0 ;  /* 0x000000182f0d7207 */ /* 0x000fe40000000000 */
[----:B------:R-:W-:Y:S01]  /*9f70*/  SEL R15, R24, R47, P0 ;  /* 0x0000002f180f7207 */ /* 0x000fe20000000000 */
[----:B------:R1:W3:Y:S01]  /*9f80*/  SHFL.IDX PT, R10, R52, 0x1, 0x1c1f ;  /* 0x003c1f00340a7f89 */ /* 0x0002e200000e0000 */
        /* <DEDUP_REMOVED lines=19> */
[----:B------:R-:W-:Y:S01]  /*a0c0*/  SEL R8, R17, R28, P0 ;  /* 0x0000001c11087207 */ /* 0x000fe20000000000 */
[----:B-123--:R-:W-:Y:S06]  /*a0d0*/  @P1 BRA `(.L_x_10) ;  /* 0x0000004c008c1947 */ /* 0x00efec0003800000 */
[C---:B------:R-:W-:Y:S01]  /*a0e0*/  VIADD R0, R19.reuse, 0x8 ;  /* 0x0000000813007836 */ /* 0x040fe20000000000 */
[----:B------:R-:W-:Y:S01]  /*a0f0*/  ULDC UR4, c[0x0][0xac8] ;  /* 0x0002b20000047ab9 */ /* 0x000fe20000000800 */
[C---:B------:R-:W-:Y:S01]  /*a100*/  VIADD R16, R19.reuse, 0x10 ;  /* 0x0000001013107836 */ /* 0x040fe20000000000 */
[C---:B------:R-:W-:Y:S01]  /*a110*/  ISETP.GE.AND P3, PT, R19.reuse, UR4, PT ;  /* 0x0000000413007c0c */ /* 0x040fe2000bf66270 */
[C---:B------:R-:W-:Y:S01]  /*a120*/  VIADD R18, R19.reuse, 0x18 ;  /* 0x0000001813127836 */ /* 0x040fe20000000000 */
[----:B------:R-:W-:Y:S01]  /*a130*/  ISETP.GE.AND P4, PT, R0, UR4, PT ;  /* 0x0000000400007c0c */ /* 0x000fe2000bf86270 */
[C---:B------:R-:W-:Y:S01]  /*a140*/  VIADD R36, R19.reuse, 0x20 ;  /* 0x0000002013247836 */ /* 0x040fe20000000000 */
[----:B------:R-:W-:Y:S01]  /*a150*/  ISETP.GE.AND P5, PT, R16, UR4, PT ;  /* 0x0000000410007c0c */ /* 0x000fe2000bfa6270 */
[C---:B------:R-:W-:Y:S01]  /*a160*/  VIADD R37, R19.reuse, 0x28 ;  /* 0x0000002813257836 */ /* 0x040fe20000000000 */
[----:B------:R-:W-:Y:S01]  /*a170*/  ISETP.GE.AND P0, PT, R18, UR4, PT ;  /* 0x0000000412007c0c */ /* 0x000fe2000bf06270 */
[C---:B------:R-:W-:Y:S01]  /*a180*/  VIADD R38, R19.reuse, 0x30 ;  /* 0x0000003013267836 */ /* 0x040fe20000000000 */
[----:B------:R-:W-:Y:S01]  /*a190*/  ISETP.GE.AND P1, PT, R36, UR4, PT ;  /* 0x0000000424007c0c */ /* 0x000fe2000bf26270 */
[----:B------:R-:W-:Y:S01]  /*a1a0*/  VIADD R40, R19, 0x38 ;  /* 0x0000003813287836 */ /* 0x000fe20000000000 */
[----:B------:R-:W-:Y:S01]  /*a1b0*/  ISETP.GE.AND P2, PT, R37, UR4, PT ;  /* 0x0000000425007c0c */ /* 0x000fe2000bf46270 */
[----:B------:R-:W-:-:S04]  /*a1c0*/  VIADD R41, R19, 0x40 ;  /* 0x0000004013297836 */ /* 0x000fc80000000000 */
[----:B------:R-:W-:Y:S02]  /*a1d0*/  @!P4 LEA.HI R0, R0, R0, RZ, 0x1 ;  /* 0x000000000000c211 */ /* 0x000fe400078f08ff */
[----:B------:R-:W-:Y:S02]  /*a1e0*/  @!P5 LEA.HI R16, R16, R16, RZ, 0x1 ;  /* 0x000000101010d211 */ /* 0x000fe400078f08ff */
[----:B------:R-:W-:Y:S02]  /*a1f0*/  @!P4 LOP3.LUT R29, R0, 0xfffffffe, RZ, 0xc0, !PT ;  /* 0xfffffffe001dc812 */ /* 0x000fe400078ec0ff */
[----:B------:R-:W-:Y:S01]  /*a200*/  @!P5 LOP3.LUT R35, R16, 0xfffffffe, RZ, 0xc0, !PT ;  /* 0xfffffffe1023d812 */ /* 0x000fe200078ec0ff */
[--C-:B------:R-:W-:Y:S01]  /*a210*/  @!P3 IMAD.WIDE R16, R19, 0x4, R10.reuse ;  /* 0x000000041310b825 */ /* 0x100fe200078e020a */
[----:B------:R-:W-:Y:S02]  /*a220*/  @!P0 LEA.HI R18, R18, R18, RZ, 0x1 ;  /* 0x0000001212128211 */ /* 0x000fe400078f08ff */
[----:B------:R-:W-:Y:S01]  /*a230*/  @!P1 LEA.HI R36, R36, R36, RZ, 0x1 ;  /* 0x0000002424249211 */ /* 0x000fe200078f08ff */
[----:B------:R-:W-:Y:S01]  /*a240*/  @!P4 IMAD.WIDE R28, R29, 0x4, R10 ;  /* 0x000000041d1cc825 */ /* 0x000fe200078e020a */
[----:B------:R0:W-:Y:S01]  /*a250*/  @!P3 ST.E.64 desc[UR40][R16.64], R116 ;  /* 0x000000741000b985 */ /* 0x0001e2000c101b28 */
[----:B------:R-:W-:-:S02]  /*a260*/  @!P2 LEA.HI R0, R37, R37, RZ, 0x1 ;  /* 0x000000252500a211 */ /* 0x000fc400078f08ff */
[--C-:B------:R-:W-:Y:S01]  /*a270*/  @!P5 IMAD.WIDE R34, R35, 0x4, R10.reuse ;  /* 0x000000042322d825 */ /* 0x100fe200078e020a */
[----:B------:R1:W-:Y:S01]  /*a280*/  @!P4 ST.E.64 desc[UR40][R28.64], R118 ;  /* 0x000000761c00c985 */ /* 0x0003e2000c101b28 */
[----:B------:R-:W-:Y:S02]  /*a290*/  @!P0 LOP3.LUT R37, R18, 0xfffffffe, RZ, 0xc0, !PT ;  /* 0xfffffffe12258812 */ /* 0x000fe400078ec0ff */
[----:B------:R-:W-:Y:S01]  /*a2a0*/  ISETP.GE.AND P3, PT, R38, UR4, PT ;  /* 0x0000000426007c0c */ /* 0x000fe2000bf66270 */
[----:B------:R2:W-:Y:S01]  /*a2b0*/  @!P5 ST.E.64 desc[UR40][R34.64], R120 ;  /* 0x000000782200d985 */ /* 0x0005e2000c101b28 */
[----:B------:R-:W-:Y:S01]  /*a2c0*/  @!P1 LOP3.LUT R39, R36, 0xfffffffe, RZ, 0xc0, !PT ;  /* 0xfffffffe24279812 */ /* 0x000fe200078ec0ff */
[C---:B------:R-:W-:Y:S01]  /*a2d0*/  VIADD R18, R19.reuse, 0x50 ;  /* 0x0000005013127836 */ /* 0x040fe20000000000 */
[----:B------:R-:W-:Y:S01]  /*a2e0*/  ISETP.GE.AND P4, PT, R40, UR4, PT ;  /* 0x0000000428007c0c */ /* 0x000fe2000bf86270 */
[----:B------:R-:W-:Y:S01]  /*a2f0*/  VIADD R36, R19, 0x58 ;  /* 0x0000005813247836 */ /* 0x000fe20000000000 */
[----:B------:R-:W-:Y:S01]  /*a300*/  ISETP.GE.AND P5, PT, R41, UR4, PT ;  /* 0x0000000429007c0c */ /* 0x000fe2000bfa6270 */
[----:B0-----:R-:W-:-:S04]  /*a310*/  @!P0 IMAD.WIDE R16, R37, 0x4, R10 ;  /* 0x0000000425108825 */ /* 0x001fc800078e020a */
[--C-:B-1----:R-:W-:Y:S01]  /*a320*/  @!P1 IMAD.WIDE R28, R39, 0x4, R10.reuse ;  /* 0x00000004271c9825 */ /* 0x102fe200078e020a */
[----:B------:R0:W-:Y:S01]  /*a330*/  @!P0 ST.E.64 desc[UR40][R16.64], R122 ;  /* 0x0000007a10008985 */ /* 0x0001e2000c101b28 */
[----:B------:R-:W-:Y:S02]  /*a340*/  @!P3 LEA.HI R38, R38, R38, RZ, 0x1 ;  /* 0x000000262626b211 */ /* 0x000fe400078f08ff */
[----:B--2---:R-:W-:Y:S01]  /*a350*/  @!P2 LOP3.LUT R35, R0, 0xfffffffe, RZ, 0xc0, !PT ;  /* 0xfffffffe0023a812 */ /* 0x004fe200078ec0ff */
[----:B------:R-:W-:Y:S01]  /*a360*/  VIADD R0, R19, 0x48 ;  /* 0x0000004813007836 */ /* 0x000fe20000000000 */
[----:B------:R1:W-:Y:S01]  /*a370*/  @!P1 ST.E.64 desc[UR40][R28.64], R124 ;  /* 0x0000007c1c009985 */ /* 0x0003e2000c101b28 */
[----:B------:R-:W-:Y:S02]  /*a380*/  ISETP.GE.AND P1, PT, R18, UR4, PT ;  /* 0x0000000412007c0c */ /* 0x000fe4000bf26270 */
[----:B------:R-:W-:Y:S01]  /*a390*/  @!P2 IMAD.WIDE R34, R35, 0x4, R10 ;  /* 0x000000042322a825 */ /* 0x000fe200078e020a */
[----:B------:R-:W-:-:S02]  /*a3a0*/  ISETP.GE.AND P0, PT, R0, UR4, PT ;  /* 0x0000000400007c0c */ /* 0x000fc4000bf06270 */
[----:B------:R-:W-:Y:S02]  /*a3b0*/  @!P4 LEA.HI R40, R40, R40, RZ, 0x1 ;  /* 0x000000282828c211 */ /* 0x000fe400078f08ff */
[----:B------:R-:W-:Y:S01]  /*a3c0*/  @!P5 LEA.HI R41, R41, R41, RZ, 0x1 ;  /* 0x000000292929d211 */ /* 0x000fe200078f08ff */
[----:B------:R2:W-:Y:S01]  /*a3d0*/  @!P2 ST.E.64 desc[UR40][R34.64], R114 ;  /* 0x000000722200a985 */ /* 0x0005e2000c101b28 */
[----:B------:R-:W-:Y:S01]  /*a3e0*/  @!P3 LOP3.LUT R37, R38, 0xfffffffe, RZ, 0xc0, !PT ;  /* 0xfffffffe2625b812 */ /* 0x000fe200078ec0ff */
[C---:B------:R-:W-:Y:S01]  /*a3f0*/  VIADD R38, R19.reuse, 0x60 ;  /* 0x0000006013267836 */ /* 0x040fe20000000000 */
[----:B------:R-:W-:Y:S01]  /*a400*/  @!P4 LOP3.LUT R39, R40, 0xfffffffe, RZ, 0xc0, !PT ;  /* 0xfffffffe2827c812 */ /* 0x000fe200078ec0ff */
[----:B------:R-:W-:Y:S01]  /*a410*/  VIADD R40, R19, 0x68 ;  /* 0x0000006813287836 */ /* 0x000fe20000000000 */
[----:B------:R-:W-:Y:S01]  /*a420*/  ISETP.GE.AND P2, PT, R36, UR4, PT ;  /* 0x0000000424007c0c */ /* 0x000fe2000bf46270 */
[----:B0-----:R-:W-:Y:S01]  /*a430*/  @!P3 IMAD.WIDE R16, R37, 0x4, R10 ;  /* 0x000000042510b825 */ /* 0x001fe200078e020a */
[----:B------:R-:W-:-:S02]  /*a440*/  @!P1 LEA.HI R18, R18, R18, RZ, 0x1 ;  /* 0x0000001212129211 */ /* 0x000fc400078f08ff */
[----:B------:R-:W-:Y:S01]  /*a450*/  @!P0 LEA.HI R0, R0, R0, RZ, 0x1 ;  /* 0x0000000000008211 */ /* 0x000fe200078f08ff */
[--C-:B-1----:R-:W-:Y:S01]  /*a460*/  @!P4 IMAD.WIDE R28, R39, 0x4, R10.reuse ;  /* 0x00000004271cc825 */ /* 0x102fe200078e020a */
[----:B------:R0:W-:Y:S01]  /*a470*/  @!P3 ST.E.64 desc[UR40][R16.64], R126 ;  /* 0x0000007e1000b985 */ /* 0x0001e2000c101b28 */
[----:B------:R-:W-:Y:S02]  /*a480*/  ISETP.GE.AND P3, PT, R38, UR4, PT ;  /* 0x0000000426007c0c */ /* 0x000fe4000bf66270 */
[----:B--2---:R-:W-:Y:S01]  /*a490*/  @!P5 LOP3.LUT R35, R41, 0xfffffffe, RZ, 0xc0, !PT ;  /* 0xfffffffe2923d812 */ /* 0x004fe200078ec0ff */
[----:B------:R1:W-:Y:S01]  /*a4a0*/  @!P4 ST.E.64 desc[UR40][R28.64], R104 ;  /* 0x000000681c00c985 */ /* 0x0003e2000c101b28 */
[----:B------:R-:W-:Y:S01]  /*a4b0*/  @!P0 LOP3.LUT R37, R0, 0xfffffffe, RZ, 0xc0, !PT ;  /* 0xfffffffe00258812 */ /* 0x000fe200078ec0ff */
[----:B------:R-:W-:Y:S01]  /*a4c0*/  VIADD R41, R19, 0x70 ;  /* 0x0000007013297836 */ /* 0x000fe20000000000 */
[----:B------:R-:W-:Y:S01]  /*a4d0*/  @!P1 LOP3.LUT R39, R18, 0xfffffffe, RZ, 0xc0, !PT ;  /* 0xfffffffe12279812 */ /* 0x000fe200078ec0ff */
[----:B------:R-:W-:Y:S01]  /*a4e0*/  @!P5 IMAD.WIDE R34, R35, 0x4, R10 ;  /* 0x000000042322d825 */ /* 0x000fe200078e020a */
[----:B------:R-:W-:-:S02]  /*a4f0*/  @!P2 LEA.HI R36, R36, R36, RZ, 0x1 ;  /* 0x000000242424a211 */ /* 0x000fc400078f08ff */
[----:B------:R-:W-:Y:S01]  /*a500*/  ISETP.GE.AND P4, PT, R41, UR4, PT ;  /* 0x0000000429007c0c */ /* 0x000fe2000bf86270 */
[----:B------:R-:W-:Y:S01]  /*a510*/  VIADD R0, R19, 0x78 ;  /* 0x0000007813007836 */ /* 0x000fe20000000000 */
[----:B------:R2:W-:Y:S01]  /*a520*/  @!P5 ST.E.64 desc[UR40][R34.64], R128 ;  /* 0x000000802200d985 */ /* 0x0005e2000c101b28 */
[----:B------:R-:W-:Y:S01]  /*a530*/  ISETP.GE.AND P5, PT, R40, UR4, PT ;  /* 0x0000000428007c0c */ /* 0x000fe2000bfa6270 */
[--C-:B0-----:R-:W-:Y:S01]  /*a540*/  @!P0 IMAD.WIDE R16, R37, 0x4, R10.reuse ;  /* 0x0000000425108825 */ /* 0x101fe200078e020a */
[----:B------:R-:W-:Y:S02]  /*a550*/  @!P3 LEA.HI R38, R38, R38, RZ, 0x1 ;  /* 0x000000262626b211 */ /* 0x000fe400078f08ff */
[----:B------:R-:W-:Y:S01]  /*a560*/  ISETP.GE.AND P6, PT, R0, UR4, PT ;  /* 0x0000000400007c0c */ /* 0x000fe2000bfc6270 */
[----:B-1----:R-:W-:Y:S01]  /*a570*/  @!P1 IMAD.WIDE R28, R39, 0x4, R10 ;  /* 0x00000004271c9825 */ /* 0x002fe200078e020a */
[----:B------:R0:W-:Y:S01]  /*a580*/  @!P0 ST.E.64 desc[UR40][R16.64], R94 ;  /* 0x0000005e10008985 */ /* 0x0001e2000c101b28 */
[----:B------:R-:W-:-:S02]  /*a590*/  @!P3 LOP3.LUT R37, R38, 0xfffffffe, RZ, 0xc0, !PT ;  /* 0xfffffffe2625b812 */ /* 0x000fc400078ec0ff */
[----:B------:R-:W-:Y:S01]  /*a5a0*/  VIADD R18, R19, 0x80 ;  /* 0x0000008013127836 */ /* 0x000fe20000000000 */
[----:B------:R1:W-:Y:S01]  /*a5b0*/  @!P1 ST.E.64 desc[UR40][R28.64], R132 ;  /* 0x000000841c009985 */ /* 0x0003e2000c101b28 */
[----:B------:R-:W-:Y:S01]  /*a5c0*/  @!P4 LEA.HI R41, R41, R41, RZ, 0x1 ;  /* 0x000000292929c211 */ /* 0x000fe200078f08ff */
[C---:B------:R-:W-:Y:S01]  /*a5d0*/  VIADD R38, R19.reuse, 0x90 ;  /* 0x0000009013267836 */ /* 0x040fe20000000000 */
[----:B--2---:R-:W-:Y:S01]  /*a5e0*/  @!P2 LOP3.LUT R35, R36, 0xfffffffe, RZ, 0xc0, !PT ;  /* 0xfffffffe2423a812 */ /* 0x004fe200078ec0ff */
[----:B------:R-:W-:Y:S01]  /*a5f0*/  VIADD R36, R19, 0x88 ;  /* 0x0000008813247836 */ /* 0x000fe20000000000 */
[----:B------:R-:W-:Y:S02]  /*a600*/  ISETP.GE.AND P1, PT, R18, UR4, PT ;  /* 0x0000000412007c0c */ /* 0x000fe4000bf26270 */
[----:B------:R-:W-:Y:S01]  /*a610*/  @!P5 LEA.HI R40, R40, R40, RZ, 0x1 ;  /* 0x000000282828d211 */ /* 0x000fe200078f08ff */
[----:B------:R-:W-:Y:S01]  /*a620*/  @!P2 IMAD.WIDE R34, R35, 0x4, R10 ;  /* 0x000000042322a825 */ /* 0x000fe200078e020a */
[----:B------:R-:W-:-:S02]  /*a630*/  ISETP.GE.AND P0, PT, R36, UR4, PT ;  /* 0x0000000424007c0c */ /* 0x000fc4000bf06270 */
[----:B------:R-:W-:Y:S01]  /*a640*/  @!P5 LOP3.LUT R39, R40, 0xfffffffe, RZ, 0xc0, !PT ;  /* 0xfffffffe2827d812 */ /* 0x000fe200078ec0ff */
[--C-:B0-----:R-:W-:Y:S01]  /*a650*/  @!P3 IMAD.WIDE R16, R37, 0x4, R10.reuse ;  /* 0x000000042510b825 */ /* 0x101fe200078e020a */
[----:B------:R0:W-:Y:S01]  /*a660*/  @!P2 ST.E.64 desc[UR40][R34.64], R50 ;  /* 0x000000322200a985 */ /* 0x0001e2000c101b28 */
[----:B------:R-:W-:Y:S02]  /*a670*/  @!P6 LEA.HI R0, R0, R0, RZ, 0x1 ;  /* 0x000000000000e211 */ /* 0x000fe400078f08ff */
[----:B-1----:R-:W-:Y:S01]  /*a680*/  @!P5 IMAD.WIDE R28, R39, 0x4, R10 ;  /* 0x00000004271cd825 */ /* 0x002fe200078e020a */
[----:B------:R1:W-:Y:S01]  /*a690*/  @!P3 ST.E.64 desc[UR40][R16.64], R2 ;  /* 0x000000021000b985 */ /* 0x0003e2000c101b28 */
[----:B------:R-:W-:Y:S02]  /*a6a0*/  @!P1 LEA.HI R18, R18, R18, RZ, 0x1 ;  /* 0x0000001212129211 */ /* 0x000fe400078f08ff */
[----:B------:R-:W-:Y:S01]  /*a6b0*/  @!P6 LOP3.LUT R37, R0, 0xfffffffe, RZ, 0xc0, !PT ;  /* 0xfffffffe0025e812 */ /* 0x000fe200078ec0ff */
[----:B------:R2:W-:Y:S01]  /*a6c0*/  @!P5 ST.E.64 desc[UR40][R28.64], R134 ;  /* 0x000000861c00d985 */ /* 0x0005e2000c101b28 */
[----:B------:R-:W-:Y:S01]  /*a6d0*/  @!P0 LEA.HI R36, R36, R36, RZ, 0x1 ;  /* 0x0000002424248211 */ /* 0x000fe200078f08ff */
[C---:B------:R-:W-:Y:S01]  /*a6e0*/  VIADD R0, R19.reuse, 0x98 ;  /* 0x0000009813007836 */ /* 0x040fe20000000000 */
[----:B------:R-:W-:Y:S01]  /*a6f0*/  ISETP.GE.AND P2, PT, R38, UR4, PT ;  /* 0x0000000426007c0c */ /* 0x000fe2000bf46270 */
[----:B------:R-:W-:Y:S01]  /*a700*/  VIADD R39, R19, 0xa0 ;  /* 0x000000a013277836 */ /* 0x000fe20000000000 */
[----:B0-----:R-:W-:-:S02]  /*a710*/  @!P4 LOP3.LUT R35, R41, 0xfffffffe, RZ, 0xc0, !PT ;  /* 0xfffffffe2923c812 */ /* 0x001fc400078ec0ff */
[----:B------:R-:W-:Y:S02]  /*a720*/  ISETP.GE.AND P3, PT, R0, UR4, PT ;  /* 0x0000000400007c0c */ /* 0x000fe4000bf66270 */
[----:B-1----:R-:W-:Y:S01]  /*a730*/  @!P1 LOP3.LUT R17, R18, 0xfffffffe, RZ, 0xc0, !PT ;  /* 0xfffffffe12119812 */ /* 0x002fe200078ec0ff */
[----:B------:R-:W-:Y:S01]  /*a740*/  @!P4 IMAD.WIDE R34, R35, 0x4, R10 ;  /* 0x000000042322c825 */ /* 0x000fe200078e020a */
[----:B--2---:R-:W-:-:S03]  /*a750*/  @!P0 LOP3.LUT R29, R36, 0xfffffffe, RZ, 0xc0, !PT ;  /* 0xfffffffe241d8812 */ /* 0x004fc600078ec0ff */
[----:B------:R-:W-:Y:S01]  /*a760*/  VIADD R18, R19, 0xa8 ;  /* 0x000000a813127836 */ /* 0x000fe20000000000 */
[----:B------:R0:W-:Y:S01]  /*a770*/  @!P4 ST.E.64 desc[UR40][R34.64], R6 ;  /* 0x000000062200c985 */ /* 0x0001e2000c101b28 */
[--C-:B------:R-:W-:Y:S01]  /*a780*/  @!P6 IMAD.WIDE R2, R37, 0x4, R10.reuse ;  /* 0x000000042502e825 */ /* 0x100fe200078e020a */
[----:B------:R-:W-:Y:S02]  /*a790*/  ISETP.GE.AND P4, PT, R39, UR4, PT ;  /* 0x0000000427007c0c */ /* 0x000fe4000bf86270 */
[----:B------:R-:W-:Y:S01]  /*a7a0*/  ISETP.GE.AND P5, PT, R18, UR4, PT ;  /* 0x0000000412007c0c */ /* 0x000fe2000bfa6270 */
[----:B------:R-:W-:Y:S01]  /*a7b0*/  VIADD R28, R19, 0xb0 ;  /* 0x000000b0131c7836 */ /* 0x000fe20000000000 */
[----:B------:R1:W-:Y:S01]  /*a7c0*/  @!P6 ST.E.64 desc[UR40][R2.64], R54 ;  /* 0x000000360200e985 */ /* 0x0003e2000c101b28 */
[----:B------:R-:W-:Y:S02]  /*a7d0*/  @!P2 LEA.HI R38, R38, R38, RZ, 0x1 ;  /* 0x000000262626a211 */ /* 0x000fe400078f08ff */
[----:B------:R-:W-:Y:S01]  /*a7e0*/  @!P3 LEA.HI R0, R0, R0, RZ, 0x1 ;  /* 0x000000000000b211 */ /* 0x000fe200078f08ff */
[----:B0-----:R-:W-:-:S05]  /*a7f0*/  @!P1 IMAD.WIDE R6, R17, 0x4, R10 ;  /* 0x0000000411069825 */ /* 0x001fca00078e020a */
[----:B------:R-:W-:Y:S02]  /*a800*/  @!P4 LEA.HI R39, R39, R39, RZ, 0x1 ;  /* 0x000000272727c211 */ /* 0x000fe400078f08ff */
[----:B------:R-:W-:Y:S01]  /*a810*/  @!P5 LEA.HI R18, R18, R18, RZ, 0x1 ;  /* 0x000000121212d211 */ /* 0x000fe200078f08ff */
[--C-:B------:R-:W-:Y:S01]  /*a820*/  @!P0 IMAD.WIDE R16, R29, 0x4, R10.reuse ;  /* 0x000000041d108825 */ /* 0x100fe200078e020a */
[----:B------:R0:W-:Y:S01]  /*a830*/  @!P1 ST.E.64 desc[UR40][R6.64], R56 ;  /* 0x0000003806009985 */ /* 0x0001e2000c101b28 */
[----:B------:R-:W-:Y:S02]  /*a840*/  ISETP.GE.AND P1, PT, R28, UR4, PT ;  /* 0x000000041c007c0c */ /* 0x000fe4000bf26270 */
[C---:B------:R-:W-:Y:S01]  /*a850*/  VIADD R34, R19.reuse, 0xb8 ;  /* 0x000000b813227836 */ /* 0x040fe20000000000 */
[----:B------:R2:W-:Y:S01]  /*a860*/  @!P0 ST.E.64 desc[UR40][R16.64], R58 ;  /* 0x0000003a10008985 */ /* 0x0005e2000c101b28 */
[----:B-1----:R-:W-:Y:S02]  /*a870*/  @!P2 LOP3.LUT R3, R38, 0xfffffffe, RZ, 0xc0, !PT ;  /* 0xfffffffe2603a812 */ /* 0x002fe400078ec0ff */
[----:B------:R-:W-:Y:S01]  /*a880*/  @!P5 LOP3.LUT R29, R18, 0xfffffffe, RZ, 0xc0, !PT ;  /* 0xfffffffe121dd812 */ /* 0x000fe200078ec0ff */
[----:B------:R-:W-:Y:S01]  /*a890*/  VIADD R18, R19, 0xc0 ;  /* 0x000000c013127836 */ /* 0x000fe20000000000 */
[----:B------:R-:W-:Y:S01]  /*a8a0*/  ISETP.GE.AND P0, PT, R34, UR4, PT ;  /* 0x0000000422007c0c */ /* 0x000fe2000bf06270 */
[----:B------:R-:W-:Y:S01]  /*a8b0*/  @!P2 IMAD.WIDE R2, R3, 0x4, R10 ;  /* 0x000000040302a825 */ /* 0x000fe200078e020a */
[----:B0-----:R-:W-:-:S04]  /*a8c0*/  @!P3 LOP3.LUT R7, R0, 0xfffffffe, RZ, 0xc0, !PT ;  /* 0xfffffffe0007b812 */ /* 0x001fc800078ec0ff */
[----:B------:R0:W-:Y:S01]  /*a8d0*/  @!P2 ST.E.64 desc[UR40][R2.64], R136 ;  /* 0x000000880200a985 */ /* 0x0001e2000c101b28 */
[----:B------:R-:W-:Y:S01]  /*a8e0*/  @!P1 LEA.HI R0, R28, R28, RZ, 0x1 ;  /* 0x0000001c1c009211 */ /* 0x000fe200078f08ff */
[--C-:B------:R-:W-:Y:S01]  /*a8f0*/  @!P5 IMAD.WIDE R28, R29, 0x4, R10.reuse ;  /* 0x000000041d1cd825 */ /* 0x100fe200078e020a */
[----:B--2---:R-:W-:Y:S02]  /*a900*/  @!P4 LOP3.LUT R17, R39, 0xfffffffe, RZ, 0xc0, !PT ;  /* 0xfffffffe2711c812 */ /* 0x004fe400078ec0ff */
[----:B------:R-:W-:Y:S01]  /*a910*/  @!P1 LOP3.LUT R35, R0, 0xfffffffe, RZ, 0xc0, !PT ;  /* 0xfffffffe00239812 */ /* 0x000fe200078ec0ff */
[--C-:B------:R-:W-:Y:S01]  /*a920*/  @!P3 IMAD.WIDE R6, R7, 0x4, R10.reuse ;  /* 0x000000040706b825 */ /* 0x100fe200078e020a */
[----:B------:R-:W-:Y:S02]  /*a930*/  @!P0 LEA.HI R34, R34, R34, RZ, 0x1 ;  /* 0x0000002222228211 */ /* 0x000fe400078f08ff */
[----:B------:R-:W-:Y:S01]  /*a940*/  ISETP.GE.AND P2, PT, R18, UR4, PT ;  /* 0x0000000412007c0c */ /* 0x000fe2000bf46270 */
[----:B------:R-:W-:Y:S01]  /*a950*/  @!P4 IMAD.WIDE R16, R17, 0x4, R10 ;  /* 0x000000041110c825 */ /* 0x000fe200078e020a */
[----:B------:R-:W-:Y:S01]  /*a960*/  @!P0 LOP3.LUT R37, R34, 0xfffffffe, RZ, 0xc0, !PT ;  /* 0xfffffffe22258812 */ /* 0x000fe200078ec0ff */
[----:B------:R1:W-:Y:S02]  /*a970*/  @!P3 ST.E.64 desc[UR40][R6.64], R140 ;  /* 0x0000008c0600b985 */ /* 0x0003e4000c101b28 */
[----:B------:R-:W-:-:S02]  /*a980*/  VIADD R0, R19, 0xc8 ;  /* 0x000000c813007836 */ /* 0x000fc40000000000 */
[----:B------:R2:W-:Y:S01]  /*a990*/  @!P4 ST.E.64 desc[UR40][R16.64], R12 ;  /* 0x0000000c1000c985 */ /* 0x0005e2000c101b28 */
[--C-:B0-----:R-:W-:Y:S02]  /*a9a0*/  @!P1 IMAD.WIDE R2, R35, 0x4, R10.reuse ;  /* 0x0000000423029825 */ /* 0x101fe400078e020a */
[----:B------:R-:W-:Y:S01]  /*a9b0*/  ISETP.GE.AND P3, PT, R0, UR4, PT ;  /* 0x0000000400007c0c */ /* 0x000fe2000bf66270 */
[----:B------:R0:W-:Y:S02]  /*a9c0*/  @!P5 ST.E.64 desc[UR40][R28.64], R14 ;  /* 0x0000000e1c00d985 */ /* 0x0001e4000c101b28 */
[----:B------:R-:W-:Y:S02]  /*a9d0*/  @!P2 LEA.HI R18, R18, R18, RZ, 0x1 ;  /* 0x000000121212a211 */ /* 0x000fe400078f08ff */
[----:B------:R-:W-:Y:S01]  /*a9e0*/  @!P1 ST.E.64 desc[UR40][R2.64], R20 ;  /* 0x0000001402009985 */ /* 0x000fe2000c101b28 */
[----:B-1----:R-:W-:-:S04]  /*a9f0*/  @!P0 IMAD.WIDE R6, R37, 0x4, R10 ;  /* 0x0000000425068825 */ /* 0x002fc800078e020a */
[C---:B--2---:R-:W-:Y:S01]  /*aa00*/  VIADD R12, R19.reuse, 0xd0 ;  /* 0x000000d0130c7836 */ /* 0x044fe20000000000 */
[----:B------:R1:W-:Y:S01]  /*aa10*/  @!P0 ST.E.64 desc[UR40][R6.64], R46 ;  /* 0x0000002e06008985 */ /* 0x0003e2000c101b28 */
[C---:B------:R-:W-:Y:S01]  /*aa20*/  VIADD R16, R19.reuse, 0xe8 ;  /* 0x000000e813107836 */ /* 0x040fe20000000000 */
[----:B------:R-:W-:Y:S01]  /*aa30*/  @!P3 LEA.HI R0, R0, R0, RZ, 0x1 ;  /* 0x000000000000b211 */ /* 0x000fe200078f08ff */
[C---:B0-----:R-:W-:Y:S01]  /*aa40*/  VIADD R14, R19.reuse, 0xd8 ;  /* 0x000000d8130e7836 */ /* 0x041fe20000000000 */
[----:B------:R-:W-:Y:S01]  /*aa50*/  ISETP.GE.AND P1, PT, R12, UR4, PT ;  /* 0x000000040c007c0c */ /* 0x000fe2000bf26270 */
[C---:B------:R-:W-:Y:S01]  /*aa60*/  VIADD R15, R19.reuse, 0xe0 ;  /* 0x000000e0130f7836 */ /* 0x040fe20000000000 */
[----:B------:R-:W-:Y:S01]  /*aa70*/  ISETP.GE.AND P5, PT, R16, UR4, PT ;  /* 0x0000000410007c0c */ /* 0x000fe2000bfa6270 */
[C---:B------:R-:W-:Y:S01]  /*aa80*/  VIADD R17, R19.reuse, 0xf0 ;  /* 0x000000f013117836 */ /* 0x040fe20000000000 */
[----:B------:R-:W-:Y:S01]  /*aa90*/  ISETP.GE.AND P0, PT, R14, UR4, PT ;  /* 0x000000040e007c0c */ /* 0x000fe2000bf06270 */
[----:B------:R-:W-:Y:S01]  /*aaa0*/  VIADD R19, R19, 0xf8 ;  /* 0x000000f813137836 */ /* 0x000fe20000000000 */
[----:B------:R-:W-:-:S02]  /*aab0*/  ISETP.GE.AND P4, PT, R15, UR4, PT ;  /* 0x000000040f007c0c */ /* 0x000fc4000bf86270 */
[----:B------:R-:W-:Y:S02]  /*aac0*/  ISETP.GE.AND P6, PT, R17, UR4, PT ;  /* 0x0000000411007c0c */ /* 0x000fe4000bfc6270 */
[----:B------:R-:W-:Y:S02]  /*aad0*/  @!P2 LOP3.LUT R13, R18, 0xfffffffe, RZ, 0xc0, !PT ;  /* 0xfffffffe120da812 */ /* 0x000fe400078ec0ff */
[----:B-1----:R-:W-:Y:S02]  /*aae0*/  @!P3 LOP3.LUT R7, R0, 0xfffffffe, RZ, 0xc0, !PT ;  /* 0xfffffffe0007b812 */ /* 0x002fe400078ec0ff */
[----:B------:R-:W-:Y:S01]  /*aaf0*/  @!P1 LEA.HI R12, R12, R12, RZ, 0x1 ;  /* 0x0000000c0c0c9211 */ /* 0x000fe200078f08ff */
[--C-:B------:R-:W-:Y:S01]  /*ab00*/  @!P2 IMAD.WIDE R2, R13, 0x4, R10.reuse ;  /* 0x000000040d02a825 */ /* 0x100fe200078e020a */
[----:B------:R-:W-:Y:S02]  /*ab10*/  @!P5 LEA.HI R16, R16, R16, RZ, 0x1 ;  /* 0x000000101010d211 */ /* 0x000fe400078f08ff */
[----:B------:R-:W-:Y:S01]  /*ab20*/  @!P0 LEA.HI R14, R14, R14, RZ, 0x1 ;  /* 0x0000000e0e0e8211 */ /* 0x000fe200078f08ff */
[----:B------:R-:W-:Y:S01]  /*ab30*/  @!P3 IMAD.WIDE R6, R7, 0x4, R10 ;  /* 0x000000040706b825 */ /* 0x000fe200078e020a */
[----:B------:R-:W-:Y:S01]  /*ab40*/  @!P4 LEA.HI R0, R15, R15, RZ, 0x1 ;  /* 0x0000000f0f00c211 */ /* 0x000fe200078f08ff */
[----:B------:R0:W-:Y:S01]  /*ab50*/  @!P2 ST.E.64 desc[UR40][R2.64], R22 ;  /* 0x000000160200a985 */ /* 0x0001e2000c101b28 */
[----:B------:R-:W-:-:S02]  /*ab60*/  @!P1 LOP3.LUT R13, R12, 0xfffffffe, RZ, 0xc0, !PT ;  /* 0xfffffffe0c0d9812 */ /* 0x000fc400078ec0ff */
[----:B------:R-:W-:Y:S01]  /*ab70*/  @!P6 LEA.HI R18, R17, R17, RZ, 0x1 ;  /* 0x000000111112e211 */ /* 0x000fe200078f08ff */
[----:B------:R1:W-:Y:S01]  /*ab80*/  @!P3 ST.E.64 desc[UR40][R6.64], R24 ;  /* 0x000000180600b985 */ /* 0x0003e2000c101b28 */
[----:B------:R-:W-:Y:S01]  /*ab90*/  @!P0 LOP3.LUT R15, R14, 0xfffffffe, RZ, 0xc0, !PT ;  /* 0xfffffffe0e0f8812 */ /* 0x000fe200078ec0ff */
[--C-:B------:R-:W-:Y:S01]  /*aba0*/  @!P1 IMAD.WIDE R12, R13, 0x4, R10.reuse ;  /* 0x000000040d0c9825 */ /* 0x100fe200078e020a */
[----:B------:R-:W-:Y:S02]  /*abb0*/  @!P4 LOP3.LUT R17, R0, 0xfffffffe, RZ, 0xc0, !PT ;  /* 0xfffffffe0011c812 */ /* 0x000fe400078ec0ff */
[----:B------:R-:W-:Y:S01]  /*abc0*/  @!P5 LOP3.LUT R21, R16, 0xfffffffe, RZ, 0xc0, !PT ;  /* 0xfffffffe1015d812 */ /* 0x000fe200078ec0ff */
[--C-:B------:R-:W-:Y:S01]  /*abd0*/  @!P0 IMAD.WIDE R14, R15, 0x4, R10.reuse ;  /* 0x000000040f0e8825 */ /* 0x100fe200078e020a */
[----:B------:R2:W-:Y:S01]  /*abe0*/  @!P1 ST.E.64 desc[UR40][R12.64], R32 ;  /* 0x000000200c009985 */ /* 0x0005e2000c101b28 */
[----:B0-----:R-:W-:Y:S02]  /*abf0*/  @!P6 LOP3.LUT R23, R18, 0xfffffffe, RZ, 0xc0, !PT ;  /* 0xfffffffe1217e812 */ /* 0x001fe400078ec0ff */
[----:B------:R-:W-:Y:S01]  /*ac00*/  @!P4 IMAD.WIDE R2, R17, 0x4, R10 ;  /* 0x000000041102c825 */ /* 0x000fe200078e020a */
[----:B------:R2:W-:Y:S01]  /*ac10*/  @!P0 ST.E.64 desc[UR40][R14.64], R30 ;  /* 0x0000001e0e008985 */ /* 0x0005e2000c101b28 */
[----:B------:R-:W-:-:S02]  /*ac20*/  ISETP.GE.AND P0, PT, R19, UR4, PT ;  /* 0x0000000413007c0c */ /* 0x000fc4000bf06270 */
[--C-:B-1----:R-:W-:Y:S01]  /*ac30*/  @!P5 IMAD.WIDE R6, R21, 0x4, R10.reuse ;  /* 0x000000041506d825 */ /* 0x102fe200078e020a */
[----:B------:R2:W-:Y:S03]  /*ac40*/  @!P4 ST.E.64 desc[UR40][R2.64], R26 ;  /* 0x0000001a0200c985 */ /* 0x0005e6000c101b28 */
[----:B------:R-:W-:Y:S01]  /*ac50*/  @!P6 IMAD.WIDE R16, R23, 0x4, R10 ;  /* 0x000000041710e825 */ /* 0x000fe200078e020a */
[----:B------:R2:W-:Y:S04]  /*ac60*/  @!P5 ST.E.64 desc[UR40][R6.64], R138 ;  /* 0x0000008a0600d985 */ /* 0x0005e8000c101b28 */
[----:B------:R2:W-:Y:S02]  /*ac70*/  @!P6 ST.E.64 desc[UR40][R16.64], R4 ;  /* 0x000000041000e985 */ /* 0x0005e4000c101b28 */
[----:B------:R-:W-:Y:S05]  /*ac80*/  @P0 BRA `(.L_x_10) ;  /* 0x0000004000a00947 */ /* 0x000fea0003800000 */
[----:B------:R-:W-:-:S04]  /*ac90*/  LEA.HI R19, R19, R19, RZ, 0x1 ;  /* 0x0000001313137211 */ /* 0x000fc800078f08ff */
[----:B------:R-:W-:-:S05]  /*aca0*/  LOP3.LUT R19, R19, 0xfffffffe, RZ, 0xc0, !PT ;  /* 0xfffffffe13137812 */ /* 0x000fca00078ec0ff */
[----:B------:R-:W-:-:S05]  /*acb0*/  IMAD.WIDE R10, R19, 0x4, R10 ;  /* 0x00000004130a7825 */ /* 0x000fca00078e020a */
[----:B------:R1:W-:Y:S01]  /*acc0*/  ST.E.64 desc[UR40][R10.64], R8 ;  /* 0x000000080a007985 */ /* 0x0003e2000c101b28 */
[----:B------:R-:W-:Y:S05]  /*acd0*/  BRA `(.L_x_10) ;  /* 0x00000040008c7947 */ /* 0x000fea0003800000 */
.L_x_35:
[----:B------:R-:W0:Y:S02]  /*ace0*/  S2R R0, SR_TID.X ;  /* 0x0000000000007919 */ /* 0x000e240000002100 */
[----:B0-----:R-:W-:-:S05]  /*acf0*/  VIADD R2, R0, 0xffffff80 ;  /* 0xffffff8000027836 */ /* 0x001fca0000000000 */
[----:B------:R-:W-:-:S13]  /*ad00*/  ISETP.GT.AND P0, PT, R2, 0x7f, PT ;  /* 0x0000007f0200780c */ /* 0x000fda0003f04270 */
[----:B------:R-:W-:Y:S05]  /*ad10*/  @P0 BRA `(.L_x_10) ;  /* 0x00000040007c0947 */ /* 0x000fea0003800000 */
[----:B------:R-:W0:Y:S01]  /*ad20*/  S2R R3, SR_CTAID.X ;  /* 0x0000000000037919 */ /* 0x000e220000002500 */
[----:B------:R-:W1:Y:S01]  /*ad30*/  LDC R6, c[0x0][0xbe8] ;  /* 0x0002fa00ff067b82 */ /* 0x000e620000000800 */
[----:B------:R-:W-:Y:S01]  /*ad40*/  ULDC UR4, c[0x0][0xa88] ;  /* 0x0002a20000047ab9 */ /* 0x000fe20000000800 */
[----:B0-----:R-:W-:Y:S02]  /*ad50*/  IMAD R0, R3, 0x80, R0 ;  /* 0x0000008003007824 */ /* 0x001fe400078e0200 */
[----:B-1----:R-:W-:Y:S02]  /*ad60*/  IMAD R3, R6, UR4, RZ ;  /* 0x0000000406037c24 */ /* 0x002fe4000f8e02ff */
[----:B------:R-:W-:-:S05]  /*ad70*/  VIADD R0, R0, 0xffffff80 ;  /* 0xffffff8000007836 */ /* 0x000fca0000000000 */
[----:B------:R-:W-:-:S13]  /*ad80*/  ISETP.GE.AND P0, PT, R0, R3, PT ;  /* 0x000000030000720c */ /* 0x000fda0003f06270 */
[----:B------:R-:W-:Y:S05]  /*ad90*/  @P0 BRA `(.L_x_10) ;  /* 0x00000040005c0947 */ /* 0x000fea0003800000 */
[----:B------:R-:W-:Y:S01]  /*ada0*/  ISETP.NE.AND P0, PT, R6, 0x1, PT ;  /* 0x000000010600780c */ /* 0x000fe20003f05270 */
[----:B------:R-:W0:Y:S01]  /*adb0*/  LDC.64 R12, c[0x0][0xbd8] ;  /* 0x0002f600ff0c7b82 */ /* 0x000e220000000a00 */
[----:B------:R-:W-:Y:S01]  /*adc0*/  SHF.R.S32.HI R5, RZ, 0x1f, R16 ;  /* 0x0000001fff057819 */ /* 0x000fe20000011410 */
[----:B------:R-:W-:Y:S02]  /*add0*/  ULDC.64 UR4, c[0x0][0xbd0] ;  /* 0x0002f40000047ab9 */ /* 0x000fe40000000a00 */
[----:B------:R-:W-:-:S04]  /*ade0*/  IMAD.WIDE.U32 R2, R16, UR4, RZ ;  /* 0x0000000410027c25 */ /* 0x000fc8000f8e00ff */
[----:B------:R-:W1:Y:S01]  /*adf0*/  S2UR UR6, SR_CTAID.Y ;  /* 0x00000000000679c3 */ /* 0x000e620000002600 */
[----:B------:R-:W-:-:S04]  /*ae00*/  IMAD R5, R5, UR4, RZ ;  /* 0x0000000405057c24 */ /* 0x000fc8000f8e02ff */
[----:B------:R-:W-:Y:S01]  /*ae10*/  IMAD R5, R16, UR5, R5 ;  /* 0x0000000510057c24 */ /* 0x000fe2000f8e0205 */
[----:B------:R-:W-:Y:S01]  /*ae20*/  ULDC.64 UR4, c[0x0][0xbe0] ;  /* 0x0002f80000047ab9 */ /* 0x000fe20000000a00 */
[----:B------:R-:W-:Y:S01]  /*ae30*/  IMAD.MOV R16, RZ, RZ, -R16 ;  /* 0x000000ffff107224 */ /* 0x000fe200078e0a10 */
[----:B------:R-:W2:Y:S01]  /*ae40*/  @P0 LDC R9, c[0x0][0xbec] ;  /* 0x0002fb00ff090b82 */ /* 0x000ea20000000800 */
[----:B------:R-:W-:Y:S02]  /*ae50*/  IMAD.IADD R3, R3, 0x1, R5 ;  /* 0x0000000103037824 */ /* 0x000fe400078e0205 */
[----:B------:R-:W-:-:S05]  /*ae60*/  IMAD.MOV.U32 R5, RZ, RZ, R0 ;  /* 0x000000ffff057224 */ /* 0x000fca00078e0000 */
[----:B------:R-:W1:Y:S01]  /*ae70*/  LDC R7, c[0x0][0xc50] ;  /* 0x00031400ff077b82 */ /* 0x000e620000000800 */
[C---:B0-----:R-:W-:Y:S02]  /*ae80*/  IMAD R8, R12.reuse, UR38, RZ ;  /* 0x000000260c087c24 */ /* 0x041fe4000f8e02ff */
[----:B------:R-:W-:-:S04]  /*ae90*/  IMAD.WIDE.U32 R2, R12, UR39, R2 ;  /* 0x000000270c027c25 */ /* 0x000fc8000f8e0002 */
[----:B------:R-:W-:Y:S01]  /*aea0*/  IMAD R13, R13, UR39, R8 ;  /* 0x000000270d0d7c24 */ /* 0x000fe2000f8e0208 */
[----:B------:R-:W0:Y:S03]  /*aeb0*/  @P0 LDC R11, c[0x0][0xbf0] ;  /* 0x0002fc00ff0b0b82 */ /* 0x000e260000000800 */
[----:B------:R-:W-:Y:S02]  /*aec0*/  IMAD.IADD R3, R13, 0x1, R3 ;  /* 0x000000010d037824 */ /* 0x000fe400078e0203 */
[----:B--2---:R-:W-:-:S04]  /*aed0*/  @P0 IMAD.HI.U32 R4, R0, R9, RZ ;  /* 0x0000000900040227 */ /* 0x004fc800078e00ff */
[----:B-1----:R-:W-:-:S04]  /*aee0*/  IMAD R9, R7, R16, UR6 ;  /* 0x0000000607097e24 */ /* 0x002fc8000f8e0210 */
[----:B------:R-:W-:Y:S01]  /*aef0*/  IMAD.WIDE.U32 R2, R9, UR4, R2 ;  /* 0x0000000409027c25 */ /* 0x000fe2000f8e0002 */
[----:B0-----:R-:W-:Y:S02]  /*af00*/  @P0 SHF.R.U32.HI R5, RZ, R11, R4 ;  /* 0x0000000bff050219 */ /* 0x001fe40000011604 */
[----:B------:R-:W-:Y:S02]  /*af10*/  SHF.R.S32.HI R4, RZ, 0x1f, R9 ;  /* 0x0000001fff047819 */ /* 0x000fe40000011409 */
[----:B------:R-:W-:Y:S01]  /*af20*/  IADD3 R2, P0, R5, R2, RZ ;  /* 0x0000000205027210 */ /* 0x000fe20007f1e0ff */
[----:B------:R-:W-:Y:S02]  /*af30*/  IMAD.MOV R7, RZ, RZ, -R5 ;  /* 0x000000ffff077224 */ /* 0x000fe400078e0a05 */
[----:B------:R-:W-:Y:S02]  /*af40*/  IMAD R4, R4, UR4, RZ ;  /* 0x0000000404047c24 */ /* 0x000fe4000f8e02ff */
[----:B------:R-:W-:-:S02]  /*af50*/  IMAD R7, R6, R7, R0 ;  /* 0x0000000706077224 */ /* 0x000fc400078e0200 */
[----:B------:R-:W-:Y:S01]  /*af60*/  IMAD R4, R9, UR5, R4 ;  /* 0x0000000509047c24 */ /* 0x000fe2000f8e0204 */
[----:B------:R-:W-:Y:S01]  /*af70*/  SHF.R.S32.HI R9, RZ, 0x1f, R5 ;  /* 0x0000001fff097819 */ /* 0x000fe20000011405 */
[----:B------:R-:W-:Y:S01]  /*af80*/  ULDC.64 UR4, c[0x0][0xbc8] ;  /* 0x0002f20000047ab9 */ /* 0x000fe20000000a00 */
[----:B------:R-:W-:Y:S02]  /*af90*/  SHF.R.S32.HI R0, RZ, 0x1f, R7 ;  /* 0x0000001fff007819 */ /* 0x000fe40000011407 */
[----:B------:R-:W-:-:S03]  /*afa0*/  IADD3.X R3, R9, R3, R4, P0, !PT ;  /* 0x0000000309037210 */ /* 0x000fc600007fe404 */
[----:B------:R-:W-:Y:S02]  /*afb0*/  IMAD R0, R0, UR4, RZ ;  /* 0x0000000400007c24 */ /* 0x000fe4000f8e02ff */
[----:B------:R-:W-:-:S04]  /*afc0*/  IMAD.WIDE.U32 R2, R7, UR4, R2 ;  /* 0x0000000407027c25 */ /* 0x000fc8000f8e0002 */
[----:B------:R-:W-:Y:S01]  /*afd0*/  IMAD R5, R7, UR5, R0 ;  /* 0x0000000507057c24 */ /* 0x000fe2000f8e0200 */
[----:B------:R-:W-:Y:S02]  /*afe0*/  ULDC.64 UR4, c[0x0][0xba8] ;  /* 0x0002ea0000047ab9 */ /* 0x000fe40000000a00 */
[----:B------:R-:W-:Y:S01]  /*aff0*/  LEA R4, P0, R2, UR4, 0x2 ;  /* 0x0000000402047c11 */ /* 0x000fe2000f8010ff */
[----:B------:R-:W-:-:S05]  /*b000*/  IMAD.IADD R3, R3, 0x1, R5 ;  /* 0x0000000103037824 */ /* 0x000fca00078e0205 */
[----:B------:R-:W-:Y:S01]  /*b010*/  LEA.HI.X R5, R2, UR5, R3, 0x2, P0 ;  /* 0x0000000502057c11 */ /* 0x000fe200080f1403 */
[----:B------:R-:W-:-:S05]  /*b020*/  IMAD.MOV.U32 R3, RZ, RZ, -0x800000 ;  /* 0xff800000ff037424 */ /* 0x000fca00078e00ff */
[----:B------:R0:W-:Y:S01]  /*b030*/  STG.E desc[UR40][R4.64], R3 ;  /* 0x0000000304007986 */ /* 0x0001e2000c101928 */
[----:B------:R-:W-:Y:S05]  /*b040*/  BRA `(.L_x_10) ;  /* 0x0000003c00b07947 */ /* 0x000fea0003800000 */
.L_x_8:
[----:B------:R-:W-:-:S08]  /*b050*/  NOP ;  /* 0x0000000000007918 */ /* 0x000fd00000000000 */
[----:B--2---:R-:W0:-:S00]  /*b060*/  USETMAXREG.DEALLOC.CTAPOOL 0x18 ;  /* 0x00000018000079c8 */ /* 0x004e0000080e0500 */
[----:B0-----:R-:W-:Y:S01]  /*b070*/  LOP3.LUT R0, R0, 0x3, RZ, 0xc0, !PT ;  /* 0x0000000300007812 */ /* 0x001fe200078ec0ff */
[----:B------:R-:W0:Y:S05]  /*b080*/  S2R R18, SR_CTAID.Z ;  /* 0x0000000000127919 */ /* 0x000e2a0000002700 */
[----:B------:R-:W1:Y:S01]  /*b090*/  S2UR UR6, SR_CTAID.Y ;  /* 0x00000000000679c3 */ /* 0x000e620000002600 */
[----:B------:R-:W2:Y:S02]  /*b0a0*/  SHFL.IDX PT, R0, R0, RZ, 0x1f ;  /* 0x00001fff00007589 */ /* 0x000ea400000e0000 */
[----:B--2---:R-:W-:-:S13]  /*b0b0*/  ISETP.NE.AND P0, PT, R0, RZ, PT ;  /* 0x000000ff0000720c */ /* 0x004fda0003f05270 */
[----:B01----:R-:W-:Y:S05]  /*b0c0*/  @!P0 BRA `(.L_x_38) ;  /* 0x0000000000288947 */ /* 0x003fea0003800000 */
[----:B------:R-:W-:Y:S01]  /*b0d0*/  ULDC UR7, c[0x0][0xc50] ;  /* 0x0003140000077ab9 */ /* 0x000fe20000000800 */
[----:B------:R-:W-:Y:S01]  /*b0e0*/  UMOV UR36, UR6 ;  /* 0x0000000600247c82 */ /* 0x000fe20008000000 */
[----:B------:R-:W-:-:S06]  /*b0f0*/  UISETP.NE.AND UP0, UPT, UR7, 0x1, UPT ;  /* 0x000000010700788c */ /* 0x000fcc000bf05270 */
[----:B------:R-:W-:-:S13]  /*b100*/  PLOP3.LUT P0, PT, PT, PT, UP0, 0x80, 0x0 ;  /* 0x000000000000781c */ /* 0x000fda0003f0f008 */
[----:B------:R-:W-:Y:S05]  /*b110*/  @!P0 BRA `(.L_x_39) ;  /* 0x0000000000308947 */ /* 0x000fea0003800000 */
[----:B------:R-:W-:Y:S01]  /*b120*/  ULDC UR4, c[0x0][0xc54] ;  /* 0x0003150000047ab9 */ /* 0x000fe20000000800 */
[----:B------:R-:W-:Y:S01]  /*b130*/  ULDC UR36, c[0x0][0xc58] ;  /* 0x0003160000247ab9 */ /* 0x000fe20000000800 */
[----:B------:R-:W-:-:S04]  /*b140*/  UIMAD.WIDE.U32 UR4, UR6, UR4, URZ ;  /* 0x00000004060472a5 */ /* 0x000fc8000f8e003f */
[----:B------:R-:W-:Y:S01]  /*b150*/  USHF.R.U32.HI UR36, URZ, UR36, UR5 ;  /* 0x000000243f247299 */ /* 0x000fe20008011605 */
[----:B------:R-:W-:Y:S11]  /*b160*/  BRA `(.L_x_39) ;  /* 0x00000000001c7947 */ /* 0x000ff60003800000 */
.L_x_38:
[----:B------:R-:W-:Y:S01]  /*b170*/  ULDC UR7, c[0x0][0xc50] ;  /* 0x0003140000077ab9 */ /* 0x000fe20000000800 */
[----:B------:R-:W-:Y:S01]  /*b180*/  UMOV UR36, UR6 ;  /* 0x0000000600247c82 */ /* 0x000fe20008000000 */
[----:B------:R-:W-:-:S11]  /*b190*/  UISETP.NE.AND UP0, UPT, UR7, 0x1, UPT ;  /* 0x000000010700788c */ /* 0x000fd6000bf05270 */
[----:B------:R-:W-:Y:S01]  /*b1a0*/  @UP0 ULDC UR4, c[0x0][0xc54] ;  /* 0x0003150000040ab9 */ /* 0x000fe20000000800 */
[----:B------:R-:W-:Y:S01]  /*b1b0*/  @UP0 ULDC UR8, c[0x0][0xc58] ;  /* 0x0003160000080ab9 */ /* 0x000fe20000000800 */
[----:B------:R-:W-:-:S04]  /*b1c0*/  UIMAD.WIDE.U32 UR4, UR6, UR4, URZ ;  /* 0x00000004060472a5 */ /* 0x000fc8000f8e003f */
[----:B------:R-:W-:-:S12]  /*b1d0*/  @UP0 USHF.R.U32.HI UR36, URZ, UR8, UR5 ;  /* 0x000000083f240299 */ /* 0x000fd80008011605 */
.L_x_39:
[----:B------:R-:W-:Y:S01]  /*b1e0*/  ISETP.GE.AND P0, PT, R18, RZ, PT ;  /* 0x000000ff1200720c */ /* 0x000fe20003f06270 */
[----:B------:R-:W-:Y:S01]  /*b1f0*/  UIADD3 UR4, -UR36, URZ, URZ ;  /* 0x0000003f24047290 */ /* 0x000fe2000fffe13f */
[----:B------:R-:W-:Y:S02]  /*b200*/  IMAD.MOV.U32 R21, RZ, RZ, 0x1 ;  /* 0x00000001ff157424 */ /* 0x000fe400078e00ff */
[----:B------:R-:W-:Y:S01]  /*b210*/  IMAD.MOV.U32 R0, RZ, RZ, RZ ;  /* 0x000000ffff007224 */ /* 0x000fe200078e00ff */
[----:B------:R-:W-:Y:S01]  /*b220*/  UIMAD UR4, UR7, UR4, UR6 ;  /* 0x00000004070472a4 */ /* 0x000fe2000f8e0206 */
[----:B------:R-:W-:-:S07]  /*b230*/  IMAD.MOV.U32 R2, RZ, RZ, 0x1 ;  /* 0x00000001ff027424 */ /* 0x000fce00078e00ff */
[----:B------:R-:W-:Y:S05]  /*b240*/  @!P0 BRA `(.L_x_40) ;  /* 0x0000003800648947 */ /* 0x000fea0003800000 */
[----:B------:R-:W-:Y:S01]  /*b250*/  ULDC.64 UR6, c[0x0][0x418] ;  /* 0x0001060000067ab9 */ /* 0x000fe20000000a00 */
[----:B------:R-:W-:Y:S01]  /*b260*/  ULDC UR5, c[0x0][0x424] ;  /* 0x0001090000057ab9 */ /* 0x000fe20000000800 */
[----:B------:R-:W-:Y:S01]  /*b270*/  UISETP.NE.U32.AND UP0, UPT, UR6, URZ, UPT ;  /* 0x0000003f0600728c */ /* 0x000fe2000bf05070 */
[----:B------:R-:W-:Y:S02]  /*b280*/  IMAD.MOV.U32 R17, RZ, RZ, RZ ;  /* 0x000000ffff117224 */ /* 0x000fe400078e00ff */
[----:B------:R-:W-:Y:S01]  /*b290*/  ULDC UR6, c[0x0][0x2f0] ;  /* 0x0000bc0000067ab9 */ /* 0x000fe20000000800 */
[----:B------:R-:W-:Y:S02]  /*b2a0*/  UISETP.NE.AND.EX UP0, UPT, UR7, URZ, UPT, UP0 ;  /* 0x0000003f0700728c */ /* 0x000fe4000bf05300 */
[----:B------:R-:W-:Y:S02]  /*b2b0*/  ULOP3.LUT UR7, UR4, 0xffff, URZ, 0xc0, !UPT ;  /* 0x0000ffff04077892 */ /* 0x000fe4000f8ec03f */
[----:B------:R-:W-:-:S04]  /*b2c0*/  USEL UR5, UR5, 0x1, UP0 ;  /* 0x0000000105057887 */ /* 0x000fc80008000000 */
[----:B------:R-:W-:-:S04]  /*b2d0*/  UIMAD UR5, UR5, UR6, URZ ;  /* 0x00000006050572a4 */ /* 0x000fc8000f8e023f */
[----:B------:R-:W-:Y:S02]  /*b2e0*/  UISETP.GE.AND UP0, UPT, UR5, 0x1, UPT ;  /* 0x000000010500788c */ /* 0x000fe4000bf06270 */
[----:B------:R-:W-:-:S04]  /*b2f0*/  UIADD3 UR5, UR5, 0x7f, URZ ;  /* 0x0000007f05057890 */ /* 0x000fc8000fffe03f */
[----:B------:R-:W-:Y:S01]  /*b300*/  PLOP3.LUT P0, PT, PT, PT, UP0, 0x80, 0x0 ;  /* 0x000000000000781c */ /* 0x000fe20003f0f008 */
[----:B------:R-:W-:-:S04]  /*b310*/  USHF.R.S32.HI UR6, URZ, 0x1f, UR5 ;  /* 0x0000001f3f067899 */ /* 0x000fc80008011405 */
[----:B------:R-:W-:-:S04]  /*b320*/  ULEA.HI UR6, UR6, UR5, URZ, 0x7 ;  /* 0x0000000506067291 */ /* 0x000fc8000f8f383f */
[----:B------:R-:W-:-:S04]  /*b330*/  USHF.R.S32.HI UR6, URZ, 0x7, UR6 ;  /* 0x000000073f067899 */ /* 0x000fc80008011406 */
[----:B------:R-:W-:Y:S08]  /*b340*/  @!P0 BRA `(.L_x_41) ;  /* 0x00000000007c8947 */ /* 0x000ff00003800000 */
[----:B------:R-:W-:-:S04]  /*b350*/  USHF.R.U32.HI UR4, URZ, 0x10, UR4 ;  /* 0x000000103f047899 */ /* 0x000fc80008011604 */
[----:B------:R-:W-:-:S11]  /*b360*/  UISETP.NE.AND UP0, UPT, UR4, URZ, UPT ;  /* 0x0000003f0400728c */ /* 0x000fd6000bf05270 */
[----:B------:R-:W-:Y:S02]  /*b370*/  @!UP0 ULDC UR4, c[0x0][0x9f0] ;  /* 0x00027c0000048ab9 */ /* 0x000fe40000000800 */
[----:B------:R-:W-:Y:S01]  /*b380*/  IMAD.U32 R6, RZ, RZ, UR4 ;  /* 0x00000004ff067e24 */ /* 0x000fe2000f8e00ff */
[----:B------:R-:W-:-:S04]  /*b390*/  UIADD3 UR5, UR6, -0x1, UR4 ;  /* 0xffffffff06057890 */ /* 0x000fc8000fffe004 */
[-C--:B------:R-:W-:Y:S02]  /*b3a0*/  IABS R0, R6.reuse ;  /* 0x0000000600007213 */ /* 0x080fe40000000000 */
[----:B------:R-:W-:Y:S02]  /*b3b0*/  IABS R6, R6 ;  /* 0x0000000600067213 */ /* 0x000fe40000000000 */
[----:B------:R-:W0:Y:S08]  /*b3c0*/  I2F.RP R4, R0 ;  /* 0x0000000000047306 */ /* 0x000e300000209400 */
[----:B0-----:R-:W0:Y:S02]  /*b3d0*/  MUFU.RCP R4, R4 ;  /* 0x0000000400047308 */ /* 0x001e240000001000 */
[----:B0-----:R-:W-:-:S06]  /*b3e0*/  VIADD R2, R4, 0xffffffe ;  /* 0x0ffffffe04027836 */ /* 0x001fcc0000000000 */
[----:B------:R0:W1:Y:S02]  /*b3f0*/  F2I.FTZ.U32.TRUNC.NTZ R3, R2 ;  /* 0x0000000200037305 */ /* 0x000064000021f000 */
[----:B0-----:R-:W-:Y:S02]  /*b400*/  IMAD.MOV.U32 R2, RZ, RZ, RZ ;  /* 0x000000ffff027224 */ /* 0x001fe400078e00ff */
[----:B-1----:R-:W-:-:S04]  /*b410*/  IMAD.MOV R5, RZ, RZ, -R3 ;  /* 0x000000ffff057224 */ /* 0x002fc800078e0a03 */
[----:B------:R-:W-:-:S04]  /*b420*/  IMAD R5, R5, R0, RZ ;  /* 0x0000000005057224 */ /* 0x000fc800078e02ff */
[----:B------:R-:W-:-:S04]  /*b430*/  IMAD.HI.U32 R3, R3, R5, R2 ;  /* 0x0000000503037227 */ /* 0x000fc800078e0002 */
[----:B------:R-:W-:Y:S01]  /*b440*/  IMAD.U32 R5, RZ, RZ, UR5 ;  /* 0x00000005ff057e24 */ /* 0x000fe2000f8e00ff */
[----:B------:R-:W-:-:S04]  /*b450*/  ULOP3.LUT UR5, UR5, UR4, URZ, 0x3c, !UPT ;  /* 0x0000000405057292 */ /* 0x000fc8000f8e3c3f */
[----:B------:R-:W-:Y:S01]  /*b460*/  IABS R2, R5 ;  /* 0x0000000500027213 */ /* 0x000fe20000000000 */
[----:B------:R-:W-:Y:S01]  /*b470*/  IMAD.MOV R5, RZ, RZ, -R6 ;  /* 0x000000ffff057224 */ /* 0x000fe200078e0a06 */
[----:B------:R-:W-:-:S03]  /*b480*/  ISETP.LE.AND P2, PT, RZ, UR5, PT ;  /* 0x00000005ff007c0c */ /* 0x000fc6000bf43270 */
[----:B------:R-:W-:-:S04]  /*b490*/  IMAD.HI.U32 R3, R3, R2, RZ ;  /* 0x0000000203037227 */ /* 0x000fc800078e00ff */
[----:B------:R-:W-:-:S05]  /*b4a0*/  IMAD R5, R3, R5, R2 ;  /* 0x0000000503057224 */ /* 0x000fca00078e0202 */
[----:B------:R-:W-:-:S13]  /*b4b0*/  ISETP.GT.U32.AND P1, PT, R0, R5, PT ;  /* 0x000000050000720c */ /* 0x000fda0003f24070 */
[----:B------:R-:W-:Y:S02]  /*b4c0*/  @!P1 IMAD.IADD R5, R5, 0x1, -R0 ;  /* 0x0000000105059824 */ /* 0x000fe400078e0a00 */
[----:B------:R-:W-:Y:S01]  /*b4d0*/  @!P1 VIADD R3, R3, 0x1 ;  /* 0x0000000103039836 */ /* 0x000fe20000000000 */
[----:B------:R-:W-:Y:S02]  /*b4e0*/  ISETP.NE.AND P1, PT, RZ, UR4, PT ;  /* 0x00000004ff007c0c */ /* 0x000fe4000bf25270 */
[----:B------:R-:W-:-:S13]  /*b4f0*/  ISETP.GE.U32.AND P0, PT, R5, R0, PT ;  /* 0x000000000500720c */ /* 0x000fda0003f06070 */
[----:B------:R-:W-:-:S04]  /*b500*/  @P0 VIADD R3, R3, 0x1 ;  /* 0x0000000103030836 */ /* 0x000fc80000000000 */
[----:B------:R-:W-:Y:S01]  /*b510*/  @!P2 IMAD.MOV R3, RZ, RZ, -R3 ;  /* 0x000000ffff03a224 */ /* 0x000fe200078e0a03 */
[----:B------:R-:W-:-:S05]  /*b520*/  @!P1 LOP3.LUT R3, RZ, UR4, RZ, 0x33, !PT ;  /* 0x00000004ff039c12 */ /* 0x000fca000f8e33ff */
[----:B------:R-:W-:-:S07]  /*b530*/  IMAD.MOV.U32 R17, RZ, RZ, R3 ;  /* 0x000000ffff117224 */ /* 0x000fce00078e0003 */
.L_x_41:
[----:B------:R-:W-:Y:S02]  /*b540*/  IMAD R0, R17, UR7, RZ ;  /* 0x0000000711007c24 */ /* 0x000fe4000f8e02ff */
[----:B------:R-:W-:-:S03]  /*b550*/  IMAD.MOV.U32 R2, RZ, RZ, 0x1 ;  /* 0x00000001ff027424 */ /* 0x000fc600078e00ff */
[----:B------:R-:W-:Y:S01]  /*b560*/  VIADDMNMX R17, R0, R17, UR6, PT ;  /* 0x0000000600117e46 */ /* 0x000fe2000b800111 */
[----:B------:R0:W-:Y:S03]  /*b570*/  STL [R1+0x10], R0 ;  /* 0x0000100001007387 */ /* 0x0001e60000100800 */
[----:B------:R-:W-:Y:S01]  /*b580*/  ISETP.GT.AND P0, PT, R17, R0, PT ;  /* 0x000000001100720c */ /* 0x000fe20003f04270 */
[----:B0-----:R-:W-:-:S12]  /*b590*/  IMAD.MOV.U32 R0, RZ, RZ, RZ ;  /* 0x000000ffff007224 */ /* 0x001fd800078e00ff */
[----:B------:R-:W-:Y:S05]  /*b5a0*/  @!P0 BRA `(.L_x_40) ;  /* 0x00000034008c8947 */ /* 0x000fea0003800000 */
[----:B------:R-:W0:Y:S01]  /*b5b0*/  S2UR UR4, SR_CgaCtaId ;  /* 0x00000000000479c3 */ /* 0x000e220000008800 */
[----:B------:R-:W-:Y:S02]  /*b5c0*/  UMOV UR38, 0x400 ;  /* 0x0000040000267882 */ /* 0x000fe40000000000 */
[----:B0-----:R-:W-:-:S04]  /*b5d0*/  ULEA UR38, UR4, UR38, 0x18 ;  /* 0x0000002604267291 */ /* 0x001fc8000f8ec03f */
[----:B------:R-:W-:-:S04]  /*b5e0*/  UIADD3 UR4, UR38, 0x28400, URZ ;  /* 0x0002840026047890 */ /* 0x000fc8000fffe03f */
[----:B------:R-:W-:-:S06]  /*b5f0*/  ULOP3.LUT UP0, URZ, UR4, 0x3ff, URZ, 0xc0, !UPT ;  /* 0x000003ff043f7892 */ /* 0x000fcc000f80c03f */
[----:B------:R-:W-:-:S13]  /*b600*/  PLOP3.LUT P0, PT, PT, PT, UP0, 0x80, 0x0 ;  /* 0x000000000000781c */ /* 0x000fda0003f0f008 */
[----:B------:R-:W-:Y:S05]  /*b610*/  @!P0 BRA `(.L_x_42) ;  /* 0x0000000000408947 */ /* 0x000fea0003800000 */
[----:B------:R-:W-:Y:S01]  /*b620*/  MOV R2, 0x0 ;  /* 0x0000000000027802 */ /* 0x000fe20000000f00 */
[----:B------:R-:W-:Y:S01]  /*b630*/  ULDC.64 UR6, c[0x4][0xc0] ;  /* 0x0100300000067ab9 */ /* 0x000fe20000000a00 */
[----:B------:R-:W-:Y:S01]  /*b640*/  ULDC.64 UR8, c[0x4][0xc8] ;  /* 0x0100320000087ab9 */ /* 0x000fe20000000a00 */
[----:B------:R-:W-:Y:S01]  /*b650*/  ULDC.64 UR4, c[0x4][0x8] ;  /* 0x0100020000047ab9 */ /* 0x000fe20000000a00 */
[----:B------:R-:W-:Y:S02]  /*b660*/  IMAD.U32 R4, RZ, RZ, UR6 ;  /* 0x00000006ff047e24 */ /* 0x000fe4000f8e00ff */
[----:B------:R-:W0:Y:S01]  /*b670*/  LDC.64 R2, c[0x4][R2] ;  /* 0x0100000002027b82 */ /* 0x000e220000000a00 */
[----:B------:R-:W-:Y:S02]  /*b680*/  IMAD.U32 R5, RZ, RZ, UR7 ;  /* 0x00000007ff057e24 */ /* 0x000fe4000f8e00ff */
[----:B------:R-:W-:Y:S02]  /*b690*/  IMAD.U32 R6, RZ, RZ, UR8 ;  /* 0x00000008ff067e24 */ /* 0x000fe4000f8e00ff */
[----:B------:R-:W-:-:S02]  /*b6a0*/  IMAD.U32 R7, RZ, RZ, UR9 ;  /* 0x00000009ff077e24 */ /* 0x000fc4000f8e00ff */
[----:B------:R-:W-:Y:S02]  /*b6b0*/  IMAD.U32 R10, RZ, RZ, UR4 ;  /* 0x00000004ff0a7e24 */ /* 0x000fe4000f8e00ff */
[----:B------:R-:W-:Y:S02]  /*b6c0*/  IMAD.U32 R11, RZ, RZ, UR5 ;  /* 0x00000005ff0b7e24 */ /* 0x000fe4000f8e00ff */
[----:B------:R-:W-:Y:S02]  /*b6d0*/  IMAD.MOV.U32 R8, RZ, RZ, 0x70 ;  /* 0x00000070ff087424 */ /* 0x000fe400078e00ff */
[----:B------:R-:W-:Y:S02]  /*b6e0*/  IMAD.MOV.U32 R12, RZ, RZ, 0x1 ;  /* 0x00000001ff0c7424 */ /* 0x000fe400078e00ff */
[----:B------:R-:W-:-:S07]  /*b6f0*/  IMAD.MOV.U32 R13, RZ, RZ, RZ ;  /* 0x000000ffff0d7224 */ /* 0x000fce00078e00ff */
[----:B------:R-:W-:-:S07]  /*b700*/  LEPC R20, `(.L_x_42) ;  /* 0x000000001014794e */ /* 0x000fce0000000000 */
[----:B0-----:R-:W-:Y:S05]  /*b710*/  CALL.ABS.NOINC R2 ;  /* 0x0000000002007343 */ /* 0x001fea0003c00000 */
.L_x_42:
[----:B------:R-:W-:-:S06]  /*b720*/  UIADD3 UR4, UR38, 0x10400, URZ ;  /* 0x0001040026047890 */ /* 0x000fcc000fffe03f */
[----:B------:R-:W-:-:S05]  /*b730*/  IMAD.U32 R16, RZ, RZ, UR4 ;  /* 0x00000004ff107e24 */ /* 0x000fca000f8e00ff */
[----:B------:R-:W-:-:S13]  /*b740*/  LOP3.LUT P0, RZ, R16, 0x3ff, RZ, 0xc0, !PT ;  /* 0x000003ff10ff7812 */ /* 0x000fda000780c0ff */
        /* <DEDUP_REMOVED lines=17> */
.L_x_43:
        /* <DEDUP_REMOVED lines=20> */
.L_x_44:
        /* <DEDUP_REMOVED lines=18> */
.L_x_45:
[----:B------:R-:W0:Y:S01]  /*bac0*/  LDC.64 R2, c[0x0][0x9f8] ;  /* 0x00027e00ff027b82 */ /* 0x000e220000000a00 */
[----:B------:R-:W-:Y:S01]  /*bad0*/  IMAD.MOV.U32 R10, RZ, RZ, R18 ;  /* 0x000000ffff0a7224 */ /* 0x000fe200078e0012 */
[----:B0-----:R-:W-:-:S04]  /*bae0*/  ISETP.NE.U32.AND P0, PT, R2, RZ, PT ;  /* 0x000000ff0200720c */ /* 0x001fc80003f05070 */
[----:B------:R-:W-:Y:S01]  /*baf0*/  ISETP.NE.AND.EX P0, PT, R3, RZ, PT, P0 ;  /* 0x000000ff0300720c */ /* 0x000fe20003f05300 */
[----:B------:R-:W-:-:S12]  /*bb00*/  IMAD.SHL.U32 R0, R19, 0x80, RZ ;  /* 0x0000008013007824 */ /* 0x000fd800078e00ff */
[----:B------:R-:W0:Y:S01]  /*bb10*/  @P0 LDC.64 R2, c[0x0][0x9f8] ;  /* 0x00027e00ff020b82 */ /* 0x000e220000000a00 */
[----:B------:R-:W-:Y:S02]  /*bb20*/  LOP3.LUT R8, R19, 0x7f, RZ, 0xc0, !PT ;  /* 0x0000007f13087812 */ /* 0x000fe400078ec0ff */
[C---:B------:R-:W-:Y:S02]  /*bb30*/  LOP3.LUT R4, R0.reuse, 0x380, RZ, 0xc0, !PT ;  /* 0x0000038000047812 */ /* 0x040fe400078ec0ff */
[----:B------:R-:W-:Y:S02]  /*bb40*/  SHF.R.U32.HI R5, RZ, 0x5, R8 ;  /* 0x00000005ff057819 */ /* 0x000fe40000011608 */
[----:B------:R-:W-:-:S03]  /*bb50*/  LOP3.LUT R6, R0, 0x400, RZ, 0xc0, !PT ;  /* 0x0000040000067812 */ /* 0x000fc600078ec0ff */
[C---:B------:R-:W-:Y:S02]  /*bb60*/  IMAD R7, R5.reuse, 0x10, R4 ;  /* 0x0000001005077824 */ /* 0x040fe400078e0204 */
[----:B------:R-:W-:Y:S02]  /*bb70*/  IMAD R6, R5, 0x800, R6 ;  /* 0x0000080005067824 */ /* 0x000fe400078e0206 */
[----:B------:R-:W2:Y:S01]  /*bb80*/  LDL.LU R5, [R1] ;  /* 0x0000000001057983 */ /* 0x000ea20000300800 */
[----:B0-----:R-:W-:-:S05]  /*bb90*/  @P0 IMAD.WIDE R2, R18, 0x4, R2 ;  /* 0x0000000412020825 */ /* 0x001fca00078e0202 */
[----:B------:R0:W3:Y:S01]  /*bba0*/  @P0 LDG.E R10, desc[UR40][R2.64] ;  /* 0x00000028020a0981 */ /* 0x0000e2000c1e1900 */
[----:B------:R-:W-:Y:S01]  /*bbb0*/  IMAD.SHL.U32 R18, R19, 0x10, RZ ;  /* 0x0000001013127824 */ /* 0x000fe200078e00ff */
[----:B------:R-:W-:-:S04]  /*bbc0*/  LOP3.LUT R9, R4, 0x10, R19, 0xf8, !PT ;  /* 0x0000001004097812 */ /* 0x000fc800078ef813 */
[----:B------:R-:W-:Y:S01]  /*bbd0*/  LOP3.LUT R18, R18, 0x70, RZ, 0xc0, !PT ;  /* 0x0000007012127812 */ /* 0x000fe200078ec0ff */
[----:B0-----:R-:W0:Y:S03]  /*bbe0*/  LDC.64 R2, c[0x0][0x418] ;  /* 0x00010600ff027b82 */ /* 0x001e260000000a00 */
[-C--:B------:R-:W-:Y:S02]  /*bbf0*/  LOP3.LUT R7, R7, R18.reuse, RZ, 0x3c, !PT ;  /* 0x0000001207077212 */ /* 0x080fe400078e3cff */
[----:B------:R-:W-:Y:S02]  /*bc00*/  LOP3.LUT R9, R9, R18, RZ, 0x3c, !PT ;  /* 0x0000001209097212 */ /* 0x000fe400078e3cff */
[----:B------:R-:W-:-:S03]  /*bc10*/  LOP3.LUT R4, R7, 0xc00, R0, 0xf8, !PT ;  /* 0x00000c0007047812 */ /* 0x000fc600078ef800 */
[----:B------:R-:W-:Y:S02]  /*bc20*/  IMAD.IADD R0, R6, 0x1, R9 ;  /* 0x0000000106007824 */ /* 0x000fe400078e0209 */
[----:B------:R-:W-:Y:S04]  /*bc30*/  STL [R1+0x18], R4 ;  /* 0x0000180401007387 */ /* 0x000fe80000100800 */
[----:B------:R1:W-:Y:S01]  /*bc40*/  STL [R1+0x1c], R0 ;  /* 0x00001c0001007387 */ /* 0x0003e20000100800 */
[----:B0-----:R-:W-:-:S04]  /*bc50*/  ISETP.NE.U32.AND P0, PT, R2, RZ, PT ;  /* 0x000000ff0200720c */ /* 0x001fc80003f05070 */
[----:B------:R-:W-:Y:S02]  /*bc60*/  R2P PR, R19, 0x6 ;  /* 0x0000000613007804 */ /* 0x000fe40000000000 */
[----:B------:R-:W-:Y:S01]  /*bc70*/  ISETP.NE.AND.EX P3, PT, R3, RZ, PT, P0 ;  /* 0x000000ff0300720c */ /* 0x000fe20003f65300 */
[----:B-1----:R-:W-:Y:S02]  /*bc80*/  IMAD.MOV.U32 R0, RZ, RZ, 0x40 ;  /* 0x00000040ff007424 */ /* 0x002fe400078e00ff */
[----:B------:R-:W-:-:S03]  /*bc90*/  IMAD.MOV.U32 R4, RZ, RZ, 0x20 ;  /* 0x00000020ff047424 */ /* 0x000fc600078e00ff */
[----:B------:R-:W-:-:S05]  /*bca0*/  SEL R0, R0, 0xffffffc0, !P2 ;  /* 0xffffffc000007807 */ /* 0x000fca0005000000 */
[----:B------:R0:W-:Y:S02]  /*bcb0*/  STL [R1+0x8], R0 ;  /* 0x0000080001007387 */ /* 0x0001e40000100800 */
[----:B0-----:R-:W-:Y:S01]  /*bcc0*/  SEL R0, R4, 0xffffffe0, !P1 ;  /* 0xffffffe004007807 */ /* 0x001fe20004800000 */
[----:B------:R-:W-:Y:S01]  /*bcd0*/  UMOV UR4, 0xffffffff ;  /* 0xffffffff00047882 */ /* 0x000fe20000000000 */
[----:B------:R-:W-:-:S04]  /*bce0*/  SHF.R.U32.HI R7, RZ, 0x5, R19 ;  /* 0x00000005ff077819 */ /* 0x000fc80000011613 */
[----:B------:R-:W-:Y:S02]  /*bcf0*/  LOP3.LUT R7, R7, 0x3, RZ, 0xc0, !PT ;  /* 0x0000000307077812 */ /* 0x000fe400078ec0ff */
[----:B--2---:R-:W-:-:S04]  /*bd00*/  LOP3.LUT R5, R5, 0xfffffffe, RZ, 0xc0, !PT ;  /* 0xfffffffe05057812 */ /* 0x004fc800078ec0ff */
[----:B------:R-:W-:Y:S02]  /*bd10*/  @P3 LOP3.LUT R5, R5, 0x1, RZ, 0xfc, !PT ;  /* 0x0000000105053812 */ /* 0x000fe400078efcff */
[----:B---3--:R-:W-:Y:S01]  /*bd20*/  SHF.R.S32.HI R9, RZ, 0x1f, R10 ;  /* 0x0000001fff097819 */ /* 0x008fe2000001140a */
[----:B------:R0:W-:Y:S04]  /*bd30*/  STL [R1+0x4], R10 ;  /* 0x0000040a01007387 */ /* 0x0001e80000100800 */
[----:B------:R0:W-:Y:S04]  /*bd40*/  STL [R1], R5 ;  /* 0x0000000501007387 */ /* 0x0001e80000100800 */
[----:B------:R0:W-:Y:S04]  /*bd50*/  STL [R1+0xc], R0 ;  /* 0x00000c0001007387 */ /* 0x0001e80000100800 */
[----:B------:R0:W-:Y:S01]  /*bd60*/  STL [R1+0x14], R9 ;  /* 0x0000140901007387 */ /* 0x0001e20000100800 */
[----:B------:R-:W-:Y:S01]  /*bd70*/  SEL R16, R10, RZ, !P3 ;  /* 0x000000ff0a107207 */ /* 0x000fe20005800000 */
[----:B------:R-:W-:Y:S06]  /*bd80*/  BRA.DIV UR4, `(.L_x_46) ;  /* 0x0000003204e07947 */ /* 0x000fec000b800000 */
[----:B------:R1:W2:Y:S02]  /*bd90*/  SHFL.IDX PT, R14, R7, RZ, 0x1f ;  /* 0x00001fff070e7589 */ /* 0x0002a400000e0000 */
.L_x_99:
[----:B------:R-:W-:Y:S01]  /*bda0*/  PLOP3.LUT P1, PT, PT, PT, PT, 0x8, 0x0 ;  /* 0x000000000000781c */ /* 0x000fe20003f2e170 */
[----:B0-----:R-:W-:Y:S01]  /*bdb0*/  IMAD.MOV.U32 R0, RZ, RZ, R5 ;  /* 0x000000ffff007224 */ /* 0x001fe200078e0005 */
[----:B--2---:R-:W-:-:S04]  /*bdc0*/  ISETP.NE.AND P0, PT, R14, RZ, PT ;  /* 0x000000ff0e00720c */ /* 0x004fc80003f05270 */
[----:B------:R-:W-:-:S07]  /*bdd0*/  LOP3.LUT R0, R0, 0xfffffffd, RZ, 0xc0, !PT ;  /* 0xfffffffd00007812 */ /* 0x000fce00078ec0ff */
[----:B------:R-:W-:-:S05]  /*bde0*/  @P1 LOP3.LUT R0, R0, 0x2, RZ, 0xfc, !PT ;  /* 0x0000000200001812 */ /* 0x000fca00078efcff */
[----:B------:R0:W-:Y:S01]  /*bdf0*/  STL [R1], R0 ;  /* 0x0000000001007387 */ /* 0x0001e20000100800 */
[----:B------:R-:W-:Y:S05]  /*be00*/  @P0 BRA `(.L_x_47) ;  /* 0x0000000400580947 */ /* 0x000fea0003800000 */
[----:B------:R-:W-:Y:S01]  /*be10*/  UMOV UR4, 0xffffffff ;  /* 0xffffffff00047882 */ /* 0x000fe20000000000 */
[----:B0-----:R-:W-:Y:S02]  /*be20*/  VIADD R0, R17, 0xffffffff ;  /* 0xffffffff11007836 */ /* 0x001fe40000000000 */
[----:B------:R-:W-:Y:S05]  /*be30*/  BRA.DIV UR4, `(.L_x_48) ;  /* 0x0000003204d47947 */ /* 0x000fea000b800000 */
[----:B------:R-:W-:-:S13]  /*be40*/  ELECT P6, URZ, PT ;  /* 0x00000000003f782f */ /* 0x000fda00038c0000 */
.L_x_102:
[----:B------:R-:W-:Y:S05]  /*be50*/  @!P6 BRA `(.L_x_47) ;  /* 0x000000040044e947 */ /* 0x000fea0003800000 */
[----:B------:R-:W-:Y:S01]  /*be60*/  IMAD.MOV.U32 R16, RZ, RZ, R10 ;  /* 0x000000ffff107224 */ /* 0x000fe200078e000a */
[----:B------:R-:W-:Y:S06]  /*be70*/  @!P3 BRA `(.L_x_49) ;  /* 0x000000000044b947 */ /* 0x000fec0003800000 */
[----:B-1----:R-:W0:Y:S01]  /*be80*/  LDC R7, c[0x0][0x43c] ;  /* 0x00010f00ff077b82 */ /* 0x002e220000000800 */
[----:B------:R-:W-:Y:S01]  /*be90*/  ULDC.64 UR4, c[0x0][0x428] ;  /* 0x00010a0000047ab9 */ /* 0x000fe20000000a00 */
[----:B0-----:R-:W-:-:S13]  /*bea0*/  ISETP.NE.AND P0, PT, R7, 0x1, PT ;  /* 0x000000010700780c */ /* 0x001fda0003f05270 */
[----:B------:R-:W0:Y:S02]  /*beb0*/  @P0 LDC.64 R4, c[0x0][0x440] ;  /* 0x00011000ff040b82 */ /* 0x000e240000000a00 */
[----:B0-----:R-:W-:-:S04]  /*bec0*/  @P0 IMAD.HI.U32 R6, R0, R4, RZ ;  /* 0x0000000400060227 */ /* 0x001fc800078e00ff */
[----:B------:R-:W-:Y:S01]  /*bed0*/  IMAD.MOV.U32 R4, RZ, RZ, R0 ;  /* 0x000000ffff047224 */ /* 0x000fe200078e0000 */
[----:B------:R-:W-:Y:S01]  /*bee0*/  @P0 SHF.R.U32.HI R4, RZ, R5, R6 ;  /* 0x00000005ff040219 */ /* 0x000fe20000011606 */
[----:B------:R-:W-:-:S04]  /*bef0*/  IMAD R6, R9, UR4, RZ ;  /* 0x0000000409067c24 */ /* 0x000fc8000f8e02ff */
[----:B------:R-:W-:Y:S02]  /*bf00*/  IMAD.MOV R5, RZ, RZ, -R4 ;  /* 0x000000ffff057224 */ /* 0x000fe400078e0a04 */
[----:B------:R-:W-:Y:S02]  /*bf10*/  IMAD R6, R10, UR5, R6 ;  /* 0x000000050a067c24 */ /* 0x000fe4000f8e0206 */
[----:B------:R-:W-:Y:S01]  /*bf20*/  IMAD R0, R7, R5, R0 ;  /* 0x0000000507007224 */ /* 0x000fe200078e0200 */
[----:B------:R-:W-:-:S03]  /*bf30*/  SHF.R.S32.HI R5, RZ, 0x1f, R4 ;  /* 0x0000001fff057819 */ /* 0x000fc60000011404 */
[----:B------:R-:W-:-:S04]  /*bf40*/  IMAD.WIDE.U32 R4, R10, UR4, R4 ;  /* 0x000000040a047c25 */ /* 0x000fc8000f8e0004 */
[----:B------:R-:W-:Y:S01]  /*bf50*/  IMAD.IADD R6, R5, 0x1, R6 ;  /* 0x0000000105067824 */ /* 0x000fe200078e0206 */
[----:B------:R-:W-:-:S04]  /*bf60*/  LEA R2, P0, R4, R2, 0x2 ;  /* 0x0000000204027211 */ /* 0x000fc800078010ff */
[----:B------:R-:W-:-:S05]  /*bf70*/  LEA.HI.X R3, R4, R3, R6, 0x2, P0 ;  /* 0x0000000304037211 */ /* 0x000fca00000f1406 */
[----:B------:R0:W5:Y:S04]  /*bf80*/  LDG.E R16, desc[UR40][R2.64] ;  /* 0x0000002802107981 */ /* 0x000168000c1e1900 */
.L_x_49:
[----:B0-----:R-:W-:Y:S01]  /*bf90*/  IMAD.MOV.U32 R2, RZ, RZ, 0x1 ;  /* 0x00000001ff027424 */ /* 0x001fe200078e00ff */
[----:B------:R-:W-:-:S04]  /*bfa0*/  ISETP.NE.AND P1, PT, R8, RZ, PT ;  /* 0x000000ff0800720c */ /* 0x000fc80003f25270 */
[----:B------:R-:W-:-:S04]  /*bfb0*/  SHF.L.U32 R2, R2, 0x1f, RZ ;  /* 0x0000001f02027819 */ /* 0x000fc800000006ff */
[----:B------:R-:W0:Y:S02]  /*bfc0*/  SYNCS.PHASECHK.TRANS64.TRYWAIT P0, [UR38+0x38880], R2 ;  /* 0x03888002ff0075a7 */ /* 0x000e240008000166 */
[----:B0-----:R-:W-:Y:S05]  /*bfd0*/  @!P0 BRA `(.L_x_50) ;  /* 0x00000030008c8947 */ /* 0x001fea0003800000 */
.L_x_103:
[----:B------:R-:W-:Y:S05]  /*bfe0*/  @P1 BRA `(.L_x_51) ;  /* 0x0000000000141947 */ /* 0x000fea0003800000 */
[----:B------:R-:W-:Y:S01]  /*bff0*/  LOP3.LUT P0, RZ, R19, 0x1f, RZ, 0xc0, !PT ;  /* 0x0000001f13ff7812 */ /* 0x000fe2000780c0ff */
[----:B0-----:R-:W-:-:S04]  /*c000*/  IMAD.MOV.U32 R3, RZ, RZ, 0x8000 ;  /* 0x00008000ff037424 */ /* 0x001fc800078e00ff */
[----:B------:R2:W-:Y:S08]  /*c010*/  SYNCS.ARRIVE.TRANS64 RZ, [UR38+0x38870], R3 ;  /* 0x03887003ffff79a7 */ /* 0x0005f00008000026 */
[----:B--2---:R-:W-:Y:S05]  /*c020*/  @!P0 BRA `(.L_x_51) ;  /* 0x0000000000048947 */ /* 0x004fea0003800000 */
[----:B------:R-:W-:Y:S01]  /*c030*/  BPT.TRAP 0x1 ;  /* 0x000000040000795c */ /* 0x000fe20000300000 */
.L_x_51:
[----:B------:R-:W-:Y:S01]  /*c040*/  IMAD.SHL.U32 R0, R0, 0x80, RZ ;  /* 0x0000008000007824 */ /* 0x000fe200078e00ff */
[----:B------:R-:W-:Y:S01]  /*c050*/  ULDC.64 UR4, c[0x0][0x198] ;  /* 0x0000660000047ab9 */ /* 0x000fe20000000a00 */
[----:B-----5:R-:W-:Y:S01]  /*c060*/  R2UR UR13, R16 ;  /* 0x00000000100d72ca */ /* 0x020fe200000e0000 */
[----:B------:R-:W-:Y:S02]  /*c070*/  UIADD3 UR4, UP0, UR4, 0x470, URZ ;  /* 0x0000047004047890 */ /* 0x000fe4000ff1e03f */
[----:B------:R-:W-:Y:S01]  /*c080*/  R2UR UR11, R0 ;  /* 0x00000000000b72ca */ /* 0x000fe200000e0000 */
[----:B------:R-:W-:Y:S02]  /*c090*/  UIADD3 UR8, UR38, 0x10400, URZ ;  /* 0x0001040026087890 */ /* 0x000fe4000fffe03f */
[----:B------:R-:W-:Y:S02]  /*c0a0*/  UIADD3 UR9, UR38, 0x38870, URZ ;  /* 0x0003887026097890 */ /* 0x000fe4000fffe03f */
[----:B------:R-:W-:-:S02]  /*c0b0*/  UIADD3.X UR5, URZ, UR5, URZ, UP0, !UPT ;  /* 0x000000053f057290 */ /* 0x000fc400087fe43f */
[----:B------:R-:W-:Y:S01]  /*c0c0*/  UIADD3 UR32, UR38, 0x14400, URZ ;  /* 0x0001440026207890 */ /* 0x000fe2000fffe03f */
[----:B------:R-:W-:Y:S01]  /*c0d0*/  UMOV UR6, 0x0 ;  /* 0x0000000000067882 */ /* 0x000fe20000000000 */
[----:B------:R-:W-:Y:S01]  /*c0e0*/  UMOV UR7, 0x14f00000 ;  /* 0x14f0000000077882 */ /* 0x000fe20000000000 */
[----:B------:R-:W-:Y:S01]  /*c0f0*/  UMOV UR10, URZ ;  /* 0x0000003f000a7c82 */ /* 0x000fe20008000000 */
[----:B------:R-:W-:Y:S01]  /*c100*/  UMOV UR12, UR36 ;  /* 0x00000024000c7c82 */ /* 0x000fe20008000000 */
[----:B------:R-:W-:Y:S01]  /*c110*/  UMOV UR34, 0x80 ;  /* 0x0000008000227882 */ /* 0x000fe20000000000 */
[----:B------:R-:W-:Y:S01]  /*c120*/  UMOV UR33, UR9 ;  /* 0x0000000900217c82 */ /* 0x000fe20008000000 */
[----:B------:R-:W-:Y:S01]  /*c130*/  UMOV UR37, UR13 ;  /* 0x0000000d00257c82 */ /* 0x000fe20008000000 */
[----:B------:R-:W-:Y:S01]  /*c140*/  UMOV UR35, UR11 ;  /* 0x0000000b00237c82 */ /* 0x000fe20008000000 */
[----:B------:R2:W-:Y:S01]  /*c150*/  UTMALDG.4D [UR8], [UR4], desc[UR6] ;  /* 0x00000608040075b4 */ /* 0x0005e20008019000 */
[----:B------:R2:W-:Y:S01]  /*c160*/  UTMALDG.4D [UR32], [UR4], desc[UR6] ;  /* 0x00000620040075b4 */ /* 0x0005e20008019000 */
[----:B------:R-:W3:Y:S02]  /*c170*/  SYNCS.PHASECHK.TRANS64.TRYWAIT P0, [UR38+0x38840], R2 ;  /* 0x03884002ff0075a7 */ /* 0x000ee40008000166 */
[----:B--23--:R-:W-:Y:S05]  /*c180*/  @!P0 BRA `(.L_x_52) ;  /* 0x0000003000388947 */ /* 0x00cfea0003800000 */
.L_x_104:
[----:B------:R-:W-:Y:S05]  /*c190*/  @P1 BRA `(.L_x_53) ;  /* 0x0000000000141947 */ /* 0x000fea0003800000 */
[----:B------:R-:W-:Y:S01]  /*c1a0*/  LOP3.LUT P0, RZ, R19, 0x1f, RZ, 0xc0, !PT ;  /* 0x0000001f13ff7812 */ /* 0x000fe2000780c0ff */
[----:B0-----:R-:W-:-:S04]  /*c1b0*/  IMAD.MOV.U32 R2, RZ, RZ, 0x8000 ;  /* 0x00008000ff027424 */ /* 0x001fc800078e00ff */
[----:B------:R2:W-:Y:S08]  /*c1c0*/  SYNCS.ARRIVE.TRANS64 RZ, [UR38+0x38830], R2 ;  /* 0x03883002ffff79a7 */ /* 0x0005f00008000026 */
[----:B--2---:R-:W-:Y:S05]  /*c1d0*/  @!P0 BRA `(.L_x_53) ;  /* 0x0000000000048947 */ /* 0x004fea0003800000 */
[----:B------:R-:W-:Y:S01]  /*c1e0*/  BPT.TRAP 0x1 ;  /* 0x000000040000795c */ /* 0x000fe20000300000 */
.L_x_53:
[----:B0-----:R-:W2:Y:S01]  /*c1f0*/  LDL.LU R2, [R1] ;  /* 0x0000000001027983 */ /* 0x001ea20000300800 */
[----:B------:R-:W-:Y:S01]  /*c200*/  PLOP3.LUT P0, PT, PT, PT, PT, 0x80, 0x0 ;  /* 0x000000000000781c */ /* 0x000fe20003f0f070 */
[----:B------:R-:W-:Y:S01]  /*c210*/  ULDC.64 UR4, c[0x0][0x198] ;  /* 0x0000660000047ab9 */ /* 0x000fe20000000a00 */
[----:B------:R-:W-:Y:S01]  /*c220*/  R2UR UR11, R0 ;  /* 0x00000000000b72ca */ /* 0x000fe200000e0000 */
[----:B------:R-:W-:Y:S01]  /*c230*/  UIADD3 UR4, UP0, UR4, 0x370, URZ ;  /* 0x0000037004047890 */ /* 0x000fe2000ff1e03f */
        /* <DEDUP_REMOVED lines=15> */
[----:B--2---:R-:W-:-:S04]  /*c330*/  LOP3.LUT R2, R2, 0xfffffffd, RZ, 0xc0, !PT ;  /* 0xfffffffd02027812 */ /* 0x004fc800078ec0ff */
[----:B------:R-:W-:-:S05]  /*c340*/  @P0 LOP3.LUT R2, R2, 0x2, RZ, 0xfc, !PT ;  /* 0x0000000202020812 */ /* 0x000fca00078efcff */
[----:B------:R3:W-:Y:S01]  /*c350*/  STL [R1], R2 ;  /* 0x0000000201007387 */ /* 0x0007e20000100800 */
[----:B------:R-:W-:Y:S01]  /*c360*/  NOP ;  /* 0x0000000000007918 */ /* 0x000fe20000000000 */
.L_x_47:
[----:B------:R-:W-:Y:S05]  /*c370*/  WARPSYNC.ALL ;  /* 0x0000000000007948 */ /* 0x000fea0003800000 */
[----:B---3--:R-:W-:Y:S01]  /*c380*/  UIADD3 UR4, UR38, 0x20400, URZ ;  /* 0x0002040026047890 */ /* 0x008fe2000fffe03f */
[----:B------:R-:W-:Y:S03]  /*c390*/  BAR.SYNC.DEFER_BLOCKING 0x8, 0x180 ;  /* 0x0206000000007b1d */ /* 0x000fe60000010000 */
        /* <DEDUP_REMOVED lines=8> */
[----:B------:R-:W2:Y:S01]  /*c420*/  LDC.64 R2, c[0x4][R2] ;  /* 0x0100000002027b82 */ /* 0x000ea20000000a00 */
[----:B------:R-:W-:Y:S02]  /*c430*/  IMAD.U32 R5, RZ, RZ, UR7 ;  /* 0x00000007ff057e24 */ /* 0x000fe4000f8e00ff */
[----:B------:R-:W-:Y:S02]  /*c440*/  IMAD.U32 R6, RZ, RZ, UR8 ;  /* 0x00000008ff067e24 */ /* 0x000fe4000f8e00ff */
[----:B-1----:R-:W-:-:S02]  /*c450*/  IMAD.U32 R7, RZ, RZ, UR9 ;  /* 0x00000009ff077e24 */ /* 0x002fc4000f8e00ff */
[----:B------:R-:W-:Y:S02]  /*c460*/  IMAD.U32 R10, RZ, RZ, UR4 ;  /* 0x00000004ff0a7e24 */ /* 0x000fe4000f8e00ff */
[----:B------:R-:W-:Y:S02]  /*c470*/  IMAD.U32 R11, RZ, RZ, UR5 ;  /* 0x00000005ff0b7e24 */ /* 0x000fe4000f8e00ff */
[----:B------:R-:W-:Y:S02]  /*c480*/  IMAD.MOV.U32 R8, RZ, RZ, 0x70 ;  /* 0x00000070ff087424 */ /* 0x000fe400078e00ff */
[----:B------:R-:W-:Y:S02]  /*c490*/  IMAD.MOV.U32 R12, RZ, RZ, 0x1 ;  /* 0x00000001ff0c7424 */ /* 0x000fe400078e00ff */
[----:B------:R-:W-:-:S07]  /*c4a0*/  IMAD.MOV.U32 R13, RZ, RZ, RZ ;  /* 0x000000ffff0d7224 */ /* 0x000fce00078e00ff */
[----:B------:R-:W-:-:S07]  /*c4b0*/  LEPC R20, `(.L_x_54) ;  /* 0x000000001014794e */ /* 0x000fce0000000000 */
[----:B0-2---:R-:W-:Y:S05]  /*c4c0*/  CALL.ABS.NOINC R2 ;  /* 0x0000000002007343 */ /* 0x005fea0003c00000 */
.L_x_54:
[----:B------:R-:W2:Y:S01]  /*c4d0*/  S2R R4, SR_CTAID.Z ;  /* 0x0000000000047919 */ /* 0x000ea20000002700 */
[----:B------:R-:W3:Y:S01]  /*c4e0*/  LDC R8, c[0x0][0x448] ;  /* 0x00011200ff087b82 */ /* 0x000ee20000000800 */
[----:B------:R-:W-:Y:S01]  /*c4f0*/  USHF.R.S32.HI UR4, URZ, 0x1f, UR36 ;  /* 0x0000001f3f047899 */ /* 0x000fe20008011424 */
[----:B-1----:R-:W-:Y:S01]  /*c500*/  LOP3.LUT R7, R19, 0x7f, RZ, 0xc0, !PT ;  /* 0x0000007f13077812 */ /* 0x002fe200078ec0ff */
[----:B------:R-:W-:Y:S01]  /*c510*/  ULDC.64 UR8, c[0x0][0x2d8] ;  /* 0x0000b60000087ab9 */ /* 0x000fe20000000a00 */
[----:B------:R-:W1:Y:S01]  /*c520*/  S2R R10, SR_CTAID.X ;  /* 0x00000000000a7919 */ /* 0x000e620000002500 */
[----:B------:R-:W-:Y:S01]  /*c530*/  UIMAD UR6, UR4, UR8, URZ ;  /* 0x00000008040672a4 */ /* 0x000fe2000f8e023f */
[----:B------:R-:W-:Y:S01]  /*c540*/  SHF.R.U32.HI R9, RZ, 0x3, R19 ;  /* 0x00000003ff097819 */ /* 0x000fe20000011613 */
[----:B------:R-:W-:Y:S01]  /*c550*/  UIMAD.WIDE.U32 UR4, UR36, UR8, URZ ;  /* 0x00000008240472a5 */ /* 0x000fe2000f8e003f */
[----:B------:R-:W0:Y:S01]  /*c560*/  LDC.64 R2, c[0x0][0x2e0] ;  /* 0x0000b800ff027b82 */ /* 0x000e220000000a00 */
[----:B------:R-:W-:-:S04]  /*c570*/  UIMAD UR6, UR36, UR9, UR6 ;  /* 0x00000009240672a4 */ /* 0x000fc8000f8e0206 */
[----:B------:R-:W-:Y:S01]  /*c580*/  UIADD3 UR5, UR5, UR6, URZ ;  /* 0x0000000605057290 */ /* 0x000fe2000fffe03f */
[----:B---3--:R-:W-:Y:S02]  /*c590*/  ISETP.NE.AND P0, PT, R8, 0x1, PT ;  /* 0x000000010800780c */ /* 0x008fe40003f05270 */
[----:B--2---:R-:W-:-:S05]  /*c5a0*/  SHF.R.S32.HI R5, RZ, 0x1f, R4 ;  /* 0x0000001fff057819 */ /* 0x004fca0000011404 */
[----:B0-----:R-:W-:-:S06]  /*c5b0*/  IMAD R0, R5, R2, RZ ;  /* 0x0000000205007224 */ /* 0x001fcc00078e02ff */
[----:B------:R-:W0:Y:S01]  /*c5c0*/  @P0 LDC R6, c[0x0][0x44c] ;  /* 0x00011300ff060b82 */ /* 0x000e220000000800 */
[----:B------:R-:W-:Y:S01]  /*c5d0*/  LEA.HI R5, R7, R18, RZ, 0x1d ;  /* 0x0000001207057211 */ /* 0x000fe200078fe8ff */
[C---:B------:R-:W-:Y:S02]  /*c5e0*/  IMAD R0, R4.reuse, R3, R0 ;  /* 0x0000000304007224 */ /* 0x040fe400078e0200 */
[----:B------:R-:W-:Y:S01]  /*c5f0*/  IMAD.WIDE.U32 R2, R4, R2, UR4 ;  /* 0x0000000404027e25 */ /* 0x000fe2000f8e0002 */
[----:B------:R-:W-:-:S03]  /*c600*/  ULDC.64 UR4, c[0x0][0x2d0] ;  /* 0x0000b40000047ab9 */ /* 0x000fc60000000a00 */
[----:B------:R-:W-:Y:S02]  /*c610*/  IMAD.IADD R3, R3, 0x1, R0 ;  /* 0x0000000103037824 */ /* 0x000fe400078e0200 */
[----:B------:R-:W2:Y:S01]  /*c620*/  @P0 LDC R0, c[0x0][0x450] ;  /* 0x00011400ff000b82 */ /* 0x000ea20000000800 */
[----:B-1----:R-:W-:-:S04]  /*c630*/  IMAD R5, R10, 0x80, R5 ;  /* 0x000000800a057824 */ /* 0x002fc800078e0205 */
[----:B------:R-:W-:Y:S02]  /*c640*/  IMAD.MOV.U32 R4, RZ, RZ, R5 ;  /* 0x000000ffff047224 */ /* 0x000fe400078e0005 */
[----:B0-----:R-:W-:-:S05]  /*c650*/  @P0 IMAD.HI.U32 R6, R5, R6, RZ ;  /* 0x0000000605060227 */ /* 0x001fca00078e00ff */
[----:B--2---:R-:W-:-:S05]  /*c660*/  @P0 SHF.R.U32.HI R4, RZ, R0, R6 ;  /* 0x00000000ff040219 */ /* 0x004fca0000011606 */
[----:B------:R-:W-:Y:S02]  /*c670*/  IMAD.MOV R0, RZ, RZ, -R4 ;  /* 0x000000ffff007224 */ /* 0x000fe400078e0a04 */
[----:B------:R-:W-:-:S04]  /*c680*/  IMAD.WIDE.U32 R2, R4, UR4, R2 ;  /* 0x0000000404027c25 */ /* 0x000fc8000f8e0002 */
[----:B------:R-:W-:Y:S01]  /*c690*/  IMAD R0, R8, R0, R5 ;  /* 0x0000000008007224 */ /* 0x000fe200078e0205 */
[----:B------:R-:W-:-:S05]  /*c6a0*/  SHF.R.S32.HI R5, RZ, 0x1f, R4 ;  /* 0x0000001fff057819 */ /* 0x000fca0000011404 */
[----:B------:R-:W-:-:S04]  /*c6b0*/  IMAD R5, R5, UR4, RZ ;  /* 0x0000000405057c24 */ /* 0x000fc8000f8e02ff */
[----:B------:R-:W-:Y:S01]  /*c6c0*/  IMAD R5, R4, UR5, R5 ;  /* 0x0000000504057c24 */ /* 0x000fe2000f8e0205 */
[----:B------:R-:W-:Y:S01]  /*c6d0*/  SHF.R.S32.HI R4, RZ, 0x1f, R0 ;  /* 0x0000001fff047819 */ /* 0x000fe20000011400 */
[----:B------:R-:W-:Y:S02]  /*c6e0*/  ULDC.64 UR4, c[0x0][0x2c8] ;  /* 0x0000b20000047ab9 */ /* 0x000fe40000000a00 */
[----:B------:R-:W-:Y:S02]  /*c6f0*/  IMAD.IADD R3, R3, 0x1, R5 ;  /* 0x0000000103037824 */ /* 0x000fe400078e0205 */
[----:B------:R-:W-:Y:S02]  /*c700*/  IMAD R4, R4, UR4, RZ ;  /* 0x0000000404047c24 */ /* 0x000fe4000f8e02ff */
[----:B------:R-:W-:-:S04]  /*c710*/  IMAD.WIDE.U32 R2, R0, UR4, R2 ;  /* 0x0000000400027c25 */ /* 0x000fc8000f8e0002 */
[----:B------:R-:W-:Y:S01]  /*c720*/  IMAD R4, R0, UR5, R4 ;  /* 0x0000000500047c24 */ /* 0x000fe2000f8e0204 */
[----:B------:R-:W-:Y:S01]  /*c730*/  ULDC.64 UR4, c[0x0][0x280] ;  /* 0x0000a00000047ab9 */ /* 0x000fe20000000a00 */
[----:B------:R-:W-:Y:S01]  /*c740*/  IMAD.SHL.U32 R5, R9, 0x80, RZ ;  /* 0x0000008009057824 */ /* 0x000fe200078e00ff */
[----:B------:R-:W-:Y:S01]  /*c750*/  IADD3 R0, P0, R2, UR4, RZ ;  /* 0x0000000402007c10 */ /* 0x000fe2000ff1e0ff */
[----:B------:R-:W-:Y:S01]  /*c760*/  ULDC UR4, c[0x0][0x2b8] ;  /* 0x0000ae0000047ab9 */ /* 0x000fe20000000800 */
[----:B------:R-:W-:Y:S02]  /*c770*/  LOP3.LUT R2, R18, 0x80, RZ, 0xfc, !PT ;  /* 0x0000008012027812 */ /* 0x000fe400078efcff */
[----:B------:R-:W-:Y:S02]  /*c780*/  IADD3.X R3, R3, UR5, R4, P0, !PT ;  /* 0x0000000503037c10 */ /* 0x000fe400087fe404 */
[----:B------:R-:W-:Y:S01]  /*c790*/  ISETP.GE.AND P0, PT, R2, UR4, PT ;  /* 0x0000000402007c0c */ /* 0x000fe2000bf06270 */
[----:B------:R-:W-:Y:S01]  /*c7a0*/  IMAD.SHL.U32 R2, R9, 0x10, RZ ;  /* 0x0000001009027824 */ /* 0x000fe200078e00ff */
[----:B------:R-:W-:-:S02]  /*c7b0*/  LOP3.LUT R5, R18, 0x380, R5, 0xf8, !PT ;  /* 0x0000038012057812 */ /* 0x000fc400078ef805 */
[----:B------:R-:W-:Y:S01]  /*c7c0*/  ISETP.GE.AND P1, PT, R18, UR4, PT ;  /* 0x0000000412007c0c */ /* 0x000fe2000bf26270 */
[----:B------:R-:W-:Y:S01]  /*c7d0*/  UMOV UR4, 0xffffffff ;  /* 0xffffffff00047882 */ /* 0x000fe20000000000 */
[----:B------:R-:W-:Y:S01]  /*c7e0*/  LOP3.LUT R2, R5, 0x70, R2, 0x78, !PT ;  /* 0x0000007005027812 */ /* 0x000fe200078e7802 */
[----:B------:R-:W-:-:S05]  /*c7f0*/  IMAD.SHL.U32 R5, R7, 0x10, RZ ;  /* 0x0000001007057824 */ /* 0x000fca00078e00ff */
[----:B------:R-:W-:Y:S02]  /*c800*/  LOP3.LUT R4, R2, 0x400, R5, 0xf8, !PT ;  /* 0x0000040002047812 */ /* 0x000fe400078ef805 */
[----:B------:R-:W-:Y:S01]  /*c810*/  SHF.R.U32.HI R5, RZ, 0x3, R7 ;  /* 0x00000003ff057819 */ /* 0x000fe20000011607 */
[----:B------:R-:W-:Y:S06]  /*c820*/  BRA.DIV UR4, `(.L_x_55) ;  /* 0x0000002a04a87947 */ /* 0x000fec000b800000 */
[----:B------:R-:W0:Y:S01]  /*c830*/  SHFL.IDX PT, R7, R0, RZ, 0x181f ;  /* 0x00181fff00077589 */ /* 0x000e2200000e0000 */
[----:B------:R-:W-:Y:S01]  /*c840*/  ULDC UR4, c[0x0][0x288] ;  /* 0x0000a20000047ab9 */ /* 0x000fe20000000800 */
[----:B------:R-:W-:Y:S02]  /*c850*/  IMAD R5, R10, 0x80, R5 ;  /* 0x000000800a057824 */ /* 0x000fe400078e0205 */
[----:B------:R-:W1:Y:S01]  /*c860*/  SHFL.IDX PT, R6, R3, RZ, 0x181f ;  /* 0x00181fff03067589 */ /* 0x000e6200000e0000 */
[----:B------:R-:W-:Y:S02]  /*c870*/  IMAD R2, R8, UR4, RZ ;  /* 0x0000000408027c24 */ /* 0x000fe4000f8e02ff */
[C---:B------:R-:W-:Y:S01]  /*c880*/  VIADD R9, R5.reuse, 0x10 ;  /* 0x0000001005097836 */ /* 0x040fe20000000000 */
[----:B------:R-:W-:Y:S02]  /*c890*/  SHFL.IDX PT, R14, R0, 0x7, 0x181f ;  /* 0x00f81f00000e7f89 */ /* 0x000fe400000e0000 */
[----:B------:R-:W-:-:S13]  /*c8a0*/  ISETP.GE.AND P2, PT, R5, R2, PT ;  /* 0x000000020500720c */ /* 0x000fda0003f46270 */
[----:B------:R-:W-:Y:S01]  /*c8b0*/  @!P2 VIADD R8, R4, UR38 ;  /* 0x000000260408ac36 */ /* 0x000fe20008000000 */
[----:B0-----:R-:W-:-:S05]  /*c8c0*/  @!P2 IADD3 R7, P3, R18, R7, RZ ;  /* 0x000000071207a210 */ /* 0x001fca0007f7e0ff */
[----:B-1----:R-:W-:-:S05]  /*c8d0*/  @!P2 IMAD.X R6, RZ, RZ, R6, P3 ;  /* 0x000000ffff06a224 */ /* 0x002fca00018e0606 */
[----:B------:R-:W-:-:S04]  /*c8e0*/  @!P2 LOP3.LUT R7, R7, R6, RZ, 0x3c, !PT ;  /* 0x000000060707a212 */ /* 0x000fc800078e3cff */
[----:B------:R-:W-:-:S04]  /*c8f0*/  @!P2 LOP3.LUT R6, R7, R6, RZ, 0x3c, !PT ;  /* 0x000000060706a212 */ /* 0x000fc800078e3cff */
[----:B------:R-:W-:-:S05]  /*c900*/  @!P2 LOP3.LUT R7, R7, R6, RZ, 0x3c, !PT ;  /* 0x000000060707a212 */ /* 0x000fca00078e3cff */
[----:B------:R-:W-:Y:S04]  /*c910*/  @!P2 LDGSTS.E.BYPASS.LTC128B.128 [R8+0x20400], desc[UR40][R6.64], !P1 ;  /* 0x204000000608afae */ /* 0x000fe8000c901d68 */
[----:B------:R0:W-:Y:S01]  /*c920*/  @!P2 LDGSTS.E.BYPASS.LTC128B.128 [R8+0x24400], desc[UR40][R6.64+0x80], !P0 ;  /* 0x244000800608afae */ /* 0x0001e2000c101d68 */
[----:B------:R-:W-:Y:S01]  /*c930*/  ISETP.GE.AND P2, PT, R9, R2, PT ;  /* 0x000000020900720c */ /* 0x000fe20003f46270 */
[----:B------:R-:W-:Y:S02]  /*c940*/  VIADD R9, R5, 0x20 ;  /* 0x0000002005097836 */ /* 0x000fe40000000000 */
[----:B0-----:R-:W0:Y:S10]  /*c950*/  SHFL.IDX PT, R7, R0, 0x1, 0x181f ;  /* 0x00381f0000077f89 */ /* 0x001e3400000e0000 */
[----:B------:R-:W-:Y:S01]  /*c960*/  @!P2 VIADD R8, R4, UR38 ;  /* 0x000000260408ac36 */ /* 0x000fe20008000000 */
[----:B------:R-:W1:Y:S01]  /*c970*/  SHFL.IDX PT, R6, R3, 0x1, 0x181f ;  /* 0x00381f0003067f89 */ /* 0x000e6200000e0000 */
        /* <DEDUP_REMOVED lines=55> */
[----:B------:R-:W-:-:S03]  /*ccf0*/  ISETP.GE.AND P2, PT, R9, R2, PT ;  /* 0x000000020900720c */ /* 0x000fc60003f46270 */
[----:B0-----:R-:W0:Y:S10]  /*cd00*/  SHFL.IDX PT, R7, R0, 0x6, 0x181f ;  /* 0x00d81f0000077f89 */ /* 0x001e3400000e0000 */
[----:B------:R-:W-:Y:S01]  /*cd10*/  @!P2 VIADD R8, R4, UR38 ;  /* 0x000000260408ac36 */ /* 0x000fe20008000000 */
[----:B------:R-:W1:Y:S04]  /*cd20*/  SHFL.IDX PT, R6, R3, 0x6, 0x181f ;  /* 0x00d81f0003067f89 */ /* 0x000e6800000e0000 */
[----:B------:R-:W2:Y:S01]  /*cd30*/  SHFL.IDX PT, R3, R3, 0x7, 0x181f ;  /* 0x00f81f0003037f89 */ /* 0x000ea200000e0000 */
[----:B0-----:R-:W-:-:S05]  /*cd40*/  @!P2 IADD3 R7, P3, R18, R7, RZ ;  /* 0x000000071207a210 */ /* 0x001fca0007f7e0ff */
[----:B-1----:R-:W-:-:S05]  /*cd50*/  @!P2 IMAD.X R6, RZ, RZ, R6, P3 ;  /* 0x000000ffff06a224 */ /* 0x002fca00018e0606 */
[----:B------:R-:W-:-:S04]  /*cd60*/  @!P2 LOP3.LUT R7, R7, R6, RZ, 0x3c, !PT ;  /* 0x000000060707a212 */ /* 0x000fc800078e3cff */
[----:B------:R-:W-:-:S04]  /*cd70*/  @!P2 LOP3.LUT R6, R7, R6, RZ, 0x3c, !PT ;  /* 0x000000060706a212 */ /* 0x000fc800078e3cff */
[----:B------:R-:W-:-:S05]  /*cd80*/  @!P2 LOP3.LUT R7, R7, R6, RZ, 0x3c, !PT ;  /* 0x000000060707a212 */ /* 0x000fca00078e3cff */
[----:B------:R0:W-:Y:S04]  /*cd90*/  @!P2 LDGSTS.E.BYPASS.LTC128B.128 [R8+0x23400], desc[UR40][R6.64], !P1 ;  /* 0x234000000608afae */ /* 0x0001e8000c901d68 */
[----:B--2---:R0:W-:Y:S02]  /*cda0*/  @!P2 LDGSTS.E.BYPASS.LTC128B.128 [R8+0x27400], desc[UR40][R6.64+0x80], !P0 ;  /* 0x274000800608afae */ /* 0x0041e4000c101d68 */
.L_x_121:
[----:B------:R-:W-:Y:S01]  /*cdb0*/  VIADD R5, R5, 0x70 ;  /* 0x0000007005057836 */ /* 0x000fe20000000000 */
[----:B------:R-:W-:Y:S04]  /*cdc0*/  BSSY B0, `(.L_x_56) ;  /* 0x000000b000007945 */ /* 0x000fe80003800000 */
[----:B------:R-:W-:-:S13]  /*cdd0*/  ISETP.GE.AND P2, PT, R5, R2, PT ;  /* 0x000000020500720c */ /* 0x000fda0003f46270 */
[----:B------:R-:W-:Y:S05]  /*cde0*/  @P2 BRA `(.L_x_57) ;  /* 0x0000000000202947 */ /* 0x000fea0003800000 */
[----:B------:R-:W-:Y:S01]  /*cdf0*/  IADD3 R2, P2, R18, R14, RZ ;  /* 0x0000000e12027210 */ /* 0x000fe20007f5e0ff */
[----:B------:R-:W-:-:S04]  /*ce00*/  VIADD R5, R4, UR38 ;  /* 0x0000002604057c36 */ /* 0x000fc80008000000 */
[----:B------:R-:W-:-:S05]  /*ce10*/  IMAD.X R3, RZ, RZ, R3, P2 ;  /* 0x000000ffff037224 */ /* 0x000fca00010e0603 */
[----:B------:R-:W-:Y:S01]  /*ce20*/  @!PT LDS RZ, [RZ] ;  /* 0x00000000fffff984 */ /* 0x000fe20000000800 */
[----:B------:R-:W-:Y:S01]  /*ce30*/  @!PT LDS RZ, [RZ] ;  /* 0x00000000fffff984 */ /* 0x000fe20000000800 */
[----:B------:R-:W-:Y:S01]  /*ce40*/  @!PT LDS RZ, [RZ] ;  /* 0x00000000fffff984 */ /* 0x000fe20000000800 */
[----:B------:R1:W-:Y:S04]  /*ce50*/  LDGSTS.E.BYPASS.LTC128B.128 [R5+0x23c00], desc[UR40][R2.64], !P1 ;  /* 0x23c0000002057fae */ /* 0x0003e8000c901d68 */
[----:B------:R1:W-:Y:S02]  /*ce60*/  LDGSTS.E.BYPASS.LTC128B.128 [R5+0x27c00], desc[UR40][R2.64+0x80], !P0 ;  /* 0x27c0008002057fae */ /* 0x0003e4000c101d68 */
.L_x_57:
[----:B------:R-:W-:Y:S05]  /*ce70*/  BSYNC B0 ;  /* 0x0000000000007941 */ /* 0x000fea0003800000 */
.L_x_56:
[----:B------:R-:W-:Y:S01]  /*ce80*/  NOP ;  /* 0x0000000000007918 */ /* 0x000fe20000000000 */
[----:B------:R-:W-:Y:S01]  /*ce90*/  SYNCS.ARRIVE.TRANS64.RED.A0T1 RZ, [UR38+0x38800], RZ ;  /* 0x038800ffffff79a7 */ /* 0x000fe20008200426 */
[----:B------:R-:W-:Y:S01]  /*cea0*/  IMAD.MOV.U32 R0, RZ, RZ, 0x1 ;  /* 0x00000001ff007424 */ /* 0x000fe200078e00ff */
[----:B------:R-:W-:Y:S04]  /*ceb0*/  ARRIVES.LDGSTSBAR.64.TRANSCNT [UR38+0x38800] ;  /* 0x03880000ff0079b0 */ /* 0x000fe80008000aa6 */
[----:B------:R-:W-:Y:S01]  /*cec0*/  SHF.L.U32 R0, R0, 0x1f, RZ ;  /* 0x0000001f00007819 */ /* 0x000fe200000006ff */
[----:B------:R-:W-:Y:S01]  /*ced0*/  NOP ;  /* 0x0000000000007918 */ /* 0x000fe20000000000 */
[----:B-1----:R-:W2:Y:S01]  /*cee0*/  LDL R3, [R1+0x10] ;  /* 0x0000100001037983 */ /* 0x002ea20000100800 */
[----:B------:R-:W-:Y:S01]  /*cef0*/  SYNCS.ARRIVE.TRANS64.A1T0 RZ, [UR38+0x38800], RZ ;  /* 0x038800ffffff79a7 */ /* 0x000fe20008100026 */
[----:B------:R-:W-:Y:S01]  /*cf00*/  VIADD R17, R17, 0xfffffffe ;  /* 0xfffffffe11117836 */ /* 0x000fe20000000000 */
[----:B------:R-:W1:Y:S04]  /*cf10*/  SYNCS.PHASECHK.TRANS64.TRYWAIT P0, [UR38+0x38820], R0 ;  /* 0x03882000ff0075a7 */ /* 0x000e680008000166 */
[----:B--2---:R-:W-:Y:S01]  /*cf20*/  ISETP.GE.AND P1, PT, R17, R3, PT ;  /* 0x000000031100720c */ /* 0x004fe20003f26270 */
[----:B-1----:R-:W-:-:S12]  /*cf30*/  @!P0 BRA `(.L_x_58) ;  /* 0x0000002c00c08947 */ /* 0x002fd80003800000 */
.L_x_122:
[----:B------:R-:W-:Y:S01]  /*cf40*/  IMAD.MOV.U32 R21, RZ, RZ, 0x1 ;  /* 0x00000001ff157424 */ /* 0x000fe200078e00ff */
[----:B------:R-:W-:Y:S06]  /*cf50*/  @!P1 BRA `(.L_x_59) ;  /* 0x0000001000a09947 */ /* 0x000fec0003800000 */
[----:B------:R-:W2:Y:S01]  /*cf60*/  LDL R2, [R1+0x20] ;  /* 0x0000200001027983 */ /* 0x000ea20000100800 */
[----:B-1----:R-:W-:Y:S02]  /*cf70*/  IMAD.MOV.U32 R0, RZ, RZ, 0x1 ;  /* 0x00000001ff007424 */ /* 0x002fe400078e00ff */
[----:B0-----:R-:W-:Y:S01]  /*cf80*/  IMAD.MOV.U32 R6, RZ, RZ, RZ ;  /* 0x000000ffff067224 */ /* 0x001fe200078e00ff */
[C---:B--2---:R-:W-:Y:S02]  /*cf90*/  LOP3.LUT R3, R2.reuse, 0x1, RZ, 0xfc, !PT ;  /* 0x0000000102037812 */ /* 0x044fe400078efcff */
[----:B------:R-:W-:-:S03]  /*cfa0*/  LOP3.LUT R2, R2, 0x2, RZ, 0xfc, !PT ;  /* 0x0000000202027812 */ /* 0x000fc600078efcff */
[----:B------:R0:W-:Y:S04]  /*cfb0*/  STL [R1+0x28], R3 ;  /* 0x0000280301007387 */ /* 0x0001e80000100800 */
[----:B------:R0:W-:Y:S02]  /*cfc0*/  STL [R1+0x24], R2 ;  /* 0x0000240201007387 */ /* 0x0001e40000100800 */
.L_x_78:
[----:B0-----:R-:W2:Y:S01]  /*cfd0*/  LDL R2, [R1] ;  /* 0x0000000001027983 */ /* 0x001ea20000100800 */
[----:B------:R-:W-:Y:S01]  /*cfe0*/  VIADD R20, R6, 0x1 ;  /* 0x0000000106147836 */ /* 0x000fe20000000000 */
[----:B------:R-:W-:Y:S04]  /*cff0*/  BSSY B0, `(.L_x_60) ;  /* 0x0000081000007945 */ /* 0x000fe80003800000 */
[----:B------:R-:W-:-:S04]  /*d000*/  ISETP.NE.AND P0, PT, R20, 0x2, PT ;  /* 0x000000021400780c */ /* 0x000fc80003f05270 */
[----:B------:R-:W-:Y:S02]  /*d010*/  SEL R21, RZ, 0x1, P0 ;  /* 0x00000001ff157807 */ /* 0x000fe40000000000 */
[----:B------:R-:W-:Y:S02]  /*d020*/  SEL R20, R20, RZ, P0 ;  /* 0x000000ff14147207 */ /* 0x000fe40000000000 */
[----:B------:R-:W-:Y:S02]  /*d030*/  LOP3.LUT R21, R0, R21, RZ, 0x3c, !PT ;  /* 0x0000001500157212 */ /* 0x000fe400078e3cff */
[----:B--2---:R-:W-:-:S13]  /*d040*/  LOP3.LUT P1, RZ, R2, 0x2, RZ, 0xc0, !PT ;  /* 0x0000000202ff7812 */ /* 0x004fda000782c0ff */
[----:B------:R-:W-:Y:S05]  /*d050*/  @!P1 BRA `(.L_x_61) ;  /* 0x0000000400e89947 */ /* 0x000fea0003800000 */
[----:B------:R-:W-:Y:S01]  /*d060*/  LOP3.LUT P1, RZ, R2, 0x1, RZ, 0xc0, !PT ;  /* 0x0000000102ff7812 */ /* 0x000fe2000782c0ff */
[----:B------:R-:W-:-:S12]  /*d070*/  IMAD.MOV.U32 R7, RZ, RZ, R17 ;  /* 0x000000ffff077224 */ /* 0x000fd800078e0011 */
[----:B------:R-:W-:Y:S05]  /*d080*/  @!P1 BRA `(.L_x_62) ;  /* 0x0000000000509947 */ /* 0x000fea0003800000 */
[----:B------:R-:W2:Y:S01]  /*d090*/  LDL R8, [R1+0x14] ;  /* 0x0000140001087983 */ /* 0x000ea20000100800 */
[----:B------:R-:W0:Y:S01]  /*d0a0*/  LDC R7, c[0x0][0x43c] ;  /* 0x00010f00ff077b82 */ /* 0x000e220000000800 */
[----:B------:R-:W-:Y:S02]  /*d0b0*/  ULDC.64 UR4, c[0x0][0x428] ;  /* 0x00010a0000047ab9 */ /* 0x000fe40000000a00 */
[----:B------:R-:W3:Y:S01]  /*d0c0*/  LDL R9, [R1+0x4] ;  /* 0x0000040001097983 */ /* 0x000ee20000100800 */
[----:B0-----:R-:W-:-:S13]  /*d0d0*/  ISETP.NE.AND P0, PT, R7, 0x1, PT ;  /* 0x000000010700780c */ /* 0x001fda0003f05270 */
[----:B------:R-:W0:Y:S02]  /*d0e0*/  @P0 LDC.64 R2, c[0x0][0x440] ;  /* 0x00011000ff020b82 */ /* 0x000e240000000a00 */
[----:B0-----:R-:W-:-:S04]  /*d0f0*/  @P0 IMAD.HI.U32 R4, R17, R2, RZ ;  /* 0x0000000211040227 */ /* 0x001fc800078e00ff */
[----:B------:R-:W-:Y:S01]  /*d100*/  IMAD.MOV.U32 R2, RZ, RZ, R17 ;  /* 0x000000ffff027224 */ /* 0x000fe200078e0011 */
[----:B------:R-:W-:Y:S02]  /*d110*/  @P0 SHF.R.U32.HI R2, RZ, R3, R4 ;  /* 0x00000003ff020219 */ /* 0x000fe40000011604 */
[----:B------:R-:W0:Y:S03]  /*d120*/  LDC.64 R4, c[0x0][0x418] ;  /* 0x00010600ff047b82 */ /* 0x000e260000000a00 */
[----:B------:R-:W-:-:S04]  /*d130*/  IMAD.MOV R3, RZ, RZ, -R2 ;  /* 0x000000ffff037224 */ /* 0x000fc800078e0a02 */
[----:B------:R-:W-:Y:S01]  /*d140*/  IMAD R7, R7, R3, R17 ;  /* 0x0000000307077224 */ /* 0x000fe200078e0211 */
[----:B------:R-:W-:Y:S01]  /*d150*/  SHF.R.S32.HI R3, RZ, 0x1f, R2 ;  /* 0x0000001fff037819 */ /* 0x000fe20000011402 */
[----:B--2---:R-:W-:-:S04]  /*d160*/  IMAD R8, R8, UR4, RZ ;  /* 0x0000000408087c24 */ /* 0x004fc8000f8e02ff */
[C---:B---3--:R-:W-:Y:S02]  /*d170*/  IMAD R8, R9.reuse, UR5, R8 ;  /* 0x0000000509087c24 */ /* 0x048fe4000f8e0208 */
[----:B------:R-:W-:-:S04]  /*d180*/  IMAD.WIDE.U32 R2, R9, UR4, R2 ;  /* 0x0000000409027c25 */ /* 0x000fc8000f8e0002 */
[----:B------:R-:W-:Y:S01]  /*d190*/  IMAD.IADD R8, R8, 0x1, R3 ;  /* 0x0000000108087824 */ /* 0x000fe200078e0203 */
[----:B0-----:R-:W-:-:S04]  /*d1a0*/  LEA R4, P0, R2, R4, 0x2 ;  /* 0x0000000402047211 */ /* 0x001fc800078010ff */
[----:B------:R-:W-:-:S05]  /*d1b0*/  LEA.HI.X R5, R2, R5, R8, 0x2, P0 ;  /* 0x0000000502057211 */ /* 0x000fca00000f1408 */
[----:B------:R0:W5:Y:S04]  /*d1c0*/  LDG.E R16, desc[UR40][R4.64] ;  /* 0x0000002804107981 */ /* 0x000168000c1e1900 */
.L_x_62:
[----:B0-----:R-:W-:Y:S01]  /*d1d0*/  LEA R4, R20, UR38, 0x3 ;  /* 0x0000002614047c11 */ /* 0x001fe2000f8e18ff */
[----:B------:R-:W0:Y:S01]  /*d1e0*/  S2R R2, SR_TID.X ;  /* 0x0000000000027919 */ /* 0x000e220000002100 */
[----:B------:R-:W-:-:S04]  /*d1f0*/  SHF.L.U32 R3, R21, 0x1f, RZ ;  /* 0x0000001f15037819 */ /* 0x000fc800000006ff */
[----:B------:R-:W1:Y:S01]  /*d200*/  SYNCS.PHASECHK.TRANS64.TRYWAIT P0, [R4+URZ+0x38880], R3 ;  /* 0x03888003040075a7 */ /* 0x000e62000800017f */
[----:B0-----:R-:W-:-:S04]  /*d210*/  LOP3.LUT R2, R2, 0x7f, RZ, 0xc0, !PT ;  /* 0x0000007f02027812 */ /* 0x001fc800078ec0ff */
[----:B------:R-:W-:Y:S01]  /*d220*/  ISETP.NE.AND P1, PT, R2, RZ, PT ;  /* 0x000000ff0200720c */ /* 0x000fe20003f25270 */
[----:B-1----:R-:W-:-:S12]  /*d230*/  @!P0 BRA `(.L_x_63) ;  /* 0x0000002c00188947 */ /* 0x002fd80003800000 */
.L_x_123:
[----:B------:R-:W-:Y:S04]  /*d240*/  BSSY B1, `(.L_x_64) ;  /* 0x0000009000017945 */ /* 0x000fe80003800000 */
[----:B------:R-:W-:Y:S05]  /*d250*/  @P1 BRA `(.L_x_65) ;  /* 0x00000000001c1947 */ /* 0x000fea0003800000 */
[----:B------:R-:W1:Y:S01]  /*d260*/  S2R R5, SR_TID.X ;  /* 0x0000000000057919 */ /* 0x000e620000002100 */
[----:B------:R-:W-:-:S04]  /*d270*/  IMAD.MOV.U32 R2, RZ, RZ, 0x8000 ;  /* 0x00008000ff027424 */ /* 0x000fc800078e00ff */
[----:B------:R2:W-:Y:S01]  /*d280*/  SYNCS.ARRIVE.TRANS64 RZ, [R4+URZ+0x38870], R2 ;  /* 0x0388700204ff79a7 */ /* 0x0005e2000800003f */
[----:B-1----:R-:W-:-:S04]  /*d290*/  LOP3.LUT R5, R5, 0x1f, RZ, 0xc0, !PT ;  /* 0x0000001f05057812 */ /* 0x002fc800078ec0ff */
[----:B------:R-:W-:-:S13]  /*d2a0*/  ISETP.NE.AND P0, PT, R5, RZ, PT ;  /* 0x000000ff0500720c */ /* 0x000fda0003f05270 */
[----:B--2---:R-:W-:Y:S05]  /*d2b0*/  @!P0 BRA `(.L_x_65) ;  /* 0x0000000000048947 */ /* 0x004fea0003800000 */
[----:B------:R-:W-:Y:S01]  /*d2c0*/  BPT.TRAP 0x1 ;  /* 0x000000040000795c */ /* 0x000fe20000300000 */
.L_x_65:
[----:B------:R-:W-:Y:S05]  /*d2d0*/  BSYNC B1 ;  /* 0x0000000000017941 */ /* 0x000fea0003800000 */
.L_x_64:
[----:B------:R-:W-:Y:S01]  /*d2e0*/  LEA R2, R20, UR38, 0xf ;  /* 0x0000002614027c11 */ /* 0x000fe2000f8e78ff */
[----:B------:R-:W-:Y:S01]  /*d2f0*/  IMAD.SHL.U32 R5, R7, 0x80, RZ ;  /* 0x0000008007057824 */ /* 0x000fe200078e00ff */
[----:B------:R-:W-:Y:S01]  /*d300*/  R2UR UR33, R4 ;  /* 0x00000000042172ca */ /* 0x000fe200000e0000 */
[----:B------:R-:W-:Y:S01]  /*d310*/  IMAD.MOV.U32 R10, RZ, RZ, RZ ;  /* 0x000000ffff0a7224 */ /* 0x000fe200078e00ff */
[----:B------:R-:W-:Y:S01]  /*d320*/  R2UR UR8, R2 ;  /* 0x00000000020872ca */ /* 0x000fe200000e0000 */
[----:B------:R-:W-:Y:S01]  /*d330*/  ULDC.64 UR4, c[0x0][0x198] ;  /* 0x0000660000047ab9 */ /* 0x000fe20000000a00 */
[----:B------:R-:W-:Y:S01]  /*d340*/  R2UR UR35, R5 ;  /* 0x00000000052372ca */ /* 0x000fe200000e0000 */
[----:B------:R-:W-:Y:S01]  /*d350*/  UIADD3 UR4, UP0, UR4, 0x470, URZ ;  /* 0x0000047004047890 */ /* 0x000fe2000ff1e03f */
[----:B------:R-:W-:Y:S01]  /*d360*/  R2UR UR34, R10 ;  /* 0x000000000a2272ca */ /* 0x000fe200000e0000 */
[----:B------:R-:W-:Y:S01]  /*d370*/  UMOV UR6, 0x0 ;  /* 0x0000000000067882 */ /* 0x000fe20000000000 */
[----:B------:R-:W-:Y:S01]  /*d380*/  PLOP3.LUT P0, PT, PT, PT, PT, 0x80, 0x0 ;  /* 0x000000000000781c */ /* 0x000fe20003f0f070 */
[----:B------:R-:W-:Y:S01]  /*d390*/  UIADD3.X UR5, URZ, UR5, URZ, UP0, !UPT ;  /* 0x000000053f057290 */ /* 0x000fe200087fe43f */
[----:B------:R-:W-:-:S03]  /*d3a0*/  UMOV UR7, 0x14f00000 ;  /* 0x14f0000000077882 */ /* 0x000fc60000000000 */
[----:B------:R-:W-:Y:S02]  /*d3b0*/  UIADD3 UR33, UR33, 0x38870, URZ ;  /* 0x0003887021217890 */ /* 0x000fe4000fffe03f */
[----:B------:R-:W-:-:S12]  /*d3c0*/  UIADD3 UR32, UR8, 0x10400, URZ ;  /* 0x0001040008207890 */ /* 0x000fd8000fffe03f */
.L_x_66:
[----:B------:R-:W-:-:S13]  /*d3d0*/  @P0 ELECT P2, URZ, PT ;  /* 0x00000000003f082f */ /* 0x000fda0003840000 */
[----:B-----5:R-:W-:Y:S02]  /*d3e0*/  @P2 R2UR UR37, R16 ;  /* 0x00000000102522ca */ /* 0x020fe400000e0000 */
[----:B------:R-:W-:-:S11]  /*d3f0*/  @P2 PLOP3.LUT P0, PT, P2, PT, PT, 0x8, 0x0 ;  /* 0x000000000000281c */ /* 0x000fd6000170e170 */
[----:B------:R1:W-:Y:S01]  /*d400*/  UTMALDG.4D [UR32], [UR4], desc[UR6] ;  /* 0x00000620040075b4 */ /* 0x0003e20008019000 */
[----:B------:R-:W-:Y:S01]  /*d410*/  PLOP3.LUT P2, PT, PT, PT, PT, 0x8, 0x0 ;  /* 0x000000000000781c */ /* 0x000fe20003f4e170 */
[----:B-1----:R-:W-:-:S12]  /*d420*/  @P0 BRA.U.ANY `(.L_x_66) ;  /* 0xfffffffd00e80947 */ /* 0x002fd8000393ffff */
[----:B------:R-:W-:Y:S01]  /*d430*/  IMAD.MOV.U32 R7, RZ, RZ, 0x80 ;  /* 0x00000080ff077424 */ /* 0x000fe200078e00ff */
[----:B------:R-:W-:Y:S01]  /*d440*/  R2UR UR11, R5 ;  /* 0x00000000050b72ca */ /* 0x000fe200000e0000 */
[----:B------:R-:W-:Y:S01]  /*d450*/  UIADD3 UR8, UR8, 0x14400, URZ ;  /* 0x0001440008087890 */ /* 0x000fe2000fffe03f */
[----:B------:R-:W-:Y:S01]  /*d460*/  PLOP3.LUT P0, PT, PT, PT, PT, 0x80, 0x0 ;  /* 0x000000000000781c */ /* 0x000fe20003f0f070 */
[----:B------:R-:W-:Y:S01]  /*d470*/  UMOV UR6, 0x0 ;  /* 0x0000000000067882 */ /* 0x000fe20000000000 */
[----:B------:R-:W-:Y:S01]  /*d480*/  R2UR UR10, R7 ;  /* 0x00000000070a72ca */ /* 0x000fe200000e0000 */
[----:B------:R-:W-:-:S14]  /*d490*/  UMOV UR7, 0x14f00000 ;  /* 0x14f0000000077882 */ /* 0x000fdc0000000000 */
.L_x_67:
[----:B------:R-:W-:-:S13]  /*d4a0*/  @P0 ELECT P2, URZ, PT ;  /* 0x00000000003f082f */ /* 0x000fda0003840000 */
[----:B------:R-:W-:Y:S01]  /*d4b0*/  @P2 R2UR UR13, R16 ;  /* 0x00000000100d22ca */ /* 0x000fe200000e0000 */
[----:B------:R-:W-:Y:S01]  /*d4c0*/  UMOV UR9, UR33 ;  /* 0x0000002100097c82 */ /* 0x000fe20008000000 */
[----:B------:R-:W-:Y:S01]  /*d4d0*/  UMOV UR12, UR36 ;  /* 0x00000024000c7c82 */ /* 0x000fe20008000000 */
[----:B------:R-:W-:-:S10]  /*d4e0*/  @P2 PLOP3.LUT P0, PT, P2, PT, PT, 0x8, 0x0 ;  /* 0x000000000000281c */ /* 0x000fd4000170e170 */
[----:B------:R1:W-:Y:S01]  /*d4f0*/  UTMALDG.4D [UR8], [UR4], desc[UR6] ;  /* 0x00000608040075b4 */ /* 0x0003e20008019000 */
[----:B------:R-:W-:Y:S02]  /*d500*/  PLOP3.LUT P2, PT, PT, PT, PT, 0x8, 0x0 ;  /* 0x000000000000781c */ /* 0x000fe40003f4e170 */
[----:B-1----:R-:W-:Y:S11]  /*d510*/  @P0 BRA.U.ANY `(.L_x_67) ;  /* 0xfffffffd00e00947 */ /* 0x002ff6000393ffff */
[----:B------:R-:W1:Y:S02]  /*d520*/  SYNCS.PHASECHK.TRANS64.TRYWAIT P0, [R4+URZ+0x38840], R3 ;  /* 0x03884003040075a7 */ /* 0x000e64000800017f */
[----:B-1----:R-:W-:Y:S05]  /*d530*/  @!P0 BRA `(.L_x_68) ;  /* 0x00000028006c8947 */ /* 0x002fea0003800000 */
.L_x_124:
[----:B------:R-:W-:Y:S01]  /*d540*/  BSSY B1, `(.L_x_69) ;  /* 0x000000b000017945 */ /* 0x000fe20003800000 */
[----:B------:R-:W-:Y:S02]  /*d550*/  IMAD.MOV.U32 R8, RZ, RZ, 0x0 ;  /* 0x00000000ff087424 */ /* 0x000fe400078e00ff */
[----:B------:R-:W-:Y:S01]  /*d560*/  IMAD.MOV.U32 R9, RZ, RZ, 0x14f00000 ;  /* 0x14f00000ff097424 */ /* 0x000fe200078e00ff */
[----:B------:R-:W-:Y:S06]  /*d570*/  @P1 BRA `(.L_x_70) ;  /* 0x00000000001c1947 */ /* 0x000fec0003800000 */
[----:B------:R-:W2:Y:S01]  /*d580*/  S2R R11, SR_TID.X ;  /* 0x00000000000b7919 */ /* 0x000ea20000002100 */
[----:B01----:R-:W-:-:S04]  /*d590*/  IMAD.MOV.U32 R3, RZ, RZ, 0x8000 ;  /* 0x00008000ff037424 */ /* 0x003fc800078e00ff */
[----:B------:R3:W-:Y:S01]  /*d5a0*/  SYNCS.ARRIVE.TRANS64 RZ, [R4+URZ+0x38830], R3 ;  /* 0x0388300304ff79a7 */ /* 0x0007e2000800003f */
[----:B--2---:R-:W-:-:S04]  /*d5b0*/  LOP3.LUT R11, R11, 0x1f, RZ, 0xc0, !PT ;  /* 0x0000001f0b0b7812 */ /* 0x004fc800078ec0ff */
[----:B------:R-:W-:-:S13]  /*d5c0*/  ISETP.NE.AND P0, PT, R11, RZ, PT ;  /* 0x000000ff0b00720c */ /* 0x000fda0003f05270 */
[----:B---3--:R-:W-:Y:S05]  /*d5d0*/  @!P0 BRA `(.L_x_70) ;  /* 0x0000000000048947 */ /* 0x008fea0003800000 */
[----:B------:R-:W-:Y:S01]  /*d5e0*/  BPT.TRAP 0x1 ;  /* 0x000000040000795c */ /* 0x000fe20000300000 */
.L_x_70:
[----:B------:R-:W-:Y:S05]  /*d5f0*/  BSYNC B1 ;  /* 0x0000000000017941 */ /* 0x000fea0003800000 */
.L_x_69:
[----:B------:R-:W-:Y:S01]  /*d600*/  R2UR UR4, R2 ;  /* 0x00000000020472ca */ /* 0x000fe200000e0000 */
[----:B------:R-:W-:Y:S01]  /*d610*/  ULDC.64 UR6, c[0x0][0x198] ;  /* 0x0000660000067ab9 */ /* 0x000fe20000000a00 */
[----:B------:R-:W-:Y:S01]  /*d620*/  R2UR UR9, R4 ;  /* 0x00000000040972ca */ /* 0x000fe200000e0000 */
[----:B------:R-:W-:Y:S01]  /*d630*/  UIADD3 UR6, UP0, UR6, 0x370, URZ ;  /* 0x0000037006067890 */ /* 0x000fe2000ff1e03f */
[----:B------:R-:W-:Y:S02]  /*d640*/  R2UR UR10, R10 ;  /* 0x000000000a0a72ca */ /* 0x000fe400000e0000 */
[----:B------:R-:W-:Y:S01]  /*d650*/  R2UR UR14, R8 ;  /* 0x00000000080e72ca */ /* 0x000fe200000e0000 */
[----:B------:R-:W-:Y:S01]  /*d660*/  UIADD3.X UR7, URZ, UR7, URZ, UP0, !UPT ;  /* 0x000000073f077290 */ /* 0x000fe200087fe43f */
[----:B------:R-:W-:Y:S02]  /*d670*/  R2UR UR15, R9 ;  /* 0x00000000090f72ca */ /* 0x000fe400000e0000 */
[----:B------:R-:W-:-:S02]  /*d680*/  R2UR UR11, R5 ;  /* 0x00000000050b72ca */ /* 0x000fc400000e0000 */
[----:B------:R-:W-:Y:S01]  /*d690*/  PLOP3.LUT P0, PT, PT, PT, PT, 0x80, 0x0 ;  /* 0x000000000000781c */ /* 0x000fe20003f0f070 */
[----:B------:R-:W-:Y:S02]  /*d6a0*/  UIADD3 UR8, UR4, 0x28400, URZ ;  /* 0x0002840004087890 */ /* 0x000fe4000fffe03f */
[----:B------:R-:W-:-:S12]  /*d6b0*/  UIADD3 UR9, UR9, 0x38830, URZ ;  /* 0x0003883009097890 */ /* 0x000fd8000fffe03f */
.L_x_71:
[----:B------:R-:W-:-:S13]  /*d6c0*/  @P0 ELECT P1, URZ, PT ;  /* 0x00000000003f082f */ /* 0x000fda0003820000 */
[----:B------:R-:W-:Y:S01]  /*d6d0*/  @P1 R2UR UR13, R16 ;  /* 0x00000000100d12ca */ /* 0x000fe200000e0000 */
[----:B------:R-:W-:Y:S01]  /*d6e0*/  UMOV UR12, UR36 ;  /* 0x00000024000c7c82 */ /* 0x000fe20008000000 */
[----:B------:R-:W-:-:S11]  /*d6f0*/  @P1 PLOP3.LUT P0, PT, P1, PT, PT, 0x8, 0x0 ;  /* 0x000000000000181c */ /* 0x000fd60000f0e170 */
[----:B------:R2:W-:Y:S01]  /*d700*/  UTMALDG.4D [UR8], [UR6], desc[UR14] ;  /* 0x00000e08060075b4 */ /* 0x0005e20008019000 */
[----:B------:R-:W-:Y:S01]  /*d710*/  PLOP3.LUT P1, PT, PT, PT, PT, 0x8, 0x0 ;  /* 0x000000000000781c */ /* 0x000fe20003f2e170 */
[----:B--2---:R-:W-:-:S12]  /*d720*/  @P0 BRA.U.ANY `(.L_x_71) ;  /* 0xfffffffd00e40947 */ /* 0x004fd8000393ffff */
[----:B------:R-:W-:Y:S01]  /*d730*/  R2UR UR10, R7 ;  /* 0x00000000070a72ca */ /* 0x000fe200000e0000 */
[----:B------:R-:W-:Y:S01]  /*d740*/  UIADD3 UR8, UR4, 0x2c400, URZ ;  /* 0x0002c40004087890 */ /* 0x000fe2000fffe03f */
[----:B------:R-:W-:Y:S02]  /*d750*/  R2UR UR14, R8 ;  /* 0x00000000080e72ca */ /* 0x000fe400000e0000 */
[----:B------:R-:W-:Y:S02]  /*d760*/  R2UR UR15, R9 ;  /* 0x00000000090f72ca */ /* 0x000fe400000e0000 */
[----:B------:R-:W-:Y:S02]  /*d770*/  R2UR UR11, R5 ;  /* 0x00000000050b72ca */ /* 0x000fe400000e0000 */
[----:B------:R-:W-:-:S13]  /*d780*/  PLOP3.LUT P0, PT, PT, PT, PT, 0x80, 0x0 ;  /* 0x000000000000781c */ /* 0x000fda0003f0f070 */
.L_x_72:
[----:B------:R-:W-:-:S13]  /*d790*/  @P0 ELECT P1, URZ, PT ;  /* 0x00000000003f082f */ /* 0x000fda0003820000 */
[----:B------:R-:W-:Y:S01]  /*d7a0*/  @P1 R2UR UR13, R16 ;  /* 0x00000000100d12ca */ /* 0x000fe200000e0000 */
[----:B------:R-:W-:Y:S01]  /*d7b0*/  UMOV UR12, UR36 ;  /* 0x00000024000c7c82 */ /* 0x000fe20008000000 */
[----:B------:R-:W-:-:S11]  /*d7c0*/  @P1 PLOP3.LUT P0, PT, P1, PT, PT, 0x8, 0x0 ;  /* 0x000000000000181c */ /* 0x000fd60000f0e170 */
[----:B------:R2:W-:Y:S01]  /*d7d0*/  UTMALDG.4D [UR8], [UR6], desc[UR14] ;  /* 0x00000e08060075b4 */ /* 0x0005e20008019000 */
[----:B------:R-:W-:Y:S01]  /*d7e0*/  PLOP3.LUT P1, PT, PT, PT, PT, 0x8, 0x0 ;  /* 0x000000000000781c */ /* 0x000fe20003f2e170 */
[----:B--2---:R-:W-:-:S12]  /*d7f0*/  @P0 BRA.U.ANY `(.L_x_72) ;  /* 0xfffffffd00e40947 */ /* 0x004fd8000393ffff */
.L_x_61:
[----:B------:R-:W-:Y:S05]  /*d800*/  BSYNC B0 ;  /* 0x0000000000007941 */ /* 0x000fea0003800000 */
.L_x_60:
[----:B------:R-:W2:Y:S02]  /*d810*/  LDL R2, [R1+0x28] ;  /* 0x0000280001027983 */ /* 0x000ea40000100800 */
[----:B--2---:R-:W-:-:S13]  /*d820*/  ISETP.NE.AND P0, PT, R2, 0x3, PT ;  /* 0x000000030200780c */ /* 0x004fda0003f05270 */
[----:B------:R-:W-:Y:S05]  /*d830*/  @!P0 BRA `(.L_x_73) ;  /* 0x0000000000048947 */ /* 0x000fea0003800000 */
[----:B------:R-:W-:Y:S01]  /*d840*/  BPT.TRAP 0x1 ;  /* 0x000000040000795c */ /* 0x000fe20000300000 */
.L_x_73:
[----:B01----:R-:W2:Y:S01]  /*d850*/  LDL R3, [R1+0x24] ;  /* 0x0000240001037983 */ /* 0x003ea20000100800 */
[----:B------:R-:W-:Y:S02]  /*d860*/  LOP3.LUT R2, R0, 0x1, RZ, 0x3c, !PT ;  /* 0x0000000100027812 */ /* 0x000fe400078e3cff */
[----:B------:R-:W-:Y:S02]  /*d870*/  LEA R19, R6, UR38, 0x3 ;  /* 0x0000002606137c11 */ /* 0x000fe4000f8e18ff */
[----:B------:R-:W-:-:S04]  /*d880*/  SHF.L.U32 R2, R2, 0x1f, RZ ;  /* 0x0000001f02027819 */ /* 0x000fc800000006ff */
[----:B------:R-:W0:Y:S01]  /*d890*/  SYNCS.PHASECHK.TRANS64.TRYWAIT P0, [R19+URZ+0x38870], R2 ;  /* 0x03887002130075a7 */ /* 0x000e22000800017f */
[----:B--2---:R-:W-:Y:S01]  /*d8a0*/  ISETP.NE.AND P1, PT, R3, 0x3, PT ;  /* 0x000000030300780c */ /* 0x004fe20003f25270 */
[----:B0-----:R-:W-:-:S12]  /*d8b0*/  @!P0 BRA `(.L_x_74) ;  /* 0x0000002400a08947 */ /* 0x001fd80003800000 */
.L_x_125:
[----:B------:R-:W-:Y:S05]  /*d8c0*/  @!P1 BRA `(.L_x_75) ;  /* 0x0000000000049947 */ /* 0x000fea0003800000 */
[----:B------:R-:W-:Y:S01]  /*d8d0*/  BPT.TRAP 0x1 ;  /* 0x000000040000795c */ /* 0x000fe20000300000 */
.L_x_75:
[----:B------:R-:W-:Y:S01]  /*d8e0*/  SHF.L.U32 R0, R0, 0x1f, RZ ;  /* 0x0000001f00007819 */ /* 0x000fe200000006ff */
[----:B------:R-:W-:-:S03]  /*d8f0*/  IMAD.SHL.U32 R3, R6, 0x8000, RZ ;  /* 0x0000800006037824 */ /* 0x000fc600078e00ff */
[----:B------:R-:W1:Y:S02]  /*d900*/  SYNCS.PHASECHK.TRANS64.TRYWAIT P0, [R19+URZ+0x38860], R0 ;  /* 0x03886000130075a7 */ /* 0x000e64000800017f */
[----:B-1----:R-:W-:Y:S05]  /*d910*/  @!P0 BRA `(.L_x_76) ;  /* 0x00000024009c8947 */ /* 0x002fea0003800000 */
.L_x_126:
[----:B0-----:R-:W1:Y:S04]  /*d920*/  LDL R2, [R1+0x18] ;  /* 0x0000180001027983 */ /* 0x001e680000100800 */
[----:B------:R-:W2:Y:S04]  /*d930*/  LDL R18, [R1+0x8] ;  /* 0x0000080001127983 */ /* 0x000ea80000100800 */
[----:B------:R-:W3:Y:S01]  /*d940*/  LDL R12, [R1+0x1c] ;  /* 0x00001c00010c7983 */ /* 0x000ee20000100800 */
[----:B------:R-:W-:Y:S05]  /*d950*/  WARPSYNC.ALL ;  /* 0x0000000000007948 */ /* 0x000fea0003800000 */
[----:B-1----:R-:W-:-:S05]  /*d960*/  LOP3.LUT R0, R3, R2, RZ, 0xfc, !PT ;  /* 0x0000000203007212 */ /* 0x002fca00078efcff */
[----:B------:R-:W0:Y:S01]  /*d970*/  LDSM.16.MT88.4 R8, [R0+UR38+0x10400] ;  /* 0x010400260008783b */ /* 0x000e220008004200 */
[----:B------:R-:W-:-:S04]  /*d980*/  VIADD R2, R0, UR38 ;  /* 0x0000002600027c36 */ /* 0x000fc80008000000 */
[----:B--2---:R-:W-:Y:S01]  /*d990*/  IMAD.IADD R2, R18, 0x1, R2 ;  /* 0x0000000112027824 */ /* 0x004fe200078e0202 */
[C-C-:B0-----:R-:W-:Y:S02]  /*d9a0*/  PRMT R4, R8.reuse, 0x6420, R9.reuse ;  /* 0x0000642008047816 */ /* 0x141fe40000000009 */
[----:B------:R-:W-:Y:S02]  /*d9b0*/  PRMT R5, R8, 0x7531, R9 ;  /* 0x0000753108057816 */ /* 0x000fe40000000009 */
[C-C-:B------:R-:W-:Y:S02]  /*d9c0*/  PRMT R6, R10.reuse, 0x6420, R11.reuse ;  /* 0x000064200a067816 */ /* 0x140fe4000000000b */
[----:B------:R-:W-:Y:S02]  /*d9d0*/  PRMT R7, R10, 0x7531, R11 ;  /* 0x000075310a077816 */ /* 0x000fe4000000000b */
[----:B------:R-:W0:Y:S01]  /*d9e0*/  LDSM.16.MT88.4 R8, [R2+0x10400] ;  /* 0x010400000208783b */ /* 0x000e220000004200 */
[----:B---3--:R-:W-:-:S05]  /*d9f0*/  IADD3 R3, R3, UR38, R12 ;  /* 0x0000002603037c10 */ /* 0x008fca000fffe00c */
[----:B------:R-:W-:Y:S01]  /*da00*/  STSM.16.M88.4 [R3+0x400], R4 ;  /* 0x0004000403007844 */ /* 0x000fe20000000200 */
[C-C-:B0-----:R-:W-:Y:S02]  /*da10*/  PRMT R12, R8.reuse, 0x6420, R9.reuse ;  /* 0x00006420080c7816 */ /* 0x141fe40000000009 */
[----:B------:R-:W-:Y:S02]  /*da20*/  PRMT R13, R8, 0x7531, R9 ;  /* 0x00007531080d7816 */ /* 0x000fe40000000009 */
[C-C-:B------:R-:W-:Y:S02]  /*da30*/  PRMT R14, R10.reuse, 0x6420, R11.reuse ;  /* 0x000064200a0e7816 */ /* 0x140fe4000000000b */
[----:B------:R-:W-:-:S05]  /*da40*/  PRMT R15, R10, 0x7531, R11 ;  /* 0x000075310a0f7816 */ /* 0x000fca000000000b */
[----:B------:R-:W-:Y:S04]  /*da50*/  STSM.16.M88.4 [R3+0x2400], R12 ;  /* 0x0024000c03007844 */ /* 0x000fe80000000200 */
[----:B------:R-:W0:Y:S02]  /*da60*/  LDSM.16.MT88.4 R8, [R0+UR38+0x14400] ;  /* 0x014400260008783b */ /* 0x000e240008004200 */
[C-C-:B0-----:R-:W-:Y:S02]  /*da70*/  PRMT R4, R8.reuse, 0x6420, R9.reuse ;  /* 0x0000642008047816 */ /* 0x141fe40000000009 */
[----:B------:R-:W-:Y:S02]  /*da80*/  PRMT R5, R8, 0x7531, R9 ;  /* 0x0000753108057816 */ /* 0x000fe40000000009 */
[----:B------:R-:W-:-:S02]  /*da90*/  PRMT R6, R10, 0x6420, R11 ;  /* 0x000064200a067816 */ /* 0x000fc4000000000b */
[----:B------:R-:W-:Y:S02]  /*daa0*/  PRMT R7, R10, 0x7531, R11 ;  /* 0x000075310a077816 */ /* 0x000fe4000000000b */
[----:B------:R-:W0:Y:S04]  /*dab0*/  LDSM.16.MT88.4 R8, [R2+0x14400] ;  /* 0x014400000208783b */ /* 0x000e280000004200 */
[----:B------:R-:W-:Y:S01]  /*dac0*/  STSM.16.M88.4 [R3+0x4400], R4 ;  /* 0x0044000403007844 */ /* 0x000fe20000000200 */
[C-C-:B0-----:R-:W-:Y:S02]  /*dad0*/  PRMT R12, R8.reuse, 0x6420, R9.reuse ;  /* 0x00006420080c7816 */ /* 0x141fe40000000009 */
[----:B------:R-:W-:Y:S02]  /*dae0*/  PRMT R13, R8, 0x7531, R9 ;  /* 0x00007531080d7816 */ /* 0x000fe40000000009 */
[----:B------:R-:W-:-:S02]  /*daf0*/  PRMT R14, R10, 0x6420, R11 ;  /* 0x000064200a0e7816 */ /* 0x000fc4000000000b */
[----:B------:R-:W-:-:S05]  /*db00*/  PRMT R15, R10, 0x7531, R11 ;  /* 0x000075310a0f7816 */ /* 0x000fca000000000b */
[----:B------:R0:W-:Y:S04]  /*db10*/  STSM.16.M88.4 [R3+0x6400], R12 ;  /* 0x0064000c03007844 */ /* 0x0001e80000000200 */
[----:B------:R-:W1:Y:S04]  /*db20*/  LDSM.16.MT88.4 R8, [R0+UR38+0x11400] ;  /* 0x011400260008783b */ /* 0x000e680008004200 */
[----:B0-----:R-:W2:Y:S01]  /*db30*/  LDL R15, [R1+0xc] ;  /* 0x00000c00010f7983 */ /* 0x001ea20000100800 */
[C-C-:B-1----:R-:W-:Y:S02]  /*db40*/  PRMT R4, R8.reuse, 0x6420, R9.reuse ;  /* 0x0000642008047816 */ /* 0x142fe40000000009 */
[----:B------:R-:W-:-:S02]  /*db50*/  PRMT R5, R8, 0x7531, R9 ;  /* 0x0000753108057816 */ /* 0x000fc40000000009 */
[C-C-:B------:R-:W-:Y:S02]  /*db60*/  PRMT R6, R10.reuse, 0x6420, R11.reuse ;  /* 0x000064200a067816 */ /* 0x140fe4000000000b */
[----:B------:R-:W-:Y:S02]  /*db70*/  PRMT R7, R10, 0x7531, R11 ;  /* 0x000075310a077816 */ /* 0x000fe4000000000b */
[----:B------:R-:W0:Y:S01]  /*db80*/  LDSM.16.MT88.4 R8, [R2+0x11400] ;  /* 0x011400000208783b */ /* 0x000e220000004200 */
[----:B------:R-:W-:Y:S01]  /*db90*/  IMAD.MOV.U32 R14, RZ, RZ, R18 ;  /* 0x000000ffff0e7224 */ /* 0x000fe200078e0012 */
[C-C-:B0-----:R-:W-:Y:S02]  /*dba0*/  PRMT R12, R8.reuse, 0x6420, R9.reuse ;  /* 0x00006420080c7816 */ /* 0x141fe40000000009 */
[----:B------:R-:W-:Y:S02]  /*dbb0*/  PRMT R13, R8, 0x7531, R9 ;  /* 0x00007531080d7816 */ /* 0x000fe40000000009 */
[----:B--2---:R-:W-:-:S05]  /*dbc0*/  IADD3 R18, R15, 0x400, R3 ;  /* 0x000004000f127810 */ /* 0x004fca0007ffe003 */
[----:B------:R0:W-:Y:S02]  /*dbd0*/  STSM.16.M88.4 [R18], R4 ;  /* 0x0000000412007844 */ /* 0x0001e40000000200 */
[----:B0-----:R-:W-:Y:S01]  /*dbe0*/  IMAD.MOV.U32 R6, RZ, RZ, R14 ;  /* 0x000000ffff067224 */ /* 0x001fe200078e000e */
[C---:B------:R-:W-:Y:S01]  /*dbf0*/  PRMT R14, R10.reuse, 0x6420, R11 ;  /* 0x000064200a0e7816 */ /* 0x040fe2000000000b */
[----:B------:R-:W-:Y:S01]  /*dc00*/  IMAD.MOV.U32 R7, RZ, RZ, R15 ;  /* 0x000000ffff077224 */ /* 0x000fe200078e000f */
[----:B------:R-:W-:-:S05]  /*dc10*/  PRMT R15, R10, 0x7531, R11 ;  /* 0x000075310a0f7816 */ /* 0x000fca000000000b */
[----:B------:R0:W-:Y:S04]  /*dc20*/  STSM.16.M88.4 [R18+0x2000], R12 ;  /* 0x0020000c12007844 */ /* 0x0001e80000000200 */
[----:B------:R-:W1:Y:S01]  /*dc30*/  LDSM.16.MT88.4 R8, [R0+UR38+0x15400] ;  /* 0x015400260008783b */ /* 0x000e620008004200 */
[----:B0-----:R-:W-:Y:S02]  /*dc40*/  IMAD.MOV.U32 R14, RZ, RZ, R6 ;  /* 0x000000ffff0e7224 */ /* 0x001fe400078e0006 */
[----:B------:R-:W-:Y:S01]  /*dc50*/  IMAD.MOV.U32 R15, RZ, RZ, R7 ;  /* 0x000000ffff0f7224 */ /* 0x000fe200078e0007 */
[C-C-:B-1----:R-:W-:Y:S02]  /*dc60*/  PRMT R4, R8.reuse, 0x6420, R9.reuse ;  /* 0x0000642008047816 */ /* 0x142fe40000000009 */
[----:B------:R-:W-:-:S02]  /*dc70*/  PRMT R5, R8, 0x7531, R9 ;  /* 0x0000753108057816 */ /* 0x000fc40000000009 */
[C-C-:B------:R-:W-:Y:S02]  /*dc80*/  PRMT R6, R10.reuse, 0x6420, R11.reuse ;  /* 0x000064200a067816 */ /* 0x140fe4000000000b */
[----:B------:R-:W-:Y:S02]  /*dc90*/  PRMT R7, R10, 0x7531, R11 ;  /* 0x000075310a077816 */ /* 0x000fe4000000000b */
[----:B------:R-:W0:Y:S04]  /*dca0*/  LDSM.16.MT88.4 R8, [R2+0x15400] ;  /* 0x015400000208783b */ /* 0x000e280000004200 */
[----:B------:R1:W-:Y:S02]  /*dcb0*/  STSM.16.M88.4 [R18+0x4000], R4 ;  /* 0x0040000412007844 */ /* 0x0003e40000000200 */
[----:B-1----:R-:W-:-:S02]  /*dcc0*/  IMAD.MOV.U32 R6, RZ, RZ, R14 ;  /* 0x000000ffff067224 */ /* 0x002fc400078e000e */
[----:B------:R-:W-:Y:S01]  /*dcd0*/  IMAD.MOV.U32 R7, RZ, RZ, R15 ;  /* 0x000000ffff077224 */ /* 0x000fe200078e000f */
[C-C-:B0-----:R-:W-:Y:S02]  /*dce0*/  PRMT R12, R8.reuse, 0x6420, R9.reuse ;  /* 0x00006420080c7816 */ /* 0x141fe40000000009 */
[----:B------:R-:W-:Y:S02]  /*dcf0*/  PRMT R13, R8, 0x7531, R9 ;  /* 0x00007531080d7816 */ /* 0x000fe40000000009 */
[C-C-:B------:R-:W-:Y:S02]  /*dd00*/  PRMT R14, R10.reuse, 0x6420, R11.reuse ;  /* 0x000064200a0e7816 */ /* 0x140fe4000000000b */
        /* <DEDUP_REMOVED lines=9> */
[----:B------:R-:W0:Y:S01]  /*dda0*/  LDSM.16.MT88.4 R8, [R2+0x12400] ;  /* 0x012400000208783b */ /* 0x000e220000004200 */
[----:B------:R-:W-:-:S05]  /*ddb0*/  IADD3 R3, R15, 0x400, R3 ;  /* 0x000004000f037810 */ /* 0x000fca0007ffe003 */
[----:B------:R-:W-:Y:S01]  /*ddc0*/  STSM.16.M88.4 [R3], R4 ;  /* 0x0000000403007844 */ /* 0x000fe20000000200 */
        /* <DEDUP_REMOVED lines=16> */
[----:B------:R-:W-:Y:S04]  /*ded0*/  STSM.16.M88.4 [R3+0x6000], R12 ;  /* 0x0060000c03007844 */ /* 0x000fe80000000200 */
[----:B------:R-:W0:Y:S02]  /*dee0*/  LDSM.16.MT88.4 R8, [R0+UR38+0x13400] ;  /* 0x013400260008783b */ /* 0x000e240008004200 */
[C-C-:B0-----:R-:W-:Y:S02]  /*def0*/  PRMT R4, R8.reuse, 0x6420, R9.reuse ;  /* 0x0000642008047816 */ /* 0x141fe40000000009 */
[----:B------:R-:W-:Y:S02]  /*df00*/  PRMT R5, R8, 0x7531, R9 ;  /* 0x0000753108057816 */ /* 0x000fe40000000009 */
[----:B------:R-:W-:-:S02]  /*df10*/  PRMT R6, R10, 0x6420, R11 ;  /* 0x000064200a067816 */ /* 0x000fc4000000000b */
[----:B------:R-:W-:Y:S02]  /*df20*/  PRMT R7, R10, 0x7531, R11 ;  /* 0x000075310a077816 */ /* 0x000fe4000000000b */
[----:B------:R-:W0:Y:S01]  /*df30*/  LDSM.16.MT88.4 R8, [R2+0x13400] ;  /* 0x013400000208783b */ /* 0x000e220000004200 */
[----:B------:R-:W-:-:S05]  /*df40*/  IMAD.IADD R3, R18, 0x1, R3 ;  /* 0x0000000112037824 */ /* 0x000fca00078e0203 */
[----:B------:R0:W-:Y:S02]  /*df50*/  STSM.16.M88.4 [R3], R4 ;  /* 0x0000000403007844 */ /* 0x0001e40000000200 */
[C-C-:B0-----:R-:W-:Y:S02]  /*df60*/  PRMT R4, R8.reuse, 0x6420, R9.reuse ;  /* 0x0000642008047816 */ /* 0x141fe40000000009 */
[----:B------:R-:W-:Y:S02]  /*df70*/  PRMT R5, R8, 0x7531, R9 ;  /* 0x0000753108057816 */ /* 0x000fe40000000009 */
[C-C-:B------:R-:W-:Y:S02]  /*df80*/  PRMT R6, R10.reuse, 0x6420, R11.reuse ;  /* 0x000064200a067816 */ /* 0x140fe4000000000b */
[----:B------:R-:W-:-:S05]  /*df90*/  PRMT R7, R10, 0x7531, R11 ;  /* 0x000075310a077816 */ /* 0x000fca000000000b */
[----:B------:R-:W-:Y:S04]  /*dfa0*/  STSM.16.M88.4 [R3+0x2000], R4 ;  /* 0x0020000403007844 */ /* 0x000fe80000000200 */
[----:B------:R-:W0:Y:S04]  /*dfb0*/  LDSM.16.MT88.4 R8, [R0+UR38+0x17400] ;  /* 0x017400260008783b */ /* 0x000e280008004200 */
[----:B------:R-:W1:Y:S01]  /*dfc0*/  LDSM.16.MT88.4 R4, [R2+0x17400] ;  /* 0x017400000204783b */ /* 0x000e620000004200 */
[C-C-:B0-----:R-:W-:Y:S02]  /*dfd0*/  PRMT R12, R8.reuse, 0x6420, R9.reuse ;  /* 0x00006420080c7816 */ /* 0x141fe40000000009 */
[----:B------:R-:W-:-:S02]  /*dfe0*/  PRMT R13, R8, 0x7531, R9 ;  /* 0x00007531080d7816 */ /* 0x000fc40000000009 */
[C-C-:B------:R-:W-:Y:S02]  /*dff0*/  PRMT R14, R10.reuse, 0x6420, R11.reuse ;  /* 0x000064200a0e7816 */ /* 0x140fe4000000000b */
[----:B------:R-:W-:Y:S02]  /*e000*/  PRMT R15, R10, 0x7531, R11 ;  /* 0x000075310a0f7816 */ /* 0x000fe4000000000b */
[C-C-:B-1----:R-:W-:Y:S02]  /*e010*/  PRMT R8, R4.reuse, 0x6420, R5.reuse ;  /* 0x0000642004087816 */ /* 0x142fe40000000005 */
[----:B------:R-:W-:Y:S02]  /*e020*/  PRMT R9, R4, 0x7531, R5 ;  /* 0x0000753104097816 */ /* 0x000fe40000000005 */
[C-C-:B------:R-:W-:Y:S02]  /*e030*/  PRMT R10, R6.reuse, 0x6420, R7.reuse ;  /* 0x00006420060a7816 */ /* 0x140fe40000000007 */
[----:B------:R-:W-:Y:S01]  /*e040*/  PRMT R11, R6, 0x7531, R7 ;  /* 0x00007531060b7816 */ /* 0x000fe20000000007 */
[----:B------:R0:W-:Y:S04]  /*e050*/  STSM.16.M88.4 [R3+0x4000], R12 ;  /* 0x0040000c03007844 */ /* 0x0001e80000000200 */
[----:B------:R0:W-:Y:S01]  /*e060*/  STSM.16.M88.4 [R3+0x6000], R8 ;  /* 0x0060000803007844 */ /* 0x0001e20000000200 */
[----:B------:R-:W-:Y:S01]  /*e070*/  @!PT LDS RZ, [RZ] ;  /* 0x00000000fffff984 */ /* 0x000fe20000000800 */
[----:B------:R-:W-:Y:S01]  /*e080*/  @!PT LDS RZ, [RZ] ;  /* 0x00000000fffff984 */ /* 0x000fe20000000800 */
[----:B------:R-:W-:Y:S01]  /*e090*/  @!PT LDS RZ, [RZ] ;  /* 0x00000000fffff984 */ /* 0x000fe20000000800 */
[----:B------:R-:W-:Y:S01]  /*e0a0*/  @!PT LDS RZ, [RZ] ;  /* 0x00000000fffff984 */ /* 0x000fe20000000800 */
[----:B------:R1:W-:Y:S06]  /*e0b0*/  MEMBAR.ALL.CTA ;  /* 0x0000000000007992 */ /* 0x0003ec0000008000 */
[----:B-1----:R-:W1:Y:S01]  /*e0c0*/  FENCE.VIEW.ASYNC.S ;  /* 0x00000000000073c6 */ /* 0x002e620000000000 */
[----:B------:R-:W-:Y:S05]  /*e0d0*/  @!P1 BRA `(.L_x_77) ;  /* 0x0000000000049947 */ /* 0x000fea0003800000 */
[----:B------:R-:W-:Y:S01]  /*e0e0*/  BPT.TRAP 0x1 ;  /* 0x000000040000795c */ /* 0x000fe20000300000 */
.L_x_77:
[----:B------:R-:W2:Y:S01]  /*e0f0*/  LDL R0, [R1+0x10] ;  /* 0x0000100001007983 */ /* 0x000ea20000100800 */
[----:B-1----:R1:W-:Y:S01]  /*e100*/  SYNCS.ARRIVE.TRANS64.A1T0 RZ, [R19+URZ+0x38850], RZ ;  /* 0x038850ff13ff79a7 */ /* 0x0023e2000810003f */
[----:B------:R-:W3:Y:S02]  /*e110*/  S2R R2, SR_TID.X ;  /* 0x0000000000027919 */ /* 0x000ee40000002100 */
[----:B---3--:R-:W-:Y:S01]  /*e120*/  LOP3.LUT R2, R2, 0x7f, RZ, 0xc0, !PT ;  /* 0x0000007f02027812 */ /* 0x008fe200078ec0ff */
[----:B------:R-:W-:Y:S03]  /*e130*/  BAR.SYNC.DEFER_BLOCKING 0x2, 0x80 ;  /* 0x0082000000007b1d */ /* 0x000fe60000010000 */
[----:B------:R-:W-:-:S13]  /*e140*/  ISETP.NE.AND P0, PT, R2, RZ, PT ;  /* 0x000000ff0200720c */ /* 0x000fda0003f05270 */
[----:B-1----:R-:W-:-:S05]  /*e150*/  @!P0 VIADD R19, R19, 0x38880 ;  /* 0x0003888013138836 */ /* 0x002fca0000000000 */
[----:B------:R-:W-:-:S04]  /*e160*/  @!P0 PRMT R19, RZ, 0x654, R19 ;  /* 0x00000654ff138816 */ /* 0x000fc80000000013 */
[----:B------:R1:W-:Y:S01]  /*e170*/  @!P0 SYNCS.ARRIVE.TRANS64.RED.A1T0 RZ, [R19+URZ], RZ ;  /* 0x000000ff13ff89a7 */ /* 0x0003e2000810043f */
[----:B------:R-:W-:Y:S01]  /*e180*/  IMAD.MOV.U32 R6, RZ, RZ, R20 ;  /* 0x000000ffff067224 */ /* 0x000fe200078e0014 */
[C---:B--2---:R-:W-:Y:S01]  /*e190*/  ISETP.GT.AND P0, PT, R17.reuse, R0, PT ;  /* 0x000000001100720c */ /* 0x044fe20003f04270 */
[----:B------:R-:W-:Y:S02]  /*e1a0*/  VIADD R17, R17, 0xffffffff ;  /* 0xffffffff11117836 */ /* 0x000fe40000000000 */
[----:B------:R-:W-:-:S10]  /*e1b0*/  IMAD.MOV.U32 R0, RZ, RZ, R21 ;  /* 0x000000ffff007224 */ /* 0x000fd400078e0015 */
[----:B-1----:R-:W-:Y:S05]  /*e1c0*/  @P0 BRA `(.L_x_78) ;  /* 0xffffffec00800947 */ /* 0x002fea000383ffff */
[----:B------:R-:W-:Y:S05]  /*e1d0*/  BRA `(.L_x_79) ;  /* 0x0000000000047947 */ /* 0x000fea0003800000 */
.L_x_59:
[----:B------:R-:W-:-:S07]  /*e1e0*/  IMAD.MOV.U32 R20, RZ, RZ, RZ ;  /* 0x000000ffff147224 */ /* 0x000fce00078e00ff */
.L_x_79:
[----:B------:R-:W1:Y:S02]  /*e1f0*/  LDL R2, [R1+0x20] ;  /* 0x0000200001027983 */ /* 0x000e640000100800 */
[----:B-1----:R-:W-:-:S04]  /*e200*/  LOP3.LUT R0, R2, 0x1, RZ, 0xfc, !PT ;  /* 0x0000000102007812 */ /* 0x002fc800078efcff */
[----:B------:R-:W-:-:S13]  /*e210*/  ISETP.NE.AND P0, PT, R0, 0x3, PT ;  /* 0x000000030000780c */ /* 0x000fda0003f05270 */
[----:B------:R-:W-:Y:S05]  /*e220*/  @!P0 BRA `(.L_x_80) ;  /* 0x0000000000048947 */ /* 0x000fea0003800000 */
[----:B------:R-:W-:Y:S01]  /*e230*/  BPT.TRAP 0x1 ;  /* 0x000000040000795c */ /* 0x000fe20000300000 */
.L_x_80:
[----:B------:R-:W-:Y:S01]  /*e240*/  LOP3.LUT R0, R21, 0x1, RZ, 0x3c, !PT ;  /* 0x0000000115007812 */ /* 0x000fe200078e3cff */
[----:B------:R-:W-:Y:S01]  /*e250*/  BSSY B0, `(.L_x_81) ;  /* 0x0000008000007945 */ /* 0x000fe20003800000 */
[----:B0-----:R-:W-:Y:S02]  /*e260*/  LEA R3, R20, UR38, 0x3 ;  /* 0x0000002614037c11 */ /* 0x001fe4000f8e18ff */
[----:B------:R-:W-:Y:S02]  /*e270*/  SHF.L.U32 R0, R0, 0x1f, RZ ;  /* 0x0000001f00007819 */ /* 0x000fe400000006ff */
[----:B------:R-:W-:Y:S01]  /*e280*/  LOP3.LUT R2, R2, 0x2, RZ, 0xfc, !PT ;  /* 0x0000000202027812 */ /* 0x000fe200078efcff */
[----:B------:R0:W-:Y:S01]  /*e290*/  STL [R1+0x4], R3 ;  /* 0x0000040301007387 */ /* 0x0001e20000100800 */
[----:B------:R-:W1:Y:S02]  /*e2a0*/  SYNCS.PHASECHK.TRANS64.TRYWAIT P0, [R3+URZ+0x38870], R0 ;  /* 0x03887000030075a7 */ /* 0x000e64000800017f */
[----:B------:R-:W-:Y:S01]  /*e2b0*/  ISETP.NE.AND P1, PT, R2, 0x3, PT ;  /* 0x000000030200780c */ /* 0x000fe20003f25270 */
[----:B01----:R-:W-:-:S12]  /*e2c0*/  @!P0 BRA `(.L_x_82) ;  /* 0x0000001c00448947 */ /* 0x003fd80003800000 */
.L_x_127:
[----:B------:R-:W-:Y:S05]  /*e2d0*/  BSYNC B0 ;  /* 0x0000000000007941 */ /* 0x000fea0003800000 */
.L_x_81:
[----:B------:R-:W-:Y:S05]  /*e2e0*/  @!P1 BRA `(.L_x_83) ;  /* 0x0000000000049947 */ /* 0x000fea0003800000 */
[----:B------:R-:W-:Y:S01]  /*e2f0*/  BPT.TRAP 0x1 ;  /* 0x000000040000795c */ /* 0x000fe20000300000 */
.L_x_83:
[----:B0-----:R-:W2:Y:S01]  /*e300*/  LDL R2, [R1+0x4] ;  /* 0x0000040001027983 */ /* 0x001ea20000100800 */
[----:B------:R-:W-:-:S04]  /*e310*/  SHF.L.U32 R0, R21, 0x1f, RZ ;  /* 0x0000001f15007819 */ /* 0x000fc800000006ff */
[----:B--2---:R-:W0:Y:S02]  /*e320*/  SYNCS.PHASECHK.TRANS64.TRYWAIT P0, [R2+URZ+0x38860], R0 ;  /* 0x03886000020075a7 */ /* 0x004e24000800017f */
[----:B0-----:R-:W-:Y:S05]  /*e330*/  @!P0 BRA `(.L_x_84) ;  /* 0x0000001c00408947 */ /* 0x001fea0003800000 */
.L_x_128:
[----:B------:R-:W2:Y:S04]  /*e340*/  LDL.LU R4, [R1+0x18] ;  /* 0x0000180001047983 */ /* 0x000ea80000300800 */
[----:B0-----:R-:W3:Y:S04]  /*e350*/  LDL.LU R2, [R1+0x1c] ;  /* 0x00001c0001027983 */ /* 0x001ee80000300800 */
[----:B------:R-:W4:Y:S01]  /*e360*/  LDL.LU R12, [R1+0x8] ;  /* 0x00000800010c7983 */ /* 0x000f220000300800 */
[----:B------:R-:W-:Y:S01]  /*e370*/  IMAD.SHL.U32 R3, R20, 0x8000, RZ ;  /* 0x0000800014037824 */ /* 0x000fe200078e00ff */
[----:B------:R-:W-:Y:S05]  /*e380*/  WARPSYNC.ALL ;  /* 0x0000000000007948 */ /* 0x000fea0003800000 */
[----:B--2---:R-:W-:-:S02]  /*e390*/  LOP3.LUT R0, R3, R4, RZ, 0xfc, !PT ;  /* 0x0000000403007212 */ /* 0x004fc400078efcff */
[----:B---3--:R-:W-:-:S03]  /*e3a0*/  IADD3 R3, R3, UR38, R2 ;  /* 0x0000002603037c10 */ /* 0x008fc6000fffe002 */
[----:B------:R-:W0:Y:S01]  /*e3b0*/  LDSM.16.MT88.4 R4, [R0+UR38+0x10400] ;  /* 0x010400260004783b */ /* 0x000e220008004200 */
[----:B------:R-:W-:-:S04]  /*e3c0*/  VIADD R2, R0, UR38 ;  /* 0x0000002600027c36 */ /* 0x000fc80008000000 */
[----:B----4-:R-:W-:Y:S01]  /*e3d0*/  IMAD.IADD R2, R12, 0x1, R2 ;  /* 0x000000010c027824 */ /* 0x010fe200078e0202 */
[C-C-:B0-----:R-:W-:Y:S02]  /*e3e0*/  PRMT R8, R4.reuse, 0x6420, R5.reuse ;  /* 0x0000642004087816 */ /* 0x141fe40000000005 */
[----:B------:R-:W-:Y:S02]  /*e3f0*/  PRMT R9, R4, 0x7531, R5 ;  /* 0x0000753104097816 */ /* 0x000fe40000000005 */
[C-C-:B------:R-:W-:Y:S02]  /*e400*/  PRMT R10, R6.reuse, 0x6420, R7.reuse ;  /* 0x00006420060a7816 */ /* 0x140fe40000000007 */
[----:B------:R-:W-:Y:S02]  /*e410*/  PRMT R11, R6, 0x7531, R7 ;  /* 0x00007531060b7816 */ /* 0x000fe40000000007 */
[----:B------:R-:W0:Y:S04]  /*e420*/  LDSM.16.MT88.4 R4, [R2+0x10400] ;  /* 0x010400000204783b */ /* 0x000e280000004200 */
[----:B------:R0:W-:Y:S02]  /*e430*/  STSM.16.M88.4 [R3+0x400], R8 ;  /* 0x0004000803007844 */ /* 0x0001e40000000200 */
[----:B0-----:R-:W-:-:S02]  /*e440*/  PRMT R8, R4, 0x6420, R5 ;  /* 0x0000642004087816 */ /* 0x001fc40000000005 */
        /* <DEDUP_REMOVED lines=10> */
[----:B------:R1:W-:Y:S04]  /*e4f0*/  STSM.16.M88.4 [R3+0x4400], R16 ;  /* 0x0044001003007844 */ /* 0x0003e80000000200 */
[----:B-1----:R-:W2:Y:S01]  /*e500*/  LDL.LU R19, [R1+0xc] ;  /* 0x00000c0001137983 */ /* 0x002ea20000300800 */
[----:B------:R-:W-:Y:S01]  /*e510*/  IMAD.MOV.U32 R18, RZ, RZ, R12 ;  /* 0x000000ffff127224 */ /* 0x000fe200078e000c */
[----:B0-----:R-:W-:-:S02]  /*e520*/  PRMT R8, R4, 0x6420, R5 ;  /* 0x0000642004087816 */ /* 0x001fc40000000005 */
[----:B------:R-:W-:Y:S02]  /*e530*/  PRMT R9, R4, 0x7531, R5 ;  /* 0x0000753104097816 */ /* 0x000fe40000000005 */
[C-C-:B------:R-:W-:Y:S02]  /*e540*/  PRMT R10, R6.reuse, 0x6420, R7.reuse ;  /* 0x00006420060a7816 */ /* 0x140fe40000000007 */
[----:B------:R-:W-:-:S05]  /*e550*/  PRMT R11, R6, 0x7531, R7 ;  /* 0x00007531060b7816 */ /* 0x000fca0000000007 */
[----:B------:R-:W-:Y:S04]  /*e560*/  STSM.16.M88.4 [R3+0x6400], R8 ;  /* 0x0064000803007844 */ /* 0x000fe80000000200 */
[----:B------:R-:W0:Y:S01]  /*e570*/  LDSM.16.MT88.4 R4, [R0+UR38+0x11400] ;  /* 0x011400260004783b */ /* 0x000e220008004200 */
[----:B------:R-:W-:Y:S02]  /*e580*/  IADD3 R18, R18, 0x400, R3 ;  /* 0x0000040012127810 */ /* 0x000fe40007ffe003 */
[C-C-:B0-----:R-:W-:Y:S02]  /*e590*/  PRMT R12, R4.reuse, 0x6420, R5.reuse ;  /* 0x00006420040c7816 */ /* 0x141fe40000000005 */
[----:B------:R-:W-:Y:S02]  /*e5a0*/  PRMT R13, R4, 0x7531, R5 ;  /* 0x00007531040d7816 */ /* 0x000fe40000000005 */
[----:B------:R-:W-:-:S02]  /*e5b0*/  PRMT R14, R6, 0x6420, R7 ;  /* 0x00006420060e7816 */ /* 0x000fc40000000007 */
[----:B------:R-:W-:Y:S02]  /*e5c0*/  PRMT R15, R6, 0x7531, R7 ;  /* 0x00007531060f7816 */ /* 0x000fe40000000007 */
[----:B------:R-:W0:Y:S02]  /*e5d0*/  LDSM.16.MT88.4 R4, [R2+0x11400] ;  /* 0x011400000204783b */ /* 0x000e240000004200 */
[C-C-:B0-----:R-:W-:Y:S02]  /*e5e0*/  PRMT R8, R4.reuse, 0x6420, R5.reuse ;  /* 0x0000642004087816 */ /* 0x141fe40000000005 */
[----:B------:R-:W-:Y:S02]  /*e5f0*/  PRMT R9, R4, 0x7531, R5 ;  /* 0x0000753104097816 */ /* 0x000fe40000000005 */
[C-C-:B------:R-:W-:Y:S02]  /*e600*/  PRMT R10, R6.reuse, 0x6420, R7.reuse ;  /* 0x00006420060a7816 */ /* 0x140fe40000000007 */
[----:B------:R-:W-:-:S02]  /*e610*/  PRMT R11, R6, 0x7531, R7 ;  /* 0x00007531060b7816 */ /* 0x000fc40000000007 */
[----:B--2---:R-:W-:-:S05]  /*e620*/  IADD3 R3, R19, 0x400, R3 ;  /* 0x0000040013037810 */ /* 0x004fca0007ffe003 */
[----:B------:R0:W-:Y:S04]  /*e630*/  STSM.16.M88.4 [R3], R12 ;  /* 0x0000000c03007844 */ /* 0x0001e80000000200 */
[----:B------:R-:W-:Y:S04]  /*e640*/  STSM.16.M88.4 [R3+0x2000], R8 ;  /* 0x0020000803007844 */ /* 0x000fe80000000200 */
[----:B------:R-:W1:Y:S01]  /*e650*/  LDSM.16.MT88.4 R4, [R0+UR38+0x15400] ;  /* 0x015400260004783b */ /* 0x000e620008004200 */
[----:B0-----:R-:W-:Y:S02]  /*e660*/  IMAD.MOV.U32 R14, RZ, RZ, R18 ;  /* 0x000000ffff0e7224 */ /* 0x001fe400078e0012 */
[----:B------:R-:W-:Y:S01]  /*e670*/  IMAD.MOV.U32 R15, RZ, RZ, R19 ;  /* 0x000000ffff0f7224 */ /* 0x000fe200078e0013 */
[----:B-1----:R-:W-:-:S02]  /*e680*/  PRMT R16, R4, 0x6420, R5 ;  /* 0x0000642004107816 */ /* 0x002fc40000000005 */
[----:B------:R-:W-:Y:S02]  /*e690*/  PRMT R17, R4, 0x7531, R5 ;  /* 0x0000753104117816 */ /* 0x000fe40000000005 */
[C-C-:B------:R-:W-:Y:S02]  /*e6a0*/  PRMT R18, R6.reuse, 0x6420, R7.reuse ;  /* 0x0000642006127816 */ /* 0x140fe40000000007 */
[----:B------:R-:W-:Y:S02]  /*e6b0*/  PRMT R19, R6, 0x7531, R7 ;  /* 0x0000753106137816 */ /* 0x000fe40000000007 */
[----:B------:R-:W0:Y:S04]  /*e6c0*/  LDSM.16.MT88.4 R4, [R2+0x15400] ;  /* 0x015400000204783b */ /* 0x000e280000004200 */
[----:B------:R1:W-:Y:S01]  /*e6d0*/  STSM.16.M88.4 [R3+0x4000], R16 ;  /* 0x0040001003007844 */ /* 0x0003e20000000200 */
[----:B0-----:R-:W-:-:S02]  /*e6e0*/  PRMT R8, R4, 0x6420, R5 ;  /* 0x0000642004087816 */ /* 0x001fc40000000005 */
[----:B------:R-:W-:Y:S02]  /*e6f0*/  PRMT R9, R4, 0x7531, R5 ;  /* 0x0000753104097816 */ /* 0x000fe40000000005 */
[C-C-:B------:R-:W-:Y:S02]  /*e700*/  PRMT R10, R6.reuse, 0x6420, R7.reuse ;  /* 0x00006420060a7816 */ /* 0x140fe40000000007 */
[----:B------:R-:W-:-:S05]  /*e710*/  PRMT R11, R6, 0x7531, R7 ;  /* 0x00007531060b7816 */ /* 0x000fca0000000007 */
[----:B------:R0:W-:Y:S04]  /*e720*/  STSM.16.M88.4 [R3+0x6000], R8 ;  /* 0x0060000803007844 */ /* 0x0001e80000000200 */
[----:B------:R-:W2:Y:S01]  /*e730*/  LDSM.16.MT88.4 R4, [R0+UR38+0x12400] ;  /* 0x012400260004783b */ /* 0x000ea20008004200 */
[----:B-1----:R-:W-:Y:S02]  /*e740*/  IMAD.MOV.U32 R19, RZ, RZ, R14 ;  /* 0x000000ffff137224 */ /* 0x002fe400078e000e */
[----:B0-----:R-:W-:Y:S01]  /*e750*/  IMAD.MOV.U32 R3, RZ, RZ, R15 ;  /* 0x000000ffff037224 */ /* 0x001fe200078e000f */
[C-C-:B--2---:R-:W-:Y:S02]  /*e760*/  PRMT R12, R4.reuse, 0x6420, R5.reuse ;  /* 0x00006420040c7816 */ /* 0x144fe40000000005 */
[----:B------:R-:W-:-:S02]  /*e770*/  PRMT R13, R4, 0x7531, R5 ;  /* 0x00007531040d7816 */ /* 0x000fc40000000005 */
[C-C-:B------:R-:W-:Y:S02]  /*e780*/  PRMT R14, R6.reuse, 0x6420, R7.reuse ;  /* 0x00006420060e7816 */ /* 0x140fe40000000007 */
[----:B------:R-:W-:Y:S02]  /*e790*/  PRMT R15, R6, 0x7531, R7 ;  /* 0x00007531060f7816 */ /* 0x000fe40000000007 */
[----:B------:R-:W0:Y:S04]  /*e7a0*/  LDSM.16.MT88.4 R4, [R2+0x12400] ;  /* 0x012400000204783b */ /* 0x000e280000004200 */
[----:B------:R1:W-:Y:S02]  /*e7b0*/  STSM.16.M88.4 [R19], R12 ;  /* 0x0000000c13007844 */ /* 0x0003e40000000200 */
[----:B-1----:R-:W-:Y:S01]  /*e7c0*/  IMAD.MOV.U32 R15, RZ, RZ, R19 ;  /* 0x000000ffff0f7224 */ /* 0x002fe200078e0013 */
        /* <DEDUP_REMOVED lines=17> */
[----:B------:R-:W0:Y:S04]  /*e8e0*/  LDSM.16.MT88.4 R8, [R0+UR38+0x13400] ;  /* 0x013400260008783b */ /* 0x000e280008004200 */
[----:B------:R-:W1:Y:S01]  /*e8f0*/  LDSM.16.MT88.4 R4, [R2+0x13400] ;  /* 0x013400000204783b */ /* 0x000e620000004200 */
[----:B------:R-:W-:Y:S01]  /*e900*/  IMAD.IADD R3, R3, 0x1, R15 ;  /* 0x0000000103037824 */ /* 0x000fe200078e020f */
[----:B0-----:R-:W-:-:S02]  /*e910*/  PRMT R12, R8, 0x6420, R9 ;  /* 0x00006420080c7816 */ /* 0x001fc40000000009 */
[----:B------:R-:W-:Y:S02]  /*e920*/  PRMT R13, R8, 0x7531, R9 ;  /* 0x00007531080d7816 */ /* 0x000fe40000000009 */
[C-C-:B------:R-:W-:Y:S02]  /*e930*/  PRMT R14, R10.reuse, 0x6420, R11.reuse ;  /* 0x000064200a0e7816 */ /* 0x140fe4000000000b */
[----:B------:R-:W-:Y:S02]  /*e940*/  PRMT R15, R10, 0x7531, R11 ;  /* 0x000075310a0f7816 */ /* 0x000fe4000000000b */
[C-C-:B-1----:R-:W-:Y:S02]  /*e950*/  PRMT R8, R4.reuse, 0x6420, R5.reuse ;  /* 0x0000642004087816 */ /* 0x142fe40000000005 */
[----:B------:R-:W-:Y:S02]  /*e960*/  PRMT R9, R4, 0x7531, R5 ;  /* 0x0000753104097816 */ /* 0x000fe40000000005 */
[----:B------:R-:W-:-:S02]  /*e970*/  PRMT R10, R6, 0x6420, R7 ;  /* 0x00006420060a7816 */ /* 0x000fc40000000007 */
[----:B------:R-:W-:Y:S01]  /*e980*/  PRMT R11, R6, 0x7531, R7 ;  /* 0x00007531060b7816 */ /* 0x000fe20000000007 */
[----:B------:R-:W-:Y:S04]  /*e990*/  STSM.16.M88.4 [R3], R12 ;  /* 0x0000000c03007844 */ /* 0x000fe80000000200 */
[----:B------:R-:W-:Y:S04]  /*e9a0*/  STSM.16.M88.4 [R3+0x2000], R8 ;  /* 0x0020000803007844 */ /* 0x000fe80000000200 */
[----:B------:R-:W0:Y:S04]  /*e9b0*/  LDSM.16.MT88.4 R8, [R0+UR38+0x17400] ;  /* 0x017400260008783b */ /* 0x000e280008004200 */
[----:B------:R-:W1:Y:S01]  /*e9c0*/  LDSM.16.MT88.4 R4, [R2+0x17400] ;  /* 0x017400000204783b */ /* 0x000e620000004200 */
        /* <DEDUP_REMOVED lines=18> */
.L_x_85:
[----:B------:R-:W1:Y:S01]  /*eaf0*/  LDL.LU R2, [R1+0x4] ;  /* 0x0000040001027983 */ /* 0x000e620000300800 */
[----:B------:R-:W2:Y:S02]  /*eb00*/  S2R R0, SR_TID.X ;  /* 0x0000000000007919 */ /* 0x000ea40000002100 */
[----:B--2---:R-:W-:-:S04]  /*eb10*/  LOP3.LUT R0, R0, 0x7f, RZ, 0xc0, !PT ;  /* 0x0000007f00007812 */ /* 0x004fc800078ec0ff */
[----:B------:R-:W-:Y:S01]  /*eb20*/  ISETP.NE.AND P0, PT, R0, RZ, PT ;  /* 0x000000ff0000720c */ /* 0x000fe20003f05270 */
[----:B-1----:R-:W-:-:S12]  /*eb30*/  SYNCS.ARRIVE.TRANS64.A1T0 RZ, [R2+URZ+0x38850], RZ ;  /* 0x038850ff02ff79a7 */ /* 0x002fd8000810003f */
[----:B------:R-:W-:-:S05]  /*eb40*/  @!P0 VIADD R0, R2, 0x38880 ;  /* 0x0003888002008836 */ /* 0x000fca0000000000 */
[----:B------:R-:W-:Y:S01]  /*eb50*/  @!P0 PRMT R0, RZ, 0x654, R0 ;  /* 0x00000654ff008816 */ /* 0x000fe20000000000 */
[----:B------:R-:W-:Y:S06]  /*eb60*/  BAR.SYNC.DEFER_BLOCKING 0x2, 0x80 ;  /* 0x0082000000007b1d */ /* 0x000fec0000010000 */
[----:B------:R1:W-:Y:S02]  /*eb70*/  @!P0 SYNCS.ARRIVE.TRANS64.RED.A1T0 RZ, [R0+URZ], RZ ;  /* 0x000000ff00ff89a7 */ /* 0x0003e4000810043f */
[----:B-1----:R-:W-:-:S05]  /*eb80*/  VIADD R0, R20, 0x1 ;  /* 0x0000000114007836 */ /* 0x002fca0000000000 */
[----:B------:R-:W-:-:S04]  /*eb90*/  ISETP.NE.AND P0, PT, R0, 0x2, PT ;  /* 0x000000020000780c */ /* 0x000fc80003f05270 */
[----:B------:R-:W-:Y:S02]  /*eba0*/  SEL R2, RZ, 0x1, P0 ;  /* 0x00000001ff027807 */ /* 0x000fe40000000000 */
[----:B------:R-:W-:Y:S02]  /*ebb0*/  SEL R0, R0, RZ, P0 ;  /* 0x000000ff00007207 */ /* 0x000fe40000000000 */
[----:B------:R-:W-:Y:S01]  /*ebc0*/  LOP3.LUT R21, R21, R2, RZ, 0x3c, !PT ;  /* 0x0000000215157212 */ /* 0x000fe200078e3cff */
[----:B------:R-:W-:-:S07]  /*ebd0*/  IMAD.MOV.U32 R2, RZ, RZ, RZ ;  /* 0x000000ffff027224 */ /* 0x000fce00078e00ff */
.L_x_40:
[----:B------:R-:W1:Y:S01]  /*ebe0*/  S2R R4, SR_CgaCtaId ;  /* 0x0000000000047919 */ /* 0x000e620000008800 */
[----:B0-----:R-:W-:Y:S02]  /*ebf0*/  MOV R3, 0x400 ;  /* 0x0000040000037802 */ /* 0x001fe40000000f00 */
[----:B------:R-:W-:Y:S02]  /*ec00*/  SHF.L.U32 R2, R2, 0x1f, RZ ;  /* 0x0000001f02027819 */ /* 0x000fe400000006ff */
[----:B-1----:R-:W-:-:S04]  /*ec10*/  LEA R7, R4, R3, 0x18 ;  /* 0x0000000304077211 */ /* 0x002fc800078ec0ff */
[----:B------:R-:W0:Y:S02]  /*ec20*/  SYNCS.PHASECHK.TRANS64.TRYWAIT P0, [R7+URZ+0x38820], R2 ;  /* 0x03882002070075a7 */ /* 0x000e24000800017f */
[----:B0-----:R-:W-:Y:S05]  /*ec30*/  @!P0 BRA `(.L_x_86) ;  /* 0x0000001400188947 */ /* 0x001fea0003800000 */
.L_x_129:
[----:B------:R-:W1:Y:S02]  /*ec40*/  S2R R3, SR_TID.X ;  /* 0x0000000000037919 */ /* 0x000e640000002100 */
[----:B-1----:R-:W-:-:S04]  /*ec50*/  SHF.R.U32.HI R3, RZ, 0x5, R3 ;  /* 0x00000005ff037819 */ /* 0x002fc80000011603 */
[----:B------:R-:W-:-:S05]  /*ec60*/  LOP3.LUT R3, R3, 0x3, RZ, 0xc0, !PT ;  /* 0x0000000303037812 */ /* 0x000fca00078ec0ff */
[----:B0-----:R-:W0:Y:S02]  /*ec70*/  SHFL.IDX PT, R2, R3, RZ, 0x1f ;  /* 0x00001fff03027589 */ /* 0x001e2400000e0000 */
[----:B0-----:R-:W-:-:S13]  /*ec80*/  ISETP.NE.AND P0, PT, R2, RZ, PT ;  /* 0x000000ff0200720c */ /* 0x001fda0003f05270 */
[----:B------:R-:W-:Y:S05]  /*ec90*/  @P0 BRA `(.L_x_10) ;  /* 0x00000000009c0947 */ /* 0x000fea0003800000 */
[----:B------:R-:W-:-:S13]  /*eca0*/  ELECT P0, URZ, PT ;  /* 0x00000000003f782f */ /* 0x000fda0003800000 */
[----:B------:R-:W-:Y:S05]  /*ecb0*/  @!P0 BRA `(.L_x_10) ;  /* 0x0000000000948947 */ /* 0x000fea0003800000 */
[----:B------:R-:W2:Y:S02]  /*ecc0*/  LDL.LU R3, [R1+0x20] ;  /* 0x0000200001037983 */ /* 0x000ea40000300800 */
[----:B--2---:R-:W-:-:S04]  /*ecd0*/  LOP3.LUT R2, R3, 0x2, RZ, 0xfc, !PT ;  /* 0x0000000203027812 */ /* 0x004fc800078efcff */
[----:B------:R-:W-:-:S13]  /*ece0*/  ISETP.NE.AND P0, PT, R2, 0x3, PT ;  /* 0x000000030200780c */ /* 0x000fda0003f05270 */
[----:B------:R-:W-:Y:S05]  /*ecf0*/  @!P0 BRA `(.L_x_87) ;  /* 0x0000000000048947 */ /* 0x000fea0003800000 */
[----:B------:R-:W-:Y:S01]  /*ed00*/  BPT.TRAP 0x1 ;  /* 0x000000040000795c */ /* 0x000fe20000300000 */
.L_x_87:
[----:B------:R-:W-:Y:S01]  /*ed10*/  VIADD R5, R7, 0x38840 ;  /* 0x0003884007057836 */ /* 0x000fe20000000000 */
[----:B------:R-:W-:Y:S01]  /*ed20*/  SHF.L.U32 R3, R21, 0x1f, RZ ;  /* 0x0000001f15037819 */ /* 0x000fe200000006ff */
[C---:B------:R-:W-:Y:S02]  /*ed30*/  VIADD R2, R0.reuse, 0x1 ;  /* 0x0000000100027836 */ /* 0x040fe40000000000 */
[----:B------:R-:W-:-:S03]  /*ed40*/  IMAD R6, R0, 0x8, R5 ;  /* 0x0000000800067824 */ /* 0x000fc600078e0205 */
[----:B------:R-:W-:Y:S01]  /*ed50*/  ISETP.NE.AND P2, PT, R2, 0x2, PT ;  /* 0x000000020200780c */ /* 0x000fe20003f45270 */
[----:B------:R-:W0:Y:S03]  /*ed60*/  SYNCS.PHASECHK.TRANS64.TRYWAIT P1, [R6+URZ], R3 ;  /* 0x00000003060075a7 */ /* 0x000e26000802017f */
[----:B------:R-:W-:-:S04]  /*ed70*/  SEL R4, RZ, 0x1, P2 ;  /* 0x00000001ff047807 */ /* 0x000fc80001000000 */
[----:B------:R-:W-:Y:S02]  /*ed80*/  LOP3.LUT R21, R21, R4, RZ, 0x3c, !PT ;  /* 0x0000000415157212 */ /* 0x000fe400078e3cff */
[----:B------:R-:W-:Y:S02]  /*ed90*/  SEL R4, R2, RZ, P2 ;  /* 0x000000ff02047207 */ /* 0x000fe40001000000 */
[----:B------:R-:W-:-:S03]  /*eda0*/  SHF.L.U32 R2, R21, 0x1f, RZ ;  /* 0x0000001f15027819 */ /* 0x000fc600000006ff */
[----:B------:R-:W-:Y:S01]  /*edb0*/  IMAD R5, R4, 0x8, R5 ;  /* 0x0000000804057824 */ /* 0x000fe200078e0205 */
[----:B0-----:R-:W-:Y:S06]  /*edc0*/  @!P1 BRA `(.L_x_88) ;  /* 0x0000001000c89947 */ /* 0x001fec0003800000 */
.L_x_130:
[----:B------:R-:W1:Y:S02]  /*edd0*/  SYNCS.PHASECHK.TRANS64.TRYWAIT P1, [R5+URZ], R2 ;  /* 0x00000002050075a7 */ /* 0x000e64000802017f */
[----:B-1----:R-:W-:Y:S05]  /*ede0*/  @!P1 BRA `(.L_x_89) ;  /* 0x0000001000d49947 */ /* 0x002fea0003800000 */
.L_x_131:
[----:B------:R-:W-:Y:S05]  /*edf0*/  @!P0 BRA `(.L_x_90) ;  /* 0x0000000000048947 */ /* 0x000fea0003800000 */
[----:B------:R-:W-:Y:S01]  /*ee00*/  BPT.TRAP 0x1 ;  /* 0x000000040000795c */ /* 0x000fe20000300000 */
.L_x_90:
[----:B------:R-:W-:-:S04]  /*ee10*/  IMAD R0, R0, 0x8, R7 ;  /* 0x0000000800007824 */ /* 0x000fc800078e0207 */
[----:B------:R-:W2:Y:S02]  /*ee20*/  SYNCS.PHASECHK.TRANS64.TRYWAIT P1, [R0+URZ+0x38860], R3 ;  /* 0x03886003000075a7 */ /* 0x000ea4000802017f */
[----:B--2---:R-:W-:Y:S05]  /*ee30*/  @!P1 BRA `(.L_x_91) ;  /* 0x0000001000d49947 */ /* 0x004fea0003800000 */
.L_x_132:
[----:B------:R-:W-:Y:S05]  /*ee40*/  @!P0 BRA `(.L_x_92) ;  /* 0x0000000000048947 */ /* 0x000fea0003800000 */
[----:B------:R-:W-:Y:S01]  /*ee50*/  BPT.TRAP 0x1 ;  /* 0x000000040000795c */ /* 0x000fe20000300000 */
.L_x_92:
[----:B-1----:R-:W-:-:S04]  /*ee60*/  IMAD R5, R4, 0x8, R7 ;  /* 0x0000000804057824 */ /* 0x002fc800078e0207 */
[----:B------:R-:W1:Y:S02]  /*ee70*/  SYNCS.PHASECHK.TRANS64.TRYWAIT P1, [R5+URZ+0x38860], R2 ;  /* 0x03886002050075a7 */ /* 0x000e64000802017f */
[----:B-1----:R-:W-:Y:S05]  /*ee80*/  @!P1 BRA `(.L_x_93) ;  /* 0x0000001000d49947 */ /* 0x002fea0003800000 */
.L_x_133:
[----:B------:R-:W-:Y:S05]  /*ee90*/  @!P0 BRA `(.L_x_94) ;  /* 0x0000000000048947 */ /* 0x000fea0003800000 */
[----:B------:R-:W-:Y:S01]  /*eea0*/  BPT.TRAP 0x1 ;  /* 0x000000040000795c */ /* 0x000fe20000300000 */
.L_x_94:
[----:B------:R-:W3:Y:S02]  /*eeb0*/  SYNCS.PHASECHK.TRANS64.TRYWAIT P0, [R0+URZ+0x38880], R3 ;  /* 0x03888003000075a7 */ /* 0x000ee4000800017f */
[----:B---3--:R-:W-:Y:S05]  /*eec0*/  @!P0 BRA `(.L_x_95) ;  /* 0x0000001000d88947 */ /* 0x008fea0003800000 */
.L_x_96:
[----:B----4-:R4:W0:Y:S02]  /*eed0*/  SYNCS.PHASECHK.TRANS64.TRYWAIT P0, [R5+URZ+0x38880], R2 ;  /* 0x03888002050075a7 */ /* 0x010824000800017f */
[----:B0-----:R-:W-:Y:S05]  /*eee0*/  @!P0 NANOSLEEP.SYNCS 0x989680 ;  /* 0x009896800000895d */ /* 0x001fea0003900000 */
[----:B------:R-:W0:Y:S02]  /*eef0*/  @!P0 SYNCS.PHASECHK.TRANS64 P0, [R5+URZ+0x38880], R2 ;  /* 0x03888002050085a7 */ /* 0x000e24000800007f */
[----:B0-----:R-:W-:Y:S05]  /*ef00*/  @!P0 BRA `(.L_x_96) ;  /* 0xfffffffc00f08947 */ /* 0x001fea000383ffff */
.L_x_10:
[----:B------:R-:W-:Y:S05]  /*ef10*/  BSYNC B6 ;  /* 0x0000000000067941 */ /* 0x000fea0003800000 */
.L_x_7:
[----:B------:R-:W-:Y:S05]  /*ef20*/  EXIT ;  /* 0x000000000000794d */ /* 0x000fea0003800000 */
.L_x_14:
[----:B0-----:R-:W-:-:S04]  /*ef30*/  IMAD.U32 R0, RZ, RZ, UR36 ;  /* 0x00000024ff007e24 */ /* 0x001fc8000f8e00ff */
[----:B------:R0:W1:Y:S03]  /*ef40*/  SYNCS.PHASECHK.TRANS64.TRYWAIT P1, [R0+URZ+0x38800], R3 ;  /* 0x03880003000075a7 */ /* 0x000066000802017f */
[----:B-1----:R-:W-:Y:S05]  /*ef50*/  @!P1 NANOSLEEP.SYNCS 0x989680 ;  /* 0x009896800000995d */ /* 0x002fea0003900000 */
[----:B------:R-:W1:Y:S02]  /*ef60*/  @!P1 SYNCS.PHASECHK.TRANS64 P1, [R0+URZ+0x38800], R3 ;  /* 0x03880003000095a7 */ /* 0x000e64000802007f */
[----:B-1----:R-:W-:Y:S05]  /*ef70*/  @!P1 BRA `(.L_x_14) ;  /* 0xfffffffc00ec9947 */ /* 0x002fea000383ffff */
[----:B------:R-:W-:Y:S05]  /*ef80*/  BRA `(.L_x_97) ;  /* 0xffffff2400ec7947 */ /* 0x000fea000383ffff */
.L_x_18:
[----:B0-----:R-:W-:-:S04]  /*ef90*/  IMAD.U32 R0, RZ, RZ, UR36 ;  /* 0x00000024ff007e24 */ /* 0x001fc8000f8e00ff */
[----:B------:R0:W2:Y:S03]  /*efa0*/  SYNCS.PHASECHK.TRANS64.TRYWAIT P2, [R0+URZ+0x38830], R3 ;  /* 0x03883003000075a7 */ /* 0x0000a6000804017f */
[----:B--2---:R-:W-:Y:S05]  /*efb0*/  @!P2 NANOSLEEP.SYNCS 0x989680 ;  /* 0x009896800000a95d */ /* 0x004fea0003900000 */
[----:B------:R-:W2:Y:S02]  /*efc0*/  @!P2 SYNCS.PHASECHK.TRANS64 P2, [R0+URZ+0x38830], R3 ;  /* 0x038830030000a5a7 */ /* 0x000ea4000804007f */
[----:B--2---:R-:W-:Y:S05]  /*efd0*/  @!P2 BRA `(.L_x_18) ;  /* 0xfffffffc00eca947 */ /* 0x004fea000383ffff */
[----:B------:R-:W-:Y:S05]  /*efe0*/  BRA `(.L_x_17) ;  /* 0xffffff2800047947 */ /* 0x000fea000383ffff */
.L_x_23:
[----:B-1----:R-:W-:-:S04]  /*eff0*/  IMAD.U32 R14, RZ, RZ, UR7 ;  /* 0x00000007ff0e7e24 */ /* 0x002fc8000f8e00ff */
[----:B------:R1:W2:Y:S03]  /*f000*/  SYNCS.PHASECHK.TRANS64.TRYWAIT P2, [R14+URZ+0x38830], R3 ;  /* 0x038830030e0075a7 */ /* 0x0002a6000804017f */
[----:B--2---:R-:W-:Y:S05]  /*f010*/  @!P2 NANOSLEEP.SYNCS 0x989680 ;  /* 0x009896800000a95d */ /* 0x004fea0003900000 */
[----:B------:R-:W2:Y:S02]  /*f020*/  @!P2 SYNCS.PHASECHK.TRANS64 P2, [R14+URZ+0x38830], R3 ;  /* 0x038830030e00a5a7 */ /* 0x000ea4000804007f */
[----:B--2---:R-:W-:Y:S05]  /*f030*/  @!P2 BRA `(.L_x_23) ;  /* 0xfffffffc00eca947 */ /* 0x004fea000383ffff */
[----:B------:R-:W-:Y:S05]  /*f040*/  BRA `(.L_x_20) ;  /* 0xffffff5000f07947 */ /* 0x000fea000383ffff */
.L_x_27:
[----:B-1----:R-:W-:-:S04]  /*f050*/  IMAD.U32 R12, RZ, RZ, UR10 ;  /* 0x0000000aff0c7e24 */ /* 0x002fc8000f8e00ff */
[----:B------:R1:W2:Y:S03]  /*f060*/  SYNCS.PHASECHK.TRANS64.TRYWAIT P2, [R12+URZ+0x38850], R3 ;  /* 0x038850030c0075a7 */ /* 0x0002a6000804017f */
[----:B--2---:R-:W-:Y:S05]  /*f070*/  @!P2 NANOSLEEP.SYNCS 0x989680 ;  /* 0x009896800000a95d */ /* 0x004fea0003900000 */
[----:B------:R-:W2:Y:S02]  /*f080*/  @!P2 SYNCS.PHASECHK.TRANS64 P2, [R12+URZ+0x38850], R3 ;  /* 0x038850030c00a5a7 */ /* 0x000ea4000804007f */
[----:B--2---:R-:W-:Y:S05]  /*f090*/  @!P2 BRA `(.L_x_27) ;  /* 0xfffffffc00eca947 */ /* 0x004fea000383ffff */
[----:B------:R-:W-:Y:S05]  /*f0a0*/  BRA `(.L_x_24) ;  /* 0xffffff5400c07947 */ /* 0x000fea000383ffff */
.L_x_33:
[----:B-1----:R-:W-:-:S04]  /*f0b0*/  IMAD.U32 R4, RZ, RZ, UR7 ;  /* 0x00000007ff047e24 */ /* 0x002fc8000f8e00ff */
[----:B------:R1:W2:Y:S03]  /*f0c0*/  SYNCS.PHASECHK.TRANS64.TRYWAIT P1, [R4+URZ+0x38850], R9 ;  /* 0x03885009040075a7 */ /* 0x0002a6000802017f */
[----:B--2---:R-:W-:Y:S05]  /*f0d0*/  @!P1 NANOSLEEP.SYNCS 0x989680 ;  /* 0x009896800000995d */ /* 0x004fea0003900000 */
[----:B------:R-:W2:Y:S02]  /*f0e0*/  @!P1 SYNCS.PHASECHK.TRANS64 P1, [R4+URZ+0x38850], R9 ;  /* 0x03885009040095a7 */ /* 0x000ea4000802007f */
[----:B--2---:R-:W-:Y:S05]  /*f0f0*/  @!P1 BRA `(.L_x_33) ;  /* 0xfffffffc00ec9947 */ /* 0x004fea000383ffff */
[----:B------:R-:W-:Y:S05]  /*f100*/  BRA `(.L_x_32) ;  /* 0xffffff74004c7947 */ /* 0x000fea000383ffff */
.L_x_46:
[----:B------:R-:W-:Y:S02]  /*f110*/  IMAD.MOV.U32 R13, RZ, RZ, R7 ;  /* 0x000000ffff0d7224 */ /* 0x000fe400078e0007 */
[----:B------:R-:W-:Y:S02]  /*f120*/  IMAD.MOV.U32 R12, RZ, RZ, RZ ;  /* 0x000000ffff0c7224 */ /* 0x000fe400078e00ff */
[----:B------:R-:W-:Y:S02]  /*f130*/  IMAD.MOV.U32 R11, RZ, RZ, 0x1f ;  /* 0x0000001fff0b7424 */ /* 0x000fe400078e00ff */
[----:B------:R-:W-:-:S07]  /*f140*/  IMAD.MOV.U32 R15, RZ, RZ, -0x1 ;  /* 0xffffffffff0f7424 */ /* 0x000fce00078e00ff */
[----:B0-----:R-:W-:Y:S05]  /*f150*/  WARPSYNC.COLLECTIVE R15, `(.L_x_98) ;  /* 0x000000000f087348 */ /* 0x001fea0003c00000 */
[----:B------:R1:W2:Y:S02]  /*f160*/  SHFL.IDX P6, R14, R13, R12, R11 ;  /* 0x0000000c0d0e7389 */ /* 0x0002a400000c000b */
[----:B012---:R-:W-:Y:S01]  /*f170*/  ENDCOLLECTIVE ;  /* 0x000000000000791b */ /* 0x007fe20003800000 */
.L_x_98:
[----:B------:R-:W-:Y:S05]  /*f180*/  BRA `(.L_x_99) ;  /* 0xffffffcc00047947 */ /* 0x000fea000383ffff */
.L_x_48:
[----:B------:R-:W-:Y:S01]  /*f190*/  BSSY B0, `(.L_x_100) ;  /* 0x0000006000007945 */ /* 0x000fe20003800000 */
[----:B------:R-:W-:-:S07]  /*f1a0*/  IMAD.MOV.U32 R15, RZ, RZ, -0x1 ;  /* 0xffffffffff0f7424 */ /* 0x000fce00078e00ff */
[----:B-1----:R-:W-:Y:S05]  /*f1b0*/  WARPSYNC.COLLECTIVE R15, `(.L_x_101) ;  /* 0x000000000f0c7348 */ /* 0x002fea0003c00000 */
[----:B------:R-:W-:Y:S02]  /*f1c0*/  ELECT P6, UR62, PT ;  /* 0x00000000003e782f */ /* 0x000fe400038c0000 */
[----:B------:R-:W-:Y:S01]  /*f1d0*/  MOV R14, UR62 ;  /* 0x0000003e000e7c02 */ /* 0x000fe20008000f00 */
[----:B-1----:R-:W-:Y:S10]  /*f1e0*/  ENDCOLLECTIVE ;  /* 0x000000000000791b */ /* 0x002ff40003800000 */
.L_x_101:
[----:B------:R-:W-:Y:S05]  /*f1f0*/  BSYNC B0 ;  /* 0x0000000000007941 */ /* 0x000fea0003800000 */
.L_x_100:
[----:B------:R-:W-:Y:S05]  /*f200*/  BRA `(.L_x_102) ;  /* 0xffffffcc00107947 */ /* 0x000fea000383ffff */
.L_x_50:
[----:B0-----:R-:W-:-:S04]  /*f210*/  IMAD.U32 R3, RZ, RZ, UR38 ;  /* 0x00000026ff037e24 */ /* 0x001fc8000f8e00ff */
[----:B------:R0:W2:Y:S03]  /*f220*/  SYNCS.PHASECHK.TRANS64.TRYWAIT P0, [R3+URZ+0x38880], R2 ;  /* 0x03888002030075a7 */ /* 0x0000a6000800017f */
[----:B--2---:R-:W-:Y:S05]  /*f230*/  @!P0 NANOSLEEP.SYNCS 0x989680 ;  /* 0x009896800000895d */ /* 0x004fea0003900000 */
[----:B------:R-:W2:Y:S02]  /*f240*/  @!P0 SYNCS.PHASECHK.TRANS64 P0, [R3+URZ+0x38880], R2 ;  /* 0x03888002030085a7 */ /* 0x000ea4000800007f */
[----:B--2---:R-:W-:Y:S05]  /*f250*/  @!P0 BRA `(.L_x_50) ;  /* 0xfffffffc00ec8947 */ /* 0x004fea000383ffff */
[----:B------:R-:W-:Y:S05]  /*f260*/  BRA `(.L_x_103) ;  /* 0xffffffcc005c7947 */ /* 0x000fea000383ffff */
.L_x_52:
[----:B0-----:R-:W-:-:S04]  /*f270*/  IMAD.U32 R3, RZ, RZ, UR38 ;  /* 0x00000026ff037e24 */ /* 0x001fc8000f8e00ff */
[----:B------:R0:W2:Y:S03]  /*f280*/  SYNCS.PHASECHK.TRANS64.TRYWAIT P0, [R3+URZ+0x38840], R2 ;  /* 0x03884002030075a7 */ /* 0x0000a6000800017f */
[----:B--2---:R-:W-:Y:S05]  /*f290*/  @!P0 NANOSLEEP.SYNCS 0x989680 ;  /* 0x009896800000895d */ /* 0x004fea0003900000 */
[----:B------:R-:W2:Y:S02]  /*f2a0*/  @!P0 SYNCS.PHASECHK.TRANS64 P0, [R3+URZ+0x38840], R2 ;  /* 0x03884002030085a7 */ /* 0x000ea4000800007f */
[----:B--2---:R-:W-:Y:S05]  /*f2b0*/  @!P0 BRA `(.L_x_52) ;  /* 0xfffffffc00ec8947 */ /* 0x004fea000383ffff */
[----:B------:R-:W-:Y:S05]  /*f2c0*/  BRA `(.L_x_104) ;  /* 0xffffffcc00b07947 */ /* 0x000fea000383ffff */
.L_x_55:
[----:B------:R-:W-:Y:S02]  /*f2d0*/  IMAD.MOV.U32 R13, RZ, RZ, R3 ;  /* 0x000000ffff0d7224 */ /* 0x000fe400078e0003 */
[----:B------:R-:W-:Y:S02]  /*f2e0*/  IMAD.MOV.U32 R12, RZ, RZ, RZ ;  /* 0x000000ffff0c7224 */ /* 0x000fe400078e00ff */
[----:B------:R-:W-:Y:S02]  /*f2f0*/  IMAD.MOV.U32 R11, RZ, RZ, 0x181f ;  /* 0x0000181fff0b7424 */ /* 0x000fe400078e00ff */
[----:B------:R-:W-:Y:S02]  /*f300*/  IMAD.MOV.U32 R15, RZ, RZ, -0x1 ;  /* 0xffffffffff0f7424 */ /* 0x000fe400078e00ff */
[----:B------:R-:W-:-:S07]  /*f310*/  IMAD R5, R10, 0x80, R5 ;  /* 0x000000800a057824 */ /* 0x000fce00078e0205 */
[----:B------:R-:W-:Y:S05]  /*f320*/  WARPSYNC.COLLECTIVE R15, `(.L_x_105) ;  /* 0x000000000f087348 */ /* 0x000fea0003c00000 */
[----:B------:R0:W1:Y:S02]  /*f330*/  SHFL.IDX P6, R14, R13, R12, R11 ;  /* 0x0000000c0d0e7389 */ /* 0x00006400000c000b */
[----:B01----:R-:W-:Y:S01]  /*f340*/  ENDCOLLECTIVE ;  /* 0x000000000000791b */ /* 0x003fe20003800000 */
.L_x_105:
[----:B------:R-:W-:Y:S02]  /*f350*/  VIADD R9, R5, 0x10 ;  /* 0x0000001005097836 */ /* 0x000fe40000000000 */
[----:B------:R-:W-:Y:S02]  /*f360*/  IMAD.MOV.U32 R13, RZ, RZ, R0 ;  /* 0x000000ffff0d7224 */ /* 0x000fe400078e0000 */
[----:B------:R-:W-:-:S07]  /*f370*/  IMAD.MOV.U32 R6, RZ, RZ, R14 ;  /* 0x000000ffff067224 */ /* 0x000fce00078e000e */
[----:B------:R-:W-:Y:S05]  /*f380*/  WARPSYNC.COLLECTIVE R15, `(.L_x_106) ;  /* 0x000000000f087348 */ /* 0x000fea0003c00000 */
[----:B------:R0:W1:Y:S02]  /*f390*/  SHFL.IDX P6, R14, R13, R12, R11 ;  /* 0x0000000c0d0e7389 */ /* 0x00006400000c000b */
[----:B01----:R-:W-:Y:S01]  /*f3a0*/  ENDCOLLECTIVE ;  /* 0x000000000000791b */ /* 0x003fe20003800000 */
.L_x_106:
[----:B------:R-:W-:Y:S02]  /*f3b0*/  ULDC UR4, c[0x0][0x288] ;  /* 0x0000a20000047ab9 */ /* 0x000fe40000000800 */
[----:B------:R-:W-:-:S05]  /*f3c0*/  IMAD R2, R8, UR4, RZ ;  /* 0x0000000408027c24 */ /* 0x000fca000f8e02ff */
[----:B------:R-:W-:Y:S01]  /*f3d0*/  ISETP.GE.AND P2, PT, R5, R2, PT ;  /* 0x000000020500720c */ /* 0x000fe20003f46270 */
[----:B------:R-:W-:Y:S02]  /*f3e0*/  IMAD.MOV.U32 R13, RZ, RZ, R3 ;  /* 0x000000ffff0d7224 */ /* 0x000fe400078e0003 */
[----:B------:R-:W-:-:S10]  /*f3f0*/  IMAD.MOV.U32 R12, RZ, RZ, 0x1 ;  /* 0x00000001ff0c7424 */ /* 0x000fd400078e00ff */
[----:B------:R-:W-:Y:S02]  /*f400*/  @!P2 VIADD R8, R4, UR38 ;  /* 0x000000260408ac36 */ /* 0x000fe40008000000 */
[----:B------:R-:W-:-:S07]  /*f410*/  IMAD.MOV.U32 R7, RZ, RZ, R14 ;  /* 0x000000ffff077224 */ /* 0x000fce00078e000e */
[----:B------:R-:W-:Y:S05]  /*f420*/  WARPSYNC.COLLECTIVE R15, `(.L_x_107) ;  /* 0x000000000f087348 */ /* 0x000fea0003c00000 */
[----:B------:R0:W1:Y:S02]  /*f430*/  SHFL.IDX P6, R14, R13, R12, R11 ;  /* 0x0000000c0d0e7389 */ /* 0x00006400000c000b */
[----:B01----:R-:W-:Y:S01]  /*f440*/  ENDCOLLECTIVE ;  /* 0x000000000000791b */ /* 0x003fe20003800000 */
.L_x_107:
[----:B------:R-:W-:-:S05]  /*f450*/  @!P2 IADD3 R7, P3, R18, R7, RZ ;  /* 0x000000071207a210 */ /* 0x000fca0007f7e0ff */
[----:B------:R-:W-:-:S05]  /*f460*/  @!P2 IMAD.X R6, RZ, RZ, R6, P3 ;  /* 0x000000ffff06a224 */ /* 0x000fca00018e0606 */
[----:B------:R-:W-:Y:S01]  /*f470*/  @!P2 LOP3.LUT R7, R7, R6, RZ, 0x3c, !PT ;  /* 0x000000060707a212 */ /* 0x000fe200078e3cff */
[----:B------:R-:W-:-:S03]  /*f480*/  IMAD.MOV.U32 R13, RZ, RZ, R0 ;  /* 0x000000ffff0d7224 */ /* 0x000fc600078e0000 */
[----:B------:R-:W-:-:S04]  /*f490*/  @!P2 LOP3.LUT R6, R7, R6, RZ, 0x3c, !PT ;  /* 0x000000060706a212 */ /* 0x000fc800078e3cff */
[----:B------:R-:W-:-:S05]  /*f4a0*/  @!P2 LOP3.LUT R7, R7, R6, RZ, 0x3c, !PT ;  /* 0x000000060707a212 */ /* 0x000fca00078e3cff */
[----:B------:R-:W-:Y:S01]  /*f4b0*/  @!PT LDS RZ, [RZ] ;  /* 0x00000000fffff984 */ /* 0x000fe20000000800 */
[----:B------:R-:W-:Y:S01]  /*f4c0*/  @!PT LDS RZ, [RZ] ;  /* 0x00000000fffff984 */ /* 0x000fe20000000800 */
[----:B------:R-:W-:Y:S01]  /*f4d0*/  @!PT LDS RZ, [RZ] ;  /* 0x00000000fffff984 */ /* 0x000fe20000000800 */
[----:B------:R-:W-:Y:S04]  /*f4e0*/  @!P2 LDGSTS.E.BYPASS.LTC128B.128 [R8+0x20400], desc[UR40][R6.64], !P1 ;  /* 0x204000000608afae */ /* 0x000fe8000c901d68 */
[----:B------:R0:W-:Y:S01]  /*f4f0*/  @!P2 LDGSTS.E.BYPASS.LTC128B.128 [R8+0x24400], desc[UR40][R6.64+0x80], !P0 ;  /* 0x244000800608afae */ /* 0x0001e2000c101d68 */
[----:B------:R-:W-:Y:S01]  /*f500*/  ISETP.GE.AND P2, PT, R9, R2, PT ;  /* 0x000000020900720c */ /* 0x000fe20003f46270 */
[----:B------:R-:W-:Y:S02]  /*f510*/  VIADD R9, R5, 0x20 ;  /* 0x0000002005097836 */ /* 0x000fe40000000000 */
[----:B0-----:R-:W-:-:S10]  /*f520*/  IMAD.MOV.U32 R6, RZ, RZ, R14 ;  /* 0x000000ffff067224 */ /* 0x001fd400078e000e */
[----:B------:R-:W-:Y:S05]  /*f530*/  WARPSYNC.COLLECTIVE R15, `(.L_x_108) ;  /* 0x000000000f087348 */ /* 0x000fea0003c00000 */
[----:B------:R0:W1:Y:S02]  /*f540*/  SHFL.IDX P6, R14, R13, R12, R11 ;  /* 0x0000000c0d0e7389 */ /* 0x00006400000c000b */
[----:B01----:R-:W-:Y:S01]  /*f550*/  ENDCOLLECTIVE ;  /* 0x000000000000791b */ /* 0x003fe20003800000 */
.L_x_108:
[----:B------:R-:W-:Y:S02]  /*f560*/  @!P2 VIADD R8, R4, UR38 ;  /* 0x000000260408ac36 */ /* 0x000fe40008000000 */
[----:B------:R-:W-:Y:S02]  /*f570*/  IMAD.MOV.U32 R13, RZ, RZ, R3 ;  /* 0x000000ffff0d7224 */ /* 0x000fe400078e0003 */
[----:B------:R-:W-:Y:S02]  /*f580*/  IMAD.MOV.U32 R12, RZ, RZ, 0x2 ;  /* 0x00000002ff0c7424 */ /* 0x000fe400078e00ff */
[----:B------:R-:W-:-:S07]  /*f590*/  IMAD.MOV.U32 R7, RZ, RZ, R14 ;  /* 0x000000ffff077224 */ /* 0x000fce00078e000e */
[----:B------:R-:W-:Y:S05]  /*f5a0*/  WARPSYNC.COLLECTIVE R15, `(.L_x_109) ;  /* 0x000000000f087348 */ /* 0x000fea0003c00000 */
[----:B------:R0:W1:Y:S02]  /*f5b0*/  SHFL.IDX P6, R14, R13, R12, R11 ;  /* 0x0000000c0d0e7389 */ /* 0x00006400000c000b */
[----:B01----:R-:W-:Y:S01]  /*f5c0*/  ENDCOLLECTIVE ;  /* 0x000000000000791b */ /* 0x003fe20003800000 */
.L_x_109:
        /* <DEDUP_REMOVED lines=17> */
.L_x_110:
[----:B------:R-:W-:Y:S02]  /*f6e0*/  @!P2 VIADD R8, R4, UR38 ;  /* 0x000000260408ac36 */ /* 0x000fe40008000000 */
[----:B------:R-:W-:Y:S02]  /*f6f0*/  IMAD.MOV.U32 R13, RZ, RZ, R3 ;  /* 0x000000ffff0d7224 */ /* 0x000fe400078e0003 */
[----:B------:R-:W-:Y:S02]  /*f700*/  IMAD.MOV.U32 R12, RZ, RZ, 0x3 ;  /* 0x00000003ff0c7424 */ /* 0x000fe400078e00ff */
[----:B------:R-:W-:-:S07]  /*f710*/  IMAD.MOV.U32 R7, RZ, RZ, R14 ;  /* 0x000000ffff077224 */ /* 0x000fce00078e000e */
[----:B------:R-:W-:Y:S05]  /*f720*/  WARPSYNC.COLLECTIVE R15, `(.L_x_111) ;  /* 0x000000000f087348 */ /* 0x000fea0003c00000 */
[----:B------:R0:W1:Y:S02]  /*f730*/  SHFL.IDX P6, R14, R13, R12, R11 ;  /* 0x0000000c0d0e7389 */ /* 0x00006400000c000b */
[----:B01----:R-:W-:Y:S01]  /*f740*/  ENDCOLLECTIVE ;  /* 0x000000000000791b */ /* 0x003fe20003800000 */
.L_x_111:
        /* <DEDUP_REMOVED lines=17> */
.L_x_112:
[----:B------:R-:W-:Y:S02]  /*f860*/  @!P2 VIADD R8, R4, UR38 ;  /* 0x000000260408ac36 */ /* 0x000fe40008000000 */
[----:B------:R-:W-:Y:S02]  /*f870*/  IMAD.MOV.U32 R13, RZ, RZ, R3 ;  /* 0x000000ffff0d7224 */ /* 0x000fe400078e0003 */
[----:B------:R-:W-:Y:S02]  /*f880*/  IMAD.MOV.U32 R12, RZ, RZ, 0x4 ;  /* 0x00000004ff0c7424 */ /* 0x000fe400078e00ff */
[----:B------:R-:W-:-:S07]  /*f890*/  IMAD.MOV.U32 R7, RZ, RZ, R14 ;  /* 0x000000ffff077224 */ /* 0x000fce00078e000e */
[----:B------:R-:W-:Y:S05]  /*f8a0*/  WARPSYNC.COLLECTIVE R15, `(.L_x_113) ;  /* 0x000000000f087348 */ /* 0x000fea0003c00000 */
[----:B------:R0:W1:Y:S02]  /*f8b0*/  SHFL.IDX P6, R14, R13, R12, R11 ;  /* 0x0000000c0d0e7389 */ /* 0x00006400000c000b */
[----:B01----:R-:W-:Y:S01]  /*f8c0*/  ENDCOLLECTIVE ;  /* 0x000000000000791b */ /* 0x003fe20003800000 */
.L_x_113:
        /* <DEDUP_REMOVED lines=17> */
.L_x_114:
[----:B------:R-:W-:Y:S02]  /*f9e0*/  @!P2 VIADD R8, R4, UR38 ;  /* 0x000000260408ac36 */ /* 0x000fe40008000000 */
[----:B------:R-:W-:Y:S02]  /*f9f0*/  IMAD.MOV.U32 R13, RZ, RZ, R3 ;  /* 0x000000ffff0d7224 */ /* 0x000fe400078e0003 */
[----:B------:R-:W-:Y:S02]  /*fa00*/  IMAD.MOV.U32 R12, RZ, RZ, 0x5 ;  /* 0x00000005ff0c7424 */ /* 0x000fe400078e00ff */
[----:B------:R-:W-:-:S07]  /*fa10*/  IMAD.MOV.U32 R7, RZ, RZ, R14 ;  /* 0x000000ffff077224 */ /* 0x000fce00078e000e */
[----:B------:R-:W-:Y:S05]  /*fa20*/  WARPSYNC.COLLECTIVE R15, `(.L_x_115) ;  /* 0x000000000f087348 */ /* 0x000fea0003c00000 */
[----:B------:R0:W1:Y:S02]  /*fa30*/  SHFL.IDX P6, R14, R13, R12, R11 ;  /* 0x0000000c0d0e7389 */ /* 0x00006400000c000b */
[----:B01----:R-:W-:Y:S01]  /*fa40*/  ENDCOLLECTIVE ;  /* 0x000000000000791b */ /* 0x003fe20003800000 */
.L_x_115:
        /* <DEDUP_REMOVED lines=17> */
.L_x_116:
[----:B------:R-:W-:Y:S02]  /*fb60*/  @!P2 VIADD R8, R4, UR38 ;  /* 0x000000260408ac36 */ /* 0x000fe40008000000 */
[----:B------:R-:W-:Y:S02]  /*fb70*/  IMAD.MOV.U32 R13, RZ, RZ, R3 ;  /* 0x000000ffff0d7224 */ /* 0x000fe400078e0003 */
[----:B------:R-:W-:Y:S02]  /*fb80*/  IMAD.MOV.U32 R12, RZ, RZ, 0x6 ;  /* 0x00000006ff0c7424 */ /* 0x000fe400078e00ff */
[----:B------:R-:W-:-:S07]  /*fb90*/  IMAD.MOV.U32 R7, RZ, RZ, R14 ;  /* 0x000000ffff077224 */ /* 0x000fce00078e000e */
[----:B------:R-:W-:Y:S05]  /*fba0*/  WARPSYNC.COLLECTIVE R15, `(.L_x_117) ;  /* 0x000000000f087348 */ /* 0x000fea0003c00000 */
[----:B------:R0:W1:Y:S02]  /*fbb0*/  SHFL.IDX P6, R14, R13, R12, R11 ;  /* 0x0000000c0d0e7389 */ /* 0x00006400000c000b */
[----:B01----:R-:W-:Y:S01]  /*fbc0*/  ENDCOLLECTIVE ;  /* 0x000000000000791b */ /* 0x003fe20003800000 */
.L_x_117:
        /* <DEDUP_REMOVED lines=12> */
[----:B0-----:R-:W-:-:S12]  /*fc90*/  IMAD.MOV.U32 R6, RZ, RZ, R14 ;  /* 0x000000ffff067224 */ /* 0x001fd800078e000e */
[----:B------:R-:W-:Y:S05]  /*fca0*/  WARPSYNC.COLLECTIVE R15, `(.L_x_118) ;  /* 0x000000000f087348 */ /* 0x000fea0003c00000 */
[----:B------:R0:W1:Y:S02]  /*fcb0*/  SHFL.IDX P6, R14, R13, R12, R11 ;  /* 0x0000000c0d0e7389 */ /* 0x00006400000c000b */
[----:B01----:R-:W-:Y:S01]  /*fcc0*/  ENDCOLLECTIVE ;  /* 0x000000000000791b */ /* 0x003fe20003800000 */
.L_x_118:
[----:B------:R-:W-:Y:S02]  /*fcd0*/  @!P2 VIADD R8, R4, UR38 ;  /* 0x000000260408ac36 */ /* 0x000fe40008000000 */
[----:B------:R-:W-:Y:S02]  /*fce0*/  IMAD.MOV.U32 R13, RZ, RZ, R3 ;  /* 0x000000ffff0d7224 */ /* 0x000fe400078e0003 */
[----:B------:R-:W-:Y:S02]  /*fcf0*/  IMAD.MOV.U32 R12, RZ, RZ, 0x7 ;  /* 0x00000007ff0c7424 */ /* 0x000fe400078e00ff */
[----:B------:R-:W-:-:S07]  /*fd00*/  IMAD.MOV.U32 R7, RZ, RZ, R14 ;  /* 0x000000ffff077224 */ /* 0x000fce00078e000e */
[----:B------:R-:W-:Y:S05]  /*fd10*/  WARPSYNC.COLLECTIVE R15, `(.L_x_119) ;  /* 0x000000000f087348 */ /* 0x000fea0003c00000 */
[----:B------:R0:W1:Y:S02]  /*fd20*/  SHFL.IDX P6, R14, R13, R12, R11 ;  /* 0x0000000c0d0e7389 */ /* 0x00006400000c000b */
[----:B01----:R-:W-:Y:S01]  /*fd30*/  ENDCOLLECTIVE ;  /* 0x000000000000791b */ /* 0x003fe20003800000 */
.L_x_119:
[----:B------:R-:W-:-:S05]  /*fd40*/  @!P2 IADD3 R7, P3, R18, R7, RZ ;  /* 0x000000071207a210 */ /* 0x000fca0007f7e0ff */
[----:B------:R-:W-:-:S05]  /*fd50*/  @!P2 IMAD.X R6, RZ, RZ, R6, P3 ;  /* 0x000000ffff06a224 */ /* 0x000fca00018e0606 */
[----:B------:R-:W-:Y:S01]  /*fd60*/  @!P2 LOP3.LUT R7, R7, R6, RZ, 0x3c, !PT ;  /* 0x000000060707a212 */ /* 0x000fe200078e3cff */
[----:B------:R-:W-:-:S03]  /*fd70*/  IMAD.MOV.U32 R13, RZ, RZ, R0 ;  /* 0x000000ffff0d7224 */ /* 0x000fc600078e0000 */
[----:B------:R-:W-:-:S04]  /*fd80*/  @!P2 LOP3.LUT R6, R7, R6, RZ, 0x3c, !PT ;  /* 0x000000060706a212 */ /* 0x000fc800078e3cff */
[----:B------:R-:W-:Y:S01]  /*fd90*/  @!P2 LOP3.LUT R7, R7, R6, RZ, 0x3c, !PT ;  /* 0x000000060707a212 */ /* 0x000fe200078e3cff */
[----:B------:R-:W-:-:S04]  /*fda0*/  IMAD.MOV.U32 R3, RZ, RZ, R14 ;  /* 0x000000ffff037224 */ /* 0x000fc800078e000e */
[----:B------:R-:W-:Y:S01]  /*fdb0*/  @!PT LDS RZ, [RZ] ;  /* 0x00000000fffff984 */ /* 0x000fe20000000800 */
[----:B------:R-:W-:Y:S01]  /*fdc0*/  @!PT LDS RZ, [RZ] ;  /* 0x00000000fffff984 */ /* 0x000fe20000000800 */
[----:B------:R-:W-:Y:S01]  /*fdd0*/  @!PT LDS RZ, [RZ] ;  /* 0x00000000fffff984 */ /* 0x000fe20000000800 */
[----:B------:R0:W-:Y:S04]  /*fde0*/  @!P2 LDGSTS.E.BYPASS.LTC128B.128 [R8+0x23400], desc[UR40][R6.64], !P1 ;  /* 0x234000000608afae */ /* 0x0001e8000c901d68 */
[----:B------:R0:W-:Y:S02]  /*fdf0*/  @!P2 LDGSTS.E.BYPASS.LTC128B.128 [R8+0x27400], desc[UR40][R6.64+0x80], !P0 ;  /* 0x274000800608afae */ /* 0x0001e4000c101d68 */
[----:B0-----:R-:W-:Y:S05]  /*fe00*/  WARPSYNC.COLLECTIVE R15, `(.L_x_120) ;  /* 0x000000000f087348 */ /* 0x001fea0003c00000 */
[----:B------:R1:W2:Y:S02]  /*fe10*/  SHFL.IDX P6, R14, R13, R12, R11 ;  /* 0x0000000c0d0e7389 */ /* 0x0002a400000c000b */
[----:B012---:R-:W-:Y:S01]  /*fe20*/  ENDCOLLECTIVE ;  /* 0x000000000000791b */ /* 0x007fe20003800000 */
.L_x_120:
[----:B------:R-:W-:Y:S05]  /*fe30*/  BRA `(.L_x_121) ;  /* 0xffffffcc00dc7947 */ /* 0x000fea000383ffff */
.L_x_58:
[----:B-1----:R-:W-:-:S04]  /*fe40*/  IMAD.U32 R3, RZ, RZ, UR38 ;  /* 0x00000026ff037e24 */ /* 0x002fc8000f8e00ff */
[----:B------:R1:W2:Y:S03]  /*fe50*/  SYNCS.PHASECHK.TRANS64.TRYWAIT P0, [R3+URZ+0x38820], R0 ;  /* 0x03882000030075a7 */ /* 0x0002a6000800017f */
[----:B--2---:R-:W-:Y:S05]  /*fe60*/  @!P0 NANOSLEEP.SYNCS 0x989680 ;  /* 0x009896800000895d */ /* 0x004fea0003900000 */
[----:B------:R-:W2:Y:S02]  /*fe70*/  @!P0 SYNCS.PHASECHK.TRANS64 P0, [R3+URZ+0x38820], R0 ;  /* 0x03882000030085a7 */ /* 0x000ea4000800007f */
[----:B--2---:R-:W-:Y:S05]  /*fe80*/  @!P0 BRA `(.L_x_58) ;  /* 0xfffffffc00ec8947 */ /* 0x004fea000383ffff */
[----:B------:R-:W-:Y:S05]  /*fe90*/  BRA `(.L_x_122) ;  /* 0xffffffd000287947 */ /* 0x000fea000383ffff */
.L_x_63:
[----:B0-----:R0:W1:Y:S02]  /*fea0*/  SYNCS.PHASECHK.TRANS64.TRYWAIT P0, [R4+URZ+0x38880], R3 ;  /* 0x03888003040075a7 */ /* 0x001064000800017f */
[----:B-1----:R-:W-:Y:S05]  /*feb0*/  @!P0 NANOSLEEP.SYNCS 0x989680 ;  /* 0x009896800000895d */ /* 0x002fea0003900000 */
[----:B------:R-:W1:Y:S02]  /*fec0*/  @!P0 SYNCS.PHASECHK.TRANS64 P0, [R4+URZ+0x38880], R3 ;  /* 0x03888003040085a7 */ /* 0x000e64000800007f */
[----:B-1----:R-:W-:Y:S05]  /*fed0*/  @!P0 BRA `(.L_x_63) ;  /* 0xfffffffc00f08947 */ /* 0x002fea000383ffff */
[----:B------:R-:W-:Y:S05]  /*fee0*/  BRA `(.L_x_123) ;  /* 0xffffffd000d47947 */ /* 0x000fea000383ffff */
.L_x_68:
[----:B-1----:R1:W2:Y:S02]  /*fef0*/  SYNCS.PHASECHK.TRANS64.TRYWAIT P0, [R4+URZ+0x38840], R3 ;  /* 0x03884003040075a7 */ /* 0x0022a4000800017f */
[----:B--2---:R-:W-:Y:S05]  /*ff00*/  @!P0 NANOSLEEP.SYNCS 0x989680 ;  /* 0x009896800000895d */ /* 0x004fea0003900000 */
[----:B------:R-:W2:Y:S02]  /*ff10*/  @!P0 SYNCS.PHASECHK.TRANS64 P0, [R4+URZ+0x38840], R3 ;  /* 0x03884003040085a7 */ /* 0x000ea4000800007f */
[----:B--2---:R-:W-:Y:S05]  /*ff20*/  @!P0 BRA `(.L_x_68) ;  /* 0xfffffffc00f08947 */ /* 0x004fea000383ffff */
[----:B------:R-:W-:Y:S05]  /*ff30*/  BRA `(.L_x_124) ;  /* 0xffffffd400807947 */ /* 0x000fea000383ffff */
.L_x_74:
[----:B0-----:R0:W1:Y:S02]  /*ff40*/  SYNCS.PHASECHK.TRANS64.TRYWAIT P0, [R19+URZ+0x38870], R2 ;  /* 0x03887002130075a7 */ /* 0x001064000800017f */
[----:B-1----:R-:W-:Y:S05]  /*ff50*/  @!P0 NANOSLEEP.SYNCS 0x989680 ;  /* 0x009896800000895d */ /* 0x002fea0003900000 */
[----:B------:R-:W1:Y:S02]  /*ff60*/  @!P0 SYNCS.PHASECHK.TRANS64 P0, [R19+URZ+0x38870], R2 ;  /* 0x03887002130085a7 */ /* 0x000e64000800007f */
[----:B-1----:R-:W-:Y:S05]  /*ff70*/  @!P0 BRA `(.L_x_74) ;  /* 0xfffffffc00f08947 */ /* 0x002fea000383ffff */
[----:B------:R-:W-:Y:S05]  /*ff80*/  BRA `(.L_x_125) ;  /* 0xffffffd8004c7947 */ /* 0x000fea000383ffff */
.L_x_76:
[----:B-1----:R1:W2:Y:S02]  /*ff90*/  SYNCS.PHASECHK.TRANS64.TRYWAIT P0, [R19+URZ+0x38860], R0 ;  /* 0x03886000130075a7 */ /* 0x0022a4000800017f */
[----:B--2---:R-:W-:Y:S05]  /*ffa0*/  @!P0 NANOSLEEP.SYNCS 0x989680 ;  /* 0x009896800000895d */ /* 0x004fea0003900000 */
[----:B------:R-:W2:Y:S02]  /*ffb0*/  @!P0 SYNCS.PHASECHK.TRANS64 P0, [R19+URZ+0x38860], R0 ;  /* 0x03886000130085a7 */ /* 0x000ea4000800007f */
[----:B--2---:R-:W-:Y:S05]  /*ffc0*/  @!P0 BRA `(.L_x_76) ;  /* 0xfffffffc00f08947 */ /* 0x004fea000383ffff */
[----:B------:R-:W-:Y:S05]  /*ffd0*/  BRA `(.L_x_126) ;  /* 0xffffffd800507947 */ /* 0x000fea000383ffff */
.L_x_82:
[----:B0-----:R-:W2:Y:S02]  /*ffe0*/  LDL R2, [R1+0x4] ;  /* 0x0000040001027983 */ /* 0x001ea40000100800 */
[----:B--2---:R0:W1:Y:S02]  /*fff0*/  SYNCS.PHASECHK.TRANS64.TRYWAIT P0, [R2+URZ+0x38870], R0 ;  /* 0x03887000020075a7 */ /* 0x004064000800017f */
[----:B-1----:R-:W-:Y:S05]  /*10000*/  @!P0 NANOSLEEP.SYNCS 0x989680 ;  /* 0x009896800000895d */ /* 0x002fea0003900000 */
[----:B------:R-:W1:Y:S02]  /*10010*/  @!P0 SYNCS.PHASECHK.TRANS64 P0, [R2+URZ+0x38870], R0 ;  /* 0x03887000020085a7 */ /* 0x000e64000800007f */
[----:B-1----:R-:W-:Y:S05]  /*10020*/  @!P0 BRA `(.L_x_82) ;  /* 0xfffffffc00ec8947 */ /* 0x002fea000383ffff */
[----:B------:R-:W-:Y:S05]  /*10030*/  BRA `(.L_x_127) ;  /* 0xffffffe000a47947 */ /* 0x000fea000383ffff */
.L_x_84:
[----:B0-----:R-:W2:Y:S02]  /*10040*/  LDL R2, [R1+0x4] ;  /* 0x0000040001027983 */ /* 0x001ea40000100800 */
[----:B--2---:R0:W1:Y:S02]  /*10050*/  SYNCS.PHASECHK.TRANS64.TRYWAIT P0, [R2+URZ+0x38860], R0 ;  /* 0x03886000020075a7 */ /* 0x004064000800017f */
[----:B-1----:R-:W-:Y:S05]  /*10060*/  @!P0 NANOSLEEP.SYNCS 0x989680 ;  /* 0x009896800000895d */ /* 0x002fea0003900000 */
[----:B------:R-:W1:Y:S02]  /*10070*/  @!P0 SYNCS.PHASECHK.TRANS64 P0, [R2+URZ+0x38860], R0 ;  /* 0x03886000020085a7 */ /* 0x000e64000800007f */
[----:B-1----:R-:W-:Y:S05]  /*10080*/  @!P0 BRA `(.L_x_84) ;  /* 0xfffffffc00ec8947 */ /* 0x002fea000383ffff */
[----:B------:R-:W-:Y:S05]  /*10090*/  BRA `(.L_x_128) ;  /* 0xffffffe000a87947 */ /* 0x000fea000383ffff */
.L_x_86:
[----:B0-----:R0:W1:Y:S02]  /*100a0*/  SYNCS.PHASECHK.TRANS64.TRYWAIT P0, [R7+URZ+0x38820], R2 ;  /* 0x03882002070075a7 */ /* 0x001064000800017f */
[----:B-1----:R-:W-:Y:S05]  /*100b0*/  @!P0 NANOSLEEP.SYNCS 0x989680 ;  /* 0x009896800000895d */ /* 0x002fea0003900000 */
[----:B------:R-:W1:Y:S02]  /*100c0*/  @!P0 SYNCS.PHASECHK.TRANS64 P0, [R7+URZ+0x38820], R2 ;  /* 0x03882002070085a7 */ /* 0x000e64000800007f */
[----:B-1----:R-:W-:Y:S05]  /*100d0*/  @!P0 BRA `(.L_x_86) ;  /* 0xfffffffc00f08947 */ /* 0x002fea000383ffff */
[----:B------:R-:W-:Y:S05]  /*100e0*/  BRA `(.L_x_129) ;  /* 0xffffffe800d47947 */ /* 0x000fea000383ffff */
.L_x_88:
[----:B0-----:R0:W1:Y:S02]  /*100f0*/  SYNCS.PHASECHK.TRANS64.TRYWAIT P1, [R6+URZ], R3 ;  /* 0x00000003060075a7 */ /* 0x001064000802017f */
[----:B-1----:R-:W-:Y:S05]  /*10100*/  @!P1 NANOSLEEP.SYNCS 0x989680 ;  /* 0x009896800000995d */ /* 0x002fea0003900000 */
[----:B------:R-:W1:Y:S02]  /*10110*/  @!P1 SYNCS.PHASECHK.TRANS64 P1, [R6+URZ], R3 ;  /* 0x00000003060095a7 */ /* 0x000e64000802007f */
[----:B-1----:R-:W-:Y:S05]  /*10120*/  @!P1 BRA `(.L_x_88) ;  /* 0xfffffffc00f09947 */ /* 0x002fea000383ffff */
[----:B------:R-:W-:Y:S05]  /*10130*/  BRA `(.L_x_130) ;  /* 0xffffffec00247947 */ /* 0x000fea000383ffff */
.L_x_89:
[----:B-1----:R1:W2:Y:S02]  /*10140*/  SYNCS.PHASECHK.TRANS64.TRYWAIT P1, [R5+URZ], R2 ;  /* 0x00000002050075a7 */ /* 0x0022a4000802017f */
[----:B--2---:R-:W-:Y:S05]  /*10150*/  @!P1 NANOSLEEP.SYNCS 0x989680 ;  /* 0x009896800000995d */ /* 0x004fea0003900000 */
[----:B------:R-:W2:Y:S02]  /*10160*/  @!P1 SYNCS.PHASECHK.TRANS64 P1, [R5+URZ], R2 ;  /* 0x00000002050095a7 */ /* 0x000ea4000802007f */
[----:B--2---:R-:W-:Y:S05]  /*10170*/  @!P1 BRA `(.L_x_89) ;  /* 0xfffffffc00f09947 */ /* 0x004fea000383ffff */
[----:B------:R-:W-:Y:S05]  /*10180*/  BRA `(.L_x_131) ;  /* 0xffffffec00187947 */ /* 0x000fea000383ffff */
.L_x_91:
[----:B--2---:R2:W3:Y:S02]  /*10190*/  SYNCS.PHASECHK.TRANS64.TRYWAIT P1, [R0+URZ+0x38860], R3 ;  /* 0x03886003000075a7 */ /* 0x0044e4000802017f */
[----:B---3--:R-:W-:Y:S05]  /*101a0*/  @!P1 NANOSLEEP.SYNCS 0x989680 ;  /* 0x009896800000995d */ /* 0x008fea0003900000 */
[----:B------:R-:W3:Y:S02]  /*101b0*/  @!P1 SYNCS.PHASECHK.TRANS64 P1, [R0+URZ+0x38860], R3 ;  /* 0x03886003000095a7 */ /* 0x000ee4000802007f */
[----:B---3--:R-:W-:Y:S05]  /*101c0*/  @!P1 BRA `(.L_x_91) ;  /* 0xfffffffc00f09947 */ /* 0x008fea000383ffff */
[----:B------:R-:W-:Y:S05]  /*101d0*/  BRA `(.L_x_132) ;  /* 0xffffffec00187947 */ /* 0x000fea000383ffff */
.L_x_93:
[----:B-1----:R1:W3:Y:S02]  /*101e0*/  SYNCS.PHASECHK.TRANS64.TRYWAIT P1, [R5+URZ+0x38860], R2 ;  /* 0x03886002050075a7 */ /* 0x0022e4000802017f */
[----:B---3--:R-:W-:Y:S05]  /*101f0*/  @!P1 NANOSLEEP.SYNCS 0x989680 ;  /* 0x009896800000995d */ /* 0x008fea0003900000 */
[----:B------:R-:W3:Y:S02]  /*10200*/  @!P1 SYNCS.PHASECHK.TRANS64 P1, [R5+URZ+0x38860], R2 ;  /* 0x03886002050095a7 */ /* 0x000ee4000802007f */
[----:B---3--:R-:W-:Y:S05]  /*10210*/  @!P1 BRA `(.L_x_93) ;  /* 0xfffffffc00f09947 */ /* 0x008fea000383ffff */
[----:B------:R-:W-:Y:S05]  /*10220*/  BRA `(.L_x_133) ;  /* 0xffffffec00187947 */ /* 0x000fea000383ffff */
.L_x_95:
[----:B---3--:R3:W4:Y:S02]  /*10230*/  SYNCS.PHASECHK.TRANS64.TRYWAIT P0, [R0+URZ+0x38880], R3 ;  /* 0x03888003000075a7 */ /* 0x008724000800017f */
[----:B----4-:R-:W-:Y:S05]  /*10240*/  @!P0 NANOSLEEP.SYNCS 0x989680 ;  /* 0x009896800000895d */ /* 0x010fea0003900000 */
[----:B------:R-:W4:Y:S02]  /*10250*/  @!P0 SYNCS.PHASECHK.TRANS64 P0, [R0+URZ+0x38880], R3 ;  /* 0x03888003000085a7 */ /* 0x000f24000800007f */
[----:B----4-:R-:W-:Y:S05]  /*10260*/  @!P0 BRA `(.L_x_95) ;  /* 0xfffffffc00f08947 */ /* 0x010fea000383ffff */
[----:B------:R-:W-:Y:S05]  /*10270*/  BRA `(.L_x_96) ;  /* 0xffffffec00147947 */ /* 0x000fea000383ffff */
.L_x_134:
[----:B------:R-:W-:-:S00]  /*10280*/  BRA `(.L_x_134) ;  /* 0xfffffffc00fc7947 */ /* 0x000fc0000383ffff */
[----:B------:R-:W-:-:S00]  /*10290*/  NOP ;  /* 0x0000000000007918 */ /* 0x000fc00000000000 */
        /* <DEDUP_REMOVED lines=14> */
.L_x_3134:


//--------------------- .text._ZN7cutlass13device_kernelIN5flash11enable_sm90INS1_16FlashAttnFwdSm90INS1_25CollectiveMainloopFwdSm90ILi2EN4cute5tupleIJNS5_1CILi1EEES8_S8_EEENS6_IJNS7_ILi128EEESA_NS7_ILi256EEEEEELi256ENS_12float_e4m3_tEfNS_4arch4Sm90ELb0ELb0ELb0ELb1ELb0ELb0ELb0ELb1ELb1ELb1ELb1ELb0EEENS1_21CollectiveEpilogueFwdINS6_IJSA_SB_SA_EEES9_NS_10bfloat16_tESF_Li256ELb1ELb1ELb1ELb1EEENS1_36VarlenDynamicPersistentTileSchedulerILi128ELi128ELi256ELi128ELb1ELb1ELb1ELb0ELb1ELb1EEEEEEEEEvNT_6ParamsE --------------------------
	.section	.text._ZN7cutlass13device_kernelIN5flash11enable_sm90INS1_16FlashAttnFwdSm90INS1_25CollectiveMainloopFwdSm90ILi2EN4cute5tupleIJNS5_1CILi1EEES8_S8_EEENS6_IJNS7_ILi128EEESA_NS7_ILi256EEEEEELi256ENS_12float_e4m3_tEfNS_4arch4Sm90ELb0ELb0ELb0ELb1ELb0ELb0ELb0ELb1ELb1ELb1ELb1ELb0EEENS1_21CollectiveEpilogueFwdINS6_IJSA_SB_SA_EEES9_NS_10bfloat16_tESF_Li256ELb1ELb1ELb1ELb1EEENS1_36VarlenDynamicPersistentTileSchedulerILi128ELi128ELi256ELi128ELb1ELb1ELb1ELb0ELb1ELb1EEEEEEEEEvNT_6ParamsE,"ax",@progbits
	.align	128
.text._ZN7cutlass13device_kernelIN5flash11enable_sm90INS1_16FlashAttnFwdSm90INS1_25CollectiveMainloopFwdSm90ILi2EN4cute5tupleIJNS5_1CILi1EEES8_S8_EEENS6_IJNS7_ILi128EEESA_NS7_ILi256EEEEEELi256ENS_12float_e4m3_tEfNS_4arch4Sm90ELb0ELb0ELb0ELb1ELb0ELb0ELb0ELb1ELb1ELb1ELb1ELb0EEENS1_21CollectiveEpilogueFwdINS6_IJSA_SB_SA_EEES9_NS_10bfloat16_tESF_Li256ELb1ELb1ELb1ELb1EEENS1_36VarlenDynamicPersistentTileSchedulerILi128ELi128ELi256ELi128ELb1ELb1ELb1ELb0ELb1ELb1EEEEEEEEEvNT_6ParamsE:
        .type           _ZN7cutlass13device_kernelIN5flash11enable_sm90INS1_16FlashAttnFwdSm90INS1_25CollectiveMainloopFwdSm90ILi2EN4cute5tupleIJNS5_1CILi1EEES8_S8_EEENS6_IJNS7_ILi128EEESA_NS7_ILi256EEEEEELi256ENS_12float_e4m3_tEfNS_4arch4Sm90ELb0ELb0ELb0ELb1ELb0ELb0ELb0ELb1ELb1ELb1ELb1ELb0EEENS1_21CollectiveEpilogueFwdINS6_IJSA_SB_SA_EEES9_NS_10bfloat16_tESF_Li256ELb1ELb1ELb1ELb1EEENS1_36VarlenDynamicPersistentTileSchedulerILi128ELi128ELi256ELi128ELb1ELb1ELb1ELb0ELb1ELb1EEEEEEEEEvNT_6ParamsE,@function
        .size           _ZN7cutlass13device_kernelIN5flash11enable_sm90INS1_16FlashAttnFwdSm90INS1_25CollectiveMainloopFwdSm90ILi2EN4cute5tupleIJNS5_1CILi1EEES8_S8_EEENS6_IJNS7_ILi128EEESA_NS7_ILi256EEEEEELi256ENS_12float_e4m3_tEfNS_4arch4Sm90ELb0ELb0ELb0ELb1ELb0ELb0ELb0ELb1ELb1ELb1ELb1ELb0EEENS1_21CollectiveEpilogueFwdINS6_IJSA_SB_SA_EEES9_NS_10bfloat16_tESF_Li256ELb1ELb1ELb1ELb1EEENS1_36VarlenDynamicPersistentTileSchedulerILi128ELi128ELi256ELi128ELb1ELb1ELb1ELb0ELb1ELb1EEEEEEEEEvNT_6ParamsE,(.L_x_3135 - _ZN7cutlass13device_kernelIN5flash11enable_sm90INS1_16FlashAttnFwdSm90INS1_25CollectiveMainloopFwdSm90ILi2EN4cute5tupleIJNS5_1CILi1EEES8_S8_EEENS6_IJNS7_ILi128EEESA_NS7_ILi256EEEEEELi256ENS_12float_e4m3_tEfNS_4arch4Sm90ELb0ELb0ELb0ELb1ELb0ELb0ELb0ELb1ELb1ELb1ELb1ELb0EEENS1_21CollectiveEpilogueFwdINS6_IJSA_SB_SA_EEES9_NS_10bfloat16_tESF_Li256ELb1ELb1ELb1ELb1EEENS1_36VarlenDynamicPersistentTileSchedulerILi128ELi128ELi256ELi128ELb1ELb1ELb1ELb0ELb1ELb1EEEEEEEEEvNT_6ParamsE)
        .other          _ZN7cutlass13device_kernelIN5flash11enable_sm90INS1_16FlashAttnFwdSm90INS1_25CollectiveMainloopFwdSm90ILi2EN4cute5tupleIJNS5_1CILi1EEES8_S8_EEENS6_IJNS7_ILi128EEESA_NS7_ILi256EEEEEELi256ENS_12float_e4m3_tEfNS_4arch4Sm90ELb0ELb0ELb0ELb1ELb0ELb0ELb0ELb1ELb1ELb1ELb1ELb0EEENS1_21CollectiveEpilogueFwdINS6_IJSA_SB_SA_EEES9_NS_10bfloat16_tESF_Li256ELb1ELb1ELb1ELb1EEENS1_36VarlenDynamicPersistentTileSchedulerILi128ELi128ELi256ELi128ELb1ELb1ELb1ELb0ELb1ELb1EEEEEEEEEvNT_6ParamsE,@"STO_CUDA_ENTRY STV_DEFAULT"
_ZN7cutlass13device_kernelIN5flash11enable_sm90INS1_16FlashAttnFwdSm90INS1_25CollectiveMainloopFwdSm90ILi2EN4cute5tupleIJNS5_1CILi1EEES8_S8_EEENS6_IJNS7_ILi128EEESA_NS7_ILi256EEEEEELi256ENS_12float_e4m3_tEfNS_4arch4Sm90ELb0ELb0ELb0ELb1ELb0ELb0ELb0ELb1ELb1ELb1ELb1ELb0EEENS1_21CollectiveEpilogueFwdINS6_IJSA_SB_SA_EEES9_NS_10bfloat16_tESF_Li256ELb1ELb1ELb1ELb1EEENS1_36VarlenDynamicPersistentTileSchedulerILi128ELi128ELi256ELi128ELb1ELb1ELb1ELb0ELb1ELb1EEEEEEEEEvNT_6ParamsE:
[----:B------:R-:W0:Y:S02]  /*0000*/  LDC R1, c[0x0][0x28] ;  /* 0x00000a00ff017b82 */ /* 0x000e240000000800 */
[----:B0-----:R-:W-:Y:S01]  /*0010*/  VIADD R1, R1, 0xffffffb8 ;  /* 0xffffffb801017836 */ /* 0x001fe20000000000 */
[----:B------:R-:W0:Y:S01]  /*0020*/  S2R R3, SR_TID.X ;  /* 0x0000000000037919 */ /* 0x000e220000002100 */
[----:B------:R-:W-:Y:S01]  /*0030*/  ELECT P0, URZ, PT ;  /* 0x00000000003f782f */ /* 0x000fe20003800000 */
[----:B------:R-:W-:Y:S01]  /*0040*/  BSSY B0, `(.L_x_135) ;  /* 0x000000e000007945 */ /* 0x000fe20003800000 */
[--C-:B0-----:R-:W-:Y:S02]  /*0050*/  SHF.R.U32.HI R0, RZ, 0x5, R3.reuse ;  /* 0x00000005ff007819 */ /* 0x101fe40000011603 */
[----:B------:R-:W-:-:S03]  /*0060*/  SHF.R.U32.HI R3, RZ, 0x7, R3 ;  /* 0x00000007ff037819 */ /* 0x000fc60000011603 */
        /* <DEDUP_REMOVED lines=11> */
.L_x_136:
[----:B------:R-:W-:Y:S05]  /*0120*/  BSYNC B0 ;  /* 0x0000000000007941 */ /* 0x000fea0003800000 */
.L_x_135:
[----:B------:R-:W-:Y:S01]  /*0130*/  VOTEU.ANY UP0, P0 ;  /* 0x00000000003f7886 */ /* 0x000fe20000000100 */
[----:B------:R-:W0:Y:S01]  /*0140*/  SHFL.IDX PT, R3, R3, RZ, 0x1f ;  /* 0x00001fff03037589 */ /* 0x000e2200000e0000 */
[----:B------:R-:W-:Y:S01]  /*0150*/  UMOV UR4, 0x80 ;  /* 0x0000008000047882 */ /* 0x000fe20000000000 */
[----:B------:R-:W-:Y:S01]  /*0160*/  UMOV UR7, 0x100 ;  /* 0x0000010000077882 */ /* 0x000fe20000000000 */
[----:B------:R-:W-:Y:S01]  /*0170*/  VOTEU.ANY UP1, P0 ;  /* 0x00000000003f7886 */ /* 0x000fe20000020100 */
[----:B------:R-:W1:Y:S01]  /*0180*/  @UP0 S2UR UR8, SR_CgaCtaId ;  /* 0x00000000000809c3 */ /* 0x000e620000008800 */
[----:B------:R-:W2:Y:S01]  /*0190*/  SHFL.IDX PT, R2, R0, RZ, 0x1f ;  /* 0x00001fff00027589 */ /* 0x000ea200000e0000 */
[----:B------:R-:W-:Y:S01]  /*01a0*/  @UP0 UMOV UR6, 0x400 ;  /* 0x0000040000060882 */ /* 0x000fe20000000000 */
[----:B------:R-:W-:-:S04]  /*01b0*/  @UP0 UIADD3 UR4, -UR4, 0x100000, URZ ;  /* 0x0010000004040890 */ /* 0x000fc8000fffe13f */
[----:B------:R-:W-:Y:S02]  /*01c0*/  @UP0 USHF.L.U32 UR5, UR4, 0xb, URZ ;  /* 0x0000000b04050899 */ /* 0x000fe4000800063f */
[----:B------:R-:W-:Y:S01]  /*01d0*/  @UP0 USHF.L.U32 UR4, UR4, 0x1, URZ ;  /* 0x0000000104040899 */ /* 0x000fe2000800063f */
[----:B------:R-:W-:Y:S01]  /*01e0*/  VOTEU.ANY UP2, P0 ;  /* 0x00000000003f7886 */ /* 0x000fe20000040100 */
[----:B0-----:R-:W-:Y:S01]  /*01f0*/  R2UR UR9, R3 ;  /* 0x00000000030972ca */ /* 0x001fe200000e0000 */
[----:B-1----:R-:W-:Y:S01]  /*0200*/  @UP0 ULEA UR8, UR8, UR6, 0x18 ;  /* 0x0000000608080291 */ /* 0x002fe2000f8ec03f */
[----:B--2---:R-:W-:Y:S01]  /*0210*/  ISETP.NE.AND P1, PT, R2, RZ, PT ;  /* 0x000000ff0200720c */ /* 0x004fe20003f25270 */
[----:B------:R-:W-:-:S04]  /*0220*/  @UP0 UIADD3 UR6, -UR7, 0x100000, URZ ;  /* 0x0010000007060890 */ /* 0x000fc8000fffe13f */
[----:B------:R-:W-:Y:S02]  /*0230*/  @UP0 USHF.L.U32 UR7, UR6, 0xb, URZ ;  /* 0x0000000b06070899 */ /* 0x000fe4000800063f */
[----:B------:R-:W-:-:S04]  /*0240*/  @UP0 USHF.L.U32 UR6, UR6, 0x1, URZ ;  /* 0x0000000106060899 */ /* 0x000fc8000800063f */
[----:B------:R-:W-:Y:S01]  /*0250*/  UISETP.NE.AND UP0, UPT, UR9, URZ, UPT ;  /* 0x0000003f0900728c */ /* 0x000fe2000bf05270 */
[----:B------:R-:W0:Y:S02]  /*0260*/  FENCE.VIEW.ASYNC.S ;  /* 0x00000000000073c6 */ /* 0x000e240000000000 */
[----:B0-----:R0:W1:Y:S05]  /*0270*/  @UP1 SYNCS.EXCH.64 URZ, [UR8+0x38800], UR4 ;  /* 0x03880004083f15b2 */ /* 0x00106a0008000100 */
[----:B------:R0:W2:Y:S01]  /*0280*/  @UP2 SYNCS.EXCH.64 URZ, [UR8+0x38820], UR6 ;  /* 0x03882006083f25b2 */ /* 0x0000a20008000100 */
        /* <DEDUP_REMOVED lines=17> */
[----:B------:R3:W0:Y:S02]  /*03a0*/  SYNCS.EXCH.64 URZ, [UR8+0x38848], UR6 ;  /* 0x03884806083f75b2 */ /* 0x0006240008000100 */
[----:B---3--:R-:W-:Y:S01]  /*03b0*/  NOP ;  /* 0x0000000000007918 */ /* 0x008fe20000000000 */
.L_x_137:
[----:B------:R-:W3:Y:S01]  /*03c0*/  SHFL.IDX PT, R2, R0, RZ, 0x1f ;  /* 0x00001fff00027589 */ /* 0x000ee200000e0000 */
[----:B------:R-:W-:Y:S01]  /*03d0*/  NOP ;  /* 0x0000000000007918 */ /* 0x000fe20000000000 */
[----:B---3--:R-:W-:-:S13]  /*03e0*/  ISETP.NE.AND P0, PT, R2, RZ, PT ;  /* 0x000000ff0200720c */ /* 0x008fda0003f05270 */
        /* <DEDUP_REMOVED lines=17> */
[----:B------:R3:W0:Y:S02]  /*0500*/  SYNCS.EXCH.64 URZ, [UR8+0x38868], UR6 ;  /* 0x03886806083f75b2 */ /* 0x0006240008000100 */
[----:B---3--:R-:W-:Y:S01]  /*0510*/  NOP ;  /* 0x0000000000007918 */ /* 0x008fe20000000000 */
.L_x_138:
[----:B------:R-:W3:Y:S01]  /*0520*/  SHFL.IDX PT, R2, R0, RZ, 0x1f ;  /* 0x00001fff00027589 */ /* 0x000ee200000e0000 */
[----:B------:R-:W-:Y:S01]  /*0530*/  NOP ;  /* 0x0000000000007918 */ /* 0x000fe20000000000 */
[----:B---3--:R-:W-:-:S13]  /*0540*/  ISETP.NE.AND P0, PT, R2, RZ, PT ;  /* 0x000000ff0200720c */ /* 0x008fda0003f05270 */
        /* <DEDUP_REMOVED lines=13> */
[----:B------:R3:W0:Y:S02]  /*0620*/  SYNCS.EXCH.64 URZ, [UR6+0x38888], UR4 ;  /* 0x03888804063f75b2 */ /* 0x0006240008000100 */
[----:B---3--:R-:W-:Y:S01]  /*0630*/  NOP ;  /* 0x0000000000007918 */ /* 0x008fe20000000000 */
.L_x_139:
        /* <DEDUP_REMOVED lines=22> */
.L_x_140:
        /* <DEDUP_REMOVED lines=22> */
.L_x_141:
[----:B------:R-:W-:Y:S01]  /*0900*/  PLOP3.LUT P0, PT, PT, PT, UP0, 0x80, 0x0 ;  /* 0x000000000000781c */ /* 0x000fe20003f0f008 */
[----:B------:R-:W-:Y:S01]  /*0910*/  UMOV UR38, 0x1 ;  /* 0x0000000100267882 */ /* 0x000fe20000000000 */
[----:B------:R-:W-:Y:S01]  /*0920*/  NOP ;  /* 0x0000000000007918 */ /* 0x000fe20000000000 */
[----:B------:R-:W-:Y:S01]  /*0930*/  USEL UR38, UR38, 0x2, !UP0 ;  /* 0x0000000226267887 */ /* 0x000fe2000c000000 */
[----:B------:R-:W-:Y:S01]  /*0940*/  ULDC.64 UR50, c[0x0][0x208] ;  /* 0x0000820000327ab9 */ /* 0x000fe20000000a00 */
[----:B012-4-:R-:W-:Y:S08]  /*0950*/  BAR.SYNC.DEFER_BLOCKING 0x0 ;  /* 0x0000000000007b1d */ /* 0x017ff00000010000 */
[----:B------:R-:W-:Y:S05]  /*0960*/  @!P0 BRA `(.L_x_142) ;  /* 0x000000d800888947 */ /* 0x000fea0003800000 */
.L_x_143:
[----:B------:R-:W-:-:S08]  /*0970*/  NOP ;  /* 0x0000000000007918 */ /* 0x000fd00000000000 */
[----:B------:R-:W0:Y:S02]  /*0980*/  USETMAXREG.TRY_ALLOC.CTAPOOL UP0, 0xf0 ;  /* 0x000000f0000079c8 */ /* 0x000e240008000600 */
[----:B0-----:R-:W-:-:S13]  /*0990*/  PLOP3.LUT P0, PT, PT, PT, UP0, 0x80, 0x0 ;  /* 0x000000000000781c */ /* 0x001fda0003f0f008 */
[----:B------:R-:W-:Y:S05]  /*09a0*/  @!P0 BRA `(.L_x_143) ;  /* 0xfffffffc00f08947 */ /* 0x000fea000383ffff */
[----:B------:R-:W0:Y:S01]  /*09b0*/  S2R R2, SR_TID.X ;  /* 0x0000000000027919 */ /* 0x000e220000002100 */
[----:B------:R-:W1:Y:S01]  /*09c0*/  S2UR UR5, SR_CgaCtaId ;  /* 0x00000000000579c3 */ /* 0x000e620000008800 */
[----:B------:R-:W-:-:S07]  /*09d0*/  UMOV UR4, 0x400 ;  /* 0x0000040000047882 */ /* 0x000fce0000000000 */
[----:B------:R-:W-:Y:S06]  /*09e0*/  BAR.ARV 0x8, 0x180 ;  /* 0x0206000000007b1d */ /* 0x000fec0000002000 */
[----:B-1----:R-:W-:Y:S01]  /*09f0*/  ULEA UR4, UR5, UR4, 0x18 ;  /* 0x0000000405047291 */ /* 0x002fe2000f8ec03f */
[----:B0-----:R-:W-:-:S04]  /*0a00*/  LOP3.LUT R0, R2, 0xffffff80, RZ, 0xc0, !PT ;  /* 0xffffff8002007812 */ /* 0x001fc800078ec0ff */
[----:B------:R-:W-:-:S13]  /*0a10*/  ISETP.NE.AND P0, PT, R0, 0x80, PT ;  /* 0x000000800000780c */ /* 0x000fda0003f05270 */
[----:B------:R-:W-:Y:S08]  /*0a20*/  @!P0 BAR.ARV 0x9, 0x100 ;  /* 0x0244000000008b1d */ /* 0x000ff00000002000 */
[----:B------:R-:W-:Y:S06]  /*0a30*/  BAR.SYNC.DEFER_BLOCKING 0x5, 0x180 ;  /* 0x0146000000007b1d */ /* 0x000fec0000010000 */
[----:B------:R-:W0:Y:S01]  /*0a40*/  LDS.128 R8, [UR4+0x388d0] ;  /* 0x0388d004ff087984 */ /* 0x000e220008000c00 */
[----:B------:R-:W-:Y:S01]  /*0a50*/  ULDC UR4, c[0x0][0xc3c] ;  /* 0x00030f0000047ab9 */ /* 0x000fe20000000800 */
[----:B------:R-:W-:Y:S06]  /*0a60*/  BAR.ARV 0x4, 0x180 ;  /* 0x0106000000007b1d */ /* 0x000fec0000002000 */
[----:B0-----:R-:W-:-:S13]  /*0a70*/  ISETP.GE.AND P0, PT, R11, UR4, PT ;  /* 0x000000040b007c0c */ /* 0x001fda000bf06270 */
[----:B------:R-:W-:Y:S05]  /*0a80*/  @P0 EXIT ;  /* 0x000000000000094d */ /* 0x000fea0003800000 */
[----:B------:R-:W-:Y:S01]  /*0a90*/  VIADD R0, R2, 0xffffff80 ;  /* 0xffffff8002007836 */ /* 0x000fe20000000000 */
[----:B------:R-:W-:Y:S01]  /*0aa0*/  R2UR UR7, R11 ;  /* 0x000000000b0772ca */ /* 0x000fe200000e0000 */
[----:B------:R-:W-:Y:S01]  /*0ab0*/  ULOP3.LUT UR48, UR38, 0x1, URZ, 0xfc, !UPT ;  /* 0x0000000126307892 */ /* 0x000fe2000f8efc3f */
[----:B------:R-:W-:Y:S01]  /*0ac0*/  R2UR UR5, R9 ;  /* 0x00000000090572ca */ /* 0x000fe200000e0000 */
[----:B------:R-:W-:Y:S01]  /*0ad0*/  UMOV UR47, URZ ;  /* 0x0000003f002f7c82 */ /* 0x000fe20008000000 */
[----:B------:R-:W-:Y:S01]  /*0ae0*/  SHF.R.S32.HI R3, RZ, 0x1f, R0 ;  /* 0x0000001fff037819 */ /* 0x000fe20000011400 */
[----:B------:R-:W-:Y:S01]  /*0af0*/  UMOV UR46, URZ ;  /* 0x0000003f002e7c82 */ /* 0x000fe20008000000 */
[----:B------:R-:W-:Y:S01]  /*0b00*/  R2UR UR6, R10 ;  /* 0x000000000a0672ca */ /* 0x000fe200000e0000 */
[----:B------:R-:W-:Y:S01]  /*0b10*/  UMOV UR54, URZ ;  /* 0x0000003f00367c82 */ /* 0x000fe20008000000 */
[CC--:B------:R-:W-:Y:S02]  /*0b20*/  LEA.HI R2, R3.reuse, R0.reuse, RZ, 0x7 ;  /* 0x0000000003027211 */ /* 0x0c0fe400078f38ff */
[----:B------:R-:W-:-:S02]  /*0b30*/  LEA.HI R4, R3, R0, RZ, 0x5 ;  /* 0x0000000003047211 */ /* 0x000fc400078f28ff */
[----:B------:R-:W-:-:S03]  /*0b40*/  LOP3.LUT R5, R2, 0xffffff80, RZ, 0xc0, !PT ;  /* 0xffffff8002057812 */ /* 0x000fc600078ec0ff */
[----:B------:R-:W-:Y:S02]  /*0b50*/  IMAD.SHL.U32 R6, R4, 0x20, RZ ;  /* 0x0000002004067824 */ /* 0x000fe400078e00ff */
[----:B------:R-:W-:Y:S01]  /*0b60*/  IMAD.IADD R13, R0, 0x1, -R5 ;  /* 0x00000001000d7824 */ /* 0x000fe200078e0a05 */
[CC--:B------:R-:W-:Y:S02]  /*0b70*/  LEA.HI R5, R3.reuse, R0.reuse, RZ, 0x2 ;  /* 0x0000000003057211 */ /* 0x0c0fe400078f10ff */
[----:B------:R-:W-:Y:S02]  /*0b80*/  LEA.HI R3, R3, R0, RZ, 0x4 ;  /* 0x0000000003037211 */ /* 0x000fe400078f20ff */
[----:B------:R-:W-:Y:S01]  /*0b90*/  SHF.R.S32.HI R8, RZ, 0x1f, R13 ;  /* 0x0000001fff087819 */ /* 0x000fe2000001140d */
[----:B------:R-:W-:Y:S01]  /*0ba0*/  STL [R1+0x38], R13 ;  /* 0x0000380d01007387 */ /* 0x000fe20000100800 */
[----:B------:R-:W-:Y:S02]  /*0bb0*/  LOP3.LUT R11, R5, 0xfffffffc, RZ, 0xc0, !PT ;  /* 0xfffffffc050b7812 */ /* 0x000fe400078ec0ff */
[----:B------:R-:W-:-:S02]  /*0bc0*/  LOP3.LUT R5, R3, 0x3fffff0, RZ, 0xc0, !PT ;  /* 0x03fffff003057812 */ /* 0x000fc400078ec0ff */
[----:B------:R-:W-:Y:S01]  /*0bd0*/  SHF.R.S32.HI R4, RZ, 0x4, R3 ;  /* 0x00000004ff047819 */ /* 0x000fe20000011403 */
[----:B------:R-:W-:Y:S01]  /*0be0*/  IMAD.IADD R12, R0, 0x1, -R11 ;  /* 0x00000001000c7824 */ /* 0x000fe200078e0a0b */
[----:B------:R-:W-:Y:S01]  /*0bf0*/  LEA.HI R9, R8, R13, RZ, 0x2 ;  /* 0x0000000d08097211 */ /* 0x000fe200078f10ff */
[----:B------:R-:W-:Y:S01]  /*0c00*/  IMAD.IADD R5, R0, 0x1, -R5 ;  /* 0x0000000100057824 */ /* 0x000fe200078e0a05 */
[----:B------:R-:W-:Y:S02]  /*0c10*/  LEA.HI R0, R3, R4, RZ, 0x1 ;  /* 0x0000000403007211 */ /* 0x000fe400078f08ff */
[--C-:B------:R-:W-:Y:S02]  /*0c20*/  SHF.R.S32.HI R10, RZ, 0x2, R9.reuse ;  /* 0x00000002ff0a7819 */ /* 0x100fe40000011409 */
[----:B------:R-:W-:Y:S02]  /*0c30*/  SHF.R.S32.HI R7, RZ, 0x1f, R9 ;  /* 0x0000001fff077819 */ /* 0x000fe40000011409 */
[----:B------:R-:W-:-:S02]  /*0c40*/  SHF.R.S32.HI R3, RZ, 0x7, R2 ;  /* 0x00000007ff037819 */ /* 0x000fc40000011402 */
[----:B------:R-:W-:Y:S02]  /*0c50*/  LEA.HI R11, R7, R10, RZ, 0x3 ;  /* 0x0000000a070b7211 */ /* 0x000fe400078f18ff */
[----:B------:R-:W-:Y:S02]  /*0c60*/  LEA.HI R2, R2, R3, RZ, 0x1 ;  /* 0x0000000302027211 */ /* 0x000fe400078f08ff */
[----:B------:R-:W-:Y:S02]  /*0c70*/  LOP3.LUT R6, R6, 0xfffffc00, RZ, 0xc0, !PT ;  /* 0xfffffc0006067812 */ /* 0x000fe400078ec0ff */
[----:B------:R-:W-:Y:S02]  /*0c80*/  LOP3.LUT R7, R0, 0x1ffffffe, RZ, 0xc0, !PT ;  /* 0x1ffffffe00077812 */ /* 0x000fe400078ec0ff */
[----:B------:R-:W-:Y:S01]  /*0c90*/  LOP3.LUT R11, R11, 0xfffffff8, RZ, 0xc0, !PT ;  /* 0xfffffff80b0b7812 */ /* 0x000fe200078ec0ff */
[----:B------:R-:W-:Y:S01]  /*0ca0*/  IMAD R6, R5, 0x40, R6 ;  /* 0x0000004005067824 */ /* 0x000fe200078e0206 */
[----:B------:R-:W-:Y:S01]  /*0cb0*/  LEA.HI R8, R8, R13, RZ, 0x5 ;  /* 0x0000000d08087211 */ /* 0x000fe200078f28ff */
[----:B------:R-:W-:Y:S01]  /*0cc0*/  IMAD.IADD R7, R4, 0x1, -R7 ;  /* 0x0000000104077824 */ /* 0x000fe200078e0a07 */
[----:B------:R-:W-:Y:S01]  /*0cd0*/  LOP3.LUT R2, R2, 0x3fffffe, RZ, 0xc0, !PT ;  /* 0x03fffffe02027812 */ /* 0x000fe200078ec0ff */
[----:B------:R-:W-:Y:S01]  /*0ce0*/  IMAD.IADD R11, R10, 0x1, -R11 ;  /* 0x000000010a0b7824 */ /* 0x000fe200078e0a0b */
[----:B------:R-:W-:-:S02]  /*0cf0*/  LEA.HI R0, R12, R12, RZ, 0x1 ;  /* 0x0000000c0c007211 */ /* 0x000fc400078f08ff */
[----:B------:R-:W-:Y:S01]  /*0d00*/  SHF.R.S32.HI R8, RZ, 0x5, R8 ;  /* 0x00000005ff087819 */ /* 0x000fe20000011408 */
[----:B------:R-:W-:Y:S01]  /*0d10*/  IMAD.IADD R2, R3, 0x1, -R2 ;  /* 0x0000000103027824 */ /* 0x000fe200078e0a02 */
[----:B------:R-:W-:Y:S01]  /*0d20*/  LOP3.LUT R3, R0, 0x1ffffffe, RZ, 0xc0, !PT ;  /* 0x1ffffffe00037812 */ /* 0x000fe200078ec0ff */
[----:B------:R-:W-:Y:S01]  /*0d30*/  IMAD R0, R7, 0x8, R6 ;  /* 0x0000000807007824 */ /* 0x000fe200078e0206 */
[----:B------:R-:W-:Y:S01]  /*0d40*/  LOP3.LUT R9, R9, 0x7ffffffc, RZ, 0xc0, !PT ;  /* 0x7ffffffc09097812 */ /* 0x000fe200078ec0ff */
[----:B------:R-:W-:Y:S02]  /*0d50*/  IMAD R11, R8, 0x10, R11 ;  /* 0x00000010080b7824 */ /* 0x000fe400078e020b */
[----:B------:R-:W-:Y:S01]  /*0d60*/  IMAD.IADD R3, R12, 0x1, -R3 ;  /* 0x000000010c037824 */ /* 0x000fe200078e0a03 */
[----:B------:R0:W-:Y:S01]  /*0d70*/  STL [R1+0x44], R0 ;  /* 0x0000440001007387 */ /* 0x0001e20000100800 */
[----:B------:R-:W-:-:S04]  /*0d80*/  IMAD.IADD R9, R13, 0x1, -R9 ;  /* 0x000000010d097824 */ /* 0x000fc800078e0a09 */
[----:B------:R-:W-:-:S04]  /*0d90*/  IMAD.SHL.U32 R16, R9, 0x2, RZ ;  /* 0x0000000209107824 */ /* 0x000fc800078e00ff */
[----:B------:R-:W-:Y:S02]  /*0da0*/  VIADD R32, R16, 0x8 ;  /* 0x0000000810207836 */ /* 0x000fe40000000000 */
[----:B0-----:R-:W-:Y:S02]  /*0db0*/  IMAD R0, R2, 0x40, R11 ;  /* 0x0000004002007824 */ /* 0x001fe400078e020b */
[C---:B------:R-:W-:Y:S01]  /*0dc0*/  VIADD R29, R16.reuse, 0x20 ;  /* 0x00000020101d7836 */ /* 0x040fe20000000000 */
[----:B------:R-:W-:Y:S01]  /*0dd0*/  SHF.R.S32.HI R2, RZ, 0x1f, R32 ;  /* 0x0000001fff027819 */ /* 0x000fe20000011420 */
[C---:B------:R-:W-:Y:S01]  /*0de0*/  VIADD R26, R16.reuse, 0x38 ;  /* 0x00000038101a7836 */ /* 0x040fe20000000000 */
[----:B------:R0:W-:Y:S01]  /*0df0*/  STL [R1+0x3c], R0 ;  /* 0x00003c0001007387 */ /* 0x0001e20000100800 */
[C---:B------:R-:W-:Y:S01]  /*0e00*/  VIADD R21, R16.reuse, 0x50 ;  /* 0x0000005010157836 */ /* 0x040fe20000000000 */
[----:B------:R-:W-:Y:S01]  /*0e10*/  SHF.R.S32.HI R2, RZ, 0x1f, R29 ;  /* 0x0000001fff027819 */ /* 0x000fe2000001141d */
        /* <DEDUP_REMOVED lines=8> */
[----:B0-----:R-:W-:Y:S01]  /*0ea0*/  IMAD R0, R3, 0x8, R0 ;  /* 0x0000000803007824 */ /* 0x001fe200078e0200 */
[----:B------:R-:W-:Y:S01]  /*0eb0*/  SHF.R.S32.HI R6, RZ, 0x1f, R30 ;  /* 0x0000001fff067819 */ /* 0x000fe2000001141e */
        /* <DEDUP_REMOVED lines=40> */
[----:B------:R-:W-:Y:S01]  /*1140*/  VIADD R17, R16, 0xe8 ;  /* 0x000000e810117836 */ /* 0x000fe20000000000 */
[----:B------:R-:W-:-:S02]  /*1150*/  SHF.R.S32.HI R4, RZ, 0x1f, R19 ;  /* 0x0000001fff047819 */ /* 0x000fc40000011413 */
[----:B0-----:R-:W-:-:S07]  /*1160*/  SHF.R.S32.HI R2, RZ, 0x1f, R18 ;  /* 0x0000001fff027819 */ /* 0x001fce0000011412 */
.L_x_191:
[----:B------:R-:W-:Y:S01]  /*1170*/  ULDC.64 UR8, c[0x0][0xc88] ;  /* 0x0003220000087ab9 */ /* 0x000fe20000000a00 */
[----:B------:R-:W-:Y:S01]  /*1180*/  ULDC.64 UR14, c[0x0][0x998] ;  /* 0x00026600000e7ab9 */ /* 0x000fe20000000a00 */
[----:B------:R-:W-:Y:S01]  /*1190*/  UIMAD.WIDE UR8, UR7, 0x4, UR8 ;  /* 0x00000004070878a5 */ /* 0x000fe2000f8e0208 */
[----:B------:R-:W-:Y:S01]  /*11a0*/  ULDC.64 UR12, c[0x0][0x990] ;  /* 0x00026400000c7ab9 */ /* 0x000fe20000000a00 */
[----:B------:R-:W-:Y:S01]  /*11b0*/  ULDC.64 UR10, c[0x0][0xa20] ;  /* 0x00028800000a7ab9 */ /* 0x000fe20000000a00 */
[----:B------:R-:W-:-:S03]  /*11c0*/  ULOP3.LUT UR42, UR6, 0xffff, URZ, 0xc0, !UPT ;  /* 0x0000ffff062a7892 */ /* 0x000fc6000f8ec03f */
[----:B0-23--:R-:W-:Y:S01]  /*11d0*/  IMAD.U32 R2, RZ, RZ, UR8 ;  /* 0x00000008ff027e24 */ /* 0x00dfe2000f8e00ff */
[----:B------:R-:W-:Y:S01]  /*11e0*/  ULDC UR4, c[0x0][0x424] ;  /* 0x0001090000047ab9 */ /* 0x000fe20000000800 */
[----:B-1----:R-:W-:Y:S01]  /*11f0*/  IMAD.U32 R3, RZ, RZ, UR9 ;  /* 0x00000009ff037e24 */ /* 0x002fe2000f8e00ff */
[----:B------:R-:W-:Y:S01]  /*1200*/  ISETP.NE.U32.AND P1, PT, RZ, UR14, PT ;  /* 0x0000000eff007c0c */ /* 0x000fe2000bf25070 */
[----:B------:R-:W-:-:S03]  /*1210*/  ULDC.64 UR8, c[0x0][0xa28] ;  /* 0x00028a0000087ab9 */ /* 0x000fc60000000a00 */
[----:B------:R-:W2:Y:S01]  /*1220*/  LDG.E R2, desc[UR50][R2.64] ;  /* 0x0000003202027981 */ /* 0x000ea2000c1e1900 */
[----:B------:R-:W-:Y:S01]  /*1230*/  ISETP.NE.U32.AND P0, PT, RZ, UR12, PT ;  /* 0x0000000cff007c0c */ /* 0x000fe2000bf05070 */
[----:B------:R-:W-:Y:S01]  /*1240*/  UISETP.NE.U32.AND UP0, UPT, UR8, URZ, UPT ;  /* 0x0000003f0800728c */ /* 0x000fe2000bf05070 */
[----:B------:R-:W-:Y:S01]  /*1250*/  ISETP.NE.AND.EX P1, PT, RZ, UR15, PT, P1 ;  /* 0x0000000fff007c0c */ /* 0x000fe2000bf25310 */
[----:B------:R-:W-:Y:S01]  /*1260*/  UISETP.NE.U32.AND UP1, UPT, UR10, URZ, UPT ;  /* 0x0000003f0a00728c */ /* 0x000fe2000bf25070 */
[----:B------:R-:W-:Y:S01]  /*1270*/  ISETP.NE.AND.EX P0, PT, RZ, UR13, PT, P0 ;  /* 0x0000000dff007c0c */ /* 0x000fe2000bf05300 */
[----:B------:R-:W-:Y:S02]  /*1280*/  UISETP.NE.AND.EX UP0, UPT, UR9, URZ, UPT, UP0 ;  /* 0x0000003f0900728c */ /* 0x000fe4000bf05300 */
[----:B------:R-:W-:-:S04]  /*1290*/  UISETP.NE.AND.EX UP1, UPT, UR11, URZ, UPT, UP1 ;  /* 0x0000003f0b00728c */ /* 0x000fc8000bf25310 */
[----:B------:R-:W-:Y:S02]  /*12a0*/  PLOP3.LUT P4, PT, PT, PT, UP0, 0x80, 0x0 ;  /* 0x000000000000781c */ /* 0x000fe40003f8f008 */
[----:B------:R-:W-:Y:S02]  /*12b0*/  PLOP3.LUT P5, PT, PT, PT, UP1, 0x80, 0x0 ;  /* 0x000000000000781c */ /* 0x000fe40003faf018 */
[----:B------:R-:W0:Y:S08]  /*12c0*/  @P1 LDC.64 R8, c[0x0][0x9b8] ;  /* 0x00026e00ff081b82 */ /* 0x000e300000000a00 */
[----:B----4-:R-:W1:Y:S08]  /*12d0*/  @P0 LDC.64 R6, c[0x0][0x9a8] ;  /* 0x00026a00ff060b82 */ /* 0x010e700000000a00 */
[----:B------:R-:W3:Y:S08]  /*12e0*/  @P0 LDC.64 R14, c[0x0][0x9b0] ;  /* 0x00026c00ff0e0b82 */ /* 0x000ef00000000a00 */
[----:B------:R-:W4:Y:S01]  /*12f0*/  @P1 LDC.64 R20, c[0x0][0x9c0] ;  /* 0x00027000ff141b82 */ /* 0x000f220000000a00 */
[----:B--2---:R-:W-:-:S13]  /*1300*/  R2UR UR36, R2 ;  /* 0x00000000022472ca */ /* 0x004fda00000e0000 */
[----:B------:R-:W-:Y:S02]  /*1310*/  USHF.R.S32.HI UR37, URZ, 0x1f, UR36 ;  /* 0x0000001f3f257899 */ /* 0x000fe40008011424 */
[----:B0-----:R-:W-:Y:S01]  /*1320*/  @P1 IMAD.WIDE.U32 R4, R8, UR36, RZ ;  /* 0x0000002408041c25 */ /* 0x001fe2000f8e00ff */
[----:B------:R-:W-:-:S03]  /*1330*/  @UP0 ULEA UR8, UP2, UR36, UR8, 0x2 ;  /* 0x0000000824080291 */ /* 0x000fc6000f84103f */
[----:B------:R-:W-:Y:S01]  /*1340*/  @P1 IMAD R2, R8, UR37, RZ ;  /* 0x0000002508021c24 */ /* 0x000fe2000f8e02ff */
[----:B------:R-:W-:Y:S02]  /*1350*/  @UP0 ULEA.HI.X UR9, UR36, UR9, UR37, 0x2, UP2 ;  /* 0x0000000924090291 */ /* 0x000fe400090f1425 */
[C---:B-1---5:R-:W-:Y:S01]  /*1360*/  @P0 IMAD R0, R6.reuse, UR37, RZ ;  /* 0x0000002506000c24 */ /* 0x062fe2000f8e02ff */
[----:B------:R-:W-:Y:S02]  /*1370*/  @UP1 ULEA UR10, UP0, UR36, UR10, 0x2 ;  /* 0x0000000a240a1291 */ /* 0x000fe4000f80103f */
[----:B------:R-:W-:Y:S02]  /*1380*/  @P1 IMAD R9, R9, UR36, R2 ;  /* 0x0000002409091c24 */ /* 0x000fe4000f8e0202 */
[----:B------:R-:W-:Y:S01]  /*1390*/  @P0 IMAD R7, R7, UR36, R0 ;  /* 0x0000002407070c24 */ /* 0x000fe2000f8e0200 */
[----:B------:R-:W-:Y:S02]  /*13a0*/  @UP1 ULEA.HI.X UR11, UR36, UR11, UR37, 0x2, UP0 ;  /* 0x0000000b240b1291 */ /* 0x000fe400080f1425 */
[----:B------:R-:W-:-:S04]  /*13b0*/  @P0 IMAD.WIDE.U32 R2, R6, UR36, RZ ;  /* 0x0000002406020c25 */ /* 0x000fc8000f8e00ff */
[----:B------:R-:W-:Y:S02]  /*13c0*/  @P0 IMAD.IADD R3, R3, 0x1, R7 ;  /* 0x0000000103030824 */ /* 0x000fe400078e0207 */
[----:B------:R-:W-:Y:S02]  /*13d0*/  @P1 IMAD.IADD R5, R5, 0x1, R9 ;  /* 0x0000000105051824 */ /* 0x000fe400078e0209 */
[----:B---3--:R-:W-:-:S04]  /*13e0*/  @P0 IMAD.WIDE.U32 R2, R14, UR42, R2 ;  /* 0x0000002a0e020c25 */ /* 0x008fc8000f8e0002 */
[----:B----4-:R-:W-:-:S04]  /*13f0*/  @P1 IMAD.WIDE.U32 R6, R20, UR42, R4 ;  /* 0x0000002a14061c25 */ /* 0x010fc8000f8e0004 */
[----:B------:R-:W-:Y:S02]  /*1400*/  IMAD.U32 R10, RZ, RZ, UR8 ;  /* 0x00000008ff0a7e24 */ /* 0x000fe4000f8e00ff */
[----:B------:R-:W-:Y:S02]  /*1410*/  IMAD.U32 R12, RZ, RZ, UR10 ;  /* 0x0000000aff0c7e24 */ /* 0x000fe4000f8e00ff */
[----:B------:R-:W-:Y:S02]  /*1420*/  IMAD.U32 R11, RZ, RZ, UR9 ;  /* 0x00000009ff0b7e24 */ /* 0x000fe4000f8e00ff */
[----:B------:R-:W-:Y:S02]  /*1430*/  IMAD.U32 R13, RZ, RZ, UR11 ;  /* 0x0000000bff0d7e24 */ /* 0x000fe4000f8e00ff */
[----:B------:R-:W-:Y:S01]  /*1440*/  @P0 IMAD R5, R15, UR42, R3 ;  /* 0x0000002a0f050c24 */ /* 0x000fe2000f8e0203 */
[----:B------:R-:W-:Y:S01]  /*1450*/  @P0 LEA R4, P2, R2, UR12, 0x2 ;  /* 0x0000000c02040c11 */ /* 0x000fe2000f8410ff */
[----:B------:R-:W-:Y:S01]  /*1460*/  @P1 IMAD R3, R21, UR42, R7 ;  /* 0x0000002a15031c24 */ /* 0x000fe2000f8e0207 */
[----:B------:R-:W-:Y:S01]  /*1470*/  @P1 LEA R8, P3, R6, UR14, 0x2 ;  /* 0x0000000e06081c11 */ /* 0x000fe2000f8610ff */
[----:B------:R-:W2:Y:S01]  /*1480*/  @P4 LDG.E R10, desc[UR50][R10.64] ;  /* 0x000000320a0a4981 */ /* 0x000ea2000c1e1900 */
[----:B------:R-:W-:Y:S01]  /*1490*/  IMAD.MOV.U32 R7, RZ, RZ, 0x3f800000 ;  /* 0x3f800000ff077424 */ /* 0x000fe200078e00ff */
[----:B------:R-:W-:Y:S01]  /*14a0*/  @P0 LEA.HI.X R5, R2, UR13, R5, 0x2, P2 ;  /* 0x0000000d02050c11 */ /* 0x000fe200090f1405 */
[----:B------:R-:W-:Y:S01]  /*14b0*/  IMAD.MOV.U32 R0, RZ, RZ, 0x3f800000 ;  /* 0x3f800000ff007424 */ /* 0x000fe200078e00ff */
[----:B------:R-:W3:Y:S01]  /*14c0*/  @P5 LDG.E R12, desc[UR50][R12.64] ;  /* 0x000000320c0c5981 */ /* 0x000ee2000c1e1900 */
[----:B------:R-:W-:Y:S01]  /*14d0*/  @P1 LEA.HI.X R9, R6, UR15, R3, 0x2, P3 ;  /* 0x0000000f06091c11 */ /* 0x000fe200098f1403 */
[----:B------:R-:W-:-:S02]  /*14e0*/  ULDC.64 UR8, c[0x0][0x418] ;  /* 0x0001060000087ab9 */ /* 0x000fc40000000a00 */
[----:B------:R0:W5:Y:S04]  /*14f0*/  @P0 LDG.E R7, desc[UR50][R4.64] ;  /* 0x0000003204070981 */ /* 0x000168000c1e1900 */
[----:B------:R0:W5:Y:S01]  /*1500*/  @P1 LDG.E R0, desc[UR50][R8.64] ;  /* 0x0000003208001981 */ /* 0x000162000c1e1900 */
[----:B------:R-:W-:Y:S01]  /*1510*/  UISETP.NE.U32.AND UP0, UPT, UR8, URZ, UPT ;  /* 0x0000003f0800728c */ /* 0x000fe2000bf05070 */
[----:B------:R-:W-:Y:S01]  /*1520*/  UMOV UR43, UR5 ;  /* 0x00000005002b7c82 */ /* 0x000fe20008000000 */
[----:B------:R-:W-:Y:S02]  /*1530*/  ULDC UR5, c[0x0][0x2f0] ;  /* 0x0000bc0000057ab9 */ /* 0x000fe40000000800 */
[----:B------:R-:W-:Y:S01]  /*1540*/  UISETP.NE.AND.EX UP0, UPT, UR9, URZ, UPT, UP0 ;  /* 0x0000003f0900728c */ /* 0x000fe2000bf05300 */
[----:B------:R-:W-:Y:S01]  /*1550*/  UMOV UR53, URZ ;  /* 0x0000003f00357c82 */ /* 0x000fe20008000000 */
[----:B------:R-:W-:-:S02]  /*1560*/  ULOP3.LUT UR7, UR6, 0xff0000, URZ, 0xc0, !UPT ;  /* 0x00ff000006077892 */ /* 0x000fc4000f8ec03f */
[----:B------:R-:W-:Y:S02]  /*1570*/  USEL UR4, UR4, 0x1, UP0 ;  /* 0x0000000104047887 */ /* 0x000fe40008000000 */
[----:B------:R-:W-:Y:S02]  /*1580*/  ULOP3.LUT UR6, UR6, 0xff000000, URZ, 0xc0, !UPT ;  /* 0xff00000006067892 */ /* 0x000fe4000f8ec03f */
[----:B------:R-:W-:Y:S01]  /*1590*/  UIMAD UR4, UR4, UR5, URZ ;  /* 0x00000005040472a4 */ /* 0x000fe2000f8e023f */
[----:B--2---:R-:W-:-:S06]  /*15a0*/  @P4 R2UR UR53, R10 ;  /* 0x000000000a3542ca */ /* 0x004fcc00000e0000 */
[----:B---3--:R-:W-:Y:S01]  /*15b0*/  @P5 R2UR UR4, R12 ;  /* 0x000000000c0452ca */ /* 0x008fe200000e0000 */
[----:B0-----:R-:W-:-:S14]  /*15c0*/  @P5 BRA `(.L_x_144) ;  /* 0x0000000000345947 */ /* 0x001fdc0003800000 */
[----:B------:R-:W-:Y:S02]  /*15d0*/  ULDC.64 UR8, c[0x0][0xa08] ;  /* 0x0002820000087ab9 */ /* 0x000fe40000000a00 */
[----:B------:R-:W-:-:S04]  /*15e0*/  ISETP.NE.U32.AND P0, PT, RZ, UR8, PT ;  /* 0x00000008ff007c0c */ /* 0x000fc8000bf05070 */
[----:B------:R-:W-:-:S13]  /*15f0*/  ISETP.NE.AND.EX P0, PT, RZ, UR9, PT, P0 ;  /* 0x00000009ff007c0c */ /* 0x000fda000bf05300 */
[----:B------:R-:W-:Y:S05]  /*1600*/  @!P0 BRA `(.L_x_144) ;  /* 0x0000000000248947 */ /* 0x000fea0003800000 */
[----:B------:R-:W-:Y:S02]  /*1610*/  ULDC.64 UR4, c[0x0][0xa08] ;  /* 0x0002820000047ab9 */ /* 0x000fe40000000a00 */
[----:B------:R-:W-:-:S06]  /*1620*/  UIMAD.WIDE UR4, UR36, 0x4, UR4 ;  /* 0x00000004240478a5 */ /* 0x000fcc000f8e0204 */
[----:B------:R-:W-:Y:S02]  /*1630*/  IMAD.U32 R2, RZ, RZ, UR4 ;  /* 0x00000004ff027e24 */ /* 0x000fe4000f8e00ff */
[----:B------:R-:W-:-:S05]  /*1640*/  IMAD.U32 R3, RZ, RZ, UR5 ;  /* 0x00000005ff037e24 */ /* 0x000fca000f8e00ff */
[----:B------:R-:W2:Y:S04]  /*1650*/  LDG.E R5, desc[UR50][R2.64] ;  /* 0x0000003202057981 */ /* 0x000ea8000c1e1900 */
[----:B------:R-:W3:Y:S01]  /*1660*/  LDG.E R4, desc[UR50][R2.64+0x4] ;  /* 0x0000043202047981 */ /* 0x000ee2000c1e1900 */
[----:B--2---:R-:W-:Y:S02]  /*1670*/  R2UR UR4, R5 ;  /* 0x00000000050472ca */ /* 0x004fe400000e0000 */
[----:B---3--:R-:W-:-:S13]  /*1680*/  R2UR UR5, R4 ;  /* 0x00000000040572ca */ /* 0x008fda00000e0000 */
[----:B------:R-:W-:-:S12]  /*1690*/  UIADD3 UR4, -UR4, UR5, URZ ;  /* 0x0000000504047290 */ /* 0x000fd8000fffe13f */
.L_x_144:
[----:B------:R-:W-:Y:S01]  /*16a0*/  UIADD3 UR53, -UR53, UR4, URZ ;  /* 0x0000000435357290 */ /* 0x000fe2000fffe13f */
[----:B-----5:R-:W-:Y:S01]  /*16b0*/  FMUL.FTZ R0, R7, R0 ;  /* 0x0000000007007220 */ /* 0x020fe20000410000 */
[----:B------:R-:W-:Y:S02]  /*16c0*/  USHF.R.U32.HI UR6, URZ, 0x8, UR6 ;  /* 0x000000083f067899 */ /* 0x000fe40008011606 */
[----:B------:R-:W-:Y:S02]  /*16d0*/  UISETP.GE.AND UP0, UPT, UR53, 0x1, UPT ;  /* 0x000000013500788c */ /* 0x000fe4000bf06270 */
[----:B------:R-:W-:Y:S02]  /*16e0*/  UIADD3 UR5, UR53, 0x7f, URZ ;  /* 0x0000007f35057890 */ /* 0x000fe4000fffe03f */
[----:B------:R-:W-:Y:S02]  /*16f0*/  ULEA.HI UR7, UR7, UR6, URZ, 0x10 ;  /* 0x0000000607077291 */ /* 0x000fe4000f8f803f */
[----:B------:R-:W-:Y:S01]  /*1700*/  PLOP3.LUT P0, PT, PT, PT, UP0, 0x80, 0x0 ;  /* 0x000000000000781c */ /* 0x000fe20003f0f008 */
[----:B------:R-:W-:Y:S01]  /*1710*/  USHF.R.S32.HI UR6, URZ, 0x1f, UR5 ;  /* 0x0000001f3f067899 */ /* 0x000fe20008011405 */
[----:B------:R-:W-:Y:S01]  /*1720*/  ULDC UR11, c[0x0][0x988] ;  /* 0x00026200000b7ab9 */ /* 0x000fe20000000800 */
[----:B------:R-:W-:-:S02]  /*1730*/  UMOV UR4, URZ ;  /* 0x0000003f00047c82 */ /* 0x000fc40008000000 */
[----:B------:R-:W-:Y:S02]  /*1740*/  ULEA.HI UR6, UR6, UR5, URZ, 0x7 ;  /* 0x0000000506067291 */ /* 0x000fe4000f8f383f */
[----:B------:R-:W-:Y:S02]  /*1750*/  ULOP3.LUT UR39, UR7, 0xff, URZ, 0xc0, !UPT ;  /* 0x000000ff07277892 */ /* 0x000fe4000f8ec03f */
[----:B------:R-:W-:Y:S02]  /*1760*/  USHF.R.U32.HI UR45, URZ, 0x10, UR7 ;  /* 0x000000103f2d7899 */ /* 0x000fe40008011607 */
[----:B------:R-:W-:Y:S02]  /*1770*/  USHF.R.S32.HI UR9, URZ, 0x7, UR6 ;  /* 0x000000073f097899 */ /* 0x000fe40008011406 */
[----:B------:R-:W-:Y:S10]  /*1780*/  @!P0 BRA `(.L_x_145) ;  /* 0x0000000000908947 */ /* 0x000ff40003800000 */
[----:B------:R-:W-:Y:S01]  /*1790*/  UISETP.NE.AND UP0, UPT, UR45, URZ, UPT ;  /* 0x0000003f2d00728c */ /* 0x000fe2000bf05270 */
[----:B------:R-:W-:-:S03]  /*17a0*/  ULDC UR4, c[0x0][0x9f0] ;  /* 0x00027c0000047ab9 */ /* 0x000fc60000000800 */
[----:B------:R-:W-:-:S03]  /*17b0*/  USEL UR10, UR45, UR4, UP0 ;  /* 0x000000042d0a7287 */ /* 0x000fc60008000000 */
[----:B------:R-:W-:Y:S01]  /*17c0*/  UMOV UR4, URZ ;  /* 0x0000003f00047c82 */ /* 0x000fe20008000000 */
[----:B------:R-:W-:Y:S02]  /*17d0*/  UIADD3 UR6, UR9, -0x1, UR10 ;  /* 0xffffffff09067890 */ /* 0x000fe4000fffe00a */
[----:B------:R-:W-:-:S04]  /*17e0*/  IMAD.U32 R4, RZ, RZ, UR10 ;  /* 0x0000000aff047e24 */ /* 0x000fc8000f8e00ff */
[----:B------:R-:W-:Y:S01]  /*17f0*/  IMAD.U32 R5, RZ, RZ, UR6 ;  /* 0x00000006ff057e24 */ /* 0x000fe2000f8e00ff */
[-C--:B------:R-:W-:Y:S01]  /*1800*/  IABS R2, R4.reuse ;  /* 0x0000000400027213 */ /* 0x080fe20000000000 */
[----:B------:R-:W-:Y:S01]  /*1810*/  ULOP3.LUT UR6, UR6, UR10, URZ, 0x3c, !UPT ;  /* 0x0000000a06067292 */ /* 0x000fe2000f8e3c3f */
[----:B------:R-:W-:Y:S02]  /*1820*/  IABS R6, R4 ;  /* 0x0000000400067213 */ /* 0x000fe40000000000 */
[----:B------:R-:W-:Y:S02]  /*1830*/  R2UR UR12, R2 ;  /* 0x00000000020c72ca */ /* 0x000fe400000e0000 */
[----:B------:R-:W-:-:S05]  /*1840*/  IABS R5, R5 ;  /* 0x0000000500057213 */ /* 0x000fca0000000000 */
[----:B------:R-:W-:-:S05]  /*1850*/  IMAD.MOV.U32 R4, RZ, RZ, R5 ;  /* 0x000000ffff047224 */ /* 0x000fca00078e0005 */
[----:B------:R-:W-:Y:S01]  /*1860*/  R2UR UR8, R4 ;  /* 0x00000000040872ca */ /* 0x000fe200000e0000 */
[----:B------:R-:W0:Y:S08]  /*1870*/  I2F.RP R2, UR12 ;  /* 0x0000000c00027d06 */ /* 0x000e300008209400 */
[----:B0-----:R-:W0:Y:S02]  /*1880*/  MUFU.RCP R2, R2 ;  /* 0x0000000200027308 */ /* 0x001e240000001000 */
[----:B0-----:R-:W-:-:S02]  /*1890*/  VIADD R3, R2, 0xffffffe ;  /* 0x0ffffffe02037836 */ /* 0x001fc40000000000 */
[----:B------:R-:W-:-:S04]  /*18a0*/  IMAD.MOV R2, RZ, RZ, -R6 ;  /* 0x000000ffff027224 */ /* 0x000fc800078e0a06 */
[----:B------:R-:W0:Y:S02]  /*18b0*/  F2I.FTZ.U32.TRUNC.NTZ R3, R3 ;  /* 0x0000000300037305 */ /* 0x000e24000021f000 */
[----:B0-----:R-:W-:-:S13]  /*18c0*/  R2UR UR5, R3 ;  /* 0x00000000030572ca */ /* 0x001fda00000e0000 */
[----:B------:R-:W-:-:S04]  /*18d0*/  UIADD3 UR7, URZ, -UR5, URZ ;  /* 0x800000053f077290 */ /* 0x000fc8000fffe03f */
[----:B------:R-:W-:-:S04]  /*18e0*/  UIMAD UR7, UR7, UR12, URZ ;  /* 0x0000000c070772a4 */ /* 0x000fc8000f8e023f */
[----:B------:R-:W-:-:S03]  /*18f0*/  UIMAD.WIDE.U32 UR4, UR5, UR7, UR4 ;  /* 0x00000007050472a5 */ /* 0x000fc6000f8e0004 */
[----:B------:R-:W-:Y:S01]  /*1900*/  R2UR UR7, R2 ;  /* 0x00000000020772ca */ /* 0x000fe200000e0000 */
[----:B------:R-:W-:-:S12]  /*1910*/  UIMAD.WIDE.U32 UR4, UR5, UR8, URZ ;  /* 0x00000008050472a5 */ /* 0x000fd8000f8e003f */
[----:B------:R-:W-:-:S04]  /*1920*/  UIMAD UR4, UR5, UR7, UR8 ;  /* 0x00000007050472a4 */ /* 0x000fc8000f8e0208 */
[----:B------:R-:W-:-:S11]  /*1930*/  UISETP.GT.U32.AND UP1, UPT, UR12, UR4, UPT ;  /* 0x000000040c00728c */ /* 0x000fd6000bf24070 */
[----:B------:R-:W-:Y:S02]  /*1940*/  @!UP1 UIADD3 UR4, UR4, -UR12, URZ ;  /* 0x8000000c04049290 */ /* 0x000fe4000fffe03f */
[----:B------:R-:W-:Y:S02]  /*1950*/  @!UP1 UIADD3 UR5, UR5, 0x1, URZ ;  /* 0x0000000105059890 */ /* 0x000fe4000fffe03f */
[----:B------:R-:W-:Y:S02]  /*1960*/  UISETP.GE.U32.AND UP0, UPT, UR4, UR12, UPT ;  /* 0x0000000c0400728c */ /* 0x000fe4000bf06070 */
[----:B------:R-:W-:-:S09]  /*1970*/  UISETP.GE.AND UP1, UPT, UR6, URZ, UPT ;  /* 0x0000003f0600728c */ /* 0x000fd2000bf26270 */
[----:B------:R-:W-:Y:S02]  /*1980*/  @UP0 UIADD3 UR5, UR5, 0x1, URZ ;  /* 0x0000000105050890 */ /* 0x000fe4000fffe03f */
[----:B------:R-:W-:-:S05]  /*1990*/  UISETP.NE.AND UP0, UPT, UR10, URZ, UPT ;  /* 0x0000003f0a00728c */ /* 0x000fca000bf05270 */
[----:B------:R-:W-:Y:S02]  /*19a0*/  UMOV UR4, UR5 ;  /* 0x0000000500047c82 */ /* 0x000fe40008000000 */
[----:B------:R-:W-:-:S04]  /*19b0*/  @!UP1 UIADD3 UR4, -UR4, URZ, URZ ;  /* 0x0000003f04049290 */ /* 0x000fc8000fffe13f */
[----:B------:R-:W-:-:S12]  /*19c0*/  @!UP0 ULOP3.LUT UR4, URZ, UR10, URZ, 0x33, !UPT ;  /* 0x0000000a3f048292 */ /* 0x000fd8000f8e333f */
.L_x_145:
[----:B------:R-:W-:Y:S01]  /*19d0*/  UIMAD UR40, UR39, UR4, URZ ;  /* 0x00000004272872a4 */ /* 0x000fe2000f8e023f */
[----:B------:R-:W-:Y:S02]  /*19e0*/  IMAD.U32 R2, RZ, RZ, UR9 ;  /* 0x00000009ff027e24 */ /* 0x000fe4000f8e00ff */
[----:B------:R-:W-:Y:S01]  /*19f0*/  FMUL.FTZ R0, R0, UR11 ;  /* 0x0000000b00007c20 */ /* 0x000fe20008410000 */
[----:B------:R-:W-:Y:S01]  /*1a00*/  IMAD.U32 R3, RZ, RZ, UR4 ;  /* 0x00000004ff037e24 */ /* 0x000fe2000f8e00ff */
[----:B------:R-:W-:Y:S02]  /*1a10*/  PLOP3.LUT P0, PT, PT, PT, PT, 0x80, 0x0 ;  /* 0x000000000000781c */ /* 0x000fe40003f0f070 */
[----:B------:R-:W-:Y:S01]  /*1a20*/  CS2R R28, SRZ ;  /* 0x00000000001c7805 */ /* 0x000fe2000001ff00 */
[----:B------:R-:W-:Y:S01]  /*1a30*/  IMAD.MOV.U32 R160, RZ, RZ, RZ ;  /* 0x000000ffffa07224 */ /* 0x000fe200078e00ff */
[----:B------:R-:W-:Y:S01]  /*1a40*/  R2UR UR41, R0 ;  /* 0x00000000002972ca */ /* 0x000fe200000e0000 */
[----:B------:R-:W-:Y:S01]  /*1a50*/  IMAD.MOV.U32 R0, RZ, RZ, RZ ;  /* 0x000000ffff007224 */ /* 0x000fe200078e00ff */
[----:B------:R-:W-:-:S02]  /*1a60*/  VIADDMNMX R2, R3, UR40, R2, PT ;  /* 0x0000002803027c46 */ /* 0x000fc4000b800102 */
[----:B------:R-:W-:Y:S02]  /*1a70*/  CS2R R4, SRZ ;  /* 0x0000000000047805 */ /* 0x000fe4000001ff00 */
[----:B------:R-:W-:Y:S02]  /*1a80*/  CS2R R30, SRZ ;  /* 0x00000000001e7805 */ /* 0x000fe4000001ff00 */
[----:B------:R-:W-:Y:S02]  /*1a90*/  CS2R R26, SRZ ;  /* 0x00000000001a7805 */ /* 0x000fe4000001ff00 */
[----:B------:R-:W-:Y:S02]  /*1aa0*/  R2UR UR52, R2 ;  /* 0x00000000023472ca */ /* 0x000fe400000e0000 */
        /* <DEDUP_REMOVED lines=12> */
[----:B------:R-:W-:Y:S01]  /*1b70*/  UISETP.GT.AND UP0, UPT, UR52, UR40, UPT ;  /* 0x000000283400728c */ /* 0x000fe2000bf04270 */
[----:B------:R-:W-:Y:S02]  /*1b80*/  CS2R R52, SRZ ;  /* 0x0000000000347805 */ /* 0x000fe4000001ff00 */
[----:B------:R-:W-:-:S02]  /*1b90*/  CS2R R54, SRZ ;  /* 0x0000000000367805 */ /* 0x000fc4000001ff00 */
[----:B------:R-:W-:Y:S02]  /*1ba0*/  CS2R R50, SRZ ;  /* 0x0000000000327805 */ /* 0x000fe4000001ff00 */
[----:B------:R-:W-:Y:S02]  /*1bb0*/  CS2R R10, SRZ ;  /* 0x00000000000a7805 */ /* 0x000fe4000001ff00 */
[----:B------:R-:W-:Y:S02]  /*1bc0*/  CS2R R48, SRZ ;  /* 0x0000000000307805 */ /* 0x000fe4000001ff00 */
[----:B------:R-:W-:Y:S02]  /*1bd0*/  PLOP3.LUT P1, PT, PT, PT, UP0, 0x80, 0x0 ;  /* 0x000000000000781c */ /* 0x000fe40003f2f008 */
        /* <DEDUP_REMOVED lines=28> */
[----:B------:R-:W-:Y:S01]  /*1da0*/  CS2R R106, SRZ ;  /* 0x00000000006a7805 */ /* 0x000fe2000001ff00 */
[----:B------:R-:W-:Y:S01]  /*1db0*/  IMAD.MOV.U32 R116, RZ, RZ, RZ ;  /* 0x000000ffff747224 */ /* 0x000fe200078e00ff */
[----:B------:R-:W-:Y:S02]  /*1dc0*/  CS2R R118, SRZ ;  /* 0x0000000000767805 */ /* 0x000fe4000001ff00 */
[----:B------:R-:W-:Y:S01]  /*1dd0*/  CS2R R114, SRZ ;  /* 0x0000000000727805 */ /* 0x000fe2000001ff00 */
[----:B------:R-:W-:Y:S01]  /*1de0*/  IMAD.MOV.U32 R113, RZ, RZ, RZ ;  /* 0x000000ffff717224 */ /* 0x000fe200078e00ff */
        /* <DEDUP_REMOVED lines=13> */
[----:B------:R-:W-:-:S02]  /*1ec0*/  IMAD.MOV.U32 R148, RZ, RZ, RZ ;  /* 0x000000ffff947224 */ /* 0x000fc400078e00ff */
[----:B------:R-:W-:Y:S02]  /*1ed0*/  IMAD.MOV.U32 R146, RZ, RZ, RZ ;  /* 0x000000ffff927224 */ /* 0x000fe400078e00ff */
[----:B------:R-:W-:Y:S01]  /*1ee0*/  IMAD.MOV.U32 R145, RZ, RZ, RZ ;  /* 0x000000ffff917224 */ /* 0x000fe200078e00ff */
[----:B------:R-:W-:Y:S06]  /*1ef0*/  @!P1 BRA `(.L_x_146) ;  /* 0x0000006000589947 */ /* 0x000fec0003800000 */
[----:B------:R-:W0:Y:S01]  /*1f00*/  S2R R64, SR_TID.X ;  /* 0x0000000000407919 */ /* 0x000e220000002100 */
[----:B------:R-:W1:Y:S01]  /*1f10*/  S2UR UR6, SR_CgaCtaId ;  /* 0x00000000000679c3 */ /* 0x000e620000008800 */
[----:B------:R-:W-:Y:S02]  /*1f20*/  UMOV UR5, 0x400 ;  /* 0x0000040000057882 */ /* 0x000fe40000000000 */
[----:B-1----:R-:W-:-:S04]  /*1f30*/  ULEA UR5, UR6, UR5, 0x18 ;  /* 0x0000000506057291 */ /* 0x002fc8000f8ec03f */
[----:B------:R-:W-:Y:S01]  /*1f40*/  UIADD3 UR5, UR5, 0x20400, URZ ;  /* 0x0002040005057890 */ /* 0x000fe2000fffe03f */
[----:B0-----:R-:W-:-:S03]  /*1f50*/  VIADD R0, R64, 0xffffff80 ;  /* 0xffffff8040007836 */ /* 0x001fc60000000000 */
[----:B------:R-:W-:Y:S02]  /*1f60*/  ULOP3.LUT UP0, URZ, UR5, 0x3ff, URZ, 0xc0, !UPT ;  /* 0x000003ff053f7892 */ /* 0x000fe4000f80c03f */
[----:B------:R-:W-:-:S04]  /*1f70*/  SHF.R.S32.HI R3, RZ, 0x1f, R0 ;  /* 0x0000001fff037819 */ /* 0x000fc80000011400 */
[----:B------:R-:W-:Y:S02]  /*1f80*/  PLOP3.LUT P0, PT, PT, PT, UP0, 0x80, 0x0 ;  /* 0x000000000000781c */ /* 0x000fe40003f0f008 */
[----:B------:R-:W-:-:S04]  /*1f90*/  LEA.HI R3, R3, R0, RZ, 0x7 ;  /* 0x0000000003037211 */ /* 0x000fc800078f38ff */
[----:B------:R-:W-:-:S06]  /*1fa0*/  SHF.R.S32.HI R3, RZ, 0x7, R3 ;  /* 0x00000007ff037819 */ /* 0x000fcc0000011403 */
[----:B------:R-:W0:Y:S02]  /*1fb0*/  SHFL.IDX PT, R3, R3, RZ, 0x1f ;  /* 0x00001fff03037589 */ /* 0x000e2400000e0000 */
[----:B0-----:R-:W-:-:S13]  /*1fc0*/  R2UR UR44, R3 ;  /* 0x00000000032c72ca */ /* 0x001fda00000e0000 */
        /* <DEDUP_REMOVED lines=23> */
.L_x_147:
[----:B------:R-:W0:Y:S01]  /*2140*/  S2UR UR5, SR_CgaCtaId ;  /* 0x00000000000579c3 */ /* 0x000e220000008800 */
[----:B------:R-:W-:Y:S01]  /*2150*/  ULEA.HI UR4, UR47, UR47, URZ, 0x1 ;  /* 0x0000002f2f047291 */ /* 0x000fe2000f8f083f */
[----:B------:R-:W-:-:S03]  /*2160*/  MOV R3, 0x400 ;  /* 0x0000040000037802 */ /* 0x000fc60000000f00 */
[----:B------:R-:W-:-:S04]  /*2170*/  ULOP3.LUT UR4, UR4, 0xfffffffe, URZ, 0xc0, !UPT ;  /* 0xfffffffe04047892 */ /* 0x000fc8000f8ec03f */
[----:B------:R-:W-:-:S06]  /*2180*/  UIADD3 UR4, UR47, -UR4, URZ ;  /* 0x800000042f047290 */ /* 0x000fcc000fffe03f */
[----:B------:R-:W-:Y:S02]  /*2190*/  IMAD.U32 R4, RZ, RZ, UR4 ;  /* 0x00000004ff047e24 */ /* 0x000fe4000f8e00ff */
[----:B0-----:R-:W-:-:S05]  /*21a0*/  IMAD.U32 R2, RZ, RZ, UR5 ;  /* 0x00000005ff027e24 */ /* 0x001fca000f8e00ff */
[----:B------:R-:W-:Y:S02]  /*21b0*/  LEA R0, R2, R3, 0x18 ;  /* 0x0000000302007211 */ /* 0x000fe400078ec0ff */
[----:B------:R-:W-:Y:S01]  /*21c0*/  SHF.L.U32 R3, R4, 0x1f, RZ ;  /* 0x0000001f04037819 */ /* 0x000fe200000006ff */
[----:B------:R-:W-:-:S03]  /*21d0*/  IMAD.U32 R4, RZ, RZ, UR48 ;  /* 0x00000030ff047e24 */ /* 0x000fc6000f8e00ff */
[----:B------:R-:W0:Y:S02]  /*21e0*/  SYNCS.PHASECHK.TRANS64.TRYWAIT P1, [R0+URZ+0x38800], R3 ;  /* 0x03880003000075a7 */ /* 0x000e24000802017f */
[----:B------:R-:W-:Y:S01]  /*21f0*/  ISETP.NE.AND P0, PT, R4, 0x3, PT ;  /* 0x000000030400780c */ /* 0x000fe20003f05270 */
[----:B0-----:R-:W-:-:S12]  /*2200*/  @!P1 BRA `(.L_x_148) ;  /* 0x0000012000c89947 */ /* 0x001fd80003800000 */
.L_x_286:
[----:B------:R-:W-:Y:S05]  /*2210*/  @!P0 BRA `(.L_x_149) ;  /* 0x0000000000048947 */ /* 0x000fea0003800000 */
[----:B------:R-:W-:Y:S01]  /*2220*/  BPT.TRAP 0x1 ;  /* 0x000000040000795c */ /* 0x000fe20000300000 */
.L_x_149:
[----:B------:R-:W-:Y:S02]  /*2230*/  IMAD.U32 R4, RZ, RZ, UR46 ;  /* 0x0000002eff047e24 */ /* 0x000fe4000f8e00ff */
[----:B------:R-:W-:-:S03]  /*2240*/  IMAD.U32 R5, RZ, RZ, UR54 ;  /* 0x00000036ff057e24 */ /* 0x000fc6000f8e00ff */
[----:B------:R-:W-:Y:S01]  /*2250*/  SHF.L.U32 R4, R4, 0x1f, RZ ;  /* 0x0000001f04047819 */ /* 0x000fe200000006ff */
[----:B------:R-:W-:-:S04]  /*2260*/  IMAD R5, R5, 0x8, R0 ;  /* 0x0000000805057824 */ /* 0x000fc800078e0200 */
[----:B------:R1:W2:Y:S01]  /*2270*/  SYNCS.PHASECHK.TRANS64.TRYWAIT P1, [R5+URZ+0x38830], R4 ;  /* 0x03883004050075a7 */ /* 0x0002a2000802017f */
[----:B------:R-:W-:Y:S05]  /*2280*/  @!P0 BRA `(.L_x_150) ;  /* 0x0000000000048947 */ /* 0x000fea0003800000 */
[----:B------:R-:W-:Y:S01]  /*2290*/  BPT.TRAP 0x1 ;  /* 0x000000040000795c */ /* 0x000fe20000300000 */
.L_x_150:
[----:B0-----:R-:W0:Y:S01]  /*22a0*/  S2R R3, SR_TID.X ;  /* 0x0000000000037919 */ /* 0x001e220000002100 */
[----:B------:R-:W-:Y:S01]  /*22b0*/  IMAD.MOV.U32 R25, RZ, RZ, RZ ;  /* 0x000000ffff197224 */ /* 0x000fe200078e00ff */
[----:B0-----:R-:W-:Y:S01]  /*22c0*/  LOP3.LUT P2, RZ, R3, 0x7f, RZ, 0xc0, !PT ;  /* 0x0000007f03ff7812 */ /* 0x001fe2000784c0ff */
[----:B--2---:R-:W-:-:S12]  /*22d0*/  @P1 BRA `(.L_x_151) ;  /* 0x0000000000081947 */ /* 0x004fd80003800000 */
[----:B------:R-:W0:Y:S02]  /*22e0*/  SYNCS.PHASECHK.TRANS64.TRYWAIT P1, [R5+URZ+0x38830], R4 ;  /* 0x03883004050075a7 */ /* 0x000e24000802017f */
[----:B0-----:R-:W-:Y:S05]  /*22f0*/  @!P1 BRA `(.L_x_152) ;  /* 0x0000012000a09947 */ /* 0x001fea0003800000 */
.L_x_151:
[----:B------:R-:W-:Y:S05]  /*2300*/  WARPSYNC.ALL ;  /* 0x0000000000007948 */ /* 0x000fea0003800000 */
[----:B------:R-:W-:Y:S01]  /*2310*/  R2UR UR4, R0 ;  /* 0x00000000000472ca */ /* 0x000fe200000e0000 */
[----:B------:R-:W-:Y:S01]  /*2320*/  ULOP3.LUT UR32, UR55, 0x10000, URZ, 0xfc, !UPT ;  /* 0x0001000037207892 */ /* 0x000fe2000f8efc3f */
[----:B------:R-:W-:Y:S01]  /*2330*/  WARPGROUP.ARRIVE ;  /* 0x00000000000079c5 */ /* 0x000fe20000000000 */
[----:B------:R-:W-:Y:S01]  /*2340*/  UMOV UR33, 0x40000040 ;  /* 0x4000004000217882 */ /* 0x000fe20000000000 */
[----:B------:R-:W-:Y:S01]  /*2350*/  UMOV UR35, 0x40000040 ;  /* 0x4000004000237882 */ /* 0x000fe20000000000 */
[----:B------:R-:W-:Y:S01]  /*2360*/  UMOV UR5, 0x40000040 ;  /* 0x4000004000057882 */ /* 0x000fe20000000000 */
[----:B------:R-:W-:Y:S01]  /*2370*/  UMOV UR7, 0x40000040 ;  /* 0x4000004000077882 */ /* 0x000fe20000000000 */
[----:B------:R-:W-:Y:S01]  /*2380*/  UIADD3 UR8, UR32, 0x4, URZ ;  /* 0x0000000420087890 */ /* 0x000fe2000fffe03f */
[----:B------:R-:W-:Y:S01]  /*2390*/  IMAD.U32 R3, RZ, RZ, UR53 ;  /* 0x00000035ff037e24 */ /* 0x000fe2000f8e00ff */
[----:B------:R-:W-:Y:S01]  /*23a0*/  UMOV UR9, 0x40000040 ;  /* 0x4000004000097882 */ /* 0x000fe20000000000 */
[----:B------:R-:W-:Y:S01]  /*23b0*/  UMOV UR11, 0x40000040 ;  /* 0x40000040000b7882 */ /* 0x000fe20000000000 */
[----:B------:R-:W-:Y:S01]  /*23c0*/  UIADD3 UR12, UR32, 0x6, URZ ;  /* 0x00000006200c7890 */ /* 0x000fe2000fffe03f */
[----:B01----:R-:W-:Y:S01]  /*23d0*/  IMAD.U32 R4, RZ, RZ, UR52 ;  /* 0x00000034ff047e24 */ /* 0x003fe2000f8e00ff */
[----:B------:R-:W-:Y:S01]  /*23e0*/  UIADD3 UR4, UR4, 0x28400, URZ ;  /* 0x0002840004047890 */ /* 0x000fe2000fffe03f */
[----:B------:R-:W-:Y:S01]  /*23f0*/  IADD3 R3, R3, 0x80, -R16 ;  /* 0x0000008003037810 */ /* 0x000fe20007ffe810 */
[----:B------:R-:W-:Y:S01]  /*2400*/  UMOV UR13, 0x40000040 ;  /* 0x40000040000d7882 */ /* 0x000fe20000000000 */
[----:B------:R-:W-:Y:S01]  /*2410*/  UMOV UR15, 0x40000040 ;  /* 0x40000040000f7882 */ /* 0x000fe20000000000 */
[----:B------:R-:W-:Y:S01]  /*2420*/  USHF.R.U32.HI UR4, URZ, 0x4, UR4 ;  /* 0x000000043f047899 */ /* 0x000fe20008011604 */
[----:B------:R-:W-:Y:S01]  /*2430*/  P2R R21, PR, RZ, 0x1 ;  /* 0x00000001ff157803 */ /* 0x000fe20000000000 */
[----:B------:R-:W-:Y:S01]  /*2440*/  UIADD3 UR16, UR32, 0x400, URZ ;  /* 0x0000040020107890 */ /* 0x000fe2000fffe03f */
[----:B------:R-:W-:Y:S01]  /*2450*/  IMAD R4, R4, -0x80, R3 ;  /* 0xffffff8004047824 */ /* 0x000fe200078e0203 */
[----:B------:R-:W-:Y:S01]  /*2460*/  ULOP3.LUT UR4, UR4, 0x3fff, URZ, 0xc0, !UPT ;  /* 0x00003fff04047892 */ /* 0x000fe2000f8ec03f */
[----:B------:R-:W-:Y:S01]  /*2470*/  IMAD.U32 R8, RZ, RZ, UR41 ;  /* 0x00000029ff087e24 */ /* 0x000fe2000f8e00ff */
[----:B------:R-:W-:Y:S01]  /*2480*/  UMOV UR17, 0x40000040 ;  /* 0x4000004000117882 */ /* 0x000fe20000000000 */
[----:B------:R-:W-:Y:S01]  /*2490*/  UMOV UR19, 0x40000040 ;  /* 0x4000004000137882 */ /* 0x000fe20000000000 */
[----:B------:R-:W-:Y:S01]  /*24a0*/  ULOP3.LUT UR49, UR4, 0x10000, URZ, 0xfc, !UPT ;  /* 0x0001000004317892 */ /* 0x000fe2000f8efc3f */
[C---:B------:R-:W-:Y:S01]  /*24b0*/  ISETP.GT.AND P3, PT, R4.reuse, RZ, PT ;  /* 0x000000ff0400720c */ /* 0x040fe20003f64270 */
[----:B------:R-:W-:Y:S01]  /*24c0*/  UIADD3 UR4, UR32, 0x2, URZ ;  /* 0x0000000220047890 */ /* 0x000fe2000fffe03f */
[C---:B------:R-:W-:Y:S01]  /*24d0*/  ISETP.GT.AND P1, PT, R4.reuse, 0x1, PT ;  /* 0x000000010400780c */ /* 0x040fe20003f24270 */
[----:B------:R-:W-:Y:S01]  /*24e0*/  ULEA UR34, UR54, UR49, 0xb ;  /* 0x0000003136227291 */ /* 0x000fe2000f8e583f */
[C---:B------:R-:W-:Y:S01]  /*24f0*/  ISETP.GT.AND P2, PT, R4.reuse, 0x8, PT ;  /* 0x000000080400780c */ /* 0x040fe20003f44270 */
[----:B------:R-:W-:Y:S01]  /*2500*/  UIADD3 UR20, UR32, 0x402, URZ ;  /* 0x0000040220147890 */ /* 0x000fe2000fffe03f */
[C---:B------:R-:W-:Y:S01]  /*2510*/  ISETP.GT.AND P5, PT, R4.reuse, 0x9, PT ;  /* 0x000000090400780c */ /* 0x040fe20003fa4270 */
[----:B------:R-:W-:Y:S01]  /*2520*/  UIADD3 UR6, UR34, 0x2, URZ ;  /* 0x0000000222067890 */ /* 0x000fe2000fffe03f */
[C---:B------:R-:W-:Y:S01]  /*2530*/  ISETP.GT.AND P4, PT, R4.reuse, 0x10, PT ;  /* 0x000000100400780c */ /* 0x040fe20003f84270 */
[----:B------:R-:W-:Y:S01]  /*2540*/  UIADD3 UR10, UR34, 0x4, URZ ;  /* 0x00000004220a7890 */ /* 0x000fe2000fffe03f */
[----:B------:R-:W-:Y:S01]  /*2550*/  ISETP.GT.AND P0, PT, R4, 0x59, PT ;  /* 0x000000590400780c */ /* 0x000fe20003f04270 */
[----:B------:R-:W-:-:S02]  /*2560*/  UIADD3 UR14, UR34, 0x6, URZ ;  /* 0x00000006220e7890 */ /* 0x000fc4000fffe03f */
[----:B------:R-:W-:Y:S01]  /*2570*/  QGMMA.64x128x32.F32.E4M3.E4M3 R28, gdesc[UR32], RZ, !UPT, gsb0 ;  /* 0x01e00000201c79f3 */ /* 0x000fe2000c0008ff */
[----:B------:R-:W-:Y:S01]  /*2580*/  UIADD3 UR18, UR34, 0x400, URZ ;  /* 0x0000040022127890 */ /* 0x000fe2000fffe03f */
[----:B------:R-:W-:Y:S01]  /*2590*/  ISETP.GT.AND P6, PT, R4, 0x60, PT ;  /* 0x000000600400780c */ /* 0x000fe20003fc4270 */
[----:B------:R-:W-:Y:S01]  /*25a0*/  UIADD3 UR22, UR34, 0x402, URZ ;  /* 0x0000040222167890 */ /* 0x000fe2000fffe03f */
[----:B------:R-:W0:Y:S01]  /*25b0*/  S2R R92, SR_TID.X ;  /* 0x00000000005c7919 */ /* 0x000e220000002100 */
[----:B------:R-:W-:Y:S01]  /*25c0*/  UMOV UR21, 0x40000040 ;  /* 0x4000004000157882 */ /* 0x000fe20000000000 */
[----:B------:R-:W-:Y:S01]  /*25d0*/  UMOV UR23, 0x40000040 ;  /* 0x4000004000177882 */ /* 0x000fe20000000000 */
[----:B------:R-:W-:Y:S01]  /*25e0*/  UIADD3 UR24, UR32, 0x404, URZ ;  /* 0x0000040420187890 */ /* 0x000fe2000fffe03f */
[--C-:B------:R-:W-:Y:S01]  /*25f0*/  IMAD.MOV.U32 R93, RZ, RZ, R25.reuse ;  /* 0x000000ffff5d7224 */ /* 0x100fe200078e0019 */
[----:B------:R-:W-:Y:S01]  /*2600*/  UIADD3 UR26, UR34, 0x404, URZ ;  /* 0x00000404221a7890 */ /* 0x000fe2000fffe03f */
[--C-:B------:R-:W-:Y:S01]  /*2610*/  IMAD.MOV.U32 R95, RZ, RZ, R25.reuse ;  /* 0x000000ffff5f7224 */ /* 0x100fe200078e0019 */
        /* <DEDUP_REMOVED lines=8> */
[----:B------:R-:W-:Y:S01]  /*26a0*/  UIADD3 UR52, UR52, -0x2, URZ ;  /* 0xfffffffe34347890 */ /* 0x000fe2000fffe03f */
[----:B------:R-:W-:-:S02]  /*26b0*/  IMAD.MOV.U32 R96, RZ, RZ, R25 ;  /* 0x000000ffff607224 */ /* 0x000fc400078e0019 */
[--C-:B------:R-:W-:Y:S01]  /*26c0*/  IMAD.MOV.U32 R99, RZ, RZ, R25.reuse ;  /* 0x000000ffff637224 */ /* 0x100fe200078e0019 */
[----:B------:R-:W-:Y:S01]  /*26d0*/  UISETP.GE.AND UP0, UPT, UR52, UR40, UPT ;  /* 0x000000283400728c */ /* 0x000fe2000bf06270 */
        /* <DEDUP_REMOVED lines=52> */
[----:B------:R-:W-:Y:S01]  /*2a20*/  IMAD.MOV.U32 R150, RZ, RZ, R25 ;  /* 0x000000ffff967224 */ /* 0x000fe200078e0019 */
[----:B------:R-:W-:-:S02]  /*2a30*/  WARPGROUP.DEPBAR.LE gsb0, 0x0 ;  /* 0x00008000000079c5 */ /* 0x000fc40000010000 */
        /* <DEDUP_REMOVED lines=100> */
[----:B------:R-:W-:Y:S02]  /*3080*/  FMNMX.FTZ R3, R69, R6, !PT ;  /* 0x0000000645037209 */ /* 0x000fe40007810000 */
[----:B------:R-:W-:Y:S02]  /*3090*/  FSEL R73, R73, -INF , P0 ;  /* 0xff80000049497808 */ /* 0x000fe40000000000 */
[----:B------:R-:W-:-:S02]  /*30a0*/  FMNMX.FTZ R6, R72, R3, !PT ;  /* 0x0000000348067209 */ /* 0x000fc40007810000 */
[----:B------:R-:W-:Y:S02]  /*30b0*/  ISETP.GT.AND P0, PT, R4, 0x61, PT ;  /* 0x000000610400780c */ /* 0x000fe40003f04270 */
[----:B------:R-:W-:Y:S02]  /*30c0*/  FSEL R76, R76, -INF , P6 ;  /* 0xff8000004c4c7808 */ /* 0x000fe40003000000 */
[----:B------:R-:W-:Y:S02]  /*30d0*/  FMNMX.FTZ R3, R73, R6, !PT ;  /* 0x0000000649037209 */ /* 0x000fe40007810000 */
[----:B------:R-:W-:Y:S02]  /*30e0*/  FSEL R71, R71, -INF , P1 ;  /* 0xff80000047477808 */ /* 0x000fe40000800000 */
[----:B------:R-:W-:Y:S02]  /*30f0*/  ISETP.GT.AND P1, PT, R4, 0x68, PT ;  /* 0x000000680400780c */ /* 0x000fe40003f24270 */
[----:B------:R-:W-:-:S02]  /*3100*/  FSEL R77, R77, -INF , P0 ;  /* 0xff8000004d4d7808 */ /* 0x000fc40000000000 */
[----:B------:R-:W-:Y:S02]  /*3110*/  FMNMX.FTZ R6, R76, R3, !PT ;  /* 0x000000034c067209 */ /* 0x000fe40007810000 */
[----:B------:R-:W-:Y:S02]  /*3120*/  FSEL R74, R74, -INF , P2 ;  /* 0xff8000004a4a7808 */ /* 0x000fe40001000000 */
[----:B------:R-:W-:Y:S02]  /*3130*/  ISETP.GT.AND P2, PT, R4, 0x69, PT ;  /* 0x000000690400780c */ /* 0x000fe40003f44270 */
[----:B------:R-:W-:Y:S02]  /*3140*/  FSEL R80, R80, -INF , P1 ;  /* 0xff80000050507808 */ /* 0x000fe40000800000 */
[----:B------:R-:W-:Y:S02]  /*3150*/  FMNMX.FTZ R3, R77, R6, !PT ;  /* 0x000000064d037209 */ /* 0x000fe40007810000 */
[----:B------:R-:W-:-:S02]  /*3160*/  FSEL R70, R70, -INF , P3 ;  /* 0xff80000046467808 */ /* 0x000fc40001800000 */
[----:B------:R-:W-:Y:S02]  /*3170*/  FSEL R81, R81, -INF , P2 ;  /* 0xff80000051517808 */ /* 0x000fe40001000000 */
[----:B------:R-:W-:Y:S02]  /*3180*/  FMNMX.FTZ R6, R80, R3, !PT ;  /* 0x0000000350067209 */ /* 0x000fe40007810000 */
[----:B------:R-:W-:Y:S02]  /*3190*/  ISETP.GT.AND P3, PT, R4, 0x70, PT ;  /* 0x000000700400780c */ /* 0x000fe40003f64270 */
[----:B------:R-:W-:Y:S02]  /*31a0*/  FSEL R67, R67, -INF , P4 ;  /* 0xff80000043437808 */ /* 0x000fe40002000000 */
[----:B------:R-:W-:Y:S02]  /*31b0*/  FSEL R84, R84, -INF , P3 ;  /* 0xff80000054547808 */ /* 0x000fe40001800000 */
[----:B------:R-:W-:-:S02]  /*31c0*/  FMNMX.FTZ R3, R81, R6, !PT ;  /* 0x0000000651037209 */ /* 0x000fc40007810000 */
[----:B------:R-:W-:Y:S02]  /*31d0*/  ISETP.GT.AND P4, PT, R4, 0x71, PT ;  /* 0x000000710400780c */ /* 0x000fe40003f84270 */
[----:B------:R-:W-:Y:S02]  /*31e0*/  FSEL R66, R66, -INF , P5 ;  /* 0xff80000042427808 */ /* 0x000fe40002800000 */
[----:B------:R-:W-:Y:S02]  /*31f0*/  FSEL R85, R85, -INF , P4 ;  /* 0xff80000055557808 */ /* 0x000fe40002000000 */
[----:B------:R-:W-:Y:S02]  /*3200*/  FMNMX.FTZ R6, R84, R3, !PT ;  /* 0x0000000354067209 */ /* 0x000fe40007810000 */
[----:B------:R-:W-:Y:S02]  /*3210*/  ISETP.GT.AND P5, PT, R4, 0x78, PT ;  /* 0x000000780400780c */ /* 0x000fe40003fa4270 */
[----:B------:R-:W-:-:S02]  /*3220*/  FMNMX.FTZ R3, R85, R6, !PT ;  /* 0x0000000655037209 */ /* 0x000fc40007810000 */
[----:B------:R-:W-:Y:S02]  /*3230*/  FSEL R88, R88, -INF , P5 ;  /* 0xff80000058587808 */ /* 0x000fe40002800000 */
[----:B------:R-:W-:Y:S02]  /*3240*/  ISETP.GT.AND P6, PT, R4, 0x79, PT ;  /* 0x000000790400780c */ /* 0x000fe40003fc4270 */
[----:B------:R-:W-:Y:S02]  /*3250*/  FMNMX.FTZ R6, R88, R3, !PT ;  /* 0x0000000358067209 */ /* 0x000fe40007810000 */
[----:B------:R-:W-:Y:S02]  /*3260*/  FSEL R89, R89, -INF , P6 ;  /* 0xff80000059597808 */ /* 0x000fe40003000000 */
[----:B------:R-:W-:Y:S02]  /*3270*/  P2R R12, PR, RZ, 0x4 ;  /* 0x00000004ff0c7803 */ /* 0x000fe40000000000 */
[----:B------:R-:W-:-:S02]  /*3280*/  FMNMX.FTZ R6, R89, R6, !PT ;  /* 0x0000000659067209 */ /* 0x000fc40007810000 */
[----:B------:R-:W-:Y:S02]  /*3290*/  P2R R20, PR, RZ, 0x1 ;  /* 0x00000001ff147803 */ /* 0x000fe40000000000 */
[----:B------:R-:W-:Y:S01]  /*32a0*/  ISETP.GT.AND P0, PT, R4, 0x60, PT ;  /* 0x000000600400780c */ /* 0x000fe20003f04270 */
[----:B------:R-:W1:Y:S01]  /*32b0*/  SHFL.BFLY PT, R3, R6, 0x2, 0x1f ;  /* 0x0c401f0006037f89 */ /* 0x000e6200000e0000 */
[----:B------:R-:W-:Y:S02]  /*32c0*/  P2R R14, PR, RZ, 0x2 ;  /* 0x00000002ff0e7803 */ /* 0x000fe40000000000 */
[----:B------:R-:W-:Y:S02]  /*32d0*/  FSEL R78, R78, -INF , P0 ;  /* 0xff8000004e4e7808 */ /* 0x000fe40000000000 */
[----:B------:R-:W-:Y:S02]  /*32e0*/  ISETP.NE.AND P0, PT, R20, RZ, PT ;  /* 0x000000ff1400720c */ /* 0x000fe40003f05270 */
[----:B------:R-:W-:-:S02]  /*32f0*/  ISETP.GT.AND P1, PT, R4, 0x59, PT ;  /* 0x000000590400780c */ /* 0x000fc40003f24270 */
[----:B------:R-:W-:Y:S02]  /*3300*/  FSEL R79, R79, -INF , P0 ;  /* 0xff8000004f4f7808 */ /* 0x000fe40000000000 */
[----:B------:R-:W-:Y:S02]  /*3310*/  ISETP.NE.AND P0, PT, R21, RZ, PT ;  /* 0x000000ff1500720c */ /* 0x000fe40003f05270 */
[----:B------:R-:W-:Y:S02]  /*3320*/  FSEL R75, R75, -INF , P1 ;  /* 0xff8000004b4b7808 */ /* 0x000fe40000800000 */
[----:B------:R-:W-:Y:S02]  /*3330*/  ISETP.NE.AND P1, PT, R14, RZ, PT ;  /* 0x000000ff0e00720c */ /* 0x000fe40003f25270 */
[----:B------:R-:W-:Y:S02]  /*3340*/  FSEL R86, R86, -INF , P3 ;  /* 0xff80000056567808 */ /* 0x000fe40001800000 */
[----:B------:R-:W-:-:S02]  /*3350*/  FSEL R82, R82, -INF , P1 ;  /* 0xff80000052527808 */ /* 0x000fc40000800000 */
[----:B------:R-:W-:Y:S02]  /*3360*/  FSEL R87, R87, -INF , P4 ;  /* 0xff80000057577808 */ /* 0x000fe40002000000 */
[----:B------:R-:W-:Y:S02]  /*3370*/  FSEL R90, R90, -INF , P5 ;  /* 0xff8000005a5a7808 */ /* 0x000fe40002800000 */
[----:B-1----:R-:W-:Y:S02]  /*3380*/  FMNMX.FTZ R10, R6, R3, !PT ;  /* 0x00000003060a7209 */ /* 0x002fe40007810000 */
[----:B------:R-:W-:-:S03]  /*3390*/  FSEL R91, R91, -INF , P6 ;  /* 0xff8000005b5b7808 */ /* 0x000fc60003000000 */
[----:B------:R-:W1:Y:S02]  /*33a0*/  SHFL.BFLY PT, R3, R10, 0x1, 0x1f ;  /* 0x0c201f000a037f89 */ /* 0x000e6400000e0000 */
[----:B-1----:R-:W-:-:S04]  /*33b0*/  FMNMX.FTZ R3, R10, R3, !PT ;  /* 0x000000030a037209 */ /* 0x002fc80007810000 */
[C---:B------:R-:W-:Y:S01]  /*33c0*/  FSETP.NEU.FTZ.AND P2, PT, R3.reuse, -INF , PT ;  /* 0xff8000000300780b */ /* 0x040fe20003f5d000 */
[----:B------:R-:W-:-:S05]  /*33d0*/  FFMA.FTZ R8, R3, R8, -8 ;  /* 0xc100000003087423 */ /* 0x000fca0000010008 */
[----:B------:R-:W-:Y:S02]  /*33e0*/  FSEL R8, R8, RZ, P2 ;  /* 0x000000ff08087208 */ /* 0x000fe40001000000 */
[----:B------:R-:W-:-:S03]  /*33f0*/  ISETP.NE.AND P2, PT, R12, RZ, PT ;  /* 0x000000ff0c00720c */ /* 0x000fc60003f45270 */
[--C-:B------:R-:W-:Y:S01]  /*3400*/  FFMA.FTZ R6, R9, UR41, -R8.reuse ;  /* 0x0000002909067c23 */ /* 0x100fe20008010808 */
[----:B------:R-:W-:Y:S01]  /*3410*/  FMNMX.FTZ R9, R30, R31, !PT ;  /* 0x0000001f1e097209 */ /* 0x000fe20007810000 */
[--C-:B------:R-:W-:Y:S01]  /*3420*/  FFMA.FTZ R218, R11, UR41, -R8.reuse ;  /* 0x000000290bda7c23 */ /* 0x100fe20008010808 */
[----:B------:R-:W-:-:S01]  /*3430*/  FFMA.FTZ R10, R13, UR41, -R8 ;  /* 0x000000290d0a7c23 */ /* 0x000fc20008010808 */
[--C-:B------:R-:W-:Y:S01]  /*3440*/  FFMA.FTZ R220, R15, UR41, -R8.reuse ;  /* 0x000000290fdc7c23 */ /* 0x100fe20008010808 */
[----:B------:R-:W-:Y:S01]  /*3450*/  FMNMX.FTZ R4, R34, R9, !PT ;  /* 0x0000000922047209 */ /* 0x000fe20007810000 */
[--C-:B------:R-:W-:Y:S01]  /*3460*/  FFMA.FTZ R216, R7, UR41, -R8.reuse ;  /* 0x0000002907d87c23 */ /* 0x100fe20008010808 */
[----:B------:R-:W-:-:S01]  /*3470*/  FFMA.FTZ R7, R29, UR41, -R8 ;  /* 0x000000291d077c23 */ /* 0x000fc20008010808 */
[--C-:B------:R-:W-:Y:S01]  /*3480*/  FFMA.FTZ R33, R33, UR41, -R8.reuse ;  /* 0x0000002921217c23 */ /* 0x100fe20008010808 */
[----:B------:R-:W-:Y:S01]  /*3490*/  FMNMX.FTZ R21, R35, R4, !PT ;  /* 0x0000000423157209 */ /* 0x000fe20007810000 */
[--C-:B------:R-:W-:Y:S01]  /*34a0*/  FFMA.FTZ R45, R45, UR41, -R8.reuse ;  /* 0x000000292d2d7c23 */ /* 0x100fe20008010808 */
[----:B------:R-:W-:Y:S01]  /*34b0*/  FSEL R83, R83, -INF , P2 ;  /* 0xff80000053537808 */ /* 0x000fe20001000000 */
[----:B------:R-:W-:Y:S01]  /*34c0*/  MUFU.EX2 R9, R33 ;  /* 0x0000002100097308 */ /* 0x000fe20000000800 */
        /* <DEDUP_REMOVED lines=10> */
[----:B------:R1:W-:Y:S01]  /*3570*/  MUFU.EX2 R11, R37 ;  /* 0x00000025000b7308 */ /* 0x0003e20000000800 */
[----:B------:R-:W-:-:S01]  /*3580*/  FFMA.FTZ R222, R52, UR41, -R8 ;  /* 0x0000002934de7c23 */ /* 0x000fc20008010808 */
[----:B------:R-:W-:Y:S01]  /*3590*/  FMNMX.FTZ R21, R43, R4, !PT ;  /* 0x000000042b157209 */ /* 0x000fe20007810000 */
[----:B------:R-:W-:-:S01]  /*35a0*/  FFMA.FTZ R14, R56, UR41, -R8 ;  /* 0x00000029380e7c23 */ /* 0x000fc20008010808 */
[--C-:B------:R-:W-:Y:S01]  /*35b0*/  FFMA.FTZ R224, R60, UR41, -R8.reuse ;  /* 0x000000293ce07c23 */ /* 0x100fe20008010808 */
[----:B------:R-:W-:-:S01]  /*35c0*/  FFMA.FTZ R20, R64, UR41, -R8 ;  /* 0x0000002940147c23 */ /* 0x000fc20008010808 */
[----:B------:R-:W-:Y:S01]  /*35d0*/  FMNMX.FTZ R4, R46, R21, !PT ;  /* 0x000000152e047209 */ /* 0x000fe20007810000 */
[----:B------:R-:W-:-:S01]  /*35e0*/  FFMA.FTZ R226, R68, UR41, -R8 ;  /* 0x0000002944e27c23 */ /* 0x000fc20008010808 */
[--C-:B------:R-:W-:Y:S01]  /*35f0*/  FFMA.FTZ R24, R72, UR41, -R8.reuse ;  /* 0x0000002948187c23 */ /* 0x100fe20008010808 */
[----:B-1----:R-:W-:-:S01]  /*3600*/  FFMA.FTZ R37, R69, UR41, -R8 ;  /* 0x0000002945257c23 */ /* 0x002fc20008010808 */
[----:B------:R-:W-:Y:S01]  /*3610*/  FMNMX.FTZ R13, R47, R4, !PT ;  /* 0x000000042f0d7209 */ /* 0x000fe20007810000 */
[----:B------:R-:W-:-:S01]  /*3620*/  FFMA.FTZ R73, R73, UR41, -R8 ;  /* 0x0000002949497c23 */ /* 0x000fc20008010808 */
[--C-:B------:R-:W-:Y:S01]  /*3630*/  FFMA.FTZ R228, R76, UR41, -R8.reuse ;  /* 0x000000294ce47c23 */ /* 0x100fe20008010808 */
[----:B------:R-:W-:-:S01]  /*3640*/  FFMA.FTZ R28, R81, UR41, -R8 ;  /* 0x00000029511c7c23 */ /* 0x000fc20008010808 */
[----:B------:R-:W-:Y:S01]  /*3650*/  FMNMX.FTZ R4, R50, R13, !PT ;  /* 0x0000000d32047209 */ /* 0x000fe20007810000 */
[----:B------:R-:W-:-:S01]  /*3660*/  FFMA.FTZ R26, R84, UR41, -R8 ;  /* 0x00000029541a7c23 */ /* 0x000fc20008010808 */
[----:B------:R1:W-:Y:S01]  /*3670*/  MUFU.EX2 R13, R41 ;  /* 0x00000029000d7308 */ /* 0x0003e20000000800 */
[----:B0-----:R-:W-:Y:S01]  /*3680*/  LOP3.LUT P2, RZ, R92, 0x7f, RZ, 0xc0, !PT ;  /* 0x0000007f5cff7812 */ /* 0x001fe2000784c0ff */
[--C-:B------:R-:W-:Y:S01]  /*3690*/  IMAD.MOV.U32 R56, RZ, RZ, R25.reuse ;  /* 0x000000ffff387224 */ /* 0x100fe200078e0019 */
[----:B------:R-:W-:Y:S01]  /*36a0*/  FMNMX.FTZ R21, R51, R4, !PT ;  /* 0x0000000433157209 */ /* 0x000fe20007810000 */
[----:B------:R-:W-:-:S02]  /*36b0*/  IMAD.MOV.U32 R60, RZ, RZ, R25 ;  /* 0x000000ffff3c7224 */ /* 0x000fc400078e0019 */
[----:B------:R-:W-:Y:S01]  /*36c0*/  IMAD.MOV.U32 R64, RZ, RZ, R25 ;  /* 0x000000ffff407224 */ /* 0x000fe200078e0019 */
[----:B------:R-:W-:Y:S01]  /*36d0*/  FMNMX.FTZ R4, R54, R21, !PT ;  /* 0x0000001536047209 */ /* 0x000fe20007810000 */
[----:B------:R-:W-:Y:S01]  /*36e0*/  MUFU.EX2 R216, R216 ;  /* 0x000000d800d87308 */ /* 0x000fe20000000800 */
[----:B-1----:R-:W-:-:S01]  /*36f0*/  FFMA.FTZ R41, R65, UR41, -R8 ;  /* 0x0000002941297c23 */ /* 0x002fc20008010808 */
[--C-:B------:R-:W-:Y:S01]  /*3700*/  IMAD.MOV.U32 R69, RZ, RZ, R25.reuse ;  /* 0x000000ffff457224 */ /* 0x100fe200078e0019 */
[----:B------:R-:W-:Y:S01]  /*3710*/  FMNMX.FTZ R15, R55, R4, !PT ;  /* 0x00000004370f7209 */ /* 0x000fe20007810000 */
[--C-:B------:R-:W-:Y:S02]  /*3720*/  IMAD.MOV.U32 R68, RZ, RZ, R25.reuse ;  /* 0x000000ffff447224 */ /* 0x100fe400078e0019 */
[--C-:B------:R-:W-:Y:S01]  /*3730*/  IMAD.MOV.U32 R72, RZ, RZ, R25.reuse ;  /* 0x000000ffff487224 */ /* 0x100fe200078e0019 */
[----:B------:R-:W-:Y:S01]  /*3740*/  FMNMX.FTZ R4, R58, R15, !PT ;  /* 0x0000000f3a047209 */ /* 0x000fe20007810000 */
[----:B------:R-:W-:Y:S01]  /*3750*/  MUFU.EX2 R7, R7 ;  /* 0x0000000700077308 */ /* 0x000fe20000000800 */
[----:B------:R-:W-:-:S02]  /*3760*/  IMAD.MOV.U32 R76, RZ, RZ, R25 ;  /* 0x000000ffff4c7224 */ /* 0x000fc400078e0019 */
[----:B------:R-:W-:Y:S01]  /*3770*/  FMNMX.FTZ R21, R59, R4, !PT ;  /* 0x000000043b157209 */ /* 0x000fe20007810000 */
[--C-:B------:R-:W-:Y:S02]  /*3780*/  IMAD.MOV.U32 R81, RZ, RZ, R25.reuse ;  /* 0x000000ffff517224 */ /* 0x100fe400078e0019 */
[--C-:B------:R-:W-:Y:S01]  /*3790*/  IMAD.MOV.U32 R84, RZ, RZ, R25.reuse ;  /* 0x000000ffff547224 */ /* 0x100fe200078e0019 */
[----:B------:R-:W-:Y:S01]  /*37a0*/  FMNMX.FTZ R4, R62, R21, !PT ;  /* 0x000000153e047209 */ /* 0x000fe20007810000 */
[----:B------:R-:W-:Y:S01]  /*37b0*/  MUFU.EX2 R15, R45 ;  /* 0x0000002d000f7308 */ /* 0x000fe20000000800 */
[----:B------:R-:W-:Y:S02]  /*37c0*/  IMAD.MOV.U32 R92, RZ, RZ, R25 ;  /* 0x000000ffff5c7224 */ /* 0x000fe400078e0019 */
[----:B------:R-:W-:-:S04]  /*37d0*/  FMNMX.FTZ R21, R63, R4, !PT ;  /* 0x000000043f157209 */ /* 0x000fc80007810000 */
[----:B------:R-:W-:Y:S01]  /*37e0*/  FMNMX.FTZ R4, R66, R21, !PT ;  /* 0x0000001542047209 */ /* 0x000fe20007810000 */
[----:B------:R-:W-:Y:S03]  /*37f0*/  MUFU.EX2 R6, R6 ;  /* 0x0000000600067308 */ /* 0x000fe60000000800 */
[----:B------:R-:W-:-:S04]  /*3800*/  FMNMX.FTZ R27, R67, R4, !PT ;  /* 0x00000004431b7209 */ /* 0x000fc80007810000 */
[----:B------:R-:W-:Y:S01]  /*3810*/  FMNMX.FTZ R4, R70, R27, !PT ;  /* 0x0000001b46047209 */ /* 0x000fe20007810000 */
[----:B------:R0:W-:Y:S03]  /*3820*/  MUFU.EX2 R21, R49 ;  /* 0x0000003100157308 */ /* 0x0001e60000000800 */
[----:B------:R-:W-:-:S04]  /*3830*/  FMNMX.FTZ R27, R71, R4, !PT ;  /* 0x00000004471b7209 */ /* 0x000fc80007810000 */
[----:B------:R-:W-:Y:S01]  /*3840*/  FMNMX.FTZ R4, R74, R27, !PT ;  /* 0x0000001b4a047209 */ /* 0x000fe20007810000 */
[----:B------:R-:W-:Y:S01]  /*3850*/  MUFU.EX2 R218, R218 ;  /* 0x000000da00da7308 */ /* 0x000fe20000000800 */
[----:B0-----:R-:W-:-:S01]  /*3860*/  FFMA.FTZ R49, R80, UR41, -R8 ;  /* 0x0000002950317c23 */ /* 0x001fc20008010808 */
[----:B------:R-:W-:Y:S01]  /*3870*/  IMAD.MOV.U32 R80, RZ, RZ, R25 ;  /* 0x000000ffff507224 */ /* 0x000fe200078e0019 */
        /* <DEDUP_REMOVED lines=10> */
[----:B------:R-:W-:Y:S03]  /*3920*/  MUFU.EX2 R29, R57 ;  /* 0x00000039001d7308 */ /* 0x000fe60000000800 */
[----:B------:R-:W-:-:S04]  /*3930*/  FMNMX.FTZ R33, R87, R4, !PT ;  /* 0x0000000457217209 */ /* 0x000fc80007810000 */
[----:B------:R-:W-:Y:S01]  /*3940*/  FMNMX.FTZ R4, R90, R33, !PT ;  /* 0x000000215a047209 */ /* 0x000fe20007810000 */
[----:B------:R-:W-:Y:S03]  /*3950*/  MUFU.EX2 R220, R220 ;  /* 0x000000dc00dc7308 */ /* 0x000fe60000000800 */
[----:B------:R-:W-:-:S05]  /*3960*/  FMNMX.FTZ R4, R91, R4, !PT ;  /* 0x000000045b047209 */ /* 0x000fca0007810000 */
[----:B------:R-:W0:Y:S01]  /*3970*/  SHFL.BFLY PT, R45, R4, 0x2, 0x1f ;  /* 0x0c401f00042d7f89 */ /* 0x000e2200000e0000 */
[----:B------:R1:W-:Y:S08]  /*3980*/  MUFU.EX2 R33, R61 ;  /* 0x0000003d00217308 */ /* 0x0003f00000000800 */
[----:B------:R-:W-:Y:S01]  /*3990*/  MUFU.EX2 R12, R12 ;  /* 0x0000000c000c7308 */ /* 0x000fe20000000800 */
[----:B-1----:R-:W-:-:S07]  /*39a0*/  IMAD.U32 R61, RZ, RZ, UR41 ;  /* 0x00000029ff3d7e24 */ /* 0x002fce000f8e00ff */
[----:B------:R-:W-:Y:S01]  /*39b0*/  MUFU.EX2 R222, R222 ;  /* 0x000000de00de7308 */ /* 0x000fe20000000800 */
[----:B0-----:R-:W-:-:S07]  /*39c0*/  FMNMX.FTZ R32, R4, R45, !PT ;  /* 0x0000002d04207209 */ /* 0x001fce0007810000 */
[----:B------:R-:W-:Y:S01]  /*39d0*/  MUFU.EX2 R14, R14 ;  /* 0x0000000e000e7308 */ /* 0x000fe20000000800 */
[----:B------:R-:W0:Y:S07]  /*39e0*/  SHFL.BFLY PT, R57, R32, 0x1, 0x1f ;  /* 0x0c201f0020397f89 */ /* 0x000e2e00000e0000 */
[----:B------:R-:W-:Y:S08]  /*39f0*/  MUFU.EX2 R224, R224 ;  /* 0x000000e000e07308 */ /* 0x000ff00000000800 */
[----:B------:R-:W-:Y:S08]  /*3a00*/  MUFU.EX2 R20, R20 ;  /* 0x0000001400147308 */ /* 0x000ff00000000800 */
[----:B------:R-:W-:Y:S01]  /*3a10*/  MUFU.EX2 R41, R41 ;  /* 0x0000002900297308 */ /* 0x000fe20000000800 */
[----:B0-----:R-:W-:Y:S01]  /*3a20*/  FMNMX.FTZ R4, R32, R57, !PT ;  /* 0x0000003920047209 */ /* 0x001fe20007810000 */
[--C-:B------:R-:W-:Y:S01]  /*3a30*/  FFMA.FTZ R57, R85, UR41, -R8.reuse ;  /* 0x0000002955397c23 */ /* 0x100fe20008010808 */
[----:B------:R-:W-:-:S01]  /*3a40*/  FFMA.FTZ R32, R88, UR41, -R8 ;  /* 0x0000002958207c23 */ /* 0x000fc20008010808 */
[----:B------:R-:W-:Y:S01]  /*3a50*/  IMAD.MOV.U32 R85, RZ, RZ, R25 ;  /* 0x000000ffff557224 */ /* 0x000fe200078e0019 */
[C---:B------:R-:W-:Y:S01]  /*3a60*/  FSETP.NEU.FTZ.AND P1, PT, R4.reuse, -INF , PT ;  /* 0xff8000000400780b */ /* 0x040fe20003f3d000 */
[----:B------:R-:W-:Y:S01]  /*3a70*/  FFMA.FTZ R36, R4, R61, -8 ;  /* 0xc100000004247423 */ /* 0x000fe2000001003d */
[----:B------:R-:W-:-:S01]  /*3a80*/  FFMA.FTZ R61, R89, UR41, -R8 ;  /* 0x00000029593d7c23 */ /* 0x000fc20008010808 */
[----:B------:R-:W-:Y:S01]  /*3a90*/  MUFU.EX2 R226, R226 ;  /* 0x000000e200e27308 */ /* 0x000fe20000000800 */
[----:B------:R-:W-:-:S02]  /*3aa0*/  IMAD.MOV.U32 R89, RZ, RZ, R25 ;  /* 0x000000ffff597224 */ /* 0x000fc400078e0019 */
[----:B------:R-:W-:Y:S01]  /*3ab0*/  FSEL R40, R36, RZ, P1 ;  /* 0x000000ff24287208 */ /* 0x000fe20000800000 */
[----:B------:R-:W-:Y:S01]  /*3ac0*/  IMAD.MOV.U32 R88, RZ, RZ, R25 ;  /* 0x000000ffff587224 */ /* 0x000fe200078e0019 */
[----:B------:R-:W-:-:S03]  /*3ad0*/  PLOP3.LUT P1, PT, PT, PT, UP0, 0x80, 0x0 ;  /* 0x000000000000781c */ /* 0x000fc60003f2f008 */
[--C-:B------:R-:W-:Y:S01]  /*3ae0*/  FFMA.FTZ R217, R30, UR41, -R40.reuse ;  /* 0x000000291ed97c23 */ /* 0x100fe20008010828 */
[----:B------:R-:W-:-:S01]  /*3af0*/  FFMA.FTZ R8, R31, UR41, -R40 ;  /* 0x000000291f087c23 */ /* 0x000fc20008010828 */
[--C-:B------:R-:W-:Y:S01]  /*3b00*/  FFMA.FTZ R34, R34, UR41, -R40.reuse ;  /* 0x0000002922227c23 */ /* 0x100fe20008010828 */
[----:B------:R-:W-:-:S01]  /*3b10*/  FFMA.FTZ R35, R35, UR41, -R40 ;  /* 0x0000002923237c23 */ /* 0x000fc20008010828 */
[--C-:B------:R-:W-:Y:S01]  /*3b20*/  FFMA.FTZ R219, R38, UR41, -R40.reuse ;  /* 0x0000002926db7c23 */ /* 0x100fe20008010828 */
[----:B------:R-:W-:-:S01]  /*3b30*/  FFMA.FTZ R30, R39, UR41, -R40 ;  /* 0x00000029271e7c23 */ /* 0x000fc20008010828 */
[----:B------:R-:W-:Y:S01]  /*3b40*/  MUFU.EX2 R217, R217 ;  /* 0x000000d900d97308 */ /* 0x000fe20000000800 */
[----:B------:R-:W-:-:S01]  /*3b50*/  FFMA.FTZ R42, R42, UR41, -R40 ;  /* 0x000000292a2a7c23 */ /* 0x000fc20008010828 */
[--C-:B------:R-:W-:Y:S01]  /*3b60*/  FFMA.FTZ R43, R43, UR41, -R40.reuse ;  /* 0x000000292b2b7c23 */ /* 0x100fe20008010828 */
[----:B------:R-:W-:-:S01]  /*3b70*/  FFMA.FTZ R221, R46, UR41, -R40 ;  /* 0x000000292edd7c23 */ /* 0x000fc20008010828 */
[--C-:B------:R-:W-:Y:S01]  /*3b80*/  FFMA.FTZ R50, R50, UR41, -R40.reuse ;  /* 0x0000002932327c23 */ /* 0x100fe20008010828 */
[----:B------:R-:W-:-:S01]  /*3b90*/  FFMA.FTZ R51, R51, UR41, -R40 ;  /* 0x0000002933337c23 */ /* 0x000fc20008010828 */
[--C-:B------:R-:W-:Y:S01]  /*3ba0*/  FFMA.FTZ R31, R54, UR41, -R40.reuse ;  /* 0x00000029361f7c23 */ /* 0x100fe20008010828 */
[----:B------:R-:W-:-:S01]  /*3bb0*/  FFMA.FTZ R36, R55, UR41, -R40 ;  /* 0x0000002937247c23 */ /* 0x000fc20008010828 */
[----:B------:R-:W0:Y:S01]  /*3bc0*/  MUFU.EX2 R8, R8 ;  /* 0x0000000800087308 */ /* 0x000e220000000800 */
[----:B------:R-:W-:-:S01]  /*3bd0*/  FFMA.FTZ R58, R58, UR41, -R40 ;  /* 0x000000293a3a7c23 */ /* 0x000fc20008010828 */
[--C-:B------:R-:W-:Y:S01]  /*3be0*/  FFMA.FTZ R59, R59, UR41, -R40.reuse ;  /* 0x000000293b3b7c23 */ /* 0x100fe20008010828 */
[----:B------:R-:W-:-:S01]  /*3bf0*/  FFMA.FTZ R225, R62, UR41, -R40 ;  /* 0x000000293ee17c23 */ /* 0x000fc20008010828 */
[--C-:B------:R-:W-:Y:S01]  /*3c00*/  FFMA.FTZ R38, R63, UR41, -R40.reuse ;  /* 0x000000293f267c23 */ /* 0x100fe20008010828 */
[----:B------:R-:W-:-:S01]  /*3c10*/  FFMA.FTZ R66, R66, UR41, -R40 ;  /* 0x0000002942427c23 */ /* 0x000fc20008010828 */
[--C-:B------:R-:W-:Y:S01]  /*3c20*/  FFMA.FTZ R67, R67, UR41, -R40.reuse ;  /* 0x0000002943437c23 */ /* 0x100fe20008010828 */
[----:B------:R-:W-:-:S01]  /*3c30*/  FFMA.FTZ R70, R70, UR41, -R40 ;  /* 0x0000002946467c23 */ /* 0x000fc20008010828 */
[----:B------:R1:W2:Y:S01]  /*3c40*/  MUFU.EX2 R44, R34 ;  /* 0x00000022002c7308 */ /* 0x0002a20000000800 */
[----:B------:R-:W-:-:S01]  /*3c50*/  FFMA.FTZ R71, R71, UR41, -R40 ;  /* 0x0000002947477c23 */ /* 0x000fc20008010828 */
[--C-:B------:R-:W-:Y:S01]  /*3c60*/  FFMA.FTZ R74, R74, UR41, -R40.reuse ;  /* 0x000000294a4a7c23 */ /* 0x100fe20008010828 */
[----:B------:R-:W-:-:S01]  /*3c70*/  FFMA.FTZ R75, R75, UR41, -R40 ;  /* 0x000000294b4b7c23 */ /* 0x000fc20008010828 */
[--C-:B------:R-:W-:Y:S01]  /*3c80*/  FFMA.FTZ R78, R78, UR41, -R40.reuse ;  /* 0x000000294e4e7c23 */ /* 0x100fe20008010828 */
[----:B------:R-:W-:-:S01]  /*3c90*/  FFMA.FTZ R79, R79, UR41, -R40 ;  /* 0x000000294f4f7c23 */ /* 0x000fc20008010828 */
[--C-:B------:R-:W-:Y:S01]  /*3ca0*/  FFMA.FTZ R82, R82, UR41, -R40.reuse ;  /* 0x0000002952527c23 */ /* 0x100fe20008010828 */
[----:B------:R-:W-:-:S01]  /*3cb0*/  FFMA.FTZ R83, R83, UR41, -R40 ;  /* 0x0000002953537c23 */ /* 0x000fc20008010828 */
[----:B------:R3:W4:Y:S01]  /*3cc0*/  MUFU.EX2 R65, R35 ;  /* 0x0000002300417308 */ /* 0x0007220000000800 */
[----:B0-----:R-:W-:-:S01]  /*3cd0*/  FADD.FTZ R39, R217, R8 ;  /* 0x00000008d9277221 */ /* 0x001fc20000010000 */
[--C-:B-1----:R-:W-:Y:S01]  /*3ce0*/  FFMA.FTZ R34, R47, UR41, -R40.reuse ;  /* 0x000000292f227c23 */ /* 0x102fe20008010828 */
[----:B------:R-:W-:-:S01]  /*3cf0*/  FFMA.FTZ R86, R86, UR41, -R40 ;  /* 0x0000002956567c23 */ /* 0x000fc20008010828 */
[--C-:B------:R-:W-:Y:S01]  /*3d00*/  FFMA.FTZ R87, R87, UR41, -R40.reuse ;  /* 0x0000002957577c23 */ /* 0x100fe20008010828 */
[----:B------:R-:W-:-:S01]  /*3d10*/  FFMA.FTZ R90, R90, UR41, -R40 ;  /* 0x000000295a5a7c23 */ /* 0x000fc20008010828 */
[----:B------:R-:W-:Y:S01]  /*3d20*/  FFMA.FTZ R40, R91, UR41, -R40 ;  /* 0x000000295b287c23 */ /* 0x000fe20008010828 */
[----:B------:R-:W-:Y:S01]  /*3d30*/  IMAD.MOV.U32 R55, RZ, RZ, R25 ;  /* 0x000000ffff377224 */ /* 0x000fe200078e0019 */
[----:B------:R-:W0:Y:S01]  /*3d40*/  MUFU.EX2 R219, R219 ;  /* 0x000000db00db7308 */ /* 0x000e220000000800 */
[----:B---3--:R-:W-:-:S01]  /*3d50*/  FADD.FTZ R35, R216, R7 ;  /* 0x00000007d8237221 */ /* 0x008fc20000010000 */
[----:B--2---:R-:W-:Y:S01]  /*3d60*/  FADD.FTZ R48, R44, R39 ;  /* 0x000000272c307221 */ /* 0x004fe20000010000 */
[----:B------:R-:W-:-:S02]  /*3d70*/  IMAD.MOV.U32 R54, RZ, RZ, R25 ;  /* 0x000000ffff367224 */ /* 0x000fc400078e0019 */
[----:B------:R-:W-:Y:S01]  /*3d80*/  FADD.FTZ R46, R6, R35 ;  /* 0x00000023062e7221 */ /* 0x000fe20000010000 */
[----:B------:R-:W-:Y:S02]  /*3d90*/  @!P2 VIADD R35, R5, 0x38840 ;  /* 0x000388400523a836 */ /* 0x000fe40000000000 */
[----:B------:R-:W1:Y:S01]  /*3da0*/  MUFU.EX2 R30, R30 ;  /* 0x0000001e001e7308 */ /* 0x000e620000000800 */
[----:B------:R-:W-:-:S01]  /*3db0*/  FADD.FTZ R39, R9, R46 ;  /* 0x0000002e09277221 */ /* 0x000fc20000010000 */
[----:B----4-:R-:W-:Y:S01]  /*3dc0*/  FADD.FTZ R48, R65, R48 ;  /* 0x0000003041307221 */ /* 0x010fe20000010000 */
[----:B------:R-:W-:Y:S01]  /*3dd0*/  @!P2 PRMT R35, RZ, 0x654, R35 ;  /* 0x00000654ff23a816 */ /* 0x000fe20000000023 */
[----:B------:R-:W-:Y:S02]  /*3de0*/  IMAD.MOV.U32 R63, RZ, RZ, R25 ;  /* 0x000000ffff3f7224 */ /* 0x000fe400078e0019 */
[----:B------:R-:W-:-:S01]  /*3df0*/  FADD.FTZ R46, R218, R39 ;  /* 0x00000027da2e7221 */ /* 0x000fc20000010000 */
[----:B------:R-:W-:Y:S01]  /*3e00*/  F2FP.SATFINITE.E4M3.F32.PACK_AB_MERGE_C R44, R65, R44, RZ ;  /* 0x0000002c412c723e */ /* 0x000fe200048070ff */
[----:B------:R2:W-:Y:S01]  /*3e10*/  @!P2 SYNCS.ARRIVE.TRANS64.RED.A1T0 RZ, [R35+URZ], RZ ;  /* 0x000000ff23ffa9a7 */ /* 0x0005e2000810043f */
[----:B------:R-:W3:Y:S01]  /*3e20*/  MUFU.EX2 R42, R42 ;  /* 0x0000002a002a7308 */ /* 0x000ee20000000800 */
[----:B0-----:R-:W-:-:S01]  /*3e30*/  FADD.FTZ R39, R219, R48 ;  /* 0x00000030db277221 */ /* 0x001fc20000010000 */
[----:B------:R-:W-:Y:S01]  /*3e40*/  FADD.FTZ R47, R11, R46 ;  /* 0x0000002e0b2f7221 */ /* 0x000fe20000010000 */
[----:B------:R-:W-:Y:S01]  /*3e50*/  F2FP.SATFINITE.E4M3.F32.PACK_AB_MERGE_C R217, R8, R217, R44 ;  /* 0x000000d908d9723e */ /* 0x000fe2000480702c */
[----:B------:R-:W-:-:S02]  /*3e60*/  IMAD.MOV.U32 R44, RZ, RZ, R25 ;  /* 0x000000ffff2c7224 */ /* 0x000fc400078e0019 */
[----:B------:R-:W-:-:S01]  /*3e70*/  FADD.FTZ R48, R10, R47 ;  /* 0x0000002f0a307221 */ /* 0x000fc20000010000 */
[----:B------:R-:W-:Y:S01]  /*3e80*/  F2FP.SATFINITE.E4M3.F32.PACK_AB_MERGE_C R47, R13, R10, RZ ;  /* 0x0000000a0d2f723e */ /* 0x000fe200048070ff */
[----:B------:R-:W0:Y:S01]  /*3e90*/  MUFU.EX2 R43, R43 ;  /* 0x0000002b002b7308 */ /* 0x000e220000000800 */
[----:B-1----:R-:W-:-:S01]  /*3ea0*/  FADD.FTZ R39, R30, R39 ;  /* 0x000000271e277221 */ /* 0x002fc20000010000 */
[----:B--2---:R-:W-:Y:S01]  /*3eb0*/  FADD.FTZ R35, R13, R48 ;  /* 0x000000300d237221 */ /* 0x004fe20000010000 */
[----:B------:R-:W-:Y:S01]  /*3ec0*/  F2FP.SATFINITE.E4M3.F32.PACK_AB_MERGE_C R218, R11, R218, R47 ;  /* 0x000000da0bda723e */ /* 0x000fe2000480702f */
[----:B------:R-:W-:Y:S02]  /*3ed0*/  IMAD.MOV.U32 R47, RZ, RZ, R25 ;  /* 0x000000ffff2f7224 */ /* 0x000fe400078e0019 */
[----:B------:R-:W-:-:S01]  /*3ee0*/  FADD.FTZ R48, R220, R35 ;  /* 0x00000023dc307221 */ /* 0x000fc20000010000 */
[----:B------:R-:W-:Y:S01]  /*3ef0*/  IMAD.MOV.U32 R62, RZ, RZ, R25 ;  /* 0x000000ffff3e7224 */ /* 0x000fe200078e0019 */
[----:B------:R-:W1:Y:S01]  /*3f00*/  MUFU.EX2 R221, R221 ;  /* 0x000000dd00dd7308 */ /* 0x000e620000000800 */
[----:B---3--:R-:W-:-:S01]  /*3f10*/  FADD.FTZ R52, R42, R39 ;  /* 0x000000272a347221 */ /* 0x008fc20000010000 */
[----:B------:R-:W-:Y:S01]  /*3f20*/  FADD.FTZ R39, R15, R48 ;  /* 0x000000300f277221 */ /* 0x000fe20000010000 */
[----:B------:R-:W-:-:S02]  /*3f30*/  IMAD.MOV.U32 R65, RZ, RZ, R25 ;  /* 0x000000ffff417224 */ /* 0x000fc400078e0019 */
[----:B------:R-:W-:Y:S02]  /*3f40*/  IMAD.MOV.U32 R91, RZ, RZ, R25 ;  /* 0x000000ffff5b7224 */ /* 0x000fe400078e0019 */
[----:B------:R-:W-:-:S01]  /*3f50*/  FADD.FTZ R48, R12, R39 ;  /* 0x000000270c307221 */ /* 0x000fc20000010000 */
[----:B------:R-:W-:Y:S01]  /*3f60*/  F2FP.SATFINITE.E4M3.F32.PACK_AB_MERGE_C R39, R9, R6, RZ ;  /* 0x000000060927723e */ /* 0x000fe200048070ff */
[----:B------:R-:W2:Y:S01]  /*3f70*/  MUFU.EX2 R34, R34 ;  /* 0x0000002200227308 */ /* 0x000ea20000000800 */
[----:B0-----:R-:W-:-:S01]  /*3f80*/  FADD.FTZ R52, R43, R52 ;  /* 0x000000342b347221 */ /* 0x001fc20000010000 */
[----:B------:R-:W-:Y:S01]  /*3f90*/  F2FP.SATFINITE.E4M3.F32.PACK_AB_MERGE_C R42, R43, R42, RZ ;  /* 0x0000002a2b2a723e */ /* 0x000fe200048070ff */
[----:B------:R-:W-:Y:S01]  /*3fa0*/  IMAD.MOV.U32 R43, RZ, RZ, R25 ;  /* 0x000000ffff2b7224 */ /* 0x000fe200078e0019 */
[----:B------:R-:W-:Y:S01]  /*3fb0*/  F2FP.SATFINITE.E4M3.F32.PACK_AB_MERGE_C R216, R7, R216, R39 ;  /* 0x000000d807d8723e */ /* 0x000fe20004807027 */
[----:B------:R-:W-:Y:S01]  /*3fc0*/  IMAD.MOV.U32 R39, RZ, RZ, R25 ;  /* 0x000000ffff277224 */ /* 0x000fe200078e0019 */
[----:B------:R-:W-:-:S02]  /*3fd0*/  F2FP.SATFINITE.E4M3.F32.PACK_AB_MERGE_C R12, R21, R12, RZ ;  /* 0x0000000c150c723e */ /* 0x000fc400048070ff */
[----:B------:R-:W0:Y:S01]  /*3fe0*/  MUFU.EX2 R50, R50 ;  /* 0x0000003200327308 */ /* 0x000e220000000800 */
[----:B-1----:R-:W-:-:S01]  /*3ff0*/  FADD.FTZ R35, R221, R52 ;  /* 0x00000034dd237221 */ /* 0x002fc20000010000 */
[----:B------:R-:W-:Y:S01]  /*4000*/  F2FP.SATFINITE.E4M3.F32.PACK_AB_MERGE_C R219, R30, R219, R42 ;  /* 0x000000db1edb723e */ /* 0x000fe2000480702a */
[--C-:B------:R-:W-:Y:S01]  /*4010*/  IMAD.MOV.U32 R30, RZ, RZ, R25.reuse ;  /* 0x000000ffff1e7224 */ /* 0x100fe200078e0019 */
[----:B------:R-:W-:Y:S01]  /*4020*/  F2FP.SATFINITE.E4M3.F32.PACK_AB_MERGE_C R220, R15, R220, R12 ;  /* 0x000000dc0fdc723e */ /* 0x000fe2000480700c */
[----:B------:R-:W-:-:S03]  /*4030*/  IMAD.MOV.U32 R42, RZ, RZ, R25 ;  /* 0x000000ffff2a7224 */ /* 0x000fc600078e0019 */
[----:B------:R-:W1:Y:S01]  /*4040*/  MUFU.EX2 R51, R51 ;  /* 0x0000003300337308 */ /* 0x000e620000000800 */
[----:B--2---:R-:W-:-:S07]  /*4050*/  FADD.FTZ R35, R34, R35 ;  /* 0x0000002322237221 */ /* 0x004fce0000010000 */
[----:B------:R-:W2:Y:S01]  /*4060*/  MUFU.EX2 R31, R31 ;  /* 0x0000001f001f7308 */ /* 0x000ea20000000800 */
[----:B0-----:R-:W-:-:S01]  /*4070*/  FADD.FTZ R52, R50, R35 ;  /* 0x0000002332347221 */ /* 0x001fc20000010000 */
[----:B------:R-:W-:-:S04]  /*4080*/  FADD.FTZ R35, R21, R48 ;  /* 0x0000003015237221 */ /* 0x000fc80000010000 */
[----:B------:R-:W-:Y:S02]  /*4090*/  FADD.FTZ R48, R222, R35 ;  /* 0x00000023de307221 */ /* 0x000fe40000010000 */
[----:B------:R-:W0:Y:S01]  /*40a0*/  MUFU.EX2 R36, R36 ;  /* 0x0000002400247308 */ /* 0x000e220000000800 */
[----:B-1----:R-:W-:-:S01]  /*40b0*/  FADD.FTZ R52, R51, R52 ;  /* 0x0000003433347221 */ /* 0x002fc20000010000 */
[----:B------:R-:W-:Y:S01]  /*40c0*/  FADD.FTZ R9, R27, R48 ;  /* 0x000000301b097221 */ /* 0x000fe20000010000 */
[----:B------:R-:W-:Y:S01]  /*40d0*/  F2FP.SATFINITE.E4M3.F32.PACK_AB_MERGE_C R50, R51, R50, RZ ;  /* 0x000000323332723e */ /* 0x000fe200048070ff */
[----:B------:R-:W-:Y:S02]  /*40e0*/  IMAD.MOV.U32 R48, RZ, RZ, R25 ;  /* 0x000000ffff307224 */ /* 0x000fe400078e0019 */
[----:B------:R-:W-:-:S01]  /*40f0*/  FADD.FTZ R6, R14, R9 ;  /* 0x000000090e067221 */ /* 0x000fc20000010000 */
[----:B------:R-:W-:Y:S01]  /*4100*/  F2FP.SATFINITE.E4M3.F32.PACK_AB_MERGE_C R14, R29, R14, RZ ;  /* 0x0000000e1d0e723e */ /* 0x000fe200048070ff */
[----:B------:R-:W1:Y:S01]  /*4110*/  MUFU.EX2 R58, R58 ;  /* 0x0000003a003a7308 */ /* 0x000e620000000800 */
[----:B--2---:R-:W-:-:S01]  /*4120*/  FADD.FTZ R35, R31, R52 ;  /* 0x000000341f237221 */ /* 0x004fc20000010000 */
[----:B------:R-:W-:Y:S01]  /*4130*/  FADD.FTZ R29, R29, R6 ;  /* 0x000000061d1d7221 */ /* 0x000fe20000010000 */
[----:B------:R-:W-:Y:S01]  /*4140*/  F2FP.SATFINITE.E4M3.F32.PACK_AB_MERGE_C R222, R27, R222, R14 ;  /* 0x000000de1bde723e */ /* 0x000fe2000480700e */
[----:B------:R-:W-:Y:S01]  /*4150*/  IMAD.MOV.U32 R27, RZ, RZ, R25 ;  /* 0x000000ffff1b7224 */ /* 0x000fe200078e0019 */
[----:B------:R-:W-:Y:S01]  /*4160*/  F2FP.SATFINITE.E4M3.F32.PACK_AB_MERGE_C R221, R34, R221, R50 ;  /* 0x000000dd22dd723e */ /* 0x000fe20004807032 */
[----:B------:R-:W-:Y:S01]  /*4170*/  FADD.FTZ R6, R224, R29 ;  /* 0x0000001de0067221 */ /* 0x000fe20000010000 */
[----:B------:R-:W-:Y:S01]  /*4180*/  IMAD.MOV.U32 R29, RZ, RZ, R25 ;  /* 0x000000ffff1d7224 */ /* 0x000fe200078e0019 */
[----:B------:R-:W2:Y:S01]  /*4190*/  MUFU.EX2 R59, R59 ;  /* 0x0000003b003b7308 */ /* 0x000ea20000000800 */
[----:B0-----:R-:W-:-:S01]  /*41a0*/  FADD.FTZ R35, R36, R35 ;  /* 0x0000002324237221 */ /* 0x001fc20000010000 */
[----:B------:R-:W-:Y:S01]  /*41b0*/  FADD.FTZ R13, R33, R6 ;  /* 0x00000006210d7221 */ /* 0x000fe20000010000 */
[----:B------:R-:W-:-:S02]  /*41c0*/  IMAD.MOV.U32 R34, RZ, RZ, R25 ;  /* 0x000000ffff227224 */ /* 0x000fc400078e0019 */
[----:B------:R-:W-:Y:S02]  /*41d0*/  IMAD.MOV.U32 R51, RZ, RZ, R25 ;  /* 0x000000ffff337224 */ /* 0x000fe400078e0019 */
[----:B------:R-:W-:-:S01]  /*41e0*/  FADD.FTZ R6, R20, R13 ;  /* 0x0000000d14067221 */ /* 0x000fc20000010000 */
[----:B------:R-:W-:Y:S01]  /*41f0*/  F2FP.SATFINITE.E4M3.F32.PACK_AB_MERGE_C R20, R41, R20, RZ ;  /* 0x000000142914723e */ /* 0x000fe200048070ff */
[----:B------:R-:W0:Y:S01]  /*4200*/  MUFU.EX2 R225, R225 ;  /* 0x000000e100e17308 */ /* 0x000e220000000800 */
[----:B-1----:R-:W-:-:S01]  /*4210*/  FADD.FTZ R10, R58, R35 ;  /* 0x000000233a0a7221 */ /* 0x002fc20000010000 */
[----:B------:R-:W-:Y:S01]  /*4220*/  FADD.FTZ R41, R41, R6 ;  /* 0x0000000629297221 */ /* 0x000fe20000010000 */
[----:B------:R-:W-:Y:S01]  /*4230*/  F2FP.SATFINITE.E4M3.F32.PACK_AB_MERGE_C R224, R33, R224, R20 ;  /* 0x000000e021e0723e */ /* 0x000fe20004807014 */
[----:B------:R-:W-:Y:S02]  /*4240*/  IMAD.MOV.U32 R33, RZ, RZ, R25 ;  /* 0x000000ffff217224 */ /* 0x000fe400078e0019 */
[----:B------:R-:W-:-:S01]  /*4250*/  FADD.FTZ R6, R226, R41 ;  /* 0x00000029e2067221 */ /* 0x000fc20000010000 */
[----:B------:R-:W-:Y:S01]  /*4260*/  IMAD.MOV.U32 R35, RZ, RZ, R25 ;  /* 0x000000ffff237224 */ /* 0x000fe200078e0019 */
[----:B------:R-:W1:Y:S01]  /*4270*/  MUFU.EX2 R38, R38 ;  /* 0x0000002600267308 */ /* 0x000e620000000800 */
[----:B--2---:R-:W-:-:S01]  /*4280*/  FADD.FTZ R10, R59, R10 ;  /* 0x0000000a3b0a7221 */ /* 0x004fc20000010000 */
[----:B------:R-:W-:Y:S01]  /*4290*/  F2FP.SATFINITE.E4M3.F32.PACK_AB_MERGE_C R223, R59, R58, RZ ;  /* 0x0000003a3bdf723e */ /* 0x000fe200048070ff */
[----:B------:R-:W-:-:S02]  /*42a0*/  IMAD.MOV.U32 R41, RZ, RZ, R25 ;  /* 0x000000ffff297224 */ /* 0x000fc400078e0019 */
[----:B------:R-:W-:Y:S01]  /*42b0*/  IMAD.MOV.U32 R50, RZ, RZ, R25 ;  /* 0x000000ffff327224 */ /* 0x000fe200078e0019 */
[----:B------:R-:W-:Y:S01]  /*42c0*/  F2FP.SATFINITE.E4M3.F32.PACK_AB_MERGE_C R223, R36, R31, R223 ;  /* 0x0000001f24df723e */ /* 0x000fe200048070df */
[----:B------:R-:W-:Y:S01]  /*42d0*/  IMAD.MOV.U32 R31, RZ, RZ, R25 ;  /* 0x000000ffff1f7224 */ /* 0x000fe200078e0019 */
[----:B------:R-:W2:Y:S01]  /*42e0*/  MUFU.EX2 R66, R66 ;  /* 0x0000004200427308 */ /* 0x000ea20000000800 */
[----:B0-----:R-:W-:-:S01]  /*42f0*/  FADD.FTZ R9, R225, R10 ;  /* 0x0000000ae1097221 */ /* 0x001fc20000010000 */
[--C-:B------:R-:W-:Y:S02]  /*4300*/  IMAD.MOV.U32 R36, RZ, RZ, R25.reuse ;  /* 0x000000ffff247224 */ /* 0x100fe400078e0019 */
[--C-:B------:R-:W-:Y:S02]  /*4310*/  IMAD.MOV.U32 R52, RZ, RZ, R25.reuse ;  /* 0x000000ffff347224 */ /* 0x100fe400078e0019 */
[----:B------:R-:W-:Y:S02]  /*4320*/  IMAD.MOV.U32 R59, RZ, RZ, R25 ;  /* 0x000000ffff3b7224 */ /* 0x000fe400078e0019 */
[----:B------:R-:W0:Y:S01]  /*4330*/  MUFU.EX2 R67, R67 ;  /* 0x0000004300437308 */ /* 0x000e220000000800 */
[----:B-1----:R-:W-:-:S01]  /*4340*/  FADD.FTZ R9, R38, R9 ;  /* 0x0000000926097221 */ /* 0x002fc20000010000 */
[----:B------:R-:W-:-:S06]  /*4350*/  IMAD.MOV.U32 R58, RZ, RZ, R25 ;  /* 0x000000ffff3a7224 */ /* 0x000fcc00078e0019 */
[----:B------:R1:W3:Y:S01]  /*4360*/  MUFU.EX2 R5, R70 ;  /* 0x0000004600057308 */ /* 0x0002e20000000800 */
[----:B--2---:R-:W-:-:S07]  /*4370*/  FADD.FTZ R10, R66, R9 ;  /* 0x00000009420a7221 */ /* 0x004fce0000010000 */
[----:B------:R-:W2:Y:S01]  /*4380*/  MUFU.EX2 R37, R37 ;  /* 0x0000002500257308 */ /* 0x000ea20000000800 */
[----:B0-----:R-:W-:-:S01]  /*4390*/  FADD.FTZ R10, R67, R10 ;  /* 0x0000000a430a7221 */ /* 0x001fc20000010000 */
[----:B------:R-:W-:Y:S01]  /*43a0*/  F2FP.SATFINITE.E4M3.F32.PACK_AB_MERGE_C R66, R67, R66, RZ ;  /* 0x000000424342723e */ /* 0x000fe200048070ff */
[--C-:B------:R-:W-:Y:S02]  /*43b0*/  IMAD.MOV.U32 R67, RZ, RZ, R25.reuse ;  /* 0x000000ffff437224 */ /* 0x100fe400078e0019 */
[--C-:B-1----:R-:W-:Y:S01]  /*43c0*/  IMAD.MOV.U32 R70, RZ, RZ, R25.reuse ;  /* 0x000000ffff467224 */ /* 0x102fe200078e0019 */
[----:B------:R-:W-:Y:S01]  /*43d0*/  F2FP.SATFINITE.E4M3.F32.PACK_AB_MERGE_C R225, R38, R225, R66 ;  /* 0x000000e126e1723e */ /* 0x000fe20004807042 */
[----:B------:R-:W-:Y:S01]  /*43e0*/  IMAD.MOV.U32 R38, RZ, RZ, R25 ;  /* 0x000000ffff267224 */ /* 0x000fe200078e0019 */
[----:B------:R0:W1:Y:S01]  /*43f0*/  MUFU.EX2 R46, R71 ;  /* 0x00000047002e7308 */ /* 0x0000620000000800 */
[----:B---3--:R-:W-:-:S01]  /*4400*/  FADD.FTZ R7, R5, R10 ;  /* 0x0000000a05077221 */ /* 0x008fc20000010000 */
[----:B------:R-:W-:-:S06]  /*4410*/  IMAD.MOV.U32 R66, RZ, RZ, R25 ;  /* 0x000000ffff427224 */ /* 0x000fcc00078e0019 */
[----:B------:R-:W3:Y:S01]  /*4420*/  MUFU.EX2 R24, R24 ;  /* 0x0000001800187308 */ /* 0x000ee20000000800 */
[----:B--2---:R-:W-:-:S01]  /*4430*/  FADD.FTZ R9, R37, R6 ;  /* 0x0000000625097221 */ /* 0x004fc20000010000 */
[----:B0-----:R-:W-:-:S06]  /*4440*/  IMAD.MOV.U32 R71, RZ, RZ, R25 ;  /* 0x000000ffff477224 */ /* 0x001fcc00078e0019 */
[----:B------:R-:W0:Y:S01]  /*4450*/  MUFU.EX2 R74, R74 ;  /* 0x0000004a004a7308 */ /* 0x000e220000000800 */
[----:B-1----:R-:W-:-:S07]  /*4460*/  FADD.FTZ R7, R46, R7 ;  /* 0x000000072e077221 */ /* 0x002fce0000010000 */
[----:B------:R1:W2:Y:S01]  /*4470*/  MUFU.EX2 R45, R73 ;  /* 0x00000049002d7308 */ /* 0x0002a20000000800 */
[----:B---3--:R-:W-:-:S07]  /*4480*/  FADD.FTZ R6, R24, R9 ;  /* 0x0000000918067221 */ /* 0x008fce0000010000 */
[----:B------:R-:W3:Y:S01]  /*4490*/  MUFU.EX2 R75, R75 ;  /* 0x0000004b004b7308 */ /* 0x000ee20000000800 */
[----:B0-----:R-:W-:-:S01]  /*44a0*/  FADD.FTZ R10, R74, R7 ;  /* 0x000000074a0a7221 */ /* 0x001fc20000010000 */
[----:B-1----:R-:W-:-:S06]  /*44b0*/  IMAD.MOV.U32 R73, RZ, RZ, R25 ;  /* 0x000000ffff497224 */ /* 0x002fcc00078e0019 */
[----:B------:R-:W0:Y:S01]  /*44c0*/  MUFU.EX2 R228, R228 ;  /* 0x000000e400e47308 */ /* 0x000e220000000800 */
[C---:B--2---:R-:W-:Y:S01]  /*44d0*/  F2FP.SATFINITE.E4M3.F32.PACK_AB_MERGE_C R24, R45.reuse, R24, RZ ;  /* 0x000000182d18723e */ /* 0x044fe200048070ff */
[----:B------:R-:W-:-:S03]  /*44e0*/  FADD.FTZ R45, R45, R6 ;  /* 0x000000062d2d7221 */ /* 0x000fc60000010000 */
[----:B------:R-:W-:Y:S01]  /*44f0*/  F2FP.SATFINITE.E4M3.F32.PACK_AB_MERGE_C R226, R37, R226, R24 ;  /* 0x000000e225e2723e */ /* 0x000fe20004807018 */
[--C-:B------:R-:W-:Y:S02]  /*4500*/  IMAD.MOV.U32 R24, RZ, RZ, R25.reuse ;  /* 0x000000ffff187224 */ /* 0x100fe400078e0019 */
[----:B------:R-:W-:Y:S01]  /*4510*/  MUFU.EX2 R49, R49 ;  /* 0x0000003100317308 */ /* 0x000fe20000000800 */
[C---:B---3--:R-:W-:Y:S01]  /*4520*/  F2FP.SATFINITE.E4M3.F32.PACK_AB_MERGE_C R227, R75.reuse, R74, RZ ;  /* 0x0000004a4be3723e */ /* 0x048fe200048070ff */
[----:B------:R-:W-:Y:S01]  /*4530*/  FADD.FTZ R75, R75, R10 ;  /* 0x0000000a4b4b7221 */ /* 0x000fe20000010000 */
[----:B------:R-:W-:Y:S02]  /*4540*/  IMAD.MOV.U32 R37, RZ, RZ, R25 ;  /* 0x000000ffff257224 */ /* 0x000fe400078e0019 */
[----:B------:R-:W-:Y:S01]  /*4550*/  F2FP.SATFINITE.E4M3.F32.PACK_AB_MERGE_C R227, R46, R5, R227 ;  /* 0x000000052ee3723e */ /* 0x000fe200048070e3 */
[----:B------:R-:W-:Y:S02]  /*4560*/  IMAD.MOV.U32 R46, RZ, RZ, R25 ;  /* 0x000000ffff2e7224 */ /* 0x000fe400078e0019 */
[----:B------:R-:W1:Y:S01]  /*4570*/  MUFU.EX2 R28, R28 ;  /* 0x0000001c001c7308 */ /* 0x000e620000000800 */
[----:B0-----:R-:W-:-:S01]  /*4580*/  FADD.FTZ R6, R228, R45 ;  /* 0x0000002de4067221 */ /* 0x001fc20000010000 */
[----:B------:R-:W-:-:S02]  /*4590*/  IMAD.MOV.U32 R45, RZ, RZ, R25 ;  /* 0x000000ffff2d7224 */ /* 0x000fc400078e0019 */
[----:B------:R-:W-:-:S04]  /*45a0*/  IMAD.MOV.U32 R74, RZ, RZ, R25 ;  /* 0x000000ffff4a7224 */ /* 0x000fc800078e0019 */
[----:B------:R-:W0:Y:S08]  /*45b0*/  MUFU.EX2 R78, R78 ;  /* 0x0000004e004e7308 */ /* 0x000e300000000800 */
[----:B------:R-:W2:Y:S01]  /*45c0*/  MUFU.EX2 R53, R53 ;  /* 0x0000003500357308 */ /* 0x000ea20000000800 */
[----:B-1----:R-:W-:-:S07]  /*45d0*/  F2FP.SATFINITE.E4M3.F32.PACK_AB_MERGE_C R7, R28, R49, RZ ;  /* 0x000000311c07723e */ /* 0x002fce00048070ff */
[----:B------:R-:W1:Y:S01]  /*45e0*/  MUFU.EX2 R79, R79 ;  /* 0x0000004f004f7308 */ /* 0x000e620000000800 */
[----:B0-----:R-:W-:-:S01]  /*45f0*/  FADD.FTZ R10, R78, R75 ;  /* 0x0000004b4e0a7221 */ /* 0x001fc20000010000 */
[----:B------:R-:W-:-:S06]  /*4600*/  IMAD.MOV.U32 R75, RZ, RZ, R25 ;  /* 0x000000ffff4b7224 */ /* 0x000fcc00078e0019 */
[----:B------:R-:W0:Y:S01]  /*4610*/  MUFU.EX2 R82, R82 ;  /* 0x0000005200527308 */ /* 0x000e220000000800 */
[----:B--2---:R-:W-:-:S01]  /*4620*/  FADD.FTZ R6, R53, R6 ;  /* 0x0000000635067221 */ /* 0x004fc20000010000 */
[----:B------:R-:W-:Y:S01]  /*4630*/  F2FP.SATFINITE.E4M3.F32.PACK_AB_MERGE_C R228, R53, R228, R7 ;  /* 0x000000e435e4723e */ /* 0x000fe20004807007 */
[----:B------:R-:W-:Y:S02]  /*4640*/  IMAD.MOV.U32 R53, RZ, RZ, R25 ;  /* 0x000000ffff357224 */ /* 0x000fe400078e0019 */
[----:B------:R-:W-:-:S03]  /*4650*/  FADD.FTZ R49, R49, R6 ;  /* 0x0000000631317221 */ /* 0x000fc60000010000 */
[----:B------:R-:W2:Y:S01]  /*4660*/  MUFU.EX2 R83, R83 ;  /* 0x0000005300537308 */ /* 0x000ea20000000800 */
[----:B-1----:R-:W-:-:S01]  /*4670*/  FADD.FTZ R9, R79, R10 ;  /* 0x0000000a4f097221 */ /* 0x002fc20000010000 */
[----:B------:R-:W-:Y:S01]  /*4680*/  FADD.FTZ R49, R28, R49 ;  /* 0x000000311c317221 */ /* 0x000fe20000010000 */
[----:B------:R-:W-:-:S05]  /*4690*/  IMAD.MOV.U32 R28, RZ, RZ, R25 ;  /* 0x000000ffff1c7224 */ /* 0x000fca00078e0019 */
[----:B------:R-:W-:Y:S01]  /*46a0*/  MUFU.EX2 R32, R32 ;  /* 0x0000002000207308 */ /* 0x000fe20000000800 */
[----:B0-----:R-:W-:-:S07]  /*46b0*/  FADD.FTZ R6, R82, R9 ;  /* 0x0000000952067221 */ /* 0x001fce0000010000 */
[----:B------:R-:W0:Y:S01]  /*46c0*/  MUFU.EX2 R61, R61 ;  /* 0x0000003d003d7308 */ /* 0x000e220000000800 */
[C---:B--2---:R-:W-:Y:S01]  /*46d0*/  F2FP.SATFINITE.E4M3.F32.PACK_AB_MERGE_C R82, R83.reuse, R82, RZ ;  /* 0x000000525352723e */ /* 0x044fe200048070ff */
[----:B------:R-:W-:-:S03]  /*46e0*/  FADD.FTZ R83, R83, R6 ;  /* 0x0000000653537221 */ /* 0x000fc60000010000 */
[----:B------:R-:W-:Y:S01]  /*46f0*/  F2FP.SATFINITE.E4M3.F32.PACK_AB_MERGE_C R229, R79, R78, R82 ;  /* 0x0000004e4fe5723e */ /* 0x000fe20004807052 */
[--C-:B------:R-:W-:Y:S02]  /*4700*/  IMAD.MOV.U32 R79, RZ, RZ, R25.reuse ;  /* 0x000000ffff4f7224 */ /* 0x100fe400078e0019 */
[----:B------:R-:W1:Y:S01]  /*4710*/  MUFU.EX2 R26, R26 ;  /* 0x0000001a001a7308 */ /* 0x000e620000000800 */
[--C-:B------:R-:W-:Y:S02]  /*4720*/  IMAD.MOV.U32 R78, RZ, RZ, R25.reuse ;  /* 0x000000ffff4e7224 */ /* 0x100fe400078e0019 */
[----:B------:R-:W-:-:S05]  /*4730*/  IMAD.MOV.U32 R82, RZ, RZ, R25 ;  /* 0x000000ffff527224 */ /* 0x000fca00078e0019 */
[----:B------:R-:W2:Y:S01]  /*4740*/  MUFU.EX2 R86, R86 ;  /* 0x0000005600567308 */ /* 0x000ea20000000800 */
[----:B0-----:R-:W-:-:S07]  /*4750*/  F2FP.SATFINITE.E4M3.F32.PACK_AB_MERGE_C R230, R61, R32, RZ ;  /* 0x000000203de6723e */ /* 0x001fce00048070ff */
[----:B------:R-:W0:Y:S01]  /*4760*/  MUFU.EX2 R57, R57 ;  /* 0x0000003900397308 */ /* 0x000e220000000800 */
[----:B-1----:R-:W-:-:S01]  /*4770*/  FADD.FTZ R6, R26, R49 ;  /* 0x000000311a067221 */ /* 0x002fc20000010000 */
[----:B------:R-:W-:-:S06]  /*4780*/  IMAD.MOV.U32 R49, RZ, RZ, R25 ;  /* 0x000000ffff317224 */ /* 0x000fcc00078e0019 */
[----:B------:R-:W1:Y:S01]  /*4790*/  MUFU.EX2 R87, R87 ;  /* 0x0000005700577308 */ /* 0x000e620000000800 */
[----:B--2---:R-:W-:-:S01]  /*47a0*/  FADD.FTZ R8, R86, R83 ;  /* 0x0000005356087221 */ /* 0x004fc20000010000 */
[----:B------:R-:W-:-:S06]  /*47b0*/  IMAD.MOV.U32 R83, RZ, RZ, R25 ;  /* 0x000000ffff537224 */ /* 0x000fcc00078e0019 */
[----:B------:R-:W2:Y:S01]  /*47c0*/  MUFU.EX2 R90, R90 ;  /* 0x0000005a005a7308 */ /* 0x000ea20000000800 */
[C---:B0-----:R-:W-:Y:S01]  /*47d0*/  F2FP.SATFINITE.E4M3.F32.PACK_AB_MERGE_C R230, R57.reuse, R26, R230 ;  /* 0x0000001a39e6723e */ /* 0x041fe200048070e6 */
[----:B------:R-:W-:Y:S01]  /*47e0*/  FADD.FTZ R57, R57, R6 ;  /* 0x0000000639397221 */ /* 0x000fe20000010000 */
[----:B------:R-:W-:-:S03]  /*47f0*/  IMAD.MOV.U32 R26, RZ, RZ, R25 ;  /* 0x000000ffff1a7224 */ /* 0x000fc600078e0019 */
[----:B------:R-:W-:Y:S01]  /*4800*/  FADD.FTZ R32, R32, R57 ;  /* 0x0000003920207221 */ /* 0x000fe20000010000 */
[----:B------:R-:W-:Y:S01]  /*4810*/  IMAD.MOV.U32 R57, RZ, RZ, R25 ;  /* 0x000000ffff397224 */ /* 0x000fe200078e0019 */
[----:B------:R0:W3:Y:S01]  /*4820*/  MUFU.EX2 R7, R40 ;  /* 0x0000002800077308 */ /* 0x0000e20000000800 */
[----:B-1----:R-:W-:-:S04]  /*4830*/  FADD.FTZ R9, R87, R8 ;  /* 0x0000000857097221 */ /* 0x002fc80000010000 */
[----:B--2---:R-:W-:Y:S01]  /*4840*/  FADD.FTZ R6, R90, R9 ;  /* 0x000000095a067221 */ /* 0x004fe20000010000 */
[----:B0-----:R-:W-:Y:S01]  /*4850*/  IMAD.MOV.U32 R40, RZ, RZ, R25 ;  /* 0x000000ffff287224 */ /* 0x001fe200078e0019 */
[C---:B---3--:R-:W-:Y:S02]  /*4860*/  F2FP.SATFINITE.E4M3.F32.PACK_AB_MERGE_C R5, R7.reuse, R90, RZ ;  /* 0x0000005a0705723e */ /* 0x048fe400048070ff */
[----:B------:R-:W-:-:S01]  /*4870*/  FADD.FTZ R6, R7, R6 ;  /* 0x0000000607067221 */ /* 0x000fc20000010000 */
[----:B------:R-:W-:Y:S01]  /*4880*/  IMAD.MOV.U32 R90, RZ, RZ, R25 ;  /* 0x000000ffff5a7224 */ /* 0x000fe200078e0019 */
[----:B------:R-:W-:Y:S01]  /*4890*/  F2FP.SATFINITE.E4M3.F32.PACK_AB_MERGE_C R231, R87, R86, R5 ;  /* 0x0000005657e7723e */ /* 0x000fe20004807005 */
[----:B------:R-:W-:Y:S01]  /*48a0*/  FADD.FTZ R5, R61, R32 ;  /* 0x000000203d057221 */ /* 0x000fe20000010000 */
[--C-:B------:R-:W-:Y:S02]  /*48b0*/  IMAD.MOV.U32 R32, RZ, RZ, R25.reuse ;  /* 0x000000ffff207224 */ /* 0x100fe400078e0019 */
[----:B------:R-:W-:-:S02]  /*48c0*/  IMAD.MOV.U32 R61, RZ, RZ, R25 ;  /* 0x000000ffff3d7224 */ /* 0x000fc400078e0019 */
[--C-:B------:R-:W-:Y:S02]  /*48d0*/  IMAD.MOV.U32 R87, RZ, RZ, R25.reuse ;  /* 0x000000ffff577224 */ /* 0x100fe400078e0019 */
[----:B------:R-:W-:Y:S01]  /*48e0*/  IMAD.MOV.U32 R86, RZ, RZ, R25 ;  /* 0x000000ffff567224 */ /* 0x000fe200078e0019 */
[----:B------:R-:W-:Y:S06]  /*48f0*/  @!P1 BRA `(.L_x_153) ;  /* 0x0000002800309947 */ /* 0x000fec0003800000 */
[----:B------:R-:W-:Y:S01]  /*4900*/  IMAD.MOV.U32 R7, RZ, RZ, R4 ;  /* 0x000000ffff077224 */ /* 0x000fe200078e0004 */
[----:B------:R-:W-:Y:S01]  /*4910*/  CS2R R150, SRZ ;  /* 0x0000000000967805 */ /* 0x000fe2000001ff00 */
[----:B------:R-:W-:Y:S01]  /*4920*/  IMAD.MOV.U32 R8, RZ, RZ, R3 ;  /* 0x000000ffff087224 */ /* 0x000fe200078e0003 */
        /* <DEDUP_REMOVED lines=63> */
[----:B------:R-:W-:Y:S01]  /*4d20*/  UMOV UR55, UR46 ;  /* 0x0000002e00377c82 */ /* 0x000fe20008000000 */
[----:B------:R-:W-:-:S05]  /*4d30*/  UMOV UR53, UR54 ;  /* 0x0000003600357c82 */ /* 0x000fca0008000000 */
.L_x_163:
[----:B------:R-:W-:Y:S01]  /*4d40*/  ISETP.NE.AND P2, PT, RZ, UR44, PT ;  /* 0x0000002cff007c0c */ /* 0x000fe2000bf45270 */
[----:B------:R-:W-:-:S04]  /*4d50*/  UISETP.NE.AND UP0, UPT, UR53, 0x1, UPT ;  /* 0x000000013500788c */ /* 0x000fc8000bf05270 */
[----:B------:R-:W-:-:S04]  /*4d60*/  USEL UR46, URZ, 0x1, UP0 ;  /* 0x000000013f2e7887 */ /* 0x000fc80008000000 */
[----:B------:R-:W-:-:S04]  /*4d70*/  ULOP3.LUT UR46, UR55, UR46, URZ, 0x3c, !UPT ;  /* 0x0000002e372e7292 */ /* 0x000fc8000f8e3c3f */
[----:B0-----:R-:W-:Y:S08]  /*4d80*/  @P2 BRA `(.L_x_154) ;  /* 0x0000000000442947 */ /* 0x001ff00003800000 */
[----:B------:R-:W-:Y:S05]  /*4d90*/  @!P0 BRA `(.L_x_155) ;  /* 0x0000000000048947 */ /* 0x000fea0003800000 */
[----:B------:R-:W-:Y:S01]  /*4da0*/  BPT.TRAP 0x1 ;  /* 0x000000040000795c */ /* 0x000fe20000300000 */
.L_x_155:
[----:B------:R-:W0:Y:S01]  /*4db0*/  S2UR UR10, SR_CgaCtaId ;  /* 0x00000000000a79c3 */ /* 0x000e220000008800 */
[----:B------:R-:W-:Y:S01]  /*4dc0*/  UIADD3 UR6, UR53, 0x1, URZ ;  /* 0x0000000135067890 */ /* 0x000fe2000fffe03f */
[----:B------:R-:W-:Y:S01]  /*4dd0*/  IMAD.U32 R0, RZ, RZ, UR46 ;  /* 0x0000002eff007e24 */ /* 0x000fe2000f8e00ff */
[----:B------:R-:W-:Y:S02]  /*4de0*/  UMOV UR7, 0x400 ;  /* 0x0000040000077882 */ /* 0x000fe40000000000 */
[----:B------:R-:W-:Y:S02]  /*4df0*/  UISETP.NE.AND UP0, UPT, UR6, 0x2, UPT ;  /* 0x000000020600788c */ /* 0x000fe4000bf05270 */
[----:B------:R-:W-:Y:S02]  /*4e00*/  SHF.L.U32 R0, R0, 0x1f, RZ ;  /* 0x0000001f00007819 */ /* 0x000fe400000006ff */
[----:B------:R-:W-:Y:S02]  /*4e10*/  USEL UR6, UR6, URZ, UP0 ;  /* 0x0000003f06067287 */ /* 0x000fe40008000000 */
[----:B0-----:R-:W-:-:S04]  /*4e20*/  ULEA UR7, UR10, UR7, 0x18 ;  /* 0x000000070a077291 */ /* 0x001fc8000f8ec03f */
[----:B------:R-:W-:-:S09]  /*4e30*/  ULEA UR6, UR6, UR7, 0x3 ;  /* 0x0000000706067291 */ /* 0x000fd2000f8e183f */
[----:B------:R0:W1:Y:S01]  /*4e40*/  SYNCS.PHASECHK.TRANS64.TRYWAIT P1, [UR6+0x38830], R0 ;  /* 0x03883000ff0075a7 */ /* 0x0000620008020146 */
[----:B------:R-:W-:Y:S05]  /*4e50*/  @!P0 BRA `(.L_x_156) ;  /* 0x0000000000048947 */ /* 0x000fea0003800000 */
[----:B------:R-:W-:Y:S01]  /*4e60*/  BPT.TRAP 0x1 ;  /* 0x000000040000795c */ /* 0x000fe20000300000 */
.L_x_156:
[----:B-1----:R-:W-:Y:S05]  /*4e70*/  @P1 BRA `(.L_x_154) ;  /* 0x0000000000081947 */ /* 0x002fea0003800000 */
[----:B------:R-:W1:Y:S02]  /*4e80*/  SYNCS.PHASECHK.TRANS64.TRYWAIT P1, [UR6+0x38830], R0 ;  /* 0x03883000ff0075a7 */ /* 0x000e640008020146 */
[----:B-1----:R-:W-:Y:S05]  /*4e90*/  @!P1 BRA `(.L_x_157) ;  /* 0x000000f400cc9947 */ /* 0x002fea0003800000 */
.L_x_154:
[----:B------:R-:W2:Y:S01]  /*4ea0*/  S2R R2, SR_TID.X ;  /* 0x0000000000027919 */ /* 0x000ea20000002100 */
[----:B------:R-:W-:Y:S01]  /*4eb0*/  UIADD3 UR54, UR53, 0x1, URZ ;  /* 0x0000000135367890 */ /* 0x000fe2000fffe03f */
[----:B------:R-:W-:Y:S01]  /*4ec0*/  UMOV UR35, 0x40000040 ;  /* 0x4000004000237882 */ /* 0x000fe20000000000 */
[----:B------:R-:W-:Y:S02]  /*4ed0*/  UMOV UR7, 0x40000040 ;  /* 0x4000004000077882 */ /* 0x000fe40000000000 */
[----:B------:R-:W-:Y:S01]  /*4ee0*/  UISETP.NE.AND UP0, UPT, UR54, 0x2, UPT ;  /* 0x000000023600788c */ /* 0x000fe2000bf05270 */
[----:B------:R-:W-:Y:S01]  /*4ef0*/  UMOV UR11, 0x40000040 ;  /* 0x40000040000b7882 */ /* 0x000fe20000000000 */
[----:B------:R-:W-:Y:S02]  /*4f00*/  UMOV UR15, 0x40000040 ;  /* 0x40000040000f7882 */ /* 0x000fe40000000000 */
[----:B------:R-:W-:Y:S01]  /*4f10*/  USEL UR54, UR54, URZ, UP0 ;  /* 0x0000003f36367287 */ /* 0x000fe20008000000 */
[----:B------:R-:W-:Y:S01]  /*4f20*/  UMOV UR19, 0x40000040 ;  /* 0x4000004000137882 */ /* 0x000fe20000000000 */
[----:B------:R-:W-:-:S02]  /*4f30*/  UMOV UR23, 0x40000040 ;  /* 0x4000004000177882 */ /* 0x000fc40000000000 */
[----:B------:R-:W-:Y:S01]  /*4f40*/  ULEA UR34, UR54, UR49, 0xb ;  /* 0x0000003136227291 */ /* 0x000fe2000f8e583f */
[----:B------:R-:W-:Y:S01]  /*4f50*/  UMOV UR27, 0x40000040 ;  /* 0x40000040001b7882 */ /* 0x000fe20000000000 */
[----:B------:R-:W-:Y:S02]  /*4f60*/  UMOV UR31, 0x40000040 ;  /* 0x40000040001f7882 */ /* 0x000fe40000000000 */
[----:B------:R-:W-:Y:S02]  /*4f70*/  UIADD3 UR6, UR34, 0x2, URZ ;  /* 0x0000000222067890 */ /* 0x000fe4000fffe03f */
[----:B------:R-:W-:Y:S02]  /*4f80*/  UIADD3 UR10, UR34, 0x4, URZ ;  /* 0x00000004220a7890 */ /* 0x000fe4000fffe03f */
[----:B------:R-:W-:Y:S02]  /*4f90*/  UIADD3 UR14, UR34, 0x6, URZ ;  /* 0x00000006220e7890 */ /* 0x000fe4000fffe03f */
[----:B------:R-:W-:-:S02]  /*4fa0*/  UIADD3 UR18, UR34, 0x400, URZ ;  /* 0x0000040022127890 */ /* 0x000fc4000fffe03f */
[----:B------:R-:W-:Y:S02]  /*4fb0*/  UIADD3 UR22, UR34, 0x402, URZ ;  /* 0x0000040222167890 */ /* 0x000fe4000fffe03f */
[----:B------:R-:W-:Y:S02]  /*4fc0*/  UIADD3 UR26, UR34, 0x404, URZ ;  /* 0x00000404221a7890 */ /* 0x000fe4000fffe03f */
[----:B------:R-:W-:Y:S01]  /*4fd0*/  UIADD3 UR30, UR34, 0x406, URZ ;  /* 0x00000406221e7890 */ /* 0x000fe2000fffe03f */
[----:B--2---:R-:W-:-:S05]  /*4fe0*/  SHF.R.U32.HI R2, RZ, 0x7, R2 ;  /* 0x00000007ff027819 */ /* 0x004fca0000011602 */
[----:B01----:R-:W-:-:S05]  /*4ff0*/  VIADD R0, R2, 0x8 ;  /* 0x0000000802007836 */ /* 0x003fca0000000000 */
[----:B------:R0:W-:Y:S06]  /*5000*/  BAR.SYNC.DEFER_BLOCKING R0, 0x100 ;  /* 0x000400000000751d */ /* 0x0001ec0000010000 */
[----:B------:R-:W-:-:S06]  /*5010*/  WARPGROUP.ARRIVE ;  /* 0x00000000000079c5 */ /* 0x000fcc0000000000 */
[----:B------:R-:W-:Y:S03]  /*5020*/  QGMMA.64x128x32.F32.E4M3.E4M3 R152, gdesc[UR32], RZ, !UPT, gsb0 ;  /* 0x01e00000209879f3 */ /* 0x000fe6000c0008ff */
        /* <DEDUP_REMOVED lines=25> */
.L_x_159:
[----:B------:R-:W0:Y:S01]  /*51c0*/  S2UR UR7, SR_CgaCtaId ;  /* 0x00000000000779c3 */ /* 0x000e220000008800 */
[----:B------:R-:W-:Y:S01]  /*51d0*/  UMOV UR6, 0x400 ;  /* 0x0000040000067882 */ /* 0x000fe20000000000 */
[----:B------:R-:W-:-:S05]  /*51e0*/  IMAD.U32 R0, RZ, RZ, UR55 ;  /* 0x00000037ff007e24 */ /* 0x000fca000f8e00ff */
[----:B------:R-:W-:Y:S01]  /*51f0*/  SHF.L.U32 R0, R0, 0x1f, RZ ;  /* 0x0000001f00007819 */ /* 0x000fe200000006ff */
[----:B0-----:R-:W-:-:S04]  /*5200*/  ULEA UR6, UR7, UR6, 0x18 ;  /* 0x0000000607067291 */ /* 0x001fc8000f8ec03f */
[----:B------:R-:W-:-:S09]  /*5210*/  ULEA UR6, UR53, UR6, 0x3 ;  /* 0x0000000635067291 */ /* 0x000fd2000f8e183f */
[----:B------:R0:W1:Y:S01]  /*5220*/  SYNCS.PHASECHK.TRANS64.TRYWAIT P1, [UR6+0x38850], R0 ;  /* 0x03885000ff0075a7 */ /* 0x0000620008020146 */
[----:B------:R-:W-:Y:S05]  /*5230*/  @!P0 BRA `(.L_x_160) ;  /* 0x0000000000048947 */ /* 0x000fea0003800000 */
[----:B------:R-:W-:Y:S01]  /*5240*/  BPT.TRAP 0x1 ;  /* 0x000000040000795c */ /* 0x000fe20000300000 */
.L_x_160:
[----:B-1----:R-:W-:Y:S05]  /*5250*/  @P1 BRA `(.L_x_158) ;  /* 0x0000000000081947 */ /* 0x002fea0003800000 */
[----:B------:R-:W1:Y:S02]  /*5260*/  SYNCS.PHASECHK.TRANS64.TRYWAIT P1, [UR6+0x38850], R0 ;  /* 0x03885000ff0075a7 */ /* 0x000e640008020146 */
[----:B-1----:R-:W-:Y:S05]  /*5270*/  @!P1 BRA `(.L_x_161) ;  /* 0x000000f000ec9947 */ /* 0x002fea0003800000 */
.L_x_158:
[----:B------:R-:W2:Y:S01]  /*5280*/  S2UR UR6, SR_CgaCtaId ;  /* 0x00000000000679c3 */ /* 0x000ea20000008800 */
[----:B01----:R-:W-:Y:S01]  /*5290*/  MOV R0, 0x400 ;  /* 0x0000040000007802 */ /* 0x003fe20000000f00 */
[----:B------:R-:W-:Y:S01]  /*52a0*/  WARPGROUP.ARRIVE ;  /* 0x00000000000079c5 */ /* 0x000fe20000000000 */
[----:B------:R-:W-:Y:S01]  /*52b0*/  UMOV UR7, 0x40000040 ;  /* 0x4000004000077882 */ /* 0x000fe20000000000 */
        /* <DEDUP_REMOVED lines=9> */
[----:B------:R-:W-:Y:S01]  /*5350*/  FMNMX.FTZ R4, R162, R4, !PT ;  /* 0x00000004a2047209 */ /* 0x000fe20007810000 */
[----:B--2---:R-:W-:Y:S01]  /*5360*/  IMAD.U32 R2, RZ, RZ, UR6 ;  /* 0x00000006ff027e24 */ /* 0x004fe2000f8e00ff */
[----:B------:R-:W-:-:S02]  /*5370*/  FMNMX.FTZ R3, R161, R3, !PT ;  /* 0x00000003a1037209 */ /* 0x000fc40007810000 */
[----:B------:R-:W-:Y:S02]  /*5380*/  FMNMX.FTZ R4, R163, R4, !PT ;  /* 0x00000004a3047209 */ /* 0x000fe40007810000 */
[----:B------:R-:W-:Y:S02]  /*5390*/  LEA R0, R2, R0, 0x18 ;  /* 0x0000000002007211 */ /* 0x000fe400078ec0ff */
[----:B------:R-:W-:Y:S02]  /*53a0*/  FMNMX.FTZ R3, R164, R3, !PT ;  /* 0x00000003a4037209 */ /* 0x000fe40007810000 */
[----:B------:R-:W-:Y:S02]  /*53b0*/  R2UR UR6, R0 ;  /* 0x00000000000672ca */ /* 0x000fe400000e0000 */
[----:B------:R-:W-:Y:S02]  /*53c0*/  FMNMX.FTZ R4, R166, R4, !PT ;  /* 0x00000004a6047209 */ /* 0x000fe40007810000 */
[----:B------:R-:W-:-:S02]  /*53d0*/  FMNMX.FTZ R3, R165, R3, !PT ;  /* 0x00000003a5037209 */ /* 0x000fc40007810000 */
[----:B------:R-:W-:Y:S02]  /*53e0*/  FMNMX.FTZ R4, R167, R4, !PT ;  /* 0x00000004a7047209 */ /* 0x000fe40007810000 */
[----:B------:R-:W-:Y:S02]  /*53f0*/  FMNMX.FTZ R3, R168, R3, !PT ;  /* 0x00000003a8037209 */ /* 0x000fe40007810000 */
[----:B------:R-:W-:Y:S02]  /*5400*/  FMNMX.FTZ R4, R170, R4, !PT ;  /* 0x00000004aa047209 */ /* 0x000fe40007810000 */
[----:B------:R-:W-:Y:S01]  /*5410*/  FMNMX.FTZ R3, R169, R3, !PT ;  /* 0x00000003a9037209 */ /* 0x000fe20007810000 */
[----:B------:R-:W-:Y:S01]  /*5420*/  UIADD3 UR6, UR6, 0x400, URZ ;  /* 0x0000040006067890 */ /* 0x000fe2000fffe03f */
[----:B------:R-:W-:Y:S02]  /*5430*/  FMNMX.FTZ R4, R171, R4, !PT ;  /* 0x00000004ab047209 */ /* 0x000fe40007810000 */
[----:B------:R-:W-:Y:S01]  /*5440*/  FMNMX.FTZ R3, R172, R3, !PT ;  /* 0x00000003ac037209 */ /* 0x000fe20007810000 */
[----:B------:R-:W-:Y:S01]  /*5450*/  USHF.R.U32.HI UR6, URZ, 0x4, UR6 ;  /* 0x000000043f067899 */ /* 0x000fe20008011606 */
[----:B------:R-:W-:-:S02]  /*5460*/  FMNMX.FTZ R4, R174, R4, !PT ;  /* 0x00000004ae047209 */ /* 0x000fc40007810000 */
[----:B------:R-:W-:Y:S01]  /*5470*/  FMNMX.FTZ R3, R173, R3, !PT ;  /* 0x00000003ad037209 */ /* 0x000fe20007810000 */
[----:B------:R-:W-:Y:S01]  /*5480*/  ULOP3.LUT UR6, UR6, 0x3fff, URZ, 0xc0, !UPT ;  /* 0x00003fff06067892 */ /* 0x000fe2000f8ec03f */
[----:B------:R-:W-:Y:S02]  /*5490*/  FMNMX.FTZ R4, R175, R4, !PT ;  /* 0x00000004af047209 */ /* 0x000fe40007810000 */
[----:B------:R-:W-:Y:S01]  /*54a0*/  FMNMX.FTZ R3, R176, R3, !PT ;  /* 0x00000003b0037209 */ /* 0x000fe20007810000 */
[----:B------:R-:W-:Y:S01]  /*54b0*/  ULOP3.LUT UR6, UR6, 0x10000, URZ, 0xfc, !UPT ;  /* 0x0001000006067892 */ /* 0x000fe2000f8efc3f */
[----:B------:R-:W-:Y:S02]  /*54c0*/  FMNMX.FTZ R4, R178, R4, !PT ;  /* 0x00000004b2047209 */ /* 0x000fe40007810000 */
[----:B------:R-:W-:Y:S01]  /*54d0*/  FMNMX.FTZ R3, R177, R3, !PT ;  /* 0x00000003b1037209 */ /* 0x000fe20007810000 */
[----:B------:R-:W-:Y:S01]  /*54e0*/  ULEA UR10, UR53, UR6, 0xb ;  /* 0x00000006350a7291 */ /* 0x000fe2000f8e583f */
[----:B------:R-:W-:-:S02]  /*54f0*/  FMNMX.FTZ R4, R179, R4, !PT ;  /* 0x00000004b3047209 */ /* 0x000fc40007810000 */
[----:B------:R-:W-:Y:S02]  /*5500*/  FMNMX.FTZ R3, R180, R3, !PT ;  /* 0x00000003b4037209 */ /* 0x000fe40007810000 */
[----:B------:R-:W-:Y:S02]  /*5510*/  FMNMX.FTZ R4, R182, R4, !PT ;  /* 0x00000004b6047209 */ /* 0x000fe40007810000 */
[----:B------:R-:W-:Y:S01]  /*5520*/  UMOV UR6, UR10 ;  /* 0x0000000a00067c82 */ /* 0x000fe20008000000 */
[----:B------:R-:W-:Y:S01]  /*5530*/  FMNMX.FTZ R3, R181, R3, !PT ;  /* 0x00000003b5037209 */ /* 0x000fe20007810000 */
[----:B------:R-:W-:Y:S01]  /*5540*/  QGMMA.64x256x32.F32.E4M3.E4M3 R24, R216, gdesc[UR4], R24, gsb0 ;  /* 0x03e00004d8187df3 */ /* 0x000fe20008000818 */
[----:B------:R-:W-:Y:S01]  /*5550*/  UIADD3 UR6, UR10, 0x2, URZ ;  /* 0x000000020a067890 */ /* 0x000fe2000fffe03f */
        /* <DEDUP_REMOVED lines=41> */
[----:B-1----:R-:W-:Y:S01]  /*57f0*/  FMNMX.FTZ R4, R4, R9, !PT ;  /* 0x0000000904047209 */ /* 0x002fe20007810000 */
[----:B------:R-:W-:Y:S02]  /*5800*/  IMAD.U32 R9, RZ, RZ, UR41 ;  /* 0x00000029ff097e24 */ /* 0x000fe4000f8e00ff */
[----:B------:R-:W-:-:S02]  /*5810*/  FADD.FTZ R8, -R3, R8 ;  /* 0x0000000803087221 */ /* 0x000fc40000010100 */
[----:B------:R-:W-:Y:S01]  /*5820*/  FFMA.FTZ R9, R3, R9, -8 ;  /* 0xc100000003097423 */ /* 0x000fe20000010009 */
[----:B------:R-:W-:-:S01]  /*5830*/  FADD.FTZ R7, -R4, R7 ;  /* 0x0000000704077221 */ /* 0x000fc20000010100 */
[----:B------:R-:W-:Y:S02]  /*5840*/  FMUL.FTZ R8, R8, UR41 ;  /* 0x0000002908087c20 */ /* 0x000fe40008410000 */
[----:B------:R-:W-:-:S01]  /*5850*/  FFMA.FTZ R21, R165, UR41, -R9 ;  /* 0x00000029a5157c23 */ /* 0x000fc20008010809 */
[--C-:B------:R-:W-:Y:S01]  /*5860*/  FFMA.FTZ R165, R181, UR41, -R9.reuse ;  /* 0x00000029b5a57c23 */ /* 0x100fe20008010809 */
[----:B------:R-:W-:-:S01]  /*5870*/  FFMA.FTZ R181, R197, UR41, -R9 ;  /* 0x00000029c5b57c23 */ /* 0x000fc20008010809 */
[----:B------:R-:W-:Y:S02]  /*5880*/  IMAD.U32 R197, RZ, RZ, UR41 ;  /* 0x00000029ffc57e24 */ /* 0x000fe4000f8e00ff */
[----:B------:R-:W-:Y:S01]  /*5890*/  FMUL.FTZ R7, R7, UR41 ;  /* 0x0000002907077c20 */ /* 0x000fe20008410000 */
[--C-:B------:R-:W-:Y:S01]  /*58a0*/  FFMA.FTZ R10, R152, UR41, -R9.reuse ;  /* 0x00000029980a7c23 */ /* 0x100fe20008010809 */
[----:B------:R-:W-:-:S01]  /*58b0*/  FFMA.FTZ R11, R153, UR41, -R9 ;  /* 0x00000029990b7c23 */ /* 0x000fc20008010809 */
[----:B------:R-:W-:Y:S01]  /*58c0*/  FFMA.FTZ R197, R4, R197, -8 ;  /* 0xc100000004c57423 */ /* 0x000fe200000100c5 */
[----:B------:R-:W-:Y:S01]  /*58d0*/  MUFU.EX2 R8, R8 ;  /* 0x0000000800087308 */ /* 0x000fe20000000800 */
[----:B------:R-:W-:-:S01]  /*58e0*/  FFMA.FTZ R12, R156, UR41, -R9 ;  /* 0x000000299c0c7c23 */ /* 0x000fc20008010809 */
[----:B------:R-:W-:Y:S01]  /*58f0*/  FFMA.FTZ R13, R157, UR41, -R9 ;  /* 0x000000299d0d7c23 */ /* 0x000fe20008010809 */
[----:B------:R-:W-:-:S01]  /*5900*/  FFMA.FTZ R154, R154, UR41, -R197 ;  /* 0x000000299a9a7c23 */ /* 0x000fc200080108c5 */
[--C-:B------:R-:W-:Y:S01]  /*5910*/  FFMA.FTZ R155, R155, UR41, -R197.reuse ;  /* 0x000000299b9b7c23 */ /* 0x100fe200080108c5 */
[----:B------:R-:W-:-:S01]  /*5920*/  FFMA.FTZ R158, R158, UR41, -R197 ;  /* 0x000000299e9e7c23 */ /* 0x000fc200080108c5 */
[----:B------:R-:W-:Y:S01]  /*5930*/  FFMA.FTZ R159, R159, UR41, -R197 ;  /* 0x000000299f9f7c23 */ /* 0x000fe200080108c5 */
[----:B------:R-:W-:-:S01]  /*5940*/  FFMA.FTZ R14, R160, UR41, -R9 ;  /* 0x00000029a00e7c23 */ /* 0x000fc20008010809 */
[----:B------:R-:W-:Y:S01]  /*5950*/  MUFU.EX2 R7, R7 ;  /* 0x0000000700077308 */ /* 0x000fe20000000800 */
[----:B------:R-:W-:-:S01]  /*5960*/  FFMA.FTZ R162, R162, UR41, -R197 ;  /* 0x00000029a2a27c23 */ /* 0x000fc200080108c5 */
[----:B------:R-:W-:Y:S01]  /*5970*/  FFMA.FTZ R15, R161, UR41, -R9 ;  /* 0x00000029a10f7c23 */ /* 0x000fe20008010809 */
[----:B------:R-:W-:-:S01]  /*5980*/  FFMA.FTZ R163, R163, UR41, -R197 ;  /* 0x00000029a3a37c23 */ /* 0x000fc200080108c5 */
[----:B------:R-:W-:Y:S01]  /*5990*/  FFMA.FTZ R20, R164, UR41, -R9 ;  /* 0x00000029a4147c23 */ /* 0x000fe20008010809 */
[----:B------:R-:W-:-:S01]  /*59a0*/  FFMA.FTZ R166, R166, UR41, -R197 ;  /* 0x00000029a6a67c23 */ /* 0x000fc200080108c5 */
[----:B------:R-:W-:Y:S01]  /*59b0*/  FFMA.FTZ R167, R167, UR41, -R197 ;  /* 0x00000029a7a77c23 */ /* 0x000fe200080108c5 */
[----:B------:R-:W-:-:S01]  /*59c0*/  FFMA.FTZ R152, R168, UR41, -R9 ;  /* 0x00000029a8987c23 */ /* 0x000fc20008010809 */
[----:B------:R-:W0:Y:S01]  /*59d0*/  MUFU.EX2 R10, R10 ;  /* 0x0000000a000a7308 */ /* 0x000e220000000800 */
[----:B------:R-:W-:-:S01]  /*59e0*/  FFMA.FTZ R170, R170, UR41, -R197 ;  /* 0x00000029aaaa7c23 */ /* 0x000fc200080108c5 */
[----:B------:R-:W-:Y:S01]  /*59f0*/  FFMA.FTZ R153, R169, UR41, -R9 ;  /* 0x00000029a9997c23 */ /* 0x000fe20008010809 */
[----:B------:R-:W-:-:S01]  /*5a00*/  FFMA.FTZ R171, R171, UR41, -R197 ;  /* 0x00000029abab7c23 */ /* 0x000fc200080108c5 */
[----:B------:R-:W-:Y:S01]  /*5a10*/  FFMA.FTZ R156, R172, UR41, -R9 ;  /* 0x00000029ac9c7c23 */ /* 0x000fe20008010809 */
[----:B------:R-:W-:-:S01]  /*5a20*/  FFMA.FTZ R174, R174, UR41, -R197 ;  /* 0x00000029aeae7c23 */ /* 0x000fc200080108c5 */
[----:B------:R-:W-:Y:S01]  /*5a30*/  FFMA.FTZ R157, R173, UR41, -R9 ;  /* 0x00000029ad9d7c23 */ /* 0x000fe20008010809 */
[----:B------:R-:W-:-:S01]  /*5a40*/  FFMA.FTZ R175, R175, UR41, -R197 ;  /* 0x00000029afaf7c23 */ /* 0x000fc200080108c5 */
[----:B------:R-:W1:Y:S01]  /*5a50*/  MUFU.EX2 R154, R154 ;  /* 0x0000009a009a7308 */ /* 0x000e620000000800 */
[----:B------:R-:W-:-:S01]  /*5a60*/  FFMA.FTZ R160, R176, UR41, -R9 ;  /* 0x00000029b0a07c23 */ /* 0x000fc20008010809 */
[----:B------:R-:W-:Y:S01]  /*5a70*/  FFMA.FTZ R178, R178, UR41, -R197 ;  /* 0x00000029b2b27c23 */ /* 0x000fe200080108c5 */
[----:B------:R-:W-:-:S01]  /*5a80*/  FFMA.FTZ R161, R177, UR41, -R9 ;  /* 0x00000029b1a17c23 */ /* 0x000fc20008010809 */
[----:B------:R-:W-:Y:S01]  /*5a90*/  FFMA.FTZ R179, R179, UR41, -R197 ;  /* 0x00000029b3b37c23 */ /* 0x000fe200080108c5 */
[----:B------:R-:W-:-:S01]  /*5aa0*/  FFMA.FTZ R164, R180, UR41, -R9 ;  /* 0x00000029b4a47c23 */ /* 0x000fc20008010809 */
[--C-:B------:R-:W-:Y:S01]  /*5ab0*/  FFMA.FTZ R182, R182, UR41, -R197.reuse ;  /* 0x00000029b6b67c23 */ /* 0x100fe200080108c5 */
[----:B------:R-:W-:-:S01]  /*5ac0*/  FFMA.FTZ R183, R183, UR41, -R197 ;  /* 0x00000029b7b77c23 */ /* 0x000fc200080108c5 */
[----:B------:R-:W2:Y:S01]  /*5ad0*/  MUFU.EX2 R11, R11 ;  /* 0x0000000b000b7308 */ /* 0x000ea20000000800 */
[----:B0-----:R-:W-:-:S01]  /*5ae0*/  FFMA.FTZ R5, R8, R5, R10 ;  /* 0x0000000508057223 */ /* 0x001fc2000001000a */
[----:B------:R-:W-:Y:S01]  /*5af0*/  FFMA.FTZ R168, R184, UR41, -R9 ;  /* 0x00000029b8a87c23 */ /* 0x000fe20008010809 */
[----:B------:R-:W-:-:S01]  /*5b00*/  FFMA.FTZ R186, R186, UR41, -R197 ;  /* 0x00000029baba7c23 */ /* 0x000fc200080108c5 */
[----:B------:R-:W-:Y:S01]  /*5b10*/  FFMA.FTZ R169, R185, UR41, -R9 ;  /* 0x00000029b9a97c23 */ /* 0x000fe20008010809 */
[----:B------:R-:W-:-:S01]  /*5b20*/  FFMA.FTZ R187, R187, UR41, -R197 ;  /* 0x00000029bbbb7c23 */ /* 0x000fc200080108c5 */
[----:B------:R-:W-:Y:S01]  /*5b30*/  FFMA.FTZ R172, R188, UR41, -R9 ;  /* 0x00000029bcac7c23 */ /* 0x000fe20008010809 */
[----:B------:R-:W-:-:S01]  /*5b40*/  FFMA.FTZ R190, R190, UR41, -R197 ;  /* 0x00000029bebe7c23 */ /* 0x000fc200080108c5 */
[----:B------:R-:W0:Y:S01]  /*5b50*/  MUFU.EX2 R155, R155 ;  /* 0x0000009b009b7308 */ /* 0x000e220000000800 */
[----:B-1----:R-:W-:-:S01]  /*5b60*/  FFMA.FTZ R6, R7, R6, R154 ;  /* 0x0000000607067223 */ /* 0x002fc2000001009a */
[----:B------:R-:W-:Y:S01]  /*5b70*/  FFMA.FTZ R173, R189, UR41, -R9 ;  /* 0x00000029bdad7c23 */ /* 0x000fe20008010809 */
[----:B------:R-:W-:-:S01]  /*5b80*/  FFMA.FTZ R191, R191, UR41, -R197 ;  /* 0x00000029bfbf7c23 */ /* 0x000fc200080108c5 */
[----:B------:R-:W-:Y:S01]  /*5b90*/  FFMA.FTZ R176, R192, UR41, -R9 ;  /* 0x00000029c0b07c23 */ /* 0x000fe20008010809 */
[----:B------:R-:W-:-:S01]  /*5ba0*/  FFMA.FTZ R194, R194, UR41, -R197 ;  /* 0x00000029c2c27c23 */ /* 0x000fc200080108c5 */
[----:B------:R-:W-:Y:S01]  /*5bb0*/  FFMA.FTZ R177, R193, UR41, -R9 ;  /* 0x00000029c1b17c23 */ /* 0x000fe20008010809 */
[----:B------:R-:W-:-:S01]  /*5bc0*/  FFMA.FTZ R195, R195, UR41, -R197 ;  /* 0x00000029c3c37c23 */ /* 0x000fc200080108c5 */
[----:B------:R-:W1:Y:S01]  /*5bd0*/  MUFU.EX2 R12, R12 ;  /* 0x0000000c000c7308 */ /* 0x000e620000000800 */
[----:B--2---:R-:W-:-:S01]  /*5be0*/  FADD.FTZ R5, R11, R5 ;  /* 0x000000050b057221 */ /* 0x004fc20000010000 */
[----:B------:R-:W-:Y:S01]  /*5bf0*/  FFMA.FTZ R180, R196, UR41, -R9 ;  /* 0x00000029c4b47c23 */ /* 0x000fe20008010809 */
[----:B------:R-:W-:-:S01]  /*5c00*/  FFMA.FTZ R198, R198, UR41, -R197 ;  /* 0x00000029c6c67c23 */ /* 0x000fc200080108c5 */
[----:B------:R-:W-:Y:S01]  /*5c10*/  FFMA.FTZ R199, R199, UR41, -R197 ;  /* 0x00000029c7c77c23 */ /* 0x000fe200080108c5 */
[----:B------:R-:W-:-:S01]  /*5c20*/  FFMA.FTZ R184, R200, UR41, -R9 ;  /* 0x00000029c8b87c23 */ /* 0x000fc20008010809 */
[----:B------:R-:W-:Y:S01]  /*5c30*/  FFMA.FTZ R202, R202, UR41, -R197 ;  /* 0x00000029caca7c23 */ /* 0x000fe200080108c5 */
[----:B------:R-:W-:-:S01]  /*5c40*/  FFMA.FTZ R185, R201, UR41, -R9 ;  /* 0x00000029c9b97c23 */ /* 0x000fc20008010809 */
[----:B------:R-:W2:Y:S01]  /*5c50*/  MUFU.EX2 R158, R158 ;  /* 0x0000009e009e7308 */ /* 0x000ea20000000800 */
[----:B0-----:R-:W-:-:S01]  /*5c60*/  FADD.FTZ R6, R155, R6 ;  /* 0x000000069b067221 */ /* 0x001fc20000010000 */
[----:B------:R-:W-:Y:S01]  /*5c70*/  FFMA.FTZ R203, R203, UR41, -R197 ;  /* 0x00000029cbcb7c23 */ /* 0x000fe200080108c5 */
[----:B------:R-:W-:-:S01]  /*5c80*/  FFMA.FTZ R188, R204, UR41, -R9 ;  /* 0x00000029ccbc7c23 */ /* 0x000fc20008010809 */
[----:B------:R-:W-:Y:S01]  /*5c90*/  FFMA.FTZ R206, R206, UR41, -R197 ;  /* 0x00000029cece7c23 */ /* 0x000fe200080108c5 */
[----:B------:R-:W-:-:S01]  /*5ca0*/  FFMA.FTZ R189, R205, UR41, -R9 ;  /* 0x00000029cdbd7c23 */ /* 0x000fc20008010809 */
[----:B------:R-:W-:Y:S01]  /*5cb0*/  FFMA.FTZ R207, R207, UR41, -R197 ;  /* 0x00000029cfcf7c23 */ /* 0x000fe200080108c5 */
[----:B------:R-:W-:-:S01]  /*5cc0*/  FFMA.FTZ R192, R208, UR41, -R9 ;  /* 0x00000029d0c07c23 */ /* 0x000fc20008010809 */
[----:B------:R-:W0:Y:S01]  /*5cd0*/  MUFU.EX2 R13, R13 ;  /* 0x0000000d000d7308 */ /* 0x000e220000000800 */
[----:B-1----:R-:W-:-:S01]  /*5ce0*/  FADD.FTZ R5, R12, R5 ;  /* 0x000000050c057221 */ /* 0x002fc20000010000 */
        /* <DEDUP_REMOVED lines=9> */
[----:B------:R-:W-:-:S05]  /*5d80*/  IMAD.U32 R200, RZ, RZ, UR54 ;  /* 0x00000036ffc87e24 */ /* 0x000fca000f8e00ff */
[----:B------:R-:W2:Y:S01]  /*5d90*/  MUFU.EX2 R14, R14 ;  /* 0x0000000e000e7308 */ /* 0x000ea20000000800 */
[----:B0-----:R-:W-:-:S07]  /*5da0*/  FADD.FTZ R5, R13, R5 ;  /* 0x000000050d057221 */ /* 0x001fce0000010000 */
[----:B------:R-:W0:Y:S01]  /*5db0*/  MUFU.EX2 R162, R162 ;  /* 0x000000a200a27308 */ /* 0x000e220000000800 */
[----:B-1----:R-:W-:-:S07]  /*5dc0*/  FADD.FTZ R6, R159, R6 ;  /* 0x000000069f067221 */ /* 0x002fce0000010000 */
[----:B------:R-:W1:Y:S01]  /*5dd0*/  MUFU.EX2 R15, R15 ;  /* 0x0000000f000f7308 */ /* 0x000e620000000800 */
[----:B--2---:R-:W-:-:S07]  /*5de0*/  FADD.FTZ R5, R14, R5 ;  /* 0x000000050e057221 */ /* 0x004fce0000010000 */
[----:B------:R-:W2:Y:S01]  /*5df0*/  MUFU.EX2 R163, R163 ;  /* 0x000000a300a37308 */ /* 0x000ea20000000800 */
[----:B0-----:R-:W-:-:S07]  /*5e00*/  FADD.FTZ R6, R162, R6 ;  /* 0x00000006a2067221 */ /* 0x001fce0000010000 */
[----:B------:R-:W0:Y:S01]  /*5e10*/  MUFU.EX2 R20, R20 ;  /* 0x0000001400147308 */ /* 0x000e220000000800 */
[----:B-1----:R-:W-:-:S07]  /*5e20*/  FADD.FTZ R5, R15, R5 ;  /* 0x000000050f057221 */ /* 0x002fce0000010000 */
[----:B------:R-:W1:Y:S01]  /*5e30*/  MUFU.EX2 R166, R166 ;  /* 0x000000a600a67308 */ /* 0x000e620000000800 */
[----:B--2---:R-:W-:-:S01]  /*5e40*/  FADD.FTZ R6, R163, R6 ;  /* 0x00000006a3067221 */ /* 0x004fc20000010000 */
[----:B------:R-:W-:Y:S02]  /*5e50*/  WARPGROUP.DEPBAR.LE gsb0, 0x0 ;  /* 0x00008000000079c5 */ /* 0x000fe40000010000 */
[----:B------:R-:W-:-:S04]  /*5e60*/  WARPGROUP.ARRIVE ;  /* 0x00000000000079c5 */ /* 0x000fc80000000000 */
[----:B------:R-:W2:Y:S01]  /*5e70*/  MUFU.EX2 R21, R21 ;  /* 0x0000001500157308 */ /* 0x000ea20000000800 */
[----:B0-----:R-:W-:-:S01]  /*5e80*/  FADD.FTZ R5, R20, R5 ;  /* 0x0000000514057221 */ /* 0x001fc20000010000 */
[----:B------:R-:W0:Y:S01]  /*5e90*/  S2R R219, SR_TID.X ;  /* 0x0000000000db7919 */ /* 0x000e220000002100 */
[----:B------:R-:W-:Y:S01]  /*5ea0*/  QGMMA.64x256x32.F32.E4M3.E4M3 R24, R220, gdesc[UR4], R24, gsb0 ;  /* 0x03e00004dc187df3 */ /* 0x000fe20008000818 */
[----:B------:R-:W-:Y:S01]  /*5eb0*/  UIADD3 UR6, UR10, 0x4, URZ ;  /* 0x000000040a067890 */ /* 0x000fe2000fffe03f */
[----:B-1----:R-:W-:Y:S01]  /*5ec0*/  FADD.FTZ R6, R166, R6 ;  /* 0x00000006a6067221 */ /* 0x002fe20000010000 */
[----:B------:R-:W-:Y:S02]  /*5ed0*/  UMOV UR7, 0x40000040 ;  /* 0x4000004000077882 */ /* 0x000fe40000000000 */
[----:B------:R-:W1:Y:S08]  /*5ee0*/  MUFU.EX2 R167, R167 ;  /* 0x000000a700a77308 */ /* 0x000e700000000800 */
[----:B------:R-:W3:Y:S01]  /*5ef0*/  MUFU.EX2 R152, R152 ;  /* 0x0000009800987308 */ /* 0x000ee20000000800 */
[----:B--2---:R-:W-:-:S07]  /*5f00*/  FADD.FTZ R5, R21, R5 ;  /* 0x0000000515057221 */ /* 0x004fce0000010000 */
[----:B------:R-:W2:Y:S01]  /*5f10*/  MUFU.EX2 R170, R170 ;  /* 0x000000aa00aa7308 */ /* 0x000ea20000000800 */
[----:B-1----:R-:W-:-:S07]  /*5f20*/  FADD.FTZ R6, R167, R6 ;  /* 0x00000006a7067221 */ /* 0x002fce0000010000 */
[----:B------:R-:W1:Y:S01]  /*5f30*/  MUFU.EX2 R153, R153 ;  /* 0x0000009900997308 */ /* 0x000e620000000800 */
[----:B---3--:R-:W-:-:S01]  /*5f40*/  FADD.FTZ R5, R152, R5 ;  /* 0x0000000598057221 */ /* 0x008fc20000010000 */
[----:B0-----:R-:W-:Y:S02]  /*5f50*/  LOP3.LUT P1, RZ, R219, 0x7f, RZ, 0xc0, !PT ;  /* 0x0000007fdbff7812 */ /* 0x001fe4000782c0ff */
[----:B------:R-:W-:-:S04]  /*5f60*/  SHF.R.U32.HI R219, RZ, 0x7, R219 ;  /* 0x00000007ffdb7819 */ /* 0x000fc800000116db */
[----:B------:R-:W0:Y:S01]  /*5f70*/  MUFU.EX2 R171, R171 ;  /* 0x000000ab00ab7308 */ /* 0x000e220000000800 */
[----:B--2---:R-:W-:-:S01]  /*5f80*/  FADD.FTZ R6, R170, R6 ;  /* 0x00000006aa067221 */ /* 0x004fc20000010000 */
[----:B------:R-:W-:-:S05]  /*5f90*/  IADD3 R201, -R219, 0xb, RZ ;  /* 0x0000000bdbc97810 */ /* 0x000fca0007ffe1ff */
[----:B------:R-:W-:Y:S01]  /*5fa0*/  @!P1 IMAD R200, R200, 0x8, R0 ;  /* 0x00000008c8c89824 */ /* 0x000fe200078e0200 */
[----:B------:R-:W2:Y:S01]  /*5fb0*/  MUFU.EX2 R156, R156 ;  /* 0x0000009c009c7308 */ /* 0x000ea20000000800 */
[----:B-1----:R-:W-:-:S02]  /*5fc0*/  FADD.FTZ R5, R153, R5 ;  /* 0x0000000599057221 */ /* 0x002fc40000010000 */
[----:B------:R-:W-:-:S05]  /*5fd0*/  @!P1 VIADD R200, R200, 0x38840 ;  /* 0x00038840c8c89836 */ /* 0x000fca0000000000 */
[----:B------:R-:W1:Y:S01]  /*5fe0*/  MUFU.EX2 R174, R174 ;  /* 0x000000ae00ae7308 */ /* 0x000e620000000800 */
[----:B0-----:R-:W-:-:S01]  /*5ff0*/  FADD.FTZ R6, R171, R6 ;  /* 0x00000006ab067221 */ /* 0x001fc20000010000 */
[----:B------:R-:W-:-:S06]  /*6000*/  @!P1 PRMT R200, RZ, 0x654, R200 ;  /* 0x00000654ffc89816 */ /* 0x000fcc00000000c8 */
        /* <DEDUP_REMOVED lines=54> */
[----:B------:R-:W-:Y:S02]  /*6370*/  WARPGROUP.DEPBAR.LE gsb0, 0x0 ;  /* 0x00008000000079c5 */ /* 0x000fe40000010000 */
[----:B------:R-:W-:-:S04]  /*6380*/  WARPGROUP.ARRIVE ;  /* 0x00000000000079c5 */ /* 0x000fc80000000000 */
[----:B------:R-:W0:Y:S01]  /*6390*/  MUFU.EX2 R202, R202 ;  /* 0x000000ca00ca7308 */ /* 0x000e220000000800 */
[----:B--2---:R-:W-:-:S01]  /*63a0*/  FADD.FTZ R6, R199, R6 ;  /* 0x00000006c7067221 */ /* 0x004fc20000010000 */
[----:B------:R-:W-:Y:S01]  /*63b0*/  QGMMA.64x256x32.F32.E4M3.E4M3 R24, R224, gdesc[UR4], R24, gsb0 ;  /* 0x03e00004e0187df3 */ /* 0x000fe20008000818 */
[----:B------:R-:W-:Y:S01]  /*63c0*/  UIADD3 UR6, UR10, 0x6, URZ ;  /* 0x000000060a067890 */ /* 0x000fe2000fffe03f */
[----:B------:R-:W-:-:S04]  /*63d0*/  UMOV UR7, 0x40000040 ;  /* 0x4000004000077882 */ /* 0x000fc80000000000 */
        /* <DEDUP_REMOVED lines=28> */
[----:B--2---:R-:W-:-:S03]  /*65a0*/  FADD.FTZ R5, R9, R5 ;  /* 0x0000000509057221 */ /* 0x004fc60000010000 */
[----:B-1----:R-:W-:Y:S01]  /*65b0*/  FADD.FTZ R6, R197, R6 ;  /* 0x00000006c5067221 */ /* 0x002fe20000010000 */
[----:B------:R-:W-:Y:S02]  /*65c0*/  WARPGROUP.DEPBAR.LE gsb0, 0x0 ;  /* 0x00008000000079c5 */ /* 0x000fe40000010000 */
[----:B------:R-:W-:-:S06]  /*65d0*/  WARPGROUP.ARRIVE ;  /* 0x00000000000079c5 */ /* 0x000fcc0000000000 */
[----:B------:R-:W-:Y:S03]  /*65e0*/  QGMMA.64x256x32.F32.E4M3.E4M3 R24, R228, gdesc[UR4], R24, gsb0 ;  /* 0x03e00004e4187df3 */ /* 0x000fe60008000818 */
[----:B------:R-:W-:Y:S02]  /*65f0*/  WARPGROUP.DEPBAR.LE gsb0, 0x0 ;  /* 0x00008000000079c5 */ /* 0x000fe40000010000 */
[----:B------:R0:W-:Y:S06]  /*6600*/  BAR.ARV R201, 0x100 ;  /* 0x000400c90000751d */ /* 0x0001ec0000002000 */
[----:B------:R0:W-:Y:S01]  /*6610*/  @!P1 SYNCS.ARRIVE.TRANS64.RED.A1T0 RZ, [R200+URZ], RZ ;  /* 0x000000ffc8ff99a7 */ /* 0x0001e2000810043f */
[----:B------:R-:W-:Y:S05]  /*6620*/  @!P0 BRA `(.L_x_162) ;  /* 0x0000000000048947 */ /* 0x000fea0003800000 */
[----:B------:R-:W-:Y:S01]  /*6630*/  BPT.TRAP 0x1 ;  /* 0x000000040000795c */ /* 0x000fe20000300000 */
.L_x_162:
[----:B------:R-:W-:Y:S01]  /*6640*/  F2FP.SATFINITE.E4M3.F32.PACK_AB_MERGE_C R12, R13, R12, RZ ;  /* 0x0000000c0d0c723e */ /* 0x000fe200048070ff */
[----:B------:R-:W-:Y:S01]  /*6650*/  UISETP.GT.AND UP0, UPT, UR52, UR40, UPT ;  /* 0x000000283400728c */ /* 0x000fe2000bf04270 */
[----:B------:R-:W-:Y:S01]  /*6660*/  F2FP.SATFINITE.E4M3.F32.PACK_AB_MERGE_C R158, R159, R158, RZ ;  /* 0x0000009e9f9e723e */ /* 0x000fe200048070ff */
[----:B------:R-:W-:Y:S01]  /*6670*/  UIADD3 UR52, UR52, -0x1, URZ ;  /* 0xffffffff34347890 */ /* 0x000fe2000fffe03f */
[----:B------:R-:W-:Y:S01]  /*6680*/  F2FP.SATFINITE.E4M3.F32.PACK_AB_MERGE_C R12, R11, R10, R12 ;  /* 0x0000000a0b0c723e */ /* 0x000fe2000480700c */
[----:B------:R-:W-:Y:S01]  /*6690*/  IMAD.U32 R10, RZ, RZ, UR53 ;  /* 0x00000035ff0a7e24 */ /* 0x000fe2000f8e00ff */
[----:B------:R-:W-:Y:S01]  /*66a0*/  F2FP.SATFINITE.E4M3.F32.PACK_AB_MERGE_C R20, R21, R20, RZ ;  /* 0x000000141514723e */ /* 0x000fe200048070ff */
[----:B------:R-:W-:Y:S01]  /*66b0*/  UMOV UR55, UR46 ;  /* 0x0000002e00377c82 */ /* 0x000fe20008000000 */
[----:B------:R-:W-:Y:S01]  /*66c0*/  PLOP3.LUT P1, PT, PT, PT, UP0, 0x80, 0x0 ;  /* 0x000000000000781c */ /* 0x000fe20003f2f008 */
[----:B------:R-:W-:Y:S01]  /*66d0*/  IMAD R10, R10, 0x8, R0 ;  /* 0x000000080a0a7824 */ /* 0x000fe200078e0200 */
[----:B------:R-:W-:Y:S01]  /*66e0*/  F2FP.SATFINITE.E4M3.F32.PACK_AB_MERGE_C R166, R167, R166, RZ ;  /* 0x000000a6a7a6723e */ /* 0x000fe200048070ff */
[----:B------:R-:W-:Y:S01]  /*66f0*/  UMOV UR53, UR54 ;  /* 0x0000003600357c82 */ /* 0x000fe20008000000 */
[----:B------:R-:W-:Y:S01]  /*6700*/  F2FP.SATFINITE.E4M3.F32.PACK_AB_MERGE_C R156, R157, R156, RZ ;  /* 0x0000009c9d9c723e */ /* 0x000fe200048070ff */
[----:B------:R-:W-:Y:S01]  /*6710*/  VIADD R11, R10, 0x38860 ;  /* 0x000388600a0b7836 */ /* 0x000fe20000000000 */
[----:B------:R-:W-:Y:S01]  /*6720*/  F2FP.SATFINITE.E4M3.F32.PACK_AB_MERGE_C R174, R175, R174, RZ ;  /* 0x000000aeafae723e */ /* 0x000fe200048070ff */
[----:B------:R-:W-:Y:S01]  /*6730*/  FMUL.FTZ R24, R24, R8 ;  /* 0x0000000818187220 */ /* 0x000fe20000410000 */
        /* <DEDUP_REMOVED lines=9> */
[-C--:B------:R-:W-:Y:S01]  /*67d0*/  FMUL.FTZ R33, R33, R8.reuse ;  /* 0x0000000821217220 */ /* 0x080fe20000410000 */
[----:B------:R-:W-:Y:S01]  /*67e0*/  PRMT R11, R2, 0x654, R11 ;  /* 0x00000654020b7816 */ /* 0x000fe2000000000b */
[----:B------:R-:W-:Y:S01]  /*67f0*/  FMUL.FTZ R36, R36, R8 ;  /* 0x0000000824247220 */ /* 0x000fe20000410000 */
[----:B------:R-:W-:Y:S01]  /*6800*/  F2FP.SATFINITE.E4M3.F32.PACK_AB_MERGE_C R158, R155, R154, R158 ;  /* 0x0000009a9b9e723e */ /* 0x000fe2000480709e */
[----:B------:R-:W-:Y:S01]  /*6810*/  FMUL.FTZ R37, R37, R8 ;  /* 0x0000000825257220 */ /* 0x000fe20000410000 */
[----:B------:R-:W-:Y:S01]  /*6820*/  F2FP.SATFINITE.E4M3.F32.PACK_AB_MERGE_C R20, R15, R14, R20 ;  /* 0x0000000e0f14723e */ /* 0x000fe20004807014 */
[----:B------:R1:W-:Y:S01]  /*6830*/  SYNCS.ARRIVE.TRANS64.RED.A1T0 RZ, [R11+URZ], RZ ;  /* 0x000000ff0bff79a7 */ /* 0x0003e2000810043f */
[----:B------:R-:W-:Y:S01]  /*6840*/  F2FP.SATFINITE.E4M3.F32.PACK_AB_MERGE_C R166, R163, R162, R166 ;  /* 0x000000a2a3a6723e */ /* 0x000fe200048070a6 */
[----:B------:R-:W-:Y:S01]  /*6850*/  FMUL.FTZ R40, R40, R8 ;  /* 0x0000000828287220 */ /* 0x000fe20000410000 */
        /* <DEDUP_REMOVED lines=132> */
[----:B------:R-:W-:Y:S01]  /*70a0*/  IMAD.MOV.U32 R7, RZ, RZ, R4 ;  /* 0x000000ffff077224 */ /* 0x000fe200078e0004 */
[----:B------:R-:W-:Y:S01]  /*70b0*/  F2FP.SATFINITE.E4M3.F32.PACK_AB_MERGE_C R228, R185, R184, R188 ;  /* 0x000000b8b9e4723e */ /* 0x000fe200048070bc */
[----:B------:R-:W-:Y:S01]  /*70c0*/  IMAD.MOV.U32 R8, RZ, RZ, R3 ;  /* 0x000000ffff087224 */ /* 0x000fe200078e0003 */
[----:B------:R-:W-:Y:S01]  /*70d0*/  F2FP.SATFINITE.E4M3.F32.PACK_AB_MERGE_C R229, R203, R202, R206 ;  /* 0x000000cacbe5723e */ /* 0x000fe200048070ce */
[----:B------:R-:W-:Y:S01]  /*70e0*/  IMAD.MOV.U32 R216, RZ, RZ, R12 ;  /* 0x000000ffffd87224 */ /* 0x000fe200078e000c */
[----:B------:R-:W-:Y:S01]  /*70f0*/  F2FP.SATFINITE.E4M3.F32.PACK_AB_MERGE_C R230, R193, R192, R9 ;  /* 0x000000c0c1e6723e */ /* 0x000fe20004807009 */
[----:B------:R-:W-:Y:S01]  /*7100*/  IMAD.MOV.U32 R217, RZ, RZ, R158 ;  /* 0x000000ffffd97224 */ /* 0x000fe200078e009e */
[----:B------:R-:W-:Y:S01]  /*7110*/  F2FP.SATFINITE.E4M3.F32.PACK_AB_MERGE_C R231, R211, R210, R197 ;  /* 0x000000d2d3e7723e */ /* 0x000fe200048070c5 */
[----:B------:R-:W-:-:S02]  /*7120*/  IMAD.MOV.U32 R218, RZ, RZ, R20 ;  /* 0x000000ffffda7224 */ /* 0x000fc400078e0014 */
[----:B------:R-:W-:Y:S02]  /*7130*/  IMAD.MOV.U32 R219, RZ, RZ, R166 ;  /* 0x000000ffffdb7224 */ /* 0x000fe400078e00a6 */
[----:B------:R-:W-:Y:S02]  /*7140*/  IMAD.MOV.U32 R220, RZ, RZ, R156 ;  /* 0x000000ffffdc7224 */ /* 0x000fe400078e009c */
[----:B------:R-:W-:Y:S02]  /*7150*/  IMAD.MOV.U32 R221, RZ, RZ, R174 ;  /* 0x000000ffffdd7224 */ /* 0x000fe400078e00ae */
[----:B------:R-:W-:Y:S02]  /*7160*/  IMAD.MOV.U32 R222, RZ, RZ, R164 ;  /* 0x000000ffffde7224 */ /* 0x000fe400078e00a4 */
[----:B------:R-:W-:Y:S02]  /*7170*/  IMAD.MOV.U32 R223, RZ, RZ, R182 ;  /* 0x000000ffffdf7224 */ /* 0x000fe400078e00b6 */
[----:B------:R-:W-:-:S02]  /*7180*/  IMAD.MOV.U32 R224, RZ, RZ, R172 ;  /* 0x000000ffffe07224 */ /* 0x000fc400078e00ac */
[----:B------:R-:W-:Y:S02]  /*7190*/  IMAD.MOV.U32 R225, RZ, RZ, R190 ;  /* 0x000000ffffe17224 */ /* 0x000fe400078e00be */
[----:B------:R-:W-:Y:S01]  /*71a0*/  IMAD.MOV.U32 R226, RZ, RZ, R180 ;  /* 0x000000ffffe27224 */ /* 0x000fe200078e00b4 */
[----:B-1----:R-:W-:Y:S06]  /*71b0*/  @P1 BRA `(.L_x_163) ;  /* 0xffffffd800e01947 */ /* 0x002fec000383ffff */
.L_x_153:
[----:B------:R-:W-:Y:S06]  /*71c0*/  BAR.ARV 0x8, 0x180 ;  /* 0x0206000000007b1d */ /* 0x000fec0000002000 */
[----:B------:R-:W-:Y:S05]  /*71d0*/  @!P0 BRA `(.L_x_164) ;  /* 0x0000000000048947 */ /* 0x000fea0003800000 */
[----:B------:R-:W-:Y:S01]  /*71e0*/  BPT.TRAP 0x1 ;  /* 0x000000040000795c */ /* 0x000fe20000300000 */
.L_x_164:
[----:B------:R-:W-:Y:S02]  /*71f0*/  IMAD.U32 R8, RZ, RZ, UR46 ;  /* 0x0000002eff087e24 */ /* 0x000fe4000f8e00ff */
[----:B------:R-:W-:-:S03]  /*7200*/  IMAD.U32 R7, RZ, RZ, UR54 ;  /* 0x00000036ff077e24 */ /* 0x000fc6000f8e00ff */
[----:B------:R-:W-:Y:S01]  /*7210*/  SHF.L.U32 R8, R8, 0x1f, RZ ;  /* 0x0000001f08087819 */ /* 0x000fe200000006ff */
[----:B------:R-:W-:-:S04]  /*7220*/  IMAD R7, R7, 0x8, R0 ;  /* 0x0000000807077824 */ /* 0x000fc800078e0200 */
[----:B------:R1:W2:Y:S01]  /*7230*/  SYNCS.PHASECHK.TRANS64.TRYWAIT P1, [R7+URZ+0x38850], R8 ;  /* 0x03885008070075a7 */ /* 0x0002a2000802017f */
[----:B------:R-:W-:Y:S05]  /*7240*/  @!P0 BRA `(.L_x_165) ;  /* 0x0000000000048947 */ /* 0x000fea0003800000 */
[----:B------:R-:W-:Y:S01]  /*7250*/  BPT.TRAP 0x1 ;  /* 0x000000040000795c */ /* 0x000fe20000300000 */
.L_x_165:
[----:B------:R-:W-:Y:S02]  /*7260*/  VIADD R0, R0, 0x400 ;  /* 0x0000040000007836 */ /* 0x000fe40000000000 */
[----:B------:R-:W-:-:S03]  /*7270*/  IMAD.U32 R9, RZ, RZ, UR54 ;  /* 0x00000036ff097e24 */ /* 0x000fc6000f8e00ff */
[----:B------:R-:W-:-:S04]  /*7280*/  SHF.R.U32.HI R0, RZ, 0x4, R0 ;  /* 0x00000004ff007819 */ /* 0x000fc80000011600 */
[----:B------:R-:W-:-:S04]  /*7290*/  LOP3.LUT R0, R0, 0x3fff, RZ, 0xc0, !PT ;  /* 0x00003fff00007812 */ /* 0x000fc800078ec0ff */
[----:B------:R-:W-:Y:S01]  /*72a0*/  LOP3.LUT R0, R0, 0x10000, RZ, 0xfc, !PT ;  /* 0x0001000000007812 */ /* 0x000fe200078efcff */
[----:B--2---:R-:W-:Y:S06]  /*72b0*/  @P1 BRA `(.L_x_166) ;  /* 0x0000000000081947 */ /* 0x004fec0003800000 */
[----:B------:R-:W2:Y:S02]  /*72c0*/  SYNCS.PHASECHK.TRANS64.TRYWAIT P1, [R7+URZ+0x38850], R8 ;  /* 0x03885008070075a7 */ /* 0x000ea4000802017f */
[----:B--2---:R-:W-:Y:S05]  /*72d0*/  @!P1 BRA `(.L_x_167) ;  /* 0x000000d000ec9947 */ /* 0x004fea0003800000 */
.L_x_166:
[----:B-12---:R-:W-:Y:S01]  /*72e0*/  IMAD R8, R9, 0x800, R0 ;  /* 0x0000080009087824 */ /* 0x006fe200078e0200 */
[----:B------:R-:W-:Y:S05]  /*72f0*/  WARPSYNC.ALL ;  /* 0x0000000000007948 */ /* 0x000fea0003800000 */
[----:B------:R-:W-:Y:S01]  /*7300*/  IMAD.MOV.U32 R9, RZ, RZ, 0x40000040 ;  /* 0x40000040ff097424 */ /* 0x000fe200078e00ff */
[C---:B------:R-:W-:Y:S01]  /*7310*/  R2UR UR6, R8.reuse ;  /* 0x00000000080672ca */ /* 0x040fe200000e0000 */
[----:B------:R-:W-:Y:S01]  /*7320*/  WARPGROUP.ARRIVE ;  /* 0x00000000000079c5 */ /* 0x000fe20000000000 */
[C---:B------:R-:W-:Y:S01]  /*7330*/  VIADD R10, R8.reuse, 0x2 ;  /* 0x00000002080a7836 */ /* 0x040fe20000000000 */
[----:B------:R-:W-:Y:S01]  /*7340*/  ULDC.64 UR4, c[0x0][0x9a0] ;  /* 0x0002680000047ab9 */ /* 0x000fe20000000a00 */
[----:B------:R-:W-:Y:S01]  /*7350*/  R2UR UR7, R9 ;  /* 0x00000000090772ca */ /* 0x000fe200000e0000 */
[----:B------:R-:W-:Y:S01]  /*7360*/  IMAD.MOV.U32 R11, RZ, RZ, 0x40000040 ;  /* 0x40000040ff0b7424 */ /* 0x000fe200078e00ff */
[----:B------:R-:W-:Y:S01]  /*7370*/  ISETP.NE.U32.AND P1, PT, RZ, UR4, PT ;  /* 0x00000004ff007c0c */ /* 0x000fe2000bf25070 */
[----:B------:R-:W-:-:S02]  /*7380*/  VIADD R14, R8, 0x4 ;  /* 0x00000004080e7836 */ /* 0x000fc40000000000 */
[----:B------:R-:W-:Y:S01]  /*7390*/  IMAD.MOV.U32 R15, RZ, RZ, 0x40000040 ;  /* 0x40000040ff0f7424 */ /* 0x000fe200078e00ff */
[----:B------:R-:W-:-:S07]  /*73a0*/  ISETP.NE.AND.EX P1, PT, RZ, UR5, PT, P1 ;  /* 0x00000005ff007c0c */ /* 0x000fce000bf25310 */
[----:B------:R-:W-:Y:S01]  /*73b0*/  QGMMA.64x256x32.F32.E4M3.E4M3 R24, R216, gdesc[UR4], R24, gsb0 ;  /* 0x03e00004d8187df3 */ /* 0x000fe20008000818 */
[----:B------:R-:W-:Y:S02]  /*73c0*/  R2UR UR6, R10 ;  /* 0x000000000a0672ca */ /* 0x000fe400000e0000 */
[----:B------:R-:W-:-:S03]  /*73d0*/  R2UR UR7, R11 ;  /* 0x000000000b0772ca */ /* 0x000fc600000e0000 */
[----:B------:R-:W1:Y:S08]  /*73e0*/  @P1 LDC.64 R10, c[0x0][0x9c8] ;  /* 0x00027200ff0a1b82 */ /* 0x000e700000000a00 */
[----:B------:R-:W2:Y:S01]  /*73f0*/  @P1 LDC.64 R12, c[0x0][0x9d0] ;  /* 0x00027400ff0c1b82 */ /* 0x000ea20000000a00 */
[----:B-1----:R-:W-:-:S04]  /*7400*/  @P1 IMAD R0, R10, UR37, RZ ;  /* 0x000000250a001c24 */ /* 0x002fc8000f8e02ff */
[----:B------:R-:W-:Y:S02]  /*7410*/  @P1 IMAD R9, R11, UR36, R0 ;  /* 0x000000240b091c24 */ /* 0x000fe4000f8e0200 */
[----:B------:R-:W-:-:S04]  /*7420*/  @P1 IMAD.WIDE.U32 R10, R10, UR36, RZ ;  /* 0x000000240a0a1c25 */ /* 0x000fc8000f8e00ff */
[----:B------:R-:W-:Y:S02]  /*7430*/  @P1 IMAD.IADD R11, R11, 0x1, R9 ;  /* 0x000000010b0b1824 */ /* 0x000fe400078e0209 */
[----:B--2---:R-:W-:-:S04]  /*7440*/  @P1 IMAD.WIDE.U32 R10, R12, UR42, R10 ;  /* 0x0000002a0c0a1c25 */ /* 0x004fc8000f8e000a */
[----:B------:R-:W-:Y:S01]  /*7450*/  @P1 IMAD R13, R13, UR42, R11 ;  /* 0x0000002a0d0d1c24 */ /* 0x000fe2000f8e020b */
[----:B------:R-:W-:-:S04]  /*7460*/  @P1 LEA R12, P2, R10, UR4, 0x2 ;  /* 0x000000040a0c1c11 */ /* 0x000fc8000f8410ff */
[----:B------:R-:W-:Y:S01]  /*7470*/  @P1 LEA.HI.X R13, R10, UR5, R13, 0x2, P2 ;  /* 0x000000050a0d1c11 */ /* 0x000fe200090f140d */
[----:B------:R-:W-:-:S06]  /*7480*/  IMAD.MOV.U32 R10, RZ, RZ, 0x3f800000 ;  /* 0x3f800000ff0a7424 */ /* 0x000fcc00078e00ff */
[----:B------:R1:W2:Y:S01]  /*7490*/  @P1 LDG.E R10, desc[UR50][R12.64] ;  /* 0x000000320c0a1981 */ /* 0x0002a2000c1e1900 */
[----:B------:R-:W-:Y:S02]  /*74a0*/  WARPGROUP.DEPBAR.LE gsb0, 0x0 ;  /* 0x00008000000079c5 */ /* 0x000fe40000010000 */
[----:B------:R-:W-:-:S06]  /*74b0*/  WARPGROUP.ARRIVE ;  /* 0x00000000000079c5 */ /* 0x000fcc0000000000 */
[----:B------:R-:W-:Y:S01]  /*74c0*/  QGMMA.64x256x32.F32.E4M3.E4M3 R24, R220, gdesc[UR4], R24, gsb0 ;  /* 0x03e00004dc187df3 */ /* 0x000fe20008000818 */
[----:B------:R-:W-:Y:S02]  /*74d0*/  R2UR UR6, R14 ;  /* 0x000000000e0672ca */ /* 0x000fe400000e0000 */
[----:B------:R-:W-:Y:S01]  /*74e0*/  R2UR UR7, R15 ;  /* 0x000000000f0772ca */ /* 0x000fe200000e0000 */
[----:B------:R-:W-:Y:S02]  /*74f0*/  VIADD R8, R8, 0x6 ;  /* 0x0000000608087836 */ /* 0x000fe40000000000 */
[----:B------:R-:W-:Y:S01]  /*7500*/  IMAD.MOV.U32 R9, RZ, RZ, 0x40000040 ;  /* 0x40000040ff097424 */ /* 0x000fe200078e00ff */
[----:B------:R-:W3:Y:S04]  /*7510*/  SHFL.BFLY PT, R0, R5, 0x2, 0x1f ;  /* 0x0c401f0005007f89 */ /* 0x000ee800000e0000 */
[----:B------:R-:W4:Y:S01]  /*7520*/  SHFL.BFLY PT, R11, R6, 0x2, 0x1f ;  /* 0x0c401f00060b7f89 */ /* 0x000f2200000e0000 */
[----:B------:R-:W-:-:S02]  /*7530*/  WARPGROUP.DEPBAR.LE gsb0, 0x0 ;  /* 0x00008000000079c5 */ /* 0x000fc40000010000 */
[----:B------:R-:W-:-:S14]  /*7540*/  WARPGROUP.ARRIVE ;  /* 0x00000000000079c5 */ /* 0x000fdc0000000000 */
[----:B------:R-:W-:Y:S01]  /*7550*/  QGMMA.64x256x32.F32.E4M3.E4M3 R24, R224, gdesc[UR4], R24, gsb0 ;  /* 0x03e00004e0187df3 */ /* 0x000fe20008000818 */
[----:B------:R-:W-:Y:S02]  /*7560*/  R2UR UR6, R8 ;  /* 0x00000000080672ca */ /* 0x000fe400000e0000 */
[----:B------:R-:W-:Y:S01]  /*7570*/  R2UR UR7, R9 ;  /* 0x00000000090772ca */ /* 0x000fe200000e0000 */
[----:B---3--:R-:W-:-:S01]  /*7580*/  FADD.FTZ R0, R0, R5 ;  /* 0x0000000500007221 */ /* 0x008fc20000010000 */
[----:B----4-:R-:W-:-:S04]  /*7590*/  FADD.FTZ R11, R11, R6 ;  /* 0x000000060b0b7221 */ /* 0x010fc80000010000 */
[----:B------:R-:W3:Y:S04]  /*75a0*/  SHFL.BFLY PT, R9, R0, 0x1, 0x1f ;  /* 0x0c201f0000097f89 */ /* 0x000ee800000e0000 */
[----:B------:R-:W4:Y:S01]  /*75b0*/  SHFL.BFLY PT, R8, R11, 0x1, 0x1f ;  /* 0x0c201f000b087f89 */ /* 0x000f2200000e0000 */
[----:B------:R-:W-:Y:S02]  /*75c0*/  IMAD.MOV.U32 R5, RZ, RZ, RZ ;  /* 0x000000ffff057224 */ /* 0x000fe400078e00ff */
[----:B---3--:R-:W-:Y:S01]  /*75d0*/  FADD.FTZ R9, R0, R9 ;  /* 0x0000000900097221 */ /* 0x008fe20000010000 */
[----:B----4-:R-:W-:-:S04]  /*75e0*/  FADD.FTZ R14, R11, R8 ;  /* 0x000000080b0e7221 */ /* 0x010fc80000010000 */
[C---:B------:R-:W-:Y:S01]  /*75f0*/  FSETP.NE.FTZ.AND P1, PT, R9.reuse, RZ, PT ;  /* 0x000000ff0900720b */ /* 0x040fe20003f35000 */
[----:B-1----:R-:W-:Y:S01]  /*7600*/  FMUL.FTZ R13, R9, 0.00390625 ;  /* 0x3b800000090d7820 */ /* 0x002fe20000410000 */
[----:B------:R-:W-:-:S04]  /*7610*/  FMUL.FTZ R12, R14, 0.00390625 ;  /* 0x3b8000000e0c7820 */ /* 0x000fc80000410000 */
[----:B------:R-:W-:Y:S02]  /*7620*/  FSETP.NE.FTZ.AND P2, PT, R13, RZ, PT ;  /* 0x000000ff0d00720b */ /* 0x000fe40003f55000 */
[----:B------:R-:W-:-:S05]  /*7630*/  FSETP.NE.FTZ.AND P3, PT, R12, RZ, PT ;  /* 0x000000ff0c00720b */ /* 0x000fca0003f75000 */
[----:B------:R-:W-:Y:S01]  /*7640*/  @P1 MUFU.RCP R5, R9 ;  /* 0x0000000900051308 */ /* 0x000fe20000001000 */
[----:B------:R-:W-:Y:S01]  /*7650*/  FSETP.NE.FTZ.AND P1, PT, R14, RZ, PT ;  /* 0x000000ff0e00720b */ /* 0x000fe20003f35000 */
[----:B------:R-:W-:-:S06]  /*7660*/  IMAD.MOV.U32 R11, RZ, RZ, RZ ;  /* 0x000000ffff0b7224 */ /* 0x000fcc00078e00ff */
[----:B------:R-:W1:Y:S08]  /*7670*/  @P2 MUFU.LG2 R8, R13 ;  /* 0x0000000d00082308 */ /* 0x000e700000000c00 */
[----:B------:R-:W3:Y:S08]  /*7680*/  @P3 MUFU.LG2 R12, R12 ;  /* 0x0000000c000c3308 */ /* 0x000ef00000000c00 */
[----:B------:R-:W4:Y:S01]  /*7690*/  @P1 MUFU.RCP R11, R14 ;  /* 0x0000000e000b1308 */ /* 0x000f220000001000 */
[----:B------:R-:W-:-:S02]  /*76a0*/  IMAD.U32 R6, RZ, RZ, UR41 ;  /* 0x00000029ff067e24 */ /* 0x000fc4000f8e00ff */
[----:B------:R-:W-:Y:S02]  /*76b0*/  IMAD.U32 R20, RZ, RZ, UR41 ;  /* 0x00000029ff147e24 */ /* 0x000fe4000f8e00ff */
[----:B-1----:R-:W-:Y:S01]  /*76c0*/  @P2 FMUL.FTZ R9, R8, 0.69314718246459960938 ;  /* 0x3f31721808092820 */ /* 0x002fe20000410000 */
[----:B------:R-:W-:Y:S01]  /*76d0*/  @P2 FMUL.FTZ R6, R6, 0.69314718246459960938 ;  /* 0x3f31721806062820 */ /* 0x000fe20000410000 */
[----:B------:R-:W-:Y:S01]  /*76e0*/  @P3 FMUL.FTZ R20, R20, 0.69314718246459960938 ;  /* 0x3f31721814143820 */ /* 0x000fe20000410000 */
[----:B---3--:R-:W-:Y:S01]  /*76f0*/  @P3 FMUL.FTZ R13, R12, 0.69314718246459960938 ;  /* 0x3f3172180c0d3820 */ /* 0x008fe20000410000 */
[----:B------:R-:W-:Y:S02]  /*7700*/  IMAD.MOV.U32 R0, RZ, RZ, -0x800000 ;  /* 0xff800000ff007424 */ /* 0x000fe400078e00ff */
[----:B------:R-:W-:Y:S01]  /*7710*/  @P2 FFMA.FTZ R0, R6, R3, R9 ;  /* 0x0000000306002223 */ /* 0x000fe20000010009 */
[----:B------:R-:W-:Y:S02]  /*7720*/  IMAD.MOV.U32 R160, RZ, RZ, -0x800000 ;  /* 0xff800000ffa07424 */ /* 0x000fe400078e00ff */
[----:B------:R-:W-:Y:S01]  /*7730*/  @P3 FFMA.FTZ R160, R20, R4, R13 ;  /* 0x0000000414a03223 */ /* 0x000fe2000001000d */
[-C--:B--2---:R-:W-:Y:S01]  /*7740*/  FMUL.FTZ R152, R5, R10.reuse ;  /* 0x0000000a05987220 */ /* 0x084fe20000410000 */
[----:B----4-:R-:W-:Y:S01]  /*7750*/  FMUL.FTZ R3, R11, R10 ;  /* 0x0000000a0b037220 */ /* 0x010fe20000410000 */
[----:B------:R-:W-:-:S02]  /*7760*/  WARPGROUP.DEPBAR.LE gsb0, 0x0 ;  /* 0x00008000000079c5 */ /* 0x000fc40000010000 */
[----:B------:R-:W-:-:S06]  /*7770*/  WARPGROUP.ARRIVE ;  /* 0x00000000000079c5 */ /* 0x000fcc0000000000 */
[----:B------:R-:W-:Y:S03]  /*7780*/  QGMMA.64x256x32.F32.E4M3.E4M3 R24, R228, gdesc[UR4], R24, gsb0 ;  /* 0x03e00004e4187df3 */ /* 0x000fe60008000818 */
[----:B------:R-:W-:Y:S02]  /*7790*/  WARPGROUP.DEPBAR.LE gsb0, 0x0 ;  /* 0x00008000000079c5 */ /* 0x000fe40000010000 */
[----:B------:R-:W-:Y:S05]  /*77a0*/  @!P0 BRA `(.L_x_168) ;  /* 0x0000000000048947 */ /* 0x000fea0003800000 */
[----:B------:R-:W-:Y:S01]  /*77b0*/  BPT.TRAP 0x1 ;  /* 0x000000040000795c */ /* 0x000fe20000300000 */
.L_x_168:
[----:B------:R-:W-:Y:S01]  /*77c0*/  VIADD R153, R7, 0x38860 ;  /* 0x0003886007997836 */ /* 0x000fe20000000000 */
[----:B------:R-:W-:Y:S01]  /*77d0*/  UIADD3 UR54, UR54, 0x1, URZ ;  /* 0x0000000136367890 */ /* 0x000fe2000fffe03f */
[-C--:B------:R-:W-:Y:S01]  /*77e0*/  FMUL.FTZ R7, R40, R152.reuse ;  /* 0x0000009828077220 */ /* 0x080fe20000410000 */
[-C--:B------:R-:W-:Y:S01]  /*77f0*/  FMUL.FTZ R8, R45, R152.reuse ;  /* 0x000000982d087220 */ /* 0x080fe20000410000 */
[-C--:B------:R-:W-:Y:S01]  /*7800*/  FMUL.FTZ R4, R24, R152.reuse ;  /* 0x0000009818047220 */ /* 0x080fe20000410000 */
[----:B------:R-:W-:Y:S01]  /*7810*/  PRMT R153, R2, 0x654, R153 ;  /* 0x0000065402997816 */ /* 0x000fe20000000099 */
[----:B------:R-:W-:Y:S01]  /*7820*/  UISETP.NE.AND UP0, UPT, UR54, 0x2, UPT ;  /* 0x000000023600788c */ /* 0x000fe2000bf05270 */
[-C--:B------:R-:W-:Y:S01]  /*7830*/  FMUL.FTZ R5, R29, R152.reuse ;  /* 0x000000981d057220 */ /* 0x080fe20000410000 */
[-C--:B------:R-:W-:Y:S01]  /*7840*/  FMUL.FTZ R2, R32, R152.reuse ;  /* 0x0000009820027220 */ /* 0x080fe20000410000 */
[----:B------:R1:W-:Y:S01]  /*7850*/  SYNCS.ARRIVE.TRANS64.RED.A1T0 RZ, [R153+URZ], RZ ;  /* 0x000000ff99ff79a7 */ /* 0x0003e2000810043f */
        /* <DEDUP_REMOVED lines=73> */
[----:B------:R-:W-:Y:S01]  /*7cf0*/  USEL UR4, URZ, 0x1, UP0 ;  /* 0x000000013f047887 */ /* 0x000fe20008000000 */
        /* <DEDUP_REMOVED lines=49> */
[----:B------:R-:W-:Y:S01]  /*8010*/  PLOP3.LUT P0, PT, PT, PT, PT, 0x8, 0x0 ;  /* 0x000000000000781c */ /* 0x000fe20003f0e170 */
[----:B------:R-:W-:Y:S01]  /*8020*/  FMUL.FTZ R3, R147, R3 ;  /* 0x0000000393037220 */ /* 0x000fe20000410000 */
[----:B------:R-:W-:-:S02]  /*8030*/  UIADD3 UR47, UR47, 0x1, URZ ;  /* 0x000000012f2f7890 */ /* 0x000fc4000fffe03f */
[----:B------:R-:W-:Y:S02]  /*8040*/  USEL UR54, UR54, URZ, UP0 ;  /* 0x0000003f36367287 */ /* 0x000fe40008000000 */
[----:B-1----:R-:W-:-:S12]  /*8050*/  ULOP3.LUT UR46, UR46, UR4, URZ, 0x3c, !UPT ;  /* 0x000000042e2e7292 */ /* 0x002fd8000f8e3c3f */
.L_x_146:
[----:B------:R-:W1:Y:S08]  /*8060*/  S2UR UR4, SR_CgaCtaId ;  /* 0x00000000000479c3 */ /* 0x000e700000008800 */
[----:B------:R-:W-:Y:S01]  /*8070*/  BAR.SYNC.DEFER_BLOCKING 0x5, 0x180 ;  /* 0x0146000000007b1d */ /* 0x000fe20000010000 */
[----:B------:R-:W-:-:S05]  /*8080*/  UISETP.NE.AND UP0, UPT, UR45, URZ, UPT ;  /* 0x0000003f2d00728c */ /* 0x000fca000bf05270 */
[----:B------:R-:W-:Y:S01]  /*8090*/  UMOV UR8, 0x400 ;  /* 0x0000040000087882 */ /* 0x000fe20000000000 */
[----:B------:R-:W-:Y:S05]  /*80a0*/  BSSY B0, `(.L_x_169) ;  /* 0x0000629000007945 */ /* 0x000fea0003800000 */
[----:B------:R-:W-:Y:S01]  /*80b0*/  @!UP0 ULDC UR45, c[0x0][0xad4] ;  /* 0x0002b500002d8ab9 */ /* 0x000fe20000000800 */
[----:B-1----:R-:W-:-:S09]  /*80c0*/  ULEA UR8, UR4, UR8, 0x18 ;  /* 0x0000000804087291 */ /* 0x002fd2000f8ec03f */
[----:B------:R-:W1:Y:S02]  /*80d0*/  LDS.128 R64, [UR8+0x388d0] ;  /* 0x0388d008ff407984 */ /* 0x000e640008000c00 */
[----:B-1----:R-:W-:Y:S02]  /*80e0*/  R2UR UR5, R65 ;  /* 0x00000000410572ca */ /* 0x002fe400000e0000 */
[----:B------:R-:W-:Y:S02]  /*80f0*/  R2UR UR6, R66 ;  /* 0x00000000420672ca */ /* 0x000fe400000e0000 */
[----:B------:R-:W-:Y:S01]  /*8100*/  R2UR UR7, R67 ;  /* 0x00000000430772ca */ /* 0x000fe200000e0000 */
[----:B------:R-:W-:Y:S06]  /*8110*/  BAR.ARV 0x4, 0x180 ;  /* 0x0106000000007b1d */ /* 0x000fec0000002000 */
[----:B------:R-:W-:Y:S08]  /*8120*/  @P0 BRA `(.L_x_170) ;  /* 0x0000005000b00947 */ /* 0x000ff00003800000 */
[----:B------:R-:W1:Y:S01]  /*8130*/  S2R R190, SR_TID.X ;  /* 0x0000000000be7919 */ /* 0x000e620000002100 */
[----:B------:R-:W-:Y:S01]  /*8140*/  ULDC.64 UR10, c[0x4][0x38] ;  /* 0x01000e00000a7ab9 */ /* 0x000fe20000000a00 */
[----:B------:R-:W2:Y:S01]  /*8150*/  LDL R176, [R1+0x44] ;  /* 0x0000440001b07983 */ /* 0x000ea20000100800 */
[----:B------:R-:W3:Y:S01]  /*8160*/  S2UR UR4, SR_SWINHI ;  /* 0x00000000000479c3 */ /* 0x000ee20000002f00 */
[----:B------:R-:W-:Y:S01]  /*8170*/  ULDC.64 UR14, c[0x0][0xc00] ;  /* 0x00030000000e7ab9 */ /* 0x000fe20000000a00 */
[----:B------:R-:W-:Y:S01]  /*8180*/  USHF.L.U64.HI UR16, UR36, 0x2, UR37 ;  /* 0x0000000224107899 */ /* 0x000fe20008010225 */
[----:B------:R-:W4:Y:S01]  /*8190*/  LDL R191, [R1+0x40] ;  /* 0x0000400001bf7983 */ /* 0x000f220000100800 */
[----:B------:R-:W-:Y:S01]  /*81a0*/  ULDC UR20, c[0x0][0xbe8] ;  /* 0x0002fa0000147ab9 */ /* 0x000fe20000000800 */
[----:B-1----:R-:W-:-:S05]  /*81b0*/  IMAD.SHL.U32 R64, R190, 0x4, RZ ;  /* 0x00000004be407824 */ /* 0x002fca00078e00ff */
[----:B------:R-:W-:Y:S01]  /*81c0*/  LOP3.LUT R64, R64, 0xc, RZ, 0xc0, !PT ;  /* 0x0000000c40407812 */ /* 0x000fe200078ec0ff */
[----:B------:R-:W-:Y:S03]  /*81d0*/  BAR.SYNC.DEFER_BLOCKING 0x1, 0x100 ;  /* 0x0044000000007b1d */ /* 0x000fe60000010000 */
[----:B------:R-:W-:-:S05]  /*81e0*/  IADD3 R64, P0, R64, UR10, RZ ;  /* 0x0000000a40407c10 */ /* 0x000fca000ff1e0ff */
[----:B------:R-:W-:-:S05]  /*81f0*/  IMAD.X R65, RZ, RZ, UR11, P0 ;  /* 0x0000000bff417e24 */ /* 0x000fca00080e06ff */
[----:B------:R1:W5:Y:S01]  /*8200*/  LDG.E.CONSTANT R64, desc[UR50][R64.64] ;  /* 0x0000003240407981 */ /* 0x000362000c1e9900 */
[----:B------:R-:W-:Y:S01]  /*8210*/  LOP3.LUT P0, R66, R190, 0x3, RZ, 0xc0, !PT ;  /* 0x00000003be427812 */ /* 0x000fe2000780c0ff */
[----:B------:R-:W-:Y:S01]  /*8220*/  UMOV UR10, UR8 ;  /* 0x00000008000a7c82 */ /* 0x000fe20008000000 */
[----:B---3--:R-:W-:Y:S02]  /*8230*/  UMOV UR11, UR4 ;  /* 0x00000004000b7c82 */ /* 0x008fe40008000000 */
[----:B------:R-:W-:-:S04]  /*8240*/  ISETP.EQ.OR P0, PT, R66, 0x3, !P0 ;  /* 0x000000034200780c */ /* 0x000fc80004702670 */
        /* <DEDUP_REMOVED lines=19> */
[----:B------:R-:W-:Y:S01]  /*8380*/  SEL R129, R31, R30, P0 ;  /* 0x0000001e1f817207 */ /* 0x000fe20000000000 */
[----:B------:R-:W-:Y:S01]  /*8390*/  IMAD.MOV.U32 R30, RZ, RZ, 0x2 ;  /* 0x00000002ff1e7424 */ /* 0x000fe200078e00ff */
        /* <DEDUP_REMOVED lines=91> */
[----:B-1----:R-:W-:Y:S01]  /*8950*/  SEL R65, R4, R25, P0 ;  /* 0x0000001904417207 */ /* 0x002fe20000000000 */
[----:B--2---:R-:W-:Y:S01]  /*8960*/  IMAD.WIDE R30, R176, R30, UR10 ;  /* 0x0000000ab01e7e25 */ /* 0x004fe2000f8e021e */
[----:B------:R-:W-:Y:S02]  /*8970*/  SEL R123, R126, R127, P0 ;  /* 0x0000007f7e7b7207 */ /* 0x000fe40000000000 */
[----:B------:R-:W-:-:S02]  /*8980*/  SEL R135, R135, R134, P0 ;  /* 0x0000008687877207 */ /* 0x000fc40000000000 */
[C---:B------:R-:W-:Y:S02]  /*8990*/  IADD3 R79, P4, R30.reuse, 0xc060, RZ ;  /* 0x0000c0601e4f7810 */ /* 0x040fe40007f9e0ff */
[C---:B------:R-:W-:Y:S02]  /*89a0*/  IADD3 R83, P3, R30.reuse, 0xc040, RZ ;  /* 0x0000c0401e537810 */ /* 0x040fe40007f7e0ff */
[----:B------:R-:W-:Y:S02]  /*89b0*/  IADD3 R87, P2, R30, 0xc020, RZ ;  /* 0x0000c0201e577810 */ /* 0x000fe40007f5e0ff */
[----:B------:R-:W-:Y:S02]  /*89c0*/  LOP3.LUT R78, R79, 0x380, RZ, 0xc0, !PT ;  /* 0x000003804f4e7812 */ /* 0x000fe400078ec0ff */
[----:B------:R-:W-:Y:S02]  /*89d0*/  LOP3.LUT R82, R83, 0x380, RZ, 0xc0, !PT ;  /* 0x0000038053527812 */ /* 0x000fe400078ec0ff */
[----:B------:R-:W-:-:S02]  /*89e0*/  LOP3.LUT R86, R87, 0x380, RZ, 0xc0, !PT ;  /* 0x0000038057567812 */ /* 0x000fc400078ec0ff */
[----:B------:R-:W-:Y:S02]  /*89f0*/  SHF.R.U64 R78, R78, 0x3, RZ ;  /* 0x000000034e4e7819 */ /* 0x000fe400000012ff */
[----:B------:R-:W-:Y:S02]  /*8a00*/  IADD3 R51, P1, R30, 0xc000, RZ ;  /* 0x0000c0001e337810 */ /* 0x000fe40007f3e0ff */
[----:B------:R-:W-:Y:S02]  /*8a10*/  SHF.R.U64 R82, R82, 0x3, RZ ;  /* 0x0000000352527819 */ /* 0x000fe400000012ff */
[----:B------:R-:W-:Y:S02]  /*8a20*/  IADD3 R55, P6, R30, 0x8060, RZ ;  /* 0x000080601e377810 */ /* 0x000fe40007fde0ff */
[----:B------:R-:W-:Y:S02]  /*8a30*/  SHF.R.U64 R86, R86, 0x3, RZ ;  /* 0x0000000356567819 */ /* 0x000fe400000012ff */
[----:B------:R-:W-:Y:S01]  /*8a40*/  LOP3.LUT R78, R78, R79, RZ, 0x3c, !PT ;  /* 0x0000004f4e4e7212 */ /* 0x000fe200078e3cff */
[----:B------:R-:W-:Y:S01]  /*8a50*/  IMAD.X R79, RZ, RZ, R31, P4 ;  /* 0x000000ffff4f7224 */ /* 0x000fe200020e061f */
[----:B------:R-:W-:-:S02]  /*8a60*/  LOP3.LUT R50, R51, 0x380, RZ, 0xc0, !PT ;  /* 0x0000038033327812 */ /* 0x000fc400078ec0ff */
[----:B------:R-:W-:Y:S01]  /*8a70*/  LOP3.LUT R82, R82, R83, RZ, 0x3c, !PT ;  /* 0x0000005352527212 */ /* 0x000fe200078e3cff */
[--C-:B------:R-:W-:Y:S01]  /*8a80*/  IMAD.X R83, RZ, RZ, R31.reuse, P3 ;  /* 0x000000ffff537224 */ /* 0x100fe200018e061f */
[----:B------:R-:W-:Y:S02]  /*8a90*/  LOP3.LUT R54, R55, 0x380, RZ, 0xc0, !PT ;  /* 0x0000038037367812 */ /* 0x000fe400078ec0ff */
[----:B------:R-:W-:Y:S01]  /*8aa0*/  LOP3.LUT R86, R86, R87, RZ, 0x3c, !PT ;  /* 0x0000005756567212 */ /* 0x000fe200078e3cff */
[----:B------:R-:W-:Y:S01]  /*8ab0*/  IMAD.X R87, RZ, RZ, R31, P2 ;  /* 0x000000ffff577224 */ /* 0x000fe200010e061f */
[C---:B------:R-:W-:Y:S02]  /*8ac0*/  IADD3 R63, P4, R30.reuse, 0x8020, RZ ;  /* 0x000080201e3f7810 */ /* 0x040fe40007f9e0ff */
[C---:B------:R-:W-:Y:S02]  /*8ad0*/  IADD3 R71, P3, R30.reuse, 0x8000, RZ ;  /* 0x000080001e477810 */ /* 0x040fe40007f7e0ff */
[----:B------:R-:W-:-:S02]  /*8ae0*/  IADD3 R59, P5, R30, 0x8040, RZ ;  /* 0x000080401e3b7810 */ /* 0x000fc40007fbe0ff */
[----:B------:R-:W-:Y:S02]  /*8af0*/  IADD3 R75, P2, R30, 0x4060, RZ ;  /* 0x000040601e4b7810 */ /* 0x000fe40007f5e0ff */
[----:B------:R-:W-:Y:S02]  /*8b00*/  SHF.R.U64 R50, R50, 0x3, RZ ;  /* 0x0000000332327819 */ /* 0x000fe400000012ff */
[----:B------:R-:W-:Y:S02]  /*8b10*/  SHF.R.U64 R54, R54, 0x3, RZ ;  /* 0x0000000336367819 */ /* 0x000fe400000012ff */
[----:B------:R-:W-:Y:S02]  /*8b20*/  LOP3.LUT R62, R63, 0x380, RZ, 0xc0, !PT ;  /* 0x000003803f3e7812 */ /* 0x000fe400078ec0ff */
[----:B------:R-:W-:Y:S02]  /*8b30*/  LOP3.LUT R70, R71, 0x380, RZ, 0xc0, !PT ;  /* 0x0000038047467812 */ /* 0x000fe400078ec0ff */
[----:B------:R-:W-:-:S02]  /*8b40*/  LOP3.LUT R58, R59, 0x380, RZ, 0xc0, !PT ;  /* 0x000003803b3a7812 */ /* 0x000fc400078ec0ff */
[----:B------:R-:W-:Y:S02]  /*8b50*/  LOP3.LUT R74, R75, 0x380, RZ, 0xc0, !PT ;  /* 0x000003804b4a7812 */ /* 0x000fe400078ec0ff */
[----:B------:R-:W-:Y:S01]  /*8b60*/  LOP3.LUT R50, R50, R51, RZ, 0x3c, !PT ;  /* 0x0000003332327212 */ /* 0x000fe200078e3cff */
[--C-:B------:R-:W-:Y:S01]  /*8b70*/  IMAD.X R51, RZ, RZ, R31.reuse, P1 ;  /* 0x000000ffff337224 */ /* 0x100fe200008e061f */
[----:B------:R-:W-:Y:S01]  /*8b80*/  LOP3.LUT R54, R54, R55, RZ, 0x3c, !PT ;  /* 0x0000003736367212 */ /* 0x000fe200078e3cff */
[----:B------:R-:W-:Y:S01]  /*8b90*/  IMAD.X R55, RZ, RZ, R31, P6 ;  /* 0x000000ffff377224 */ /* 0x000fe200030e061f */
[----:B------:R-:W-:Y:S02]  /*8ba0*/  SHF.R.U64 R62, R62, 0x3, RZ ;  /* 0x000000033e3e7819 */ /* 0x000fe400000012ff */
[----:B------:R-:W-:Y:S02]  /*8bb0*/  SHF.R.U64 R70, R70, 0x3, RZ ;  /* 0x0000000346467819 */ /* 0x000fe400000012ff */
[----:B------:R-:W-:-:S02]  /*8bc0*/  IADD3 R93, P1, R30, 0x4040, RZ ;  /* 0x000040401e5d7810 */ /* 0x000fc40007f3e0ff */
[----:B------:R-:W-:Y:S02]  /*8bd0*/  SHF.R.U64 R58, R58, 0x3, RZ ;  /* 0x000000033a3a7819 */ /* 0x000fe400000012ff */
[----:B------:R-:W-:Y:S02]  /*8be0*/  SHF.R.U64 R74, R74, 0x3, RZ ;  /* 0x000000034a4a7819 */ /* 0x000fe400000012ff */
[----:B------:R-:W-:Y:S02]  /*8bf0*/  IADD3 R47, P6, R30, 0x4020, RZ ;  /* 0x000040201e2f7810 */ /* 0x000fe40007fde0ff */
[----:B------:R-:W-:Y:S01]  /*8c00*/  LOP3.LUT R62, R62, R63, RZ, 0x3c, !PT ;  /* 0x0000003f3e3e7212 */ /* 0x000fe200078e3cff */
[--C-:B------:R-:W-:Y:S01]  /*8c10*/  IMAD.X R63, RZ, RZ, R31.reuse, P4 ;  /* 0x000000ffff3f7224 */ /* 0x100fe200020e061f */
[----:B------:R-:W-:Y:S01]  /*8c20*/  LOP3.LUT R70, R70, R71, RZ, 0x3c, !PT ;  /* 0x0000004746467212 */ /* 0x000fe200078e3cff */
[--C-:B------:R-:W-:Y:S01]  /*8c30*/  IMAD.X R71, RZ, RZ, R31.reuse, P3 ;  /* 0x000000ffff477224 */ /* 0x100fe200018e061f */
[----:B------:R-:W-:Y:S01]  /*8c40*/  LOP3.LUT R92, R93, 0x380, RZ, 0xc0, !PT ;  /* 0x000003805d5c7812 */ /* 0x000fe200078ec0ff */
[----:B-----5:R1:W-:Y:S01]  /*8c50*/  SHFL.IDX PT, R118, R100, R64, 0x1c1f ;  /* 0x001c1f4064767589 */ /* 0x0203e200000e0000 */
[----:B------:R-:W-:Y:S01]  /*8c60*/  LOP3.LUT R58, R58, R59, RZ, 0x3c, !PT ;  /* 0x0000003b3a3a7212 */ /* 0x000fe200078e3cff */
[--C-:B------:R-:W-:Y:S01]  /*8c70*/  IMAD.X R59, RZ, RZ, R31.reuse, P5 ;  /* 0x000000ffff3b7224 */ /* 0x100fe200028e061f */
[----:B------:R-:W-:Y:S01]  /*8c80*/  LOP3.LUT R74, R74, R75, RZ, 0x3c, !PT ;  /* 0x0000004b4a4a7212 */ /* 0x000fe200078e3cff */
[----:B------:R-:W-:Y:S01]  /*8c90*/  IMAD.X R75, RZ, RZ, R31, P2 ;  /* 0x000000ffff4b7224 */ /* 0x000fe200010e061f */
[----:B------:R-:W-:-:S02]  /*8ca0*/  IADD3 R39, P4, R30, 0x40, RZ ;  /* 0x000000401e277810 */ /* 0x000fc40007f9e0ff */
[----:B------:R-:W-:Y:S02]  /*8cb0*/  LOP3.LUT R46, R47, 0x380, RZ, 0xc0, !PT ;  /* 0x000003802f2e7812 */ /* 0x000fe400078ec0ff */
[----:B------:R-:W-:Y:S02]  /*8cc0*/  IADD3 R35, P2, R30, 0x60, RZ ;  /* 0x000000601e237810 */ /* 0x000fe40007f5e0ff */
[----:B-1----:R-:W-:Y:S02]  /*8cd0*/  LOP3.LUT R100, R64, 0x2, RZ, 0x3c, !PT ;  /* 0x0000000240647812 */ /* 0x002fe400078e3cff */
[----:B------:R-:W-:Y:S02]  /*8ce0*/  SHF.R.U64 R92, R92, 0x3, RZ ;  /* 0x000000035c5c7819 */ /* 0x000fe400000012ff */
[----:B------:R-:W-:Y:S02]  /*8cf0*/  IADD3 R43, P5, R30, 0x20, RZ ;  /* 0x000000201e2b7810 */ /* 0x000fe40007fbe0ff */
[----:B------:R-:W-:-:S02]  /*8d00*/  LOP3.LUT R38, R39, 0x380, RZ, 0xc0, !PT ;  /* 0x0000038027267812 */ /* 0x000fc400078ec0ff */
[----:B------:R-:W-:Y:S02]  /*8d10*/  SHF.R.U64 R46, R46, 0x3, RZ ;  /* 0x000000032e2e7819 */ /* 0x000fe400000012ff */
[C---:B------:R-:W-:Y:S02]  /*8d20*/  IADD3 R95, P3, R30.reuse, 0x4000, RZ ;  /* 0x000040001e5f7810 */ /* 0x040fe40007f7e0ff */
[----:B------:R-:W-:Y:S02]  /*8d30*/  MOV R189, R78 ;  /* 0x0000004e00bd7202 */ /* 0x000fe40000000f00 */
[----:B------:R-:W-:Y:S01]  /*8d40*/  MOV R182, R70 ;  /* 0x0000004600b67202 */ /* 0x000fe20000000f00 */
[----:B------:R-:W-:Y:S01]  /*8d50*/  SHFL.IDX PT, R101, R101, R100, 0x1c1f ;  /* 0x001c1f6465657589 */ /* 0x000fe200000e0000 */
[----:B------:R-:W-:Y:S02]  /*8d60*/  LOP3.LUT R34, R35, 0x380, RZ, 0xc0, !PT ;  /* 0x0000038023227812 */ /* 0x000fe400078ec0ff */
[----:B------:R-:W-:Y:S01]  /*8d70*/  LOP3.LUT R79, R30, 0x380, RZ, 0xc0, !PT ;  /* 0x000003801e4f7812 */ /* 0x000fe200078ec0ff */
[----:B------:R-:W-:Y:S01]  /*8d80*/  SHFL.IDX PT, R70, R124, R64, 0x1c1f ;  /* 0x001c1f407c467589 */ /* 0x000fe200000e0000 */
[----:B------:R-:W-:-:S02]  /*8d90*/  MOV R184, R58 ;  /* 0x0000003a00b87202 */ /* 0x000fc40000000f00 */
[----:B------:R-:W-:Y:S01]  /*8da0*/  LOP3.LUT R92, R92, R93, RZ, 0x3c, !PT ;  /* 0x0000005d5c5c7212 */ /* 0x000fe200078e3cff */
[----:B------:R-:W1:Y:S01]  /*8db0*/  SHFL.IDX PT, R58, R161, R64, 0x1c1f ;  /* 0x001c1f40a13a7589 */ /* 0x000e6200000e0000 */
[----:B------:R-:W-:Y:S01]  /*8dc0*/  LOP3.LUT R42, R43, 0x380, RZ, 0xc0, !PT ;  /* 0x000003802b2a7812 */ /* 0x000fe200078ec0ff */
[--C-:B------:R-:W-:Y:S01]  /*8dd0*/  IMAD.X R93, RZ, RZ, R31.reuse, P1 ;  /* 0x000000ffff5d7224 */ /* 0x100fe200008e061f */
[----:B------:R-:W-:Y:S01]  /*8de0*/  MOV R181, R74 ;  /* 0x0000004a00b57202 */ /* 0x000fe20000000f00 */
[----:B------:R-:W-:Y:S01]  /*8df0*/  SHFL.IDX PT, R124, R107, R64, 0x1c1f ;  /* 0x001c1f406b7c7589 */ /* 0x000fe200000e0000 */
[----:B------:R-:W-:Y:S02]  /*8e00*/  SEL R127, R127, R126, P0 ;  /* 0x0000007e7f7f7207 */ /* 0x000fe40000000000 */
[----:B------:R-:W-:Y:S01]  /*8e10*/  SHF.R.U64 R38, R38, 0x3, RZ ;  /* 0x0000000326267819 */ /* 0x000fe200000012ff */
[----:B------:R-:W-:Y:S01]  /*8e20*/  SHFL.IDX PT, R103, R84, R64, 0x1c1f ;  /* 0x001c1f4054677589 */ /* 0x000fe200000e0000 */
[----:B------:R-:W-:Y:S01]  /*8e30*/  LOP3.LUT R46, R46, R47, RZ, 0x3c, !PT ;  /* 0x0000002f2e2e7212 */ /* 0x000fe200078e3cff */
[----:B------:R-:W-:Y:S01]  /*8e40*/  IMAD.X R47, RZ, RZ, R31, P6 ;  /* 0x000000ffff2f7224 */ /* 0x000fe200030e061f */
[----:B------:R-:W-:Y:S01]  /*8e50*/  LOP3.LUT R94, R95, 0x380, RZ, 0xc0, !PT ;  /* 0x000003805f5e7812 */ /* 0x000fe200078ec0ff */
[----:B------:R-:W-:Y:S01]  /*8e60*/  SHFL.IDX PT, R75, R105, R64, 0x1c1f ;  /* 0x001c1f40694b7589 */ /* 0x000fe200000e0000 */
[----:B------:R-:W-:-:S02]  /*8e70*/  MOV R183, R62 ;  /* 0x0000003e00b77202 */ /* 0x000fc40000000f00 */
[----:B------:R-:W-:Y:S01]  /*8e80*/  SEL R176, R130, R131, P0 ;  /* 0x0000008382b07207 */ /* 0x000fe20000000000 */
[----:B------:R-:W2:Y:S01]  /*8e90*/  SHFL.IDX PT, R107, R29, R100, 0x1c1f ;  /* 0x001c1f641d6b7589 */ /* 0x000ea200000e0000 */
[----:B------:R-:W-:Y:S02]  /*8ea0*/  SEL R130, R131, R130, P0 ;  /* 0x0000008283827207 */ /* 0x000fe40000000000 */
[----:B------:R-:W-:Y:S01]  /*8eb0*/  SHF.R.U64 R34, R34, 0x3, RZ ;  /* 0x0000000322227819 */ /* 0x000fe200000012ff */
[----:B------:R-:W-:Y:S01]  /*8ec0*/  SHFL.IDX PT, R63, R73, R64, 0x1c1f ;  /* 0x001c1f40493f7589 */ /* 0x000fe200000e0000 */
[----:B------:R-:W-:Y:S02]  /*8ed0*/  SHF.R.U64 R79, R79, 0x3, RZ ;  /* 0x000000034f4f7819 */ /* 0x000fe400000012ff */
[----:B------:R-:W-:Y:S01]  /*8ee0*/  SEL R5, R5, R28, P0 ;  /* 0x0000001c05057207 */ /* 0x000fe20000000000 */
[----:B------:R-:W-:Y:S01]  /*8ef0*/  SHFL.IDX PT, R89, R89, R64, 0x1c1f ;  /* 0x001c1f4059597589 */ /* 0x000fe200000e0000 */
[----:B------:R-:W-:-:S02]  /*8f00*/  SEL R179, R142, R143, P0 ;  /* 0x0000008f8eb37207 */ /* 0x000fc40000000000 */
[----:B------:R-:W-:Y:S01]  /*8f10*/  SHF.R.U64 R42, R42, 0x3, RZ ;  /* 0x000000032a2a7819 */ /* 0x000fe200000012ff */
[----:B------:R-:W-:Y:S01]  /*8f20*/  SHFL.IDX PT, R126, R108, R64, 0x1c1f ;  /* 0x001c1f406c7e7589 */ /* 0x000fe200000e0000 */
[----:B------:R-:W-:Y:S02]  /*8f30*/  SEL R25, R25, R4, P0 ;  /* 0x0000000419197207 */ /* 0x000fe40000000000 */
[----:B------:R-:W-:Y:S01]  /*8f40*/  SEL R28, R2, R33, P0 ;  /* 0x00000021021c7207 */ /* 0x000fe20000000000 */
[----:B------:R-:W3:Y:S01]  /*8f50*/  SHFL.IDX PT, R105, R32, R100, 0x1c1f ;  /* 0x001c1f6420697589 */ /* 0x000ee200000e0000 */
[----:B------:R-:W-:-:S03]  /*8f60*/  SEL R143, R143, R142, P0 ;  /* 0x0000008e8f8f7207 */ /* 0x000fc60000000000 */
[----:B------:R-:W-:Y:S01]  /*8f70*/  SHFL.IDX PT, R172, R172, R64, 0x1c1f ;  /* 0x001c1f40acac7589 */ /* 0x000fe200000e0000 */
[----:B------:R-:W-:Y:S02]  /*8f80*/  LOP3.LUT R38, R38, R39, RZ, 0x3c, !PT ;  /* 0x0000002726267212 */ /* 0x000fe400078e3cff */
[----:B------:R-:W-:Y:S01]  /*8f90*/  SEL R178, R138, R139, P0 ;  /* 0x0000008b8ab27207 */ /* 0x000fe20000000000 */
[----:B------:R-:W-:Y:S01]  /*8fa0*/  SHFL.IDX PT, R73, R113, R64, 0x1c1f ;  /* 0x001c1f4071497589 */ /* 0x000fe200000e0000 */
[----:B------:R-:W-:Y:S02]  /*8fb0*/  SHF.R.U64 R94, R94, 0x3, RZ ;  /* 0x000000035e5e7819 */ /* 0x000fe400000012ff */
[----:B------:R-:W-:Y:S01]  /*8fc0*/  SEL R180, R150, R151, P0 ;  /* 0x0000009796b47207 */ /* 0x000fe20000000000 */
[----:B------:R-:W-:Y:S01]  /*8fd0*/  SHFL.IDX PT, R108, R91, R100, 0x1c1f ;  /* 0x001c1f645b6c7589 */ /* 0x000fe200000e0000 */
[----:B------:R-:W-:Y:S01]  /*8fe0*/  SEL R33, R33, R2, P0 ;  /* 0x0000000221217207 */ /* 0x000fe20000000000 */
[----:B------:R-:W-:Y:S01]  /*8ff0*/  IMAD.X R39, RZ, RZ, R31, P4 ;  /* 0x000000ffff277224 */ /* 0x000fe200020e061f */
[----:B------:R-:W-:Y:S01]  /*9000*/  SEL R20, R20, R76, P0 ;  /* 0x0000004c14147207 */ /* 0x000fe20000000000 */
[----:B------:R-:W-:Y:S01]  /*9010*/  SHFL.IDX PT, R117, R117, R64, 0x1c1f ;  /* 0x001c1f4075757589 */ /* 0x000fe200000e0000 */
[----:B------:R-:W-:-:S03]  /*9020*/  MOV R92, R92 ;  /* 0x0000005c005c7202 */ /* 0x000fc60000000f00 */
[----:B------:R-:W-:Y:S01]  /*9030*/  SHFL.IDX PT, R134, R116, R64, 0x1c1f ;  /* 0x001c1f4074867589 */ /* 0x000fe200000e0000 */
[----:B------:R-:W-:-:S03]  /*9040*/  LOP3.LUT R34, R34, R35, RZ, 0x3c, !PT ;  /* 0x0000002322227212 */ /* 0x000fc600078e3cff */
[----:B------:R-:W-:Y:S01]  /*9050*/  SHFL.IDX PT, R131, R115, R64, 0x1c1f ;  /* 0x001c1f4073837589 */ /* 0x000fe200000e0000 */
[----:B------:R-:W-:-:S03]  /*9060*/  MOV R188, R82 ;  /* 0x0000005200bc7202 */ /* 0x000fc60000000f00 */
[----:B------:R-:W5:Y:S01]  /*9070*/  SHFL.IDX PT, R113, R37, R100, 0x1c1f ;  /* 0x001c1f6425717589 */ /* 0x000f6200000e0000 */
[----:B------:R-:W-:-:S03]  /*9080*/  LOP3.LUT R78, R79, R30, RZ, 0x3c, !PT ;  /* 0x0000001e4f4e7212 */ /* 0x000fc600078e3cff */
[----:B------:R-:W-:Y:S01]  /*9090*/  SHFL.IDX PT, R116, R99, R64, 0x1c1f ;  /* 0x001c1f4063747589 */ /* 0x000fe200000e0000 */
[----:B------:R-:W-:-:S03]  /*90a0*/  MOV R93, R46 ;  /* 0x0000002e005d7202 */ /* 0x000fc60000000f00 */
[----:B------:R-:W0:Y:S01]  /*90b0*/  SHFL.IDX PT, R115, R102, R100, 0x1c1f ;  /* 0x001c1f6466737589 */ /* 0x000e2200000e0000 */
[----:B------:R-:W-:Y:S01]  /*90c0*/  SEL R139, R139, R138, P0 ;  /* 0x0000008a8b8b7207 */ /* 0x000fe20000000000 */
[--C-:B------:R-:W-:Y:S02]  /*90d0*/  IMAD.MOV.U32 R79, RZ, RZ, R31.reuse ;  /* 0x000000ffff4f7224 */ /* 0x100fe400078e001f */
[----:B------:R-:W-:Y:S01]  /*90e0*/  SHFL.IDX PT, R142, R121, R64, 0x1c1f ;  /* 0x001c1f40798e7589 */ /* 0x000fe200000e0000 */
[----:B------:R-:W-:Y:S01]  /*90f0*/  SEL R151, R151, R150, P0 ;  /* 0x0000009697977207 */ /* 0x000fe20000000000 */
[--C-:B------:R-:W-:Y:S01]  /*9100*/  IMAD.X R35, RZ, RZ, R31.reuse, P2 ;  /* 0x000000ffff237224 */ /* 0x100fe200010e061f */
[----:B------:R-:W-:Y:S01]  /*9110*/  LOP3.LUT R42, R42, R43, RZ, 0x3c, !PT ;  /* 0x0000002b2a2a7212 */ /* 0x000fe200078e3cff */
[----:B------:R-:W4:Y:S01]  /*9120*/  SHFL.IDX PT, R121, R45, R100, 0x1c1f ;  /* 0x001c1f642d797589 */ /* 0x000f2200000e0000 */
[----:B------:R-:W-:Y:S01]  /*9130*/  LOP3.LUT R94, R94, R95, RZ, 0x3c, !PT ;  /* 0x0000005f5e5e7212 */ /* 0x000fe200078e3cff */
[----:B------:R-:W-:-:S02]  /*9140*/  IMAD.X R43, RZ, RZ, R31, P5 ;  /* 0x000000ffff2b7224 */ /* 0x000fc400028e061f */
[----:B------:R-:W-:Y:S01]  /*9150*/  SHFL.IDX PT, R82, R123, R64, 0x1c1f ;  /* 0x001c1f407b527589 */ /* 0x000fe200000e0000 */
[----:B------:R-:W-:Y:S01]  /*9160*/  MOV R185, R54 ;  /* 0x0000003600b97202 */ /* 0x000fe20000000f00 */
[----:B------:R-:W-:Y:S02]  /*9170*/  IMAD.X R95, RZ, RZ, R31, P3 ;  /* 0x000000ffff5f7224 */ /* 0x000fe400018e061f */
[----:B------:R-:W-:Y:S01]  /*9180*/  SHFL.IDX PT, R47, R12, R100, 0x1c1f ;  /* 0x001c1f640c2f7589 */ /* 0x000fe200000e0000 */
[----:B------:R-:W-:-:S03]  /*9190*/  MOV R2, R38 ;  /* 0x0000002600027202 */ /* 0x000fc60000000f00 */
[----:B------:R-:W-:Y:S01]  /*91a0*/  SHFL.IDX PT, R83, R81, R64, 0x1c1f ;  /* 0x001c1f4051537589 */ /* 0x000fe200000e0000 */
[----:B------:R-:W-:-:S03]  /*91b0*/  MOV R187, R86 ;  /* 0x0000005600bb7202 */ /* 0x000fc60000000f00 */
[----:B------:R-:W-:Y:S04]  /*91c0*/  SHFL.IDX PT, R150, R77, R64, 0x1c1f ;  /* 0x001c1f404d967589 */ /* 0x000fe800000e0000 */
[----:B------:R-:W-:Y:S04]  /*91d0*/  SHFL.IDX PT, R138, R175, R64, 0x1c1f ;  /* 0x001c1f40af8a7589 */ /* 0x000fe800000e0000 */
[----:B------:R-:W-:Y:S04]  /*91e0*/  SHFL.IDX PT, R12, R26, R100, 0x1c1f ;  /* 0x001c1f641a0c7589 */ /* 0x000fe800000e0000 */
[----:B------:R-:W4:Y:S01]  /*91f0*/  SHFL.IDX PT, R123, R110, R100, 0x1c1f ;  /* 0x001c1f646e7b7589 */ /* 0x000f2200000e0000 */
        /* <DEDUP_REMOVED lines=8> */
[----:B------:R-:W-:Y:S04]  /*9280*/  SHFL.IDX PT, R28, R28, R64, 0x1c1f ;  /* 0x001c1f401c1c7589 */ /* 0x000fe800000e0000 */
[----:B------:R-:W-:Y:S04]  /*9290*/  SHFL.IDX PT, R109, R109, R64, 0x1c1f ;  /* 0x001c1f406d6d7589 */ /* 0x000fe800000e0000 */
[----:B------:R-:W-:Y:S04]  /*92a0*/  SHFL.IDX PT, R31, R27, R64, 0x1c1f ;  /* 0x001c1f401b1f7589 */ /* 0x000fe800000e0000 */
[----:B------:R-:W-:Y:S04]  /*92b0*/  SHFL.IDX PT, R25, R6, R100, 0x1c1f ;  /* 0x001c1f6406197589 */ /* 0x000fe800000e0000 */
[----:B------:R-:W4:Y:S04]  /*92c0*/  SHFL.IDX PT, R97, R33, R100, 0x1c1f ;  /* 0x001c1f6421617589 */ /* 0x000f2800000e0000 */
[----:B------:R-:W-:Y:S04]  /*92d0*/  SHFL.IDX PT, R54, R13, R100, 0x1c1f ;  /* 0x001c1f640d367589 */ /* 0x000fe800000e0000 */
[----:B------:R-:W4:Y:S04]  /*92e0*/  SHFL.IDX PT, R125, R53, R100, 0x1c1f ;  /* 0x001c1f64357d7589 */ /* 0x000f2800000e0000 */
[----:B------:R-:W-:Y:S04]  /*92f0*/  SHFL.IDX PT, R36, R36, R64, 0x1c1f ;  /* 0x001c1f4024247589 */ /* 0x000fe800000e0000 */
[----:B------:R-:W-:Y:S04]  /*9300*/  SHFL.IDX PT, R38, R128, R64, 0x1c1f ;  /* 0x001c1f4080267589 */ /* 0x000fe800000e0000 */
[----:B------:R-:W-:Y:S04]  /*9310*/  SHFL.IDX PT, R27, R140, R64, 0x1c1f ;  /* 0x001c1f408c1b7589 */ /* 0x000fe800000e0000 */
[----:B------:R-:W-:Y:S04]  /*9320*/  SHFL.IDX PT, R133, R111, R64, 0x1c1f ;  /* 0x001c1f406f857589 */ /* 0x000fe800000e0000 */
[----:B------:R-:W-:Y:S04]  /*9330*/  SHFL.IDX PT, R84, R7, R100, 0x1c1f ;  /* 0x001c1f6407547589 */ /* 0x000fe800000e0000 */
[----:B------:R-:W4:Y:S04]  /*9340*/  SHFL.IDX PT, R13, R129, R100, 0x1c1f ;  /* 0x001c1f64810d7589 */ /* 0x000f2800000e0000 */
[----:B------:R-:W4:Y:S04]  /*9350*/  SHFL.IDX PT, R29, R141, R100, 0x1c1f ;  /* 0x001c1f648d1d7589 */ /* 0x000f2800000e0000 */
[----:B------:R-:W-:Y:S04]  /*9360*/  SHFL.IDX PT, R112, R112, R64, 0x1c1f ;  /* 0x001c1f4070707589 */ /* 0x000fe800000e0000 */
[----:B------:R-:W4:Y:S04]  /*9370*/  SHFL.IDX PT, R86, R21, R100, 0x1c1f ;  /* 0x001c1f6415567589 */ /* 0x000f2800000e0000 */
[----:B------:R-:W-:Y:S04]  /*9380*/  SHFL.IDX PT, R111, R40, R100, 0x1c1f ;  /* 0x001c1f64286f7589 */ /* 0x000fe800000e0000 */
[----:B------:R1:W4:Y:S01]  /*9390*/  SHFL.IDX PT, R128, R56, R100, 0x1c1f ;  /* 0x001c1f6438807589 */ /* 0x00032200000e0000 */
[----:B------:R-:W-:-:S03]  /*93a0*/  MOV R186, R50 ;  /* 0x0000003200ba7202 */ /* 0x000fc60000000f00 */
[----:B------:R-:W-:Y:S04]  /*93b0*/  SHFL.IDX PT, R41, R41, R64, 0x1c1f ;  /* 0x001c1f4029297589 */ /* 0x000fe800000e0000 */
[----:B------:R-:W-:Y:S04]  /*93c0*/  SHFL.IDX PT, R34, R144, R64, 0x1c1f ;  /* 0x001c1f4090227589 */ /* 0x000fe800000e0000 */
[----:B------:R-:W4:Y:S04]  /*93d0*/  SHFL.IDX PT, R33, R8, R100, 0x1c1f ;  /* 0x001c1f6408217589 */ /* 0x000f2800000e0000 */
[----:B------:R-:W4:Y:S04]  /*93e0*/  SHFL.IDX PT, R40, R145, R100, 0x1c1f ;  /* 0x001c1f6491287589 */ /* 0x000f2800000e0000 */
[----:B------:R-:W4:Y:S04]  /*93f0*/  SHFL.IDX PT, R129, R114, R100, 0x1c1f ;  /* 0x001c1f6472817589 */ /* 0x000f2800000e0000 */
[----:B------:R-:W4:Y:S04]  /*9400*/  SHFL.IDX PT, R65, R65, R64, 0x1c1f ;  /* 0x001c1f4041417589 */ /* 0x000f2800000e0000 */
[----:B------:R-:W-:Y:S04]  /*9410*/  SHFL.IDX PT, R67, R67, R64, 0x1c1f ;  /* 0x001c1f4043437589 */ /* 0x000fe800000e0000 */
[----:B------:R-:W-:Y:S04]  /*9420*/  SHFL.IDX PT, R57, R57, R64, 0x1c1f ;  /* 0x001c1f4039397589 */ /* 0x000fe800000e0000 */
[----:B------:R-:W-:Y:S04]  /*9430*/  SHFL.IDX PT, R71, R120, R64, 0x1c1f ;  /* 0x001c1f4078477589 */ /* 0x000fe800000e0000 */
[----:B------:R-:W-:Y:S04]  /*9440*/  SHFL.IDX PT, R35, R146, R64, 0x1c1f ;  /* 0x001c1f4092237589 */ /* 0x000fe800000e0000 */
[----:B------:R-:W-:Y:S04]  /*9450*/  SHFL.IDX PT, R42, R149, R64, 0x1c1f ;  /* 0x001c1f40952a7589 */ /* 0x000fe800000e0000 */
[----:B------:R-:W-:Y:S04]  /*9460*/  SHFL.IDX PT, R173, R173, R64, 0x1c1f ;  /* 0x001c1f40adad7589 */ /* 0x000fe800000e0000 */
[----:B------:R-:W4:Y:S04]  /*9470*/  SHFL.IDX PT, R99, R5, R100, 0x1c1f ;  /* 0x001c1f6405637589 */ /* 0x000f2800000e0000 */
[----:B------:R-:W-:Y:S04]  /*9480*/  SHFL.IDX PT, R140, R69, R100, 0x1c1f ;  /* 0x001c1f64458c7589 */ /* 0x000fe800000e0000 */
[----:B------:R-:W4:Y:S04]  /*9490*/  SHFL.IDX PT, R37, R147, R100, 0x1c1f ;  /* 0x001c1f6493257589 */ /* 0x000f2800000e0000 */
[----:B------:R-:W4:Y:S04]  /*94a0*/  SHFL.IDX PT, R141, R98, R100, 0x1c1f ;  /* 0x001c1f64628d7589 */ /* 0x000f2800000e0000 */
[----:B------:R-:W-:Y:S04]  /*94b0*/  SHFL.IDX PT, R44, R44, R64, 0x1c1f ;  /* 0x001c1f402c2c7589 */ /* 0x000fe800000e0000 */
[----:B------:R-:W4:Y:S04]  /*94c0*/  SHFL.IDX PT, R59, R9, R100, 0x1c1f ;  /* 0x001c1f64093b7589 */ /* 0x000f2800000e0000 */
[----:B------:R-:W-:Y:S04]  /*94d0*/  SHFL.IDX PT, R120, R48, R100, 0x1c1f ;  /* 0x001c1f6430787589 */ /* 0x000fe800000e0000 */
[----:B------:R-:W-:Y:S04]  /*94e0*/  SHFL.IDX PT, R144, R132, R100, 0x1c1f ;  /* 0x001c1f6484907589 */ /* 0x000fe800000e0000 */
[----:B------:R-:W-:Y:S04]  /*94f0*/  SHFL.IDX PT, R149, R72, R100, 0x1c1f ;  /* 0x001c1f6448957589 */ /* 0x000fe800000e0000 */
[----:B------:R-:W4:Y:S04]  /*9500*/  SHFL.IDX PT, R152, R152, R100, 0x1c1f ;  /* 0x001c1f6498987589 */ /* 0x000f2800000e0000 */
        /* <DEDUP_REMOVED lines=26> */
[----:B------:R-:W4:Y:S04]  /*96b0*/  SHFL.IDX PT, R87, R24, R100, 0x1c1f ;  /* 0x001c1f6418577589 */ /* 0x000f2800000e0000 */
[----:B------:R-:W-:Y:S04]  /*96c0*/  SHFL.IDX PT, R159, R88, R100, 0x1c1f ;  /* 0x001c1f64589f7589 */ /* 0x000fe800000e0000 */
[----:B------:R-:W4:Y:S01]  /*96d0*/  SHFL.IDX PT, R90, R135, R100, 0x1c1f ;  /* 0x001c1f64875a7589 */ /* 0x000f2200000e0000 */
[----:B------:R-:W-:-:S03]  /*96e0*/  MOV R94, R94 ;  /* 0x0000005e005e7202 */ /* 0x000fc60000000f00 */
[----:B------:R-:W-:Y:S04]  /*96f0*/  SHFL.IDX PT, R60, R60, R64, 0x1c1f ;  /* 0x001c1f403c3c7589 */ /* 0x000fe800000e0000 */
[----:B------:R-:W4:Y:S04]  /*9700*/  SHFL.IDX PT, R50, R156, R64, 0x1c1f ;  /* 0x001c1f409c327589 */ /* 0x000f2800000e0000 */
[----:B------:R-:W-:Y:S04]  /*9710*/  SHFL.IDX PT, R80, R179, R64, 0x1c1f ;  /* 0x001c1f40b3507589 */ /* 0x000fe800000e0000 */
[----:B------:R-:W4:Y:S04]  /*9720*/  SHFL.IDX PT, R91, R127, R100, 0x1c1f ;  /* 0x001c1f647f5b7589 */ /* 0x000f2800000e0000 */
[----:B------:R-:W4:Y:S01]  /*9730*/  SHFL.IDX PT, R88, R143, R100, 0x1c1f ;  /* 0x001c1f648f587589 */ /* 0x000f2200000e0000 */
[----:B-1----:R-:W-:-:S03]  /*9740*/  SEL R56, R58, R101, P0 ;  /* 0x000000653a387207 */ /* 0x002fc60000000000 */
[----:B------:R-:W-:Y:S04]  /*9750*/  SHFL.IDX PT, R4, R66, R64, 0x1c1f ;  /* 0x001c1f4042047589 */ /* 0x000fe800000e0000 */
[----:B------:R-:W-:Y:S04]  /*9760*/  SHFL.IDX PT, R96, R96, R64, 0x1c1f ;  /* 0x001c1f4060607589 */ /* 0x000fe800000e0000 */
[----:B------:R-:W-:Y:S04]  /*9770*/  SHFL.IDX PT, R158, R158, R64, 0x1c1f ;  /* 0x001c1f409e9e7589 */ /* 0x000fe800000e0000 */
[----:B------:R-:W-:Y:S04]  /*9780*/  SHFL.IDX PT, R164, R164, R64, 0x1c1f ;  /* 0x001c1f40a4a47589 */ /* 0x000fe800000e0000 */
[----:B------:R-:W-:Y:S04]  /*9790*/  SHFL.IDX PT, R167, R167, R64, 0x1c1f ;  /* 0x001c1f40a7a77589 */ /* 0x000fe800000e0000 */
[----:B------:R-:W-:Y:S04]  /*97a0*/  SHFL.IDX PT, R169, R169, R64, 0x1c1f ;  /* 0x001c1f40a9a97589 */ /* 0x000fe800000e0000 */
[----:B------:R-:W-:Y:S04]  /*97b0*/  SHFL.IDX PT, R170, R170, R64, 0x1c1f ;  /* 0x001c1f40aaaa7589 */ /* 0x000fe800000e0000 */
[----:B------:R-:W1:Y:S04]  /*97c0*/  SHFL.IDX PT, R157, R157, R100, 0x1c1f ;  /* 0x001c1f649d9d7589 */ /* 0x000e6800000e0000 */
[----:B------:R-:W1:Y:S01]  /*97d0*/  SHFL.IDX PT, R132, R119, R100, 0x1c1f ;  /* 0x001c1f6477847589 */ /* 0x000e6200000e0000 */
[----:B------:R-:W-:-:S03]  /*97e0*/  SEL R58, R101, R58, P0 ;  /* 0x0000003a653a7207 */ /* 0x000fc60000000000 */
[----:B------:R-:W1:Y:S01]  /*97f0*/  SHFL.IDX PT, R55, R14, R100, 0x1c1f ;  /* 0x001c1f640e377589 */ /* 0x000e6200000e0000 */
[----:B--2---:R-:W-:-:S03]  /*9800*/  SEL R102, R107, R103, P0 ;  /* 0x000000676b667207 */ /* 0x004fc60000000000 */
[----:B------:R-:W-:Y:S04]  /*9810*/  SHFL.IDX PT, R64, R20, R100, 0x1c1f ;  /* 0x001c1f6414407589 */ /* 0x000fe800000e0000 */
[----:B------:R-:W2:Y:S01]  /*9820*/  SHFL.IDX PT, R66, R15, R100, 0x1c1f ;  /* 0x001c1f640f427589 */ /* 0x000ea200000e0000 */
[----:B---3--:R-:W-:-:S03]  /*9830*/  SEL R101, R89, R105, P0 ;  /* 0x0000006959657207 */ /* 0x008fc60000000000 */
[----:B------:R-:W3:Y:S04]  /*9840*/  SHFL.IDX PT, R156, R61, R100, 0x1c1f ;  /* 0x001c1f643d9c7589 */ /* 0x000ee800000e0000 */
[----:B------:R-:W-:Y:S04]  /*9850*/  SHFL.IDX PT, R95, R148, R100, 0x1c1f ;  /* 0x001c1f64945f7589 */ /* 0x000fe800000e0000 */
[----:B------:R-:W-:Y:S04]  /*9860*/  SHFL.IDX PT, R165, R165, R100, 0x1c1f ;  /* 0x001c1f64a5a57589 */ /* 0x000fe800000e0000 */
[----:B------:R-:W3:Y:S04]  /*9870*/  SHFL.IDX PT, R163, R163, R100, 0x1c1f ;  /* 0x001c1f64a3a37589 */ /* 0x000ee800000e0000 */
[----:B------:R-:W-:Y:S04]  /*9880*/  SHFL.IDX PT, R168, R168, R100, 0x1c1f ;  /* 0x001c1f64a8a87589 */ /* 0x000fe800000e0000 */
[----:B------:R-:W3:Y:S04]  /*9890*/  SHFL.IDX PT, R166, R166, R100, 0x1c1f ;  /* 0x001c1f64a6a67589 */ /* 0x000ee800000e0000 */
[----:B------:R0:W3:Y:S01]  /*98a0*/  SHFL.IDX PT, R161, R3, R100, 0x1c1f ;  /* 0x001c1f6403a17589 */ /* 0x0000e200000e0000 */
[----:B-----5:R-:W-:-:S02]  /*98b0*/  SEL R110, R113, R117, P0 ;  /* 0x00000075716e7207 */ /* 0x020fc40000000000 */
[----:B0-----:R-:W-:Y:S02]  /*98c0*/  SEL R100, R103, R107, P0 ;  /* 0x0000006b67647207 */ /* 0x001fe40000000000 */
[----:B------:R-:W-:Y:S02]  /*98d0*/  SEL R103, R105, R89, P0 ;  /* 0x0000005969677207 */ /* 0x000fe40000000000 */
[----:B------:R-:W-:Y:S02]  /*98e0*/  SEL R105, R172, R108, P0 ;  /* 0x0000006cac697207 */ /* 0x000fe40000000000 */
[----:B------:R-:W-:Y:S02]  /*98f0*/  SEL R107, R108, R172, P0 ;  /* 0x000000ac6c6b7207 */ /* 0x000fe40000000000 */
[----:B------:R-:W-:Y:S02]  /*9900*/  SEL R108, R117, R113, P0 ;  /* 0x00000071756c7207 */ /* 0x000fe40000000000 */
[----:B------:R-:W-:-:S02]  /*9910*/  SEL R113, R116, R115, P0 ;  /* 0x0000007374717207 */ /* 0x000fc40000000000 */
[----:B------:R-:W-:Y:S02]  /*9920*/  SEL R115, R115, R116, P0 ;  /* 0x0000007473737207 */ /* 0x000fe40000000000 */
[----:B----4-:R-:W-:Y:S02]  /*9930*/  SEL R116, R118, R121, P0 ;  /* 0x0000007976747207 */ /* 0x010fe40000000000 */
        /* <DEDUP_REMOVED lines=79> */
[----:B------:R-:W-:Y:S02]  /*9e30*/  F2FP.BF16.F32.PACK_AB R68, R7, R6 ;  /* 0x000000060744723e */ /* 0x000fe400000010ff */
[----:B------:R-:W-:Y:S02]  /*9e40*/  F2FP.BF16.F32.PACK_AB R69, R11, R10 ;  /* 0x0000000a0b45723e */ /* 0x000fe400000010ff */
[----:B------:R-:W-:-:S02]  /*9e50*/  F2FP.BF16.F32.PACK_AB R70, R9, R8 ;  /* 0x000000080946723e */ /* 0x000fc400000010ff */
[----:B------:R-:W-:Y:S02]  /*9e60*/  F2FP.BF16.F32.PACK_AB R71, R13, R12 ;  /* 0x0000000c0d47723e */ /* 0x000fe400000010ff */
[----:B------:R-:W-:Y:S02]  /*9e70*/  SEL R48, R50, R53, P0 ;  /* 0x0000003532307207 */ /* 0x000fe40000000000 */
[----:B------:R-:W-:Y:S02]  /*9e80*/  SEL R52, R60, R54, P0 ;  /* 0x000000363c347207 */ /* 0x000fe40000000000 */
[----:B------:R-:W-:Y:S02]  /*9e90*/  SEL R87, R87, R83, P0 ;  /* 0x0000005357577207 */ /* 0x000fe40000000000 */
[----:B------:R-:W-:Y:S02]  /*9ea0*/  SEL R111, R111, R81, P0 ;  /* 0x000000516f6f7207 */ /* 0x000fe40000000000 */
[----:B------:R-:W-:-:S02]  /*9eb0*/  SEL R137, R82, R91, P0 ;  /* 0x0000005b52897207 */ /* 0x000fc40000000000 */
[----:B------:R-:W-:Y:S02]  /*9ec0*/  SEL R139, R91, R82, P0 ;  /* 0x000000525b8b7207 */ /* 0x000fe40000000000 */
[----:B------:R-:W-:Y:S02]  /*9ed0*/  F2FP.BF16.F32.PACK_AB R72, R15, R14 ;  /* 0x0000000e0f48723e */ /* 0x000fe400000010ff */
[----:B------:R-:W-:Y:S02]  /*9ee0*/  F2FP.BF16.F32.PACK_AB R73, R25, R24 ;  /* 0x000000181949723e */ /* 0x000fe400000010ff */
[----:B------:R-:W-:Y:S02]  /*9ef0*/  F2FP.BF16.F32.PACK_AB R74, R21, R20 ;  /* 0x00000014154a723e */ /* 0x000fe400000010ff */
[----:B------:R-:W-:Y:S02]  /*9f00*/  F2FP.BF16.F32.PACK_AB R75, R27, R26 ;  /* 0x0000001a1b4b723e */ /* 0x000fe400000010ff */
[----:B------:R-:W-:-:S02]  /*9f10*/  SEL R153, R80, R88, P0 ;  /* 0x0000005850997207 */ /* 0x000fc40000000000 */
[----:B------:R-:W-:Y:S02]  /*9f20*/  SEL R155, R88, R80, P0 ;  /* 0x00000050589b7207 */ /* 0x000fe40000000000 */
[----:B------:R-:W-:Y:S02]  /*9f30*/  SEL R50, R53, R50, P0 ;  /* 0x0000003235327207 */ /* 0x000fe40000000000 */
[----:B-1----:R-:W-:Y:S02]  /*9f40*/  SEL R49, R51, R157, P0 ;  /* 0x0000009d33317207 */ /* 0x002fe40000000000 */
[----:B------:R-:W-:Y:S02]  /*9f50*/  SEL R54, R54, R60, P0 ;  /* 0x0000003c36367207 */ /* 0x000fe40000000000 */
[----:B------:R-:W-:Y:S02]  /*9f60*/  SEL R129, R131, R132, P0 ;  /* 0x0000008483817207 */ /* 0x000fe40000000000 */
[----:B------:R-:W-:-:S02]  /*9f70*/  F2FP.BF16.F32.PACK_AB R80, R29, R28 ;  /* 0x0000001c1d50723e */ /* 0x000fc400000010ff */
[----:B------:R-:W-:Y:S02]  /*9f80*/  F2FP.BF16.F32.PACK_AB R81, R33, R32 ;  /* 0x000000202151723e */ /* 0x000fe400000010ff */
[----:B------:R-:W-:Y:S02]  /*9f90*/  F2FP.BF16.F32.PACK_AB R82, R31, R30 ;  /* 0x0000001e1f52723e */ /* 0x000fe400000010ff */
[----:B------:R-:W-:Y:S02]  /*9fa0*/  F2FP.BF16.F32.PACK_AB R83, R35, R34 ;  /* 0x000000222353723e */ /* 0x000fe400000010ff */
[----:B------:R-:W-:Y:S02]  /*9fb0*/  SEL R51, R157, R51, P0 ;  /* 0x000000339d337207 */ /* 0x000fe40000000000 */
[----:B------:R-:W-:Y:S02]  /*9fc0*/  SEL R53, R96, R55, P0 ;  /* 0x0000003760357207 */ /* 0x000fe40000000000 */
[----:B--2---:R-:W-:-:S02]  /*9fd0*/  SEL R60, R62, R66, P0 ;  /* 0x000000423e3c7207 */ /* 0x004fc40000000000 */
[----:B------:R-:W-:Y:S02]  /*9fe0*/  SEL R61, R63, R64, P0 ;  /* 0x000000403f3d7207 */ /* 0x000fe40000000000 */
[----:B------:R-:W-:Y:S02]  /*9ff0*/  SEL R131, R132, R131, P0 ;  /* 0x0000008384837207 */ /* 0x000fe40000000000 */
[----:B------:R-:W-:Y:S02]  /*a000*/  F2FP.BF16.F32.PACK_AB R88, R37, R36 ;  /* 0x000000242558723e */ /* 0x000fe400000010ff */
[----:B------:R-:W-:Y:S02]  /*a010*/  F2FP.BF16.F32.PACK_AB R90, R39, R38 ;  /* 0x00000026275a723e */ /* 0x000fe400000010ff */
[----:B------:R-:W-:Y:S02]  /*a020*/  F2FP.BF16.F32.PACK_AB R91, R43, R42 ;  /* 0x0000002a2b5b723e */ /* 0x000fe400000010ff */
[----:B------:R-:W-:Y:S01]  /*a030*/  F2FP.BF16.F32.PACK_AB R89, R41, R40 ;  /* 0x000000282959723e */ /* 0x000fe200000010ff */
[----:B------:R0:W-:Y:S01]  /*a040*/  STSM.16.M88.4 [R78], R68 ;  /* 0x000000444e007844 */ /* 0x0001e20000000200 */
[----:B------:R-:W-:-:S02]  /*a050*/  SEL R55, R55, R96, P0 ;  /* 0x0000006037377207 */ /* 0x000fc40000000000 */
[----:B------:R-:W-:Y:S02]  /*a060*/  SEL R62, R66, R62, P0 ;  /* 0x0000003e423e7207 */ /* 0x000fe40000000000 */
[----:B------:R-:W-:Y:S02]  /*a070*/  SEL R63, R64, R63, P0 ;  /* 0x0000003f403f7207 */ /* 0x000fe40000000000 */
[----:B---3--:R-:W-:Y:S01]  /*a080*/  SEL R132, R134, R156, P0 ;  /* 0x0000009c86847207 */ /* 0x008fe20000000000 */
[----:B------:R1:W-:Y:S01]  /*a090*/  STSM.16.M88.4 [R79], R72 ;  /* 0x000000484f007844 */ /* 0x0003e20000000200 */
[----:B------:R-:W-:Y:S02]  /*a0a0*/  SEL R64, R164, R163, P0 ;  /* 0x000000a3a4407207 */ /* 0x000fe40000000000 */
[----:B------:R-:W-:Y:S02]  /*a0b0*/  SEL R66, R163, R164, P0 ;  /* 0x000000a4a3427207 */ /* 0x000fe40000000000 */
[----:B------:R-:W-:-:S02]  /*a0c0*/  SEL R65, R167, R165, P0 ;  /* 0x000000a5a7417207 */ /* 0x000fc40000000000 */
[----:B------:R-:W-:Y:S02]  /*a0d0*/  SEL R67, R165, R167, P0 ;  /* 0x000000a7a5437207 */ /* 0x000fe40000000000 */
[----:B------:R-:W-:Y:S01]  /*a0e0*/  SEL R134, R156, R134, P0 ;  /* 0x000000869c867207 */ /* 0x000fe20000000000 */
[----:B------:R-:W-:Y:S01]  /*a0f0*/  STSM.16.M88.4 [R2], R80 ;  /* 0x0000005002007844 */ /* 0x000fe20000000200 */
[----:B------:R-:W-:Y:S02]  /*a100*/  SEL R156, R158, R159, P0 ;  /* 0x0000009f9e9c7207 */ /* 0x000fe40000000000 */
[----:B------:R-:W-:Y:S01]  /*a110*/  SEL R158, R159, R158, P0 ;  /* 0x0000009e9f9e7207 */ /* 0x000fe20000000000 */
[----:B------:R2:W-:Y:S01]  /*a120*/  STSM.16.M88.4 [R76], R88 ;  /* 0x000000584c007844 */ /* 0x0005e20000000200 */
[----:B0-----:R-:W-:Y:S02]  /*a130*/  F2FP.BF16.F32.PACK_AB R68, R45, R44 ;  /* 0x0000002c2d44723e */ /* 0x001fe400000010ff */
[----:B------:R-:W-:-:S02]  /*a140*/  F2FP.BF16.F32.PACK_AB R70, R47, R46 ;  /* 0x0000002e2f46723e */ /* 0x000fc400000010ff */
[----:B------:R-:W-:Y:S02]  /*a150*/  F2FP.BF16.F32.PACK_AB R71, R51, R50 ;  /* 0x000000323347723e */ /* 0x000fe400000010ff */
[----:B------:R-:W-:Y:S02]  /*a160*/  F2FP.BF16.F32.PACK_AB R69, R49, R48 ;  /* 0x000000303145723e */ /* 0x000fe400000010ff */
[----:B------:R-:W-:Y:S02]  /*a170*/  SEL R157, R77, R95, P0 ;  /* 0x0000005f4d9d7207 */ /* 0x000fe40000000000 */
[----:B------:R-:W-:Y:S02]  /*a180*/  SEL R159, R95, R77, P0 ;  /* 0x0000004d5f9f7207 */ /* 0x000fe40000000000 */
[----:B-1----:R-:W-:Y:S02]  /*a190*/  F2FP.BF16.F32.PACK_AB R72, R53, R52 ;  /* 0x000000343548723e */ /* 0x002fe400000010ff */
[----:B------:R-:W-:-:S02]  /*a1a0*/  F2FP.BF16.F32.PACK_AB R74, R55, R54 ;  /* 0x00000036374a723e */ /* 0x000fc400000010ff */
[----:B------:R-:W-:Y:S02]  /*a1b0*/  F2FP.BF16.F32.PACK_AB R75, R59, R58 ;  /* 0x0000003a3b4b723e */ /* 0x000fe400000010ff */
[----:B------:R-:W-:Y:S02]  /*a1c0*/  F2FP.BF16.F32.PACK_AB R73, R57, R56 ;  /* 0x000000383949723e */ /* 0x000fe400000010ff */
[----:B------:R-:W-:Y:S02]  /*a1d0*/  SEL R96, R169, R166, P0 ;  /* 0x000000a6a9607207 */ /* 0x000fe40000000000 */
[----:B------:R-:W-:Y:S02]  /*a1e0*/  SEL R98, R166, R169, P0 ;  /* 0x000000a9a6627207 */ /* 0x000fe40000000000 */
[----:B------:R-:W-:Y:S02]  /*a1f0*/  SEL R97, R170, R168, P0 ;  /* 0x000000a8aa617207 */ /* 0x000fe40000000000 */
[----:B------:R-:W-:-:S02]  /*a200*/  SEL R99, R168, R170, P0 ;  /* 0x000000aaa8637207 */ /* 0x000fc40000000000 */
[----:B--2---:R-:W-:Y:S02]  /*a210*/  F2FP.BF16.F32.PACK_AB R76, R61, R60 ;  /* 0x0000003c3d4c723e */ /* 0x004fe400000010ff */
[----:B------:R-:W-:Y:S02]  /*a220*/  F2FP.BF16.F32.PACK_AB R78, R63, R62 ;  /* 0x0000003e3f4e723e */ /* 0x000fe400000010ff */
[----:B------:R-:W-:Y:S02]  /*a230*/  F2FP.BF16.F32.PACK_AB R79, R67, R66 ;  /* 0x00000042434f723e */ /* 0x000fe400000010ff */
[----:B------:R-:W-:Y:S01]  /*a240*/  F2FP.BF16.F32.PACK_AB R77, R65, R64 ;  /* 0x00000040414d723e */ /* 0x000fe200000010ff */
[----:B------:R0:W-:Y:S01]  /*a250*/  STSM.16.M88.4 [R94], R68 ;  /* 0x000000445e007844 */ /* 0x0001e20000000200 */
[----:B------:R-:W-:Y:S02]  /*a260*/  F2FP.BF16.F32.PACK_AB R88, R85, R84 ;  /* 0x000000545558723e */ /* 0x000fe400000010ff */
[----:B------:R-:W-:Y:S01]  /*a270*/  F2FP.BF16.F32.PACK_AB R90, R87, R86 ;  /* 0x00000056575a723e */ /* 0x000fe200000010ff */
[----:B------:R1:W-:Y:S01]  /*a280*/  STSM.16.M88.4 [R93], R72 ;  /* 0x000000485d007844 */ /* 0x0003e20000000200 */
[----:B------:R-:W-:-:S02]  /*a290*/  F2FP.BF16.F32.PACK_AB R91, R99, R98 ;  /* 0x00000062635b723e */ /* 0x000fc400000010ff */
[----:B------:R-:W-:Y:S01]  /*a2a0*/  F2FP.BF16.F32.PACK_AB R89, R97, R96 ;  /* 0x000000606159723e */ /* 0x000fe200000010ff */
[----:B------:R2:W-:Y:S01]  /*a2b0*/  STSM.16.M88.4 [R92], R76 ;  /* 0x0000004c5c007844 */ /* 0x0005e20000000200 */
[----:B------:R-:W-:Y:S02]  /*a2c0*/  F2FP.BF16.F32.PACK_AB R95, R107, R106 ;  /* 0x0000006a6b5f723e */ /* 0x000fe400000010ff */
[----:B------:R-:W-:Y:S01]  /*a2d0*/  F2FP.BF16.F32.PACK_AB R80, R117, R116 ;  /* 0x000000747550723e */ /* 0x000fe200000010ff */
[----:B------:R3:W-:Y:S01]  /*a2e0*/  STSM.16.M88.4 [R181], R88 ;  /* 0x00000058b5007844 */ /* 0x0007e20000000200 */
[----:B------:R-:W-:Y:S02]  /*a2f0*/  F2FP.BF16.F32.PACK_AB R82, R119, R118 ;  /* 0x000000767752723e */ /* 0x000fe400000010ff */
[----:B0-----:R-:W-:Y:S02]  /*a300*/  F2FP.BF16.F32.PACK_AB R94, R103, R102 ;  /* 0x00000066675e723e */ /* 0x001fe400000010ff */
[----:B------:R-:W-:-:S02]  /*a310*/  F2FP.BF16.F32.PACK_AB R83, R123, R122 ;  /* 0x0000007a7b53723e */ /* 0x000fc400000010ff */
[----:B-1----:R-:W-:Y:S02]  /*a320*/  F2FP.BF16.F32.PACK_AB R93, R105, R104 ;  /* 0x00000068695d723e */ /* 0x002fe400000010ff */
[----:B------:R-:W-:Y:S02]  /*a330*/  F2FP.BF16.F32.PACK_AB R81, R121, R120 ;  /* 0x000000787951723e */ /* 0x000fe400000010ff */
[----:B--2---:R-:W-:Y:S02]  /*a340*/  F2FP.BF16.F32.PACK_AB R92, R101, R100 ;  /* 0x00000064655c723e */ /* 0x004fe400000010ff */
[----:B------:R-:W-:Y:S02]  /*a350*/  F2FP.BF16.F32.PACK_AB R76, R109, R108 ;  /* 0x0000006c6d4c723e */ /* 0x000fe400000010ff */
[----:B------:R-:W-:Y:S02]  /*a360*/  F2FP.BF16.F32.PACK_AB R78, R111, R110 ;  /* 0x0000006e6f4e723e */ /* 0x000fe400000010ff */
[----:B------:R-:W-:-:S02]  /*a370*/  F2FP.BF16.F32.PACK_AB R79, R115, R114 ;  /* 0x00000072734f723e */ /* 0x000fc400000010ff */
[----:B------:R-:W-:Y:S02]  /*a380*/  F2FP.BF16.F32.PACK_AB R77, R113, R112 ;  /* 0x00000070714d723e */ /* 0x000fe400000010ff */
[----:B------:R-:W-:Y:S01]  /*a390*/  SEL R2, R4, R161, P0 ;  /* 0x000000a104027207 */ /* 0x000fe20000000000 */
[----:B------:R-:W-:Y:S01]  /*a3a0*/  STSM.16.M88.4 [R182], R92 ;  /* 0x0000005cb6007844 */ /* 0x000fe20000000200 */
[----:B------:R-:W-:Y:S02]  /*a3b0*/  SEL R4, R161, R4, P0 ;  /* 0x00000004a1047207 */ /* 0x000fe40000000000 */
[----:B---3--:R-:W-:Y:S02]  /*a3c0*/  F2FP.BF16.F32.PACK_AB R88, R125, R124 ;  /* 0x0000007c7d58723e */ /* 0x008fe400000010ff */
[----:B------:R-:W-:Y:S02]  /*a3d0*/  F2FP.BF16.F32.PACK_AB R90, R127, R126 ;  /* 0x0000007e7f5a723e */ /* 0x000fe400000010ff */
[----:B------:R-:W-:-:S02]  /*a3e0*/  F2FP.BF16.F32.PACK_AB R91, R131, R130 ;  /* 0x00000082835b723e */ /* 0x000fc400000010ff */
[----:B------:R-:W-:Y:S01]  /*a3f0*/  F2FP.BF16.F32.PACK_AB R89, R129, R128 ;  /* 0x000000808159723e */ /* 0x000fe200000010ff */
[----:B------:R0:W-:Y:S01]  /*a400*/  STSM.16.M88.4 [R183], R76 ;  /* 0x0000004cb7007844 */ /* 0x0001e20000000200 */
[----:B------:R-:W-:Y:S02]  /*a410*/  F2FP.BF16.F32.PACK_AB R68, R133, R132 ;  /* 0x000000848544723e */ /* 0x000fe400000010ff */
[----:B------:R-:W-:Y:S02]  /*a420*/  F2FP.BF16.F32.PACK_AB R70, R135, R134 ;  /* 0x000000868746723e */ /* 0x000fe400000010ff */
[----:B------:R-:W-:Y:S02]  /*a430*/  F2FP.BF16.F32.PACK_AB R71, R139, R138 ;  /* 0x0000008a8b47723e */ /* 0x000fe400000010ff */
[----:B------:R-:W-:Y:S01]  /*a440*/  F2FP.BF16.F32.PACK_AB R69, R137, R136 ;  /* 0x000000888945723e */ /* 0x000fe200000010ff */
[----:B------:R1:W-:Y:S01]  /*a450*/  STSM.16.M88.4 [R184], R80 ;  /* 0x00000050b8007844 */ /* 0x0003e20000000200 */
[----:B------:R-:W-:-:S02]  /*a460*/  F2FP.BF16.F32.PACK_AB R72, R141, R140 ;  /* 0x0000008c8d48723e */ /* 0x000fc400000010ff */
[----:B------:R-:W-:Y:S02]  /*a470*/  F2FP.BF16.F32.PACK_AB R74, R143, R142 ;  /* 0x0000008e8f4a723e */ /* 0x000fe400000010ff */
[----:B------:R-:W-:Y:S02]  /*a480*/  F2FP.BF16.F32.PACK_AB R75, R147, R146 ;  /* 0x00000092934b723e */ /* 0x000fe400000010ff */
[----:B------:R-:W-:Y:S02]  /*a490*/  F2FP.BF16.F32.PACK_AB R73, R145, R144 ;  /* 0x000000909149723e */ /* 0x000fe400000010ff */
[----:B0-----:R-:W-:Y:S02]  /*a4a0*/  F2FP.BF16.F32.PACK_AB R76, R149, R148 ;  /* 0x00000094954c723e */ /* 0x001fe400000010ff */
[----:B------:R-:W-:Y:S02]  /*a4b0*/  F2FP.BF16.F32.PACK_AB R78, R151, R150 ;  /* 0x00000096974e723e */ /* 0x000fe400000010ff */
[----:B------:R-:W-:-:S02]  /*a4c0*/  F2FP.BF16.F32.PACK_AB R79, R155, R154 ;  /* 0x0000009a9b4f723e */ /* 0x000fc400000010ff */
[----:B------:R-:W-:Y:S01]  /*a4d0*/  F2FP.BF16.F32.PACK_AB R77, R153, R152 ;  /* 0x00000098994d723e */ /* 0x000fe200000010ff */
[----:B------:R0:W-:Y:S01]  /*a4e0*/  STSM.16.M88.4 [R185], R88 ;  /* 0x00000058b9007844 */ /* 0x0001e20000000200 */
[----:B-1----:R-:W-:Y:S02]  /*a4f0*/  F2FP.BF16.F32.PACK_AB R81, R3, R2 ;  /* 0x000000020351723e */ /* 0x002fe400000010ff */
[----:B------:R-:W-:Y:S02]  /*a500*/  F2FP.BF16.F32.PACK_AB R82, R159, R158 ;  /* 0x0000009e9f52723e */ /* 0x000fe400000010ff */
[----:B------:R-:W-:Y:S02]  /*a510*/  F2FP.BF16.F32.PACK_AB R83, R5, R4 ;  /* 0x000000040553723e */ /* 0x000fe400000010ff */
[----:B------:R-:W-:Y:S01]  /*a520*/  F2FP.BF16.F32.PACK_AB R80, R157, R156 ;  /* 0x0000009c9d50723e */ /* 0x000fe200000010ff */
[----:B------:R1:W-:Y:S04]  /*a530*/  STSM.16.M88.4 [R186], R68 ;  /* 0x00000044ba007844 */ /* 0x0003e80000000200 */
[----:B------:R-:W-:Y:S04]  /*a540*/  STSM.16.M88.4 [R187], R72 ;  /* 0x00000048bb007844 */ /* 0x000fe80000000200 */
[----:B------:R2:W-:Y:S04]  /*a550*/  STSM.16.M88.4 [R188], R76 ;  /* 0x0000004cbc007844 */ /* 0x0005e80000000200 */
[----:B------:R3:W-:Y:S01]  /*a560*/  STSM.16.M88.4 [R189], R80 ;  /* 0x00000050bd007844 */ /* 0x0007e20000000200 */
[----:B------:R-:W-:Y:S01]  /*a570*/  USHF.L.U32 UR4, UR36, 0x2, URZ ;  /* 0x0000000224047899 */ /* 0x000fe2000800063f */
[----:B------:R-:W-:Y:S01]  /*a580*/  BAR.SYNC.DEFER_BLOCKING 0x1, 0x100 ;  /* 0x0044000000007b1d */ /* 0x000fe20000010000 */
[----:B------:R-:W-:-:S02]  /*a590*/  ISETP.NE.U32.AND P0, PT, RZ, UR14, PT ;  /* 0x0000000eff007c0c */ /* 0x000fc4000bf05070 */
[----:B------:R-:W-:Y:S02]  /*a5a0*/  UIADD3 UR9, UP0, UR4, UR14, URZ ;  /* 0x0000000e04097290 */ /* 0x000fe4000ff1e03f */
[----:B------:R-:W-:Y:S02]  /*a5b0*/  ISETP.NE.AND.EX P0, PT, RZ, UR15, PT, P0 ;  /* 0x0000000fff007c0c */ /* 0x000fe4000bf05300 */
[----:B------:R-:W-:Y:S02]  /*a5c0*/  UIADD3.X UR12, UR16, UR15, URZ, UP0, !UPT ;  /* 0x0000000f100c7290 */ /* 0x000fe400087fe43f */
[----:B0-----:R-:W-:-:S04]  /*a5d0*/  IMAD.U32 R88, RZ, RZ, UR9 ;  /* 0x00000009ff587e24 */ /* 0x001fc8000f8e00ff */
[----:B------:R-:W-:Y:S01]  /*a5e0*/  IMAD.U32 R89, RZ, RZ, UR12 ;  /* 0x0000000cff597e24 */ /* 0x000fe2000f8e00ff */
[----:B------:R-:W-:Y:S02]  /*a5f0*/  ULDC.64 UR12, c[0x0][0xc08] ;  /* 0x00030200000c7ab9 */ /* 0x000fe40000000a00 */
[----:B------:R-:W-:Y:S02]  /*a600*/  UISETP.NE.U32.AND UP0, UPT, UR12, URZ, UPT ;  /* 0x0000003f0c00728c */ /* 0x000fe4000bf05070 */
[----:B------:R-:W4:Y:S02]  /*a610*/  @P0 LDG.E R90, desc[UR50][R88.64] ;  /* 0x00000032585a0981 */ /* 0x000f24000c1e1900 */
[----:B------:R-:W-:-:S06]  /*a620*/  UISETP.NE.AND.EX UP0, UPT, UR13, URZ, UPT, UP0 ;  /* 0x0000003f0d00728c */ /* 0x000fcc000bf05300 */
[----:B------:R-:W-:-:S05]  /*a630*/  PLOP3.LUT P4, PT, PT, PT, UP0, 0x80, 0x0 ;  /* 0x000000000000781c */ /* 0x000fca0003f8f008 */
[----:B------:R-:W-:-:S04]  /*a640*/  @UP0 UIADD3 UR12, UP1, UR4, UR12, URZ ;  /* 0x0000000c040c0290 */ /* 0x000fc8000ff3e03f */
[----:B------:R-:W-:Y:S02]  /*a650*/  @UP0 UIADD3.X UR13, UR16, UR13, URZ, UP1, !UPT ;  /* 0x0000000d100d0290 */ /* 0x000fe40008ffe43f */
[----:B-1----:R-:W-:-:S04]  /*a660*/  IMAD.U32 R68, RZ, RZ, UR12 ;  /* 0x0000000cff447e24 */ /* 0x002fc8000f8e00ff */
[----:B------:R-:W-:-:S05]  /*a670*/  IMAD.U32 R69, RZ, RZ, UR13 ;  /* 0x0000000dff457e24 */ /* 0x000fca000f8e00ff */
[----:B------:R0:W5:Y:S01]  /*a680*/  @P4 LDG.E R70, desc[UR50][R68.64] ;  /* 0x0000003244464981 */ /* 0x000162000c1e1900 */
[----:B------:R-:W-:Y:S02]  /*a690*/  UISETP.NE.AND UP2, UPT, UR20, 0x1, UPT ;  /* 0x000000011400788c */ /* 0x000fe4000bf45270 */
[----:B------:R-:W-:Y:S01]  /*a6a0*/  UISETP.GT.AND UP1, UPT, UR45, 0x1, UPT ;  /* 0x000000012d00788c */ /* 0x000fe2000bf24270 */
[----:B------:R-:W-:-:S03]  /*a6b0*/  UMOV UR21, 0x9b8 ;  /* 0x000009b800157882 */ /* 0x000fc60000000000 */
[----:B------:R-:W-:Y:S01]  /*a6c0*/  USEL UR21, UR21, 0x978, UP1 ;  /* 0x0000097815157887 */ /* 0x000fe20008800000 */
[----:B------:R-:W-:Y:S01]  /*a6d0*/  PLOP3.LUT P1, PT, PT, PT, UP2, 0x80, 0x0 ;  /* 0x000000000000781c */ /* 0x000fe20003f2f028 */
[----:B------:R-:W-:Y:S01]  /*a6e0*/  UISETP.NE.U32.AND UP0, UPT, UR14, URZ, UPT ;  /* 0x0000003f0e00728c */ /* 0x000fe2000bf05070 */
[----:B--2---:R-:W-:Y:S01]  /*a6f0*/  IMAD.U32 R76, RZ, RZ, UR43 ;  /* 0x0000002bff4c7e24 */ /* 0x004fe2000f8e00ff */
[----:B------:R-:W-:Y:S01]  /*a700*/  UMOV UR4, URZ ;  /* 0x0000003f00047c82 */ /* 0x000fe20008000000 */
[----:B------:R-:W-:Y:S01]  /*a710*/  @UP2 ULDC UR24, c[0x0][0xbec] ;  /* 0x0002fb0000182ab9 */ /* 0x000fe20000000800 */
[----:B------:R-:W-:Y:S01]  /*a720*/  UISETP.NE.AND.EX UP0, UPT, UR15, URZ, UPT, UP0 ;  /* 0x0000003f0f00728c */ /* 0x000fe2000bf05300 */
[----:B------:R-:W-:Y:S01]  /*a730*/  IMAD R76, R76, 0x80, R191 ;  /* 0x000000804c4c7824 */ /* 0x000fe200078e02bf */
[----:B------:R-:W-:Y:S02]  /*a740*/  USEL UR9, UR39, URZ, UP1 ;  /* 0x0000003f27097287 */ /* 0x000fe40008800000 */
[----:B------:R-:W-:-:S02]  /*a750*/  USEL UR36, UR36, URZ, !UP0 ;  /* 0x0000003f24247287 */ /* 0x000fc4000c000000 */
[----:B------:R-:W-:Y:S01]  /*a760*/  ULDC.64 UR14, c[0x0][UR21+0x220] ;  /* 0x00008800150e7abb */ /* 0x000fe20008000a00 */
[----:B------:R-:W-:Y:S01]  /*a770*/  ULDC.64 UR18, c[0x0][UR21+0x218] ;  /* 0x0000860015127abb */ /* 0x000fe20008000a00 */
[----:B------:R-:W-:Y:S01]  /*a780*/  ULDC.64 UR16, c[0x0][UR21+0x228] ;  /* 0x00008a0015107abb */ /* 0x000fe20008000a00 */
[----:B0-----:R-:W-:Y:S01]  /*a790*/  @P1 IMAD.HI.U32 R68, R76, UR24, RZ ;  /* 0x000000184c441c27 */ /* 0x001fe2000f8e00ff */
[----:B------:R-:W-:Y:S02]  /*a7a0*/  USEL UR37, UR37, URZ, !UP0 ;  /* 0x0000003f25257287 */ /* 0x000fe4000c000000 */
[----:B------:R-:W-:Y:S02]  /*a7b0*/  UIMAD UR15, UR15, UR36, URZ ;  /* 0x000000240f0f72a4 */ /* 0x000fe4000f8e023f */
[----:B------:R-:W-:Y:S02]  /*a7c0*/  UIMAD.WIDE.U32 UR12, UR18, UR42, URZ ;  /* 0x0000002a120c72a5 */ /* 0x000fe4000f8e003f */
[----:B------:R-:W-:Y:S01]  /*a7d0*/  UIMAD.WIDE.U32 UR22, UR16, UR9, URZ ;  /* 0x00000009101672a5 */ /* 0x000fe2000f8e003f */
[----:B------:R-:W-:Y:S01]  /*a7e0*/  IMAD.MOV.U32 R69, RZ, RZ, R76 ;  /* 0x000000ffff457224 */ /* 0x000fe200078e004c */
[----:B------:R-:W-:Y:S01]  /*a7f0*/  @UP2 ULDC UR25, c[0x0][0xbf0] ;  /* 0x0002fc0000192ab9 */ /* 0x000fe20000000800 */
[----:B------:R-:W-:-:S02]  /*a800*/  UIMAD UR18, UR19, UR42, URZ ;  /* 0x0000002a131272a4 */ /* 0x000fc4000f8e023f */
[----:B------:R-:W-:Y:S01]  /*a810*/  UIMAD UR9, UR17, UR9, URZ ;  /* 0x00000009110972a4 */ /* 0x000fe2000f8e023f */
[----:B------:R-:W-:Y:S01]  /*a820*/  @P1 SHF.R.U32.HI R69, RZ, UR25, R68 ;  /* 0x00000019ff451c19 */ /* 0x000fe20008011644 */
[----:B------:R-:W-:Y:S02]  /*a830*/  UIMAD.WIDE.U32 UR16, UR14, UR36, URZ ;  /* 0x000000240e1072a5 */ /* 0x000fe4000f8e003f */
[----:B------:R-:W-:Y:S02]  /*a840*/  UIMAD UR15, UR14, UR37, UR15 ;  /* 0x000000250e0f72a4 */ /* 0x000fe4000f8e020f */
[----:B------:R-:W-:Y:S01]  /*a850*/  UIADD3 UR18, UR13, UR18, URZ ;  /* 0x000000120d127290 */ /* 0x000fe2000fffe03f */
[----:B------:R-:W-:Y:S01]  /*a860*/  IMAD.U32 R68, RZ, RZ, UR22 ;  /* 0x00000016ff447e24 */ /* 0x000fe2000f8e00ff */
[----:B------:R-:W-:Y:S01]  /*a870*/  UIADD3 UR13, UR23, UR9, URZ ;  /* 0x00000009170d7290 */ /* 0x000fe2000fffe03f */
[----:B------:R-:W-:Y:S01]  /*a880*/  IMAD.MOV R71, RZ, RZ, -R69 ;  /* 0x000000ffff477224 */ /* 0x000fe200078e0a45 */
[----:B------:R-:W-:-:S03]  /*a890*/  UIADD3 UR9, UR17, UR15, URZ ;  /* 0x0000000f11097290 */ /* 0x000fc6000fffe03f */
[----:B------:R-:W-:Y:S01]  /*a8a0*/  IMAD R71, R71, UR20, R76 ;  /* 0x0000001447477c24 */ /* 0x000fe2000f8e024c */
[----:B------:R-:W-:Y:S01]  /*a8b0*/  ULDC.64 UR14, c[0x0][0xba8] ;  /* 0x0002ea00000e7ab9 */ /* 0x000fe20000000a00 */
[----:B------:R-:W-:Y:S01]  /*a8c0*/  IMAD.U32 R74, RZ, RZ, UR13 ;  /* 0x0000000dff4a7e24 */ /* 0x000fe2000f8e00ff */
[----:B------:R-:W-:Y:S01]  /*a8d0*/  @!UP1 ULDC UR14, c[0x0][0xb50] ;  /* 0x0002d400000e9ab9 */ /* 0x000fe20000000800 */
[----:B------:R-:W-:Y:S01]  /*a8e0*/  @!UP1 ULDC UR15, c[0x0][0xb54] ;  /* 0x0002d500000f9ab9 */ /* 0x000fe20000000800 */
[----:B------:R-:W-:Y:S02]  /*a8f0*/  SHF.R.S32.HI R72, RZ, 0x1f, R71 ;  /* 0x0000001fff487819 */ /* 0x000fe40000011447 */
[----:B----4-:R-:W-:-:S13]  /*a900*/  @P0 R2UR UR4, R90 ;  /* 0x000000005a0402ca */ /* 0x010fda00000e0000 */
[----:B------:R-:W-:Y:S02]  /*a910*/  UIADD3 UR12, UP0, UP3, UR16, UR12, UR4 ;  /* 0x0000000c100c7290 */ /* 0x000fe4000fb1e004 */
[----:B------:R-:W-:-:S04]  /*a920*/  USHF.R.S32.HI UR16, URZ, 0x1f, UR4 ;  /* 0x0000001f3f107899 */ /* 0x000fc80008011404 */
[----:B------:R-:W-:Y:S01]  /*a930*/  UIADD3.X UR9, UR9, UR18, UR16, UP0, UP3 ;  /* 0x0000001209097290 */ /* 0x000fe200087e6410 */
[----:B------:R-:W-:Y:S02]  /*a940*/  IADD3 R68, P2, P3, R69, UR12, R68 ;  /* 0x0000000c45447c10 */ /* 0x000fe4000fb5e044 */
[----:B------:R-:W-:Y:S01]  /*a950*/  SHF.R.S32.HI R69, RZ, 0x1f, R69 ;  /* 0x0000001fff457819 */ /* 0x000fe20000011445 */
[----:B------:R-:W-:Y:S02]  /*a960*/  ULDC.64 UR12, c[0x0][UR21+0x210] ;  /* 0x00008400150c7abb */ /* 0x000fe40008000a00 */
[----:B------:R-:W-:Y:S01]  /*a970*/  IMAD R73, R71, UR13, RZ ;  /* 0x0000000d47497c24 */ /* 0x000fe2000f8e02ff */
[----:B------:R-:W-:-:S03]  /*a980*/  IADD3.X R69, R69, UR9, R74, P2, P3 ;  /* 0x0000000945457c10 */ /* 0x000fc600097e644a */
[----:B------:R-:W-:Y:S02]  /*a990*/  IMAD R73, R72, UR12, R73 ;  /* 0x0000000c48497c24 */ /* 0x000fe4000f8e0249 */
[----:B------:R-:W-:-:S04]  /*a9a0*/  IMAD.WIDE.U32 R68, R71, UR12, R68 ;  /* 0x0000000c47447c25 */ /* 0x000fc8000f8e0044 */
[----:B------:R-:W-:Y:S01]  /*a9b0*/  IMAD.IADD R69, R69, 0x1, R73 ;  /* 0x0000000145457824 */ /* 0x000fe200078e0249 */
[----:B------:R-:W-:Y:S01]  /*a9c0*/  LEA R72, P2, R68, UR14, 0x2 ;  /* 0x0000000e44487c11 */ /* 0x000fe2000f8410ff */
[----:B------:R-:W-:Y:S01]  /*a9d0*/  ULDC UR9, c[0x0][0xa88] ;  /* 0x0002a20000097ab9 */ /* 0x000fe20000000800 */
[----:B-----5:R-:W-:Y:S02]  /*a9e0*/  @P4 R2UR UR9, R70 ;  /* 0x00000000460942ca */ /* 0x020fe400000e0000 */
[----:B------:R-:W-:Y:S01]  /*a9f0*/  LEA.HI.X R73, R68, UR15, R69, 0x2, P2 ;  /* 0x0000000f44497c11 */ /* 0x000fe200090f1445 */
[----:B---3--:R-:W-:-:S12]  /*aa00*/  @P4 BRA `(.L_x_171) ;  /* 0x0000000000184947 */ /* 0x008fd80003800000 */
[----:B------:R-:W-:Y:S05]  /*aa10*/  @!P0 BRA `(.L_x_171) ;  /* 0x0000000000148947 */ /* 0x000fea0003800000 */
[----:B------:R-:W2:Y:S04]  /*aa20*/  LDG.E R69, desc[UR50][R88.64] ;  /* 0x0000003258457981 */ /* 0x000ea8000c1e1900 */
[----:B------:R-:W3:Y:S01]  /*aa30*/  LDG.E R68, desc[UR50][R88.64+0x4] ;  /* 0x0000043258447981 */ /* 0x000ee2000c1e1900 */
[----:B--2---:R-:W-:Y:S02]  /*aa40*/  R2UR UR12, R69 ;  /* 0x00000000450c72ca */ /* 0x004fe400000e0000 */
[----:B---3--:R-:W-:-:S13]  /*aa50*/  R2UR UR9, R68 ;  /* 0x00000000440972ca */ /* 0x008fda00000e0000 */
[----:B------:R-:W-:-:S12]  /*aa60*/  UIADD3 UR9, -UR12, UR9, URZ ;  /* 0x000000090c097290 */ /* 0x000fd8000fffe13f */
.L_x_171:
[----:B------:R-:W2:Y:S04]  /*aa70*/  LDL R75, [R1+0x3c] ;  /* 0x00003c00014b7983 */ /* 0x000ea80000100800 */
[----:B------:R-:W3:Y:S01]  /*aa80*/  LDL R74, [R1+0x38] ;  /* 0x00003800014a7983 */ /* 0x000ee20000100800 */
[----:B------:R-:W-:Y:S01]  /*aa90*/  IMAD.U32 R77, RZ, RZ, UR43 ;  /* 0x0000002bff4d7e24 */ /* 0x000fe2000f8e00ff */
[----:B------:R-:W-:Y:S02]  /*aaa0*/  UIMAD UR9, UR9, UR20, URZ ;  /* 0x00000014090972a4 */ /* 0x000fe4000f8e023f */
[----:B------:R-:W-:Y:S04]  /*aab0*/  SHFL.IDX PT, R68, R72, RZ, 0x1c1f ;  /* 0x001c1fff48447589 */ /* 0x000fe800000e0000 */
[----:B------:R-:W0:Y:S04]  /*aac0*/  SHFL.IDX PT, R69, R73, RZ, 0x1c1f ;  /* 0x001c1fff49457589 */ /* 0x000e2800000e0000 */
[----:B------:R-:W-:Y:S04]  /*aad0*/  SHFL.IDX PT, R70, R72, 0x1, 0x1c1f ;  /* 0x003c1f0048467f89 */ /* 0x000fe800000e0000 */
[----:B------:R-:W1:Y:S01]  /*aae0*/  SHFL.IDX PT, R71, R73, 0x1, 0x1c1f ;  /* 0x003c1f0049477f89 */ /* 0x000e6200000e0000 */
[----:B--2---:R-:W-:Y:S01]  /*aaf0*/  IMAD R77, R77, 0x80, R75 ;  /* 0x000000804d4d7824 */ /* 0x004fe200078e024b */
[----:B---3--:R-:W-:-:S03]  /*ab00*/  LOP3.LUT P0, RZ, R74, 0x3, RZ, 0xc0, !PT ;  /* 0x000000034aff7812 */ /* 0x008fc6000780c0ff */
[C---:B------:R-:W-:Y:S01]  /*ab10*/  VIADD R74, R77.reuse, 0x8 ;  /* 0x000000084d4a7836 */ /* 0x040fe20000000000 */
[----:B------:R-:W-:-:S04]  /*ab20*/  ISETP.GE.OR P2, PT, R77, UR9, P0 ;  /* 0x000000094d007c0c */ /* 0x000fc80008746670 */
[----:B------:R-:W-:-:S09]  /*ab30*/  ISETP.GE.OR P0, PT, R74, UR9, P0 ;  /* 0x000000094a007c0c */ /* 0x000fd20008706670 */
[----:B0-----:R0:W-:Y:S04]  /*ab40*/  @!P2 ST.E desc[UR50][R68.64], R0 ;  /* 0x000000004400a985 */ /* 0x0011e8000c101932 */
[----:B-1----:R0:W-:Y:S01]  /*ab50*/  @!P0 ST.E desc[UR50][R70.64], R160 ;  /* 0x000000a046008985 */ /* 0x0021e2000c101932 */
[----:B------:R-:W-:-:S13]  /*ab60*/  PLOP3.LUT P0, PT, PT, PT, UP1, 0x80, 0x0 ;  /* 0x000000000000781c */ /* 0x000fda0003f0f018 */
[----:B0-----:R-:W-:Y:S05]  /*ab70*/  @P0 BRA `(.L_x_172) ;  /* 0x00000010000c0947 */ /* 0x001fea0003800000 */
[----:B------:R-:W-:Y:S01]  /*ab80*/  VIADD R0, R190, 0xffffff80 ;  /* 0xffffff80be007836 */ /* 0x000fe20000000000 */
[----:B------:R-:W-:-:S04]  /*ab90*/  ULDC.64 UR14, c[0x0][0xaa0] ;  /* 0x0002a800000e7ab9 */ /* 0x000fc80000000a00 */
[----:B------:R-:W-:-:S04]  /*aba0*/  SHF.R.S32.HI R3, RZ, 0x1f, R0 ;  /* 0x0000001fff037819 */ /* 0x000fc80000011400 */
[----:B------:R-:W-:-:S04]  /*abb0*/  LEA.HI R3, R3, R0, RZ, 0x3 ;  /* 0x0000000003037211 */ /* 0x000fc800078f18ff */
[----:B------:R-:W-:Y:S02]  /*abc0*/  LOP3.LUT R5, R3, 0xfffffff8, RZ, 0xc0, !PT ;  /* 0xfffffff803057812 */ /* 0x000fe400078ec0ff */
[----:B------:R-:W-:Y:S01]  /*abd0*/  SHF.R.S32.HI R81, RZ, 0x3, R3 ;  /* 0x00000003ff517819 */ /* 0x000fe20000011403 */
[----:B------:R-:W-:Y:S02]  /*abe0*/  IMAD.MOV.U32 R3, RZ, RZ, 0x2 ;  /* 0x00000002ff037424 */ /* 0x000fe400078e00ff */
[----:B------:R-:W-:-:S04]  /*abf0*/  IMAD.IADD R20, R0, 0x1, -R5 ;  /* 0x0000000100147824 */ /* 0x000fc800078e0a05 */
[----:B------:R-:W-:-:S04]  /*ac00*/  IMAD.SHL.U32 R0, R20, 0x8, RZ ;  /* 0x0000000814007824 */ /* 0x000fc800078e00ff */
[----:B------:R-:W-:-:S04]  /*ac10*/  IMAD R2, R81, 0x40, R0 ;  /* 0x0000004051027824 */ /* 0x000fc800078e0200 */
[----:B------:R-:W-:-:S03]  /*ac20*/  IMAD.WIDE R2, R2, R3, UR10 ;  /* 0x0000000a02027e25 */ /* 0x000fc6000f8e0203 */
[C---:B------:R-:W-:Y:S02]  /*ac30*/  IADD3 R25, P2, R2.reuse, 0x3000, RZ ;  /* 0x0000300002197810 */ /* 0x040fe40007f5e0ff */
[C---:B------:R-:W-:Y:S02]  /*ac40*/  IADD3 R9, P4, R2.reuse, 0x1000, RZ ;  /* 0x0000100002097810 */ /* 0x040fe40007f9e0ff */
[----:B------:R-:W-:Y:S02]  /*ac50*/  IADD3 R13, P3, R2, 0x2000, RZ ;  /* 0x00002000020d7810 */ /* 0x000fe40007f7e0ff */
[----:B------:R-:W-:Y:S02]  /*ac60*/  LOP3.LUT R24, R25, 0x380, RZ, 0xc0, !PT ;  /* 0x0000038019187812 */ /* 0x000fe400078ec0ff */
[----:B------:R-:W-:Y:S02]  /*ac70*/  LOP3.LUT R8, R9, 0x380, RZ, 0xc0, !PT ;  /* 0x0000038009087812 */ /* 0x000fe400078ec0ff */
[----:B------:R-:W-:-:S02]  /*ac80*/  LOP3.LUT R12, R13, 0x380, RZ, 0xc0, !PT ;  /* 0x000003800d0c7812 */ /* 0x000fc400078ec0ff */
[----:B------:R-:W-:Y:S02]  /*ac90*/  SHF.R.U64 R24, R24, 0x3, RZ ;  /* 0x0000000318187819 */ /* 0x000fe400000012ff */
[----:B------:R-:W-:Y:S02]  /*aca0*/  SHF.R.U64 R8, R8, 0x3, RZ ;  /* 0x0000000308087819 */ /* 0x000fe400000012ff */
[----:B------:R-:W-:Y:S02]  /*acb0*/  SHF.R.U64 R12, R12, 0x3, RZ ;  /* 0x000000030c0c7819 */ /* 0x000fe400000012ff */
[----:B------:R-:W-:Y:S01]  /*acc0*/  LOP3.LUT R24, R24, R25, RZ, 0x3c, !PT ;  /* 0x0000001918187212 */ /* 0x000fe200078e3cff */
[--C-:B------:R-:W-:Y:S01]  /*acd0*/  IMAD.X R25, RZ, RZ, R3.reuse, P2 ;  /* 0x000000ffff197224 */ /* 0x100fe200010e0603 */
[----:B------:R-:W-:Y:S01]  /*ace0*/  LOP3.LUT R8, R8, R9, RZ, 0x3c, !PT ;  /* 0x0000000908087212 */ /* 0x000fe200078e3cff */
[--C-:B------:R-:W-:Y:S01]  /*acf0*/  IMAD.X R9, RZ, RZ, R3.reuse, P4 ;  /* 0x000000ffff097224 */ /* 0x100fe200020e0603 */
[----:B------:R-:W-:Y:S01]  /*ad00*/  LOP3.LUT R12, R12, R13, RZ, 0x3c, !PT ;  /* 0x0000000d0c0c7212 */ /* 0x000fe200078e3cff */
[----:B------:R-:W-:Y:S01]  /*ad10*/  IMAD.X R13, RZ, RZ, R3, P3 ;  /* 0x000000ffff0d7224 */ /* 0x000fe200018e0603 */
[C---:B------:R-:W-:Y:S01]  /*ad20*/  IADD3 R49, P2, R2.reuse, 0x9000, RZ ;  /* 0x0000900002317810 */ /* 0x040fe20007f5e0ff */
[----:B------:R-:W-:Y:S01]  /*ad30*/  UIMAD UR12, UR16, UR14, URZ ;  /* 0x0000000e100c72a4 */ /* 0x000fe2000f8e023f */
[C---:B------:R-:W-:Y:S01]  /*ad40*/  IADD3 R29, P0, R2.reuse, 0x4000, RZ ;  /* 0x00004000021d7810 */ /* 0x040fe20007f1e0ff */
[----:B------:R-:W-:Y:S01]  /*ad50*/  UIMAD.WIDE.U32 UR10, UR4, UR14, URZ ;  /* 0x0000000e040a72a5 */ /* 0x000fe2000f8e003f */
[C---:B------:R-:W-:Y:S01]  /*ad60*/  IADD3 R33, P6, R2.reuse, 0x5000, RZ ;  /* 0x0000500002217810 */ /* 0x040fe20007fde0ff */
[----:B------:R-:W5:Y:S01]  /*ad70*/  LD.E.128 R8, desc[UR50][R8.64] ;  /* 0x0000003208087980 */ /* 0x000f62000c101d00 */
[----:B------:R-:W-:-:S02]  /*ad80*/  IADD3 R37, P5, R2, 0x6000, RZ ;  /* 0x0000600002257810 */ /* 0x000fc40007fbe0ff */
[C---:B------:R-:W-:Y:S01]  /*ad90*/  IADD3 R41, P4, R2.reuse, 0x7000, RZ ;  /* 0x0000700002297810 */ /* 0x040fe20007f9e0ff */
[----:B------:R-:W5:Y:S01]  /*ada0*/  LD.E.128 R12, desc[UR50][R12.64] ;  /* 0x000000320c0c7980 */ /* 0x000f62000c101d00 */
[C---:B------:R-:W-:Y:S02]  /*adb0*/  IADD3 R45, P3, R2.reuse, 0x8000, RZ ;  /* 0x00008000022d7810 */ /* 0x040fe40007f7e0ff */
[----:B------:R-:W-:Y:S02]  /*adc0*/  LOP3.LUT R48, R49, 0x380, RZ, 0xc0, !PT ;  /* 0x0000038031307812 */ /* 0x000fe400078ec0ff */
[----:B------:R-:W-:Y:S01]  /*add0*/  LOP3.LUT R7, R2, 0x380, RZ, 0xc0, !PT ;  /* 0x0000038002077812 */ /* 0x000fe200078ec0ff */
[----:B------:R-:W-:Y:S01]  /*ade0*/  UIMAD UR12, UR4, UR15, UR12 ;  /* 0x0000000f040c72a4 */ /* 0x000fe2000f8e020c */
[----:B------:R-:W-:Y:S01]  /*adf0*/  LOP3.LUT R28, R29, 0x380, RZ, 0xc0, !PT ;  /* 0x000003801d1c7812 */ /* 0x000fe200078ec0ff */
[----:B------:R-:W-:Y:S01]  /*ae00*/  @UP2 ULDC UR14, c[0x0][0xbec] ;  /* 0x0002fb00000e2ab9 */ /* 0x000fe20000000800 */
[----:B------:R-:W-:Y:S01]  /*ae10*/  LOP3.LUT R32, R33, 0x380, RZ, 0xc0, !PT ;  /* 0x0000038021207812 */ /* 0x000fe200078ec0ff */
[----:B------:R-:W5:Y:S01]  /*ae20*/  LD.E.128 R24, desc[UR50][R24.64] ;  /* 0x0000003218187980 */ /* 0x000f62000c101d00 */
[----:B------:R-:W-:-:S02]  /*ae30*/  LOP3.LUT R36, R37, 0x380, RZ, 0xc0, !PT ;  /* 0x0000038025247812 */ /* 0x000fc400078ec0ff */
[----:B------:R-:W-:Y:S02]  /*ae40*/  LOP3.LUT R40, R41, 0x380, RZ, 0xc0, !PT ;  /* 0x0000038029287812 */ /* 0x000fe400078ec0ff */
[----:B------:R-:W-:Y:S02]  /*ae50*/  LOP3.LUT R44, R45, 0x380, RZ, 0xc0, !PT ;  /* 0x000003802d2c7812 */ /* 0x000fe400078ec0ff */
[----:B------:R-:W-:Y:S02]  /*ae60*/  SHF.R.U64 R48, R48, 0x3, RZ ;  /* 0x0000000330307819 */ /* 0x000fe400000012ff */
[----:B------:R-:W-:Y:S02]  /*ae70*/  SHF.R.U64 R28, R28, 0x3, RZ ;  /* 0x000000031c1c7819 */ /* 0x000fe400000012ff */
[----:B------:R-:W-:Y:S02]  /*ae80*/  SHF.R.U64 R32, R32, 0x3, RZ ;  /* 0x0000000320207819 */ /* 0x000fe400000012ff */
[----:B------:R-:W-:-:S02]  /*ae90*/  SHF.R.U64 R36, R36, 0x3, RZ ;  /* 0x0000000324247819 */ /* 0x000fc400000012ff */
[----:B------:R-:W-:Y:S02]  /*aea0*/  SHF.R.U64 R40, R40, 0x3, RZ ;  /* 0x0000000328287819 */ /* 0x000fe400000012ff */
[----:B------:R-:W-:Y:S02]  /*aeb0*/  SHF.R.U64 R44, R44, 0x3, RZ ;  /* 0x000000032c2c7819 */ /* 0x000fe400000012ff */
[----:B------:R-:W-:Y:S01]  /*aec0*/  LOP3.LUT R48, R48, R49, RZ, 0x3c, !PT ;  /* 0x0000003130307212 */ /* 0x000fe200078e3cff */
[--C-:B------:R-:W-:Y:S01]  /*aed0*/  IMAD.X R49, RZ, RZ, R3.reuse, P2 ;  /* 0x000000ffff317224 */ /* 0x100fe200010e0603 */
        /* <DEDUP_REMOVED lines=9> */
[----:B------:R-:W-:Y:S01]  /*af70*/  IMAD.X R45, RZ, RZ, R3, P3 ;  /* 0x000000ffff2d7224 */ /* 0x000fe200018e0603 */
[----:B------:R-:W-:-:S02]  /*af80*/  IADD3 R5, P2, R2, 0xf000, RZ ;  /* 0x0000f00002057810 */ /* 0x000fc40007f5e0ff */
[----:B------:R-:W-:Y:S01]  /*af90*/  SHF.R.U64 R7, R7, 0x3, RZ ;  /* 0x0000000307077819 */ /* 0x000fe200000012ff */
[----:B------:R-:W-:Y:S01]  /*afa0*/  UIADD3 UR11, UR11, UR12, URZ ;  /* 0x0000000c0b0b7290 */ /* 0x000fe2000fffe03f */
[C---:B------:R-:W-:Y:S01]  /*afb0*/  IADD3 R53, P0, R2.reuse, 0xa000, RZ ;  /* 0x0000a00002357810 */ /* 0x040fe20007f1e0ff */
[----:B------:R-:W-:Y:S01]  /*afc0*/  IMAD.X R73, RZ, RZ, R3, P2 ;  /* 0x000000ffff497224 */ /* 0x000fe200010e0603 */
[C---:B------:R-:W-:Y:S01]  /*afd0*/  IADD3 R57, P6, R2.reuse, 0xb000, RZ ;  /* 0x0000b00002397810 */ /* 0x040fe20007fde0ff */
[----:B------:R-:W-:Y:S01]  /*afe0*/  ULDC.64 UR12, c[0x0][0xae8] ;  /* 0x0002ba00000c7ab9 */ /* 0x000fe20000000a00 */
[C---:B------:R-:W-:Y:S01]  /*aff0*/  IADD3 R61, P5, R2.reuse, 0xc000, RZ ;  /* 0x0000c000023d7810 */ /* 0x040fe20007fbe0ff */
[----:B------:R-:W-:Y:S01]  /*b000*/  USHF.R.S32.HI UR4, URZ, 0x1f, UR36 ;  /* 0x0000001f3f047899 */ /* 0x000fe20008011424 */
[C---:B------:R-:W-:Y:S01]  /*b010*/  IADD3 R65, P4, R2.reuse, 0xd000, RZ ;  /* 0x0000d00002417810 */ /* 0x040fe20007f9e0ff */
[----:B------:R-:W5:Y:S01]  /*b020*/  LD.E.128 R28, desc[UR50][R28.64] ;  /* 0x000000321c1c7980 */ /* 0x000f62000c101d00 */
[----:B------:R-:W-:-:S02]  /*b030*/  IADD3 R69, P3, R2, 0xe000, RZ ;  /* 0x0000e00002457810 */ /* 0x000fc40007f7e0ff */
[----:B------:R-:W-:Y:S01]  /*b040*/  LOP3.LUT R4, R5, 0x380, RZ, 0xc0, !PT ;  /* 0x0000038005047812 */ /* 0x000fe200078ec0ff */
[----:B------:R-:W5:Y:S01]  /*b050*/  LD.E.128 R32, desc[UR50][R32.64] ;  /* 0x0000003220207980 */ /* 0x000f62000c101d00 */
[----:B------:R-:W-:Y:S02]  /*b060*/  LOP3.LUT R52, R53, 0x380, RZ, 0xc0, !PT ;  /* 0x0000038035347812 */ /* 0x000fe400078ec0ff */
[----:B------:R-:W-:Y:S01]  /*b070*/  LOP3.LUT R56, R57, 0x380, RZ, 0xc0, !PT ;  /* 0x0000038039387812 */ /* 0x000fe200078ec0ff */
[----:B------:R-:W5:Y:S01]  /*b080*/  LD.E.128 R36, desc[UR50][R36.64] ;  /* 0x0000003224247980 */ /* 0x000f62000c101d00 */
[----:B------:R-:W-:Y:S02]  /*b090*/  LOP3.LUT R60, R61, 0x380, RZ, 0xc0, !PT ;  /* 0x000003803d3c7812 */ /* 0x000fe400078ec0ff */
[----:B------:R-:W-:Y:S01]  /*b0a0*/  LOP3.LUT R64, R65, 0x380, RZ, 0xc0, !PT ;  /* 0x0000038041407812 */ /* 0x000fe200078ec0ff */
[----:B------:R-:W5:Y:S01]  /*b0b0*/  LD.E.128 R40, desc[UR50][R40.64] ;  /* 0x0000003228287980 */ /* 0x000f62000c101d00 */
[----:B------:R-:W-:-:S02]  /*b0c0*/  LOP3.LUT R68, R69, 0x380, RZ, 0xc0, !PT ;  /* 0x0000038045447812 */ /* 0x000fc400078ec0ff */
[----:B------:R-:W-:Y:S01]  /*b0d0*/  SHF.R.U64 R4, R4, 0x3, RZ ;  /* 0x0000000304047819 */ /* 0x000fe200000012ff */
[----:B------:R-:W5:Y:S01]  /*b0e0*/  LD.E.128 R44, desc[UR50][R44.64] ;  /* 0x000000322c2c7980 */ /* 0x000f62000c101d00 */
[----:B------:R-:W-:Y:S02]  /*b0f0*/  SHF.R.U64 R52, R52, 0x3, RZ ;  /* 0x0000000334347819 */ /* 0x000fe400000012ff */
[----:B------:R-:W-:Y:S01]  /*b100*/  SHF.R.U64 R56, R56, 0x3, RZ ;  /* 0x0000000338387819 */ /* 0x000fe200000012ff */
[----:B------:R-:W5:Y:S01]  /*b110*/  LD.E.128 R48, desc[UR50][R48.64] ;  /* 0x0000003230307980 */ /* 0x000f62000c101d00 */
[----:B------:R-:W-:Y:S02]  /*b120*/  SHF.R.U64 R60, R60, 0x3, RZ ;  /* 0x000000033c3c7819 */ /* 0x000fe400000012ff */
[----:B------:R-:W-:Y:S02]  /*b130*/  SHF.R.U64 R64, R64, 0x3, RZ ;  /* 0x0000000340407819 */ /* 0x000fe400000012ff */
[----:B------:R-:W-:-:S02]  /*b140*/  SHF.R.U64 R68, R68, 0x3, RZ ;  /* 0x0000000344447819 */ /* 0x000fc400000012ff */
[----:B------:R-:W-:Y:S01]  /*b150*/  LOP3.LUT R2, R7, R2, RZ, 0x3c, !PT ;  /* 0x0000000207027212 */ /* 0x000fe200078e3cff */
[----:B------:R-:W-:Y:S01]  /*b160*/  UIMAD.WIDE.U32 UR10, UR42, UR12, UR10 ;  /* 0x0000000c2a0a72a5 */ /* 0x000fe2000f8e000a */
        /* <DEDUP_REMOVED lines=10> */
[----:B------:R-:W-:Y:S01]  /*b210*/  LOP3.LUT R72, R4, R5, RZ, 0x3c, !PT ;  /* 0x0000000504487212 */ /* 0x000fe200078e3cff */
[----:B------:R-:W-:Y:S01]  /*b220*/  UIMAD UR11, UR42, UR13, UR11 ;  /* 0x0000000d2a0b72a4 */ /* 0x000fe2000f8e020b */
[----:B------:R0:W5:Y:S02]  /*b230*/  LD.E.128 R4, desc[UR50][R2.64] ;  /* 0x0000003202047980 */ /* 0x000164000c101d00 */
[----:B------:R-:W-:-:S02]  /*b240*/  ULDC.64 UR12, c[0x0][0xaf0] ;  /* 0x0002bc00000c7ab9 */ /* 0x000fc40000000a00 */
[----:B------:R-:W-:Y:S01]  /*b250*/  UIMAD UR4, UR4, UR12, URZ ;  /* 0x0000000c040472a4 */ /* 0x000fe2000f8e023f */
[----:B------:R-:W5:Y:S04]  /*b260*/  LD.E.128 R52, desc[UR50][R52.64] ;  /* 0x0000003234347980 */ /* 0x000f68000c101d00 */
[----:B------:R-:W5:Y:S01]  /*b270*/  LD.E.128 R56, desc[UR50][R56.64] ;  /* 0x0000003238387980 */ /* 0x000f62000c101d00 */
[----:B0-----:R-:W-:Y:S02]  /*b280*/  IMAD.U32 R3, RZ, RZ, UR43 ;  /* 0x0000002bff037e24 */ /* 0x001fe4000f8e00ff */
[----:B------:R-:W-:Y:S01]  /*b290*/  IMAD R2, R20, 0x20, R81 ;  /* 0x0000002014027824 */ /* 0x000fe200078e0251 */
[----:B------:R-:W5:Y:S03]  /*b2a0*/  LD.E.128 R60, desc[UR50][R60.64] ;  /* 0x000000323c3c7980 */ /* 0x000f66000c101d00 */
[----:B------:R-:W-:Y:S01]  /*b2b0*/  IMAD R76, R3, 0x80, R2 ;  /* 0x00000080034c7824 */ /* 0x000fe200078e0202 */
[----:B------:R-:W-:Y:S01]  /*b2c0*/  UIMAD UR4, UR36, UR13, UR4 ;  /* 0x0000000d240472a4 */ /* 0x000fe2000f8e0204 */
[----:B------:R-:W5:Y:S02]  /*b2d0*/  LD.E.128 R64, desc[UR50][R64.64] ;  /* 0x0000003240407980 */ /* 0x000f64000c101d00 */
[----:B------:R-:W-:Y:S01]  /*b2e0*/  @P1 IMAD.HI.U32 R2, R76, UR14, RZ ;  /* 0x0000000e4c021c27 */ /* 0x000fe2000f8e00ff */
[----:B------:R-:W-:Y:S01]  /*b2f0*/  UIMAD.WIDE.U32 UR36, UR36, UR12, UR10 ;  /* 0x0000000c242472a5 */ /* 0x000fe2000f8e000a */
[----:B------:R-:W5:Y:S02]  /*b300*/  LD.E.128 R68, desc[UR50][R68.64] ;  /* 0x0000003244447980 */ /* 0x000f64000c101d00 */
[----:B------:R-:W-:Y:S01]  /*b310*/  @UP2 ULDC UR10, c[0x0][0xbf0] ;  /* 0x0002fc00000a2ab9 */ /* 0x000fe20000000800 */
[----:B------:R-:W-:Y:S01]  /*b320*/  IMAD.MOV.U32 R21, RZ, RZ, R76 ;  /* 0x000000ffff157224 */ /* 0x000fe200078e004c */
[----:B------:R-:W-:Y:S01]  /*b330*/  @P1 SHF.R.U32.HI R21, RZ, UR10, R2 ;  /* 0x0000000aff151c19 */ /* 0x000fe20008011602 */
[----:B------:R-:W-:Y:S01]  /*b340*/  UIADD3 UR4, UR37, UR4, URZ ;  /* 0x0000000425047290 */ /* 0x000fe2000fffe03f */
[----:B------:R-:W5:Y:S01]  /*b350*/  LD.E.128 R72, desc[UR50][R72.64] ;  /* 0x0000003248487980 */ /* 0x000f62000c101d00 */
[----:B------:R-:W-:Y:S01]  /*b360*/  ULDC.64 UR10, c[0x0][0xae0] ;  /* 0x0002b800000a7ab9 */ /* 0x000fe20000000a00 */
[--C-:B------:R-:W-:Y:S01]  /*b370*/  SHF.R.S32.HI R20, RZ, 0x1f, R21.reuse ;  /* 0x0000001fff147819 */ /* 0x100fe20000011415 */
[----:B------:R-:W-:Y:S01]  /*b380*/  IMAD.MOV R77, RZ, RZ, -R21 ;  /* 0x000000ffff4d7224 */ /* 0x000fe200078e0a15 */
[----:B------:R-:W-:Y:S01]  /*b390*/  @!PT LDS RZ, [RZ] ;  /* 0x00000000fffff984 */ /* 0x000fe20000000800 */
[----:B------:R-:W-:Y:S01]  /*b3a0*/  @!PT LDS RZ, [RZ] ;  /* 0x00000000fffff984 */ /* 0x000fe20000000800 */
[----:B------:R-:W-:Y:S01]  /*b3b0*/  @!PT LDS RZ, [RZ] ;  /* 0x00000000fffff984 */ /* 0x000fe20000000800 */
[----:B------:R-:W-:Y:S01]  /*b3c0*/  @!PT LDS RZ, [RZ] ;  /* 0x00000000fffff984 */ /* 0x000fe20000000800 */
[----:B------:R0:W-:Y:S06]  /*b3d0*/  MEMBAR.ALL.CTA ;  /* 0x0000000000007992 */ /* 0x0001ec0000008000 */
[----:B0-----:R-:W0:Y:S01]  /*b3e0*/  FENCE.VIEW.ASYNC.S ;  /* 0x00000000000073c6 */ /* 0x001e220000000000 */
[----:B------:R-:W-:-:S02]  /*b3f0*/  IMAD.U32 R3, RZ, RZ, UR37 ;  /* 0x00000025ff037e24 */ /* 0x000fc4000f8e00ff */
[----:B------:R-:W-:Y:S02]  /*b400*/  IMAD R20, R20, UR10, RZ ;  /* 0x0000000a14147c24 */ /* 0x000fe4000f8e02ff */
[----:B------:R-:W-:Y:S02]  /*b410*/  IMAD R77, R77, UR20, R76 ;  /* 0x000000144d4d7c24 */ /* 0x000fe4000f8e024c */
[----:B------:R-:W-:Y:S02]  /*b420*/  IMAD.U32 R2, RZ, RZ, UR36 ;  /* 0x00000024ff027e24 */ /* 0x000fe4000f8e00ff */
[----:B------:R-:W-:Y:S02]  /*b430*/  IMAD.U32 R3, RZ, RZ, UR4 ;  /* 0x00000004ff037e24 */ /* 0x000fe4000f8e00ff */
[C---:B------:R-:W-:Y:S01]  /*b440*/  IMAD R79, R21.reuse, UR11, R20 ;  /* 0x0000000b154f7c24 */ /* 0x040fe2000f8e0214 */
[----:B------:R-:W-:Y:S01]  /*b450*/  SHF.R.S32.HI R20, RZ, 0x1f, R77 ;  /* 0x0000001fff147819 */ /* 0x000fe2000001144d */
[----:B------:R-:W-:Y:S01]  /*b460*/  IMAD.WIDE.U32 R2, R21, UR10, R2 ;  /* 0x0000000a15027c25 */ /* 0x000fe2000f8e0002 */
[----:B------:R-:W-:-:S03]  /*b470*/  ULDC.64 UR10, c[0x0][0xad8] ;  /* 0x0002b600000a7ab9 */ /* 0x000fc60000000a00 */
[----:B------:R-:W-:Y:S02]  /*b480*/  IMAD.IADD R3, R3, 0x1, R79 ;  /* 0x0000000103037824 */ /* 0x000fe400078e024f */
[----:B------:R-:W-:Y:S02]  /*b490*/  IMAD R20, R20, UR10, RZ ;  /* 0x0000000a14147c24 */ /* 0x000fe4000f8e02ff */
[----:B------:R-:W-:-:S04]  /*b4a0*/  IMAD.WIDE.U32 R2, R77, UR10, R2 ;  /* 0x0000000a4d027c25 */ /* 0x000fc8000f8e0002 */
[----:B------:R-:W-:Y:S01]  /*b4b0*/  IMAD R21, R77, UR11, R20 ;  /* 0x0000000b4d157c24 */ /* 0x000fe2000f8e0214 */
[----:B------:R-:W-:Y:S01]  /*b4c0*/  ULDC.64 UR10, c[0x0][0xa80] ;  /* 0x0002a000000a7ab9 */ /* 0x000fe20000000a00 */
[----:B------:R-:W-:Y:S01]  /*b4d0*/  IMAD.U32 R82, RZ, RZ, UR43 ;  /* 0x0000002bff527e24 */ /* 0x000fe2000f8e00ff */
[----:B------:R-:W-:Y:S01]  /*b4e0*/  LEA R80, P2, R2, UR10, 0x1 ;  /* 0x0000000a02507c11 */ /* 0x000fe2000f8408ff */
[----:B------:R-:W-:Y:S02]  /*b4f0*/  IMAD.IADD R3, R3, 0x1, R21 ;  /* 0x0000000103037824 */ /* 0x000fe400078e0215 */
[----:B------:R-:W-:Y:S01]  /*b500*/  IMAD R82, R82, 0x80, R81 ;  /* 0x0000008052527824 */ /* 0x000fe200078e0251 */
[----:B------:R-:W-:Y:S02]  /*b510*/  UIADD3 UR8, UR8, 0x38820, URZ ;  /* 0x0003882008087890 */ /* 0x000fe4000fffe03f */
[----:B------:R-:W-:Y:S02]  /*b520*/  LEA.HI.X R81, R2, UR11, R3, 0x1, P2 ;  /* 0x0000000b02517c11 */ /* 0x000fe400090f0c03 */
[C---:B------:R-:W-:Y:S01]  /*b530*/  ISETP.GE.AND P2, PT, R82.reuse, UR9, PT ;  /* 0x0000000952007c0c */ /* 0x040fe2000bf46270 */
[----:B------:R-:W-:Y:S01]  /*b540*/  UPRMT UR8, URZ, 0x654, UR8 ;  /* 0x000006543f087896 */ /* 0x000fe20008000008 */
[----:B------:R-:W-:-:S02]  /*b550*/  VIADD R20, R82, 0x20 ;  /* 0x0000002052147836 */ /* 0x000fc40000000000 */
[----:B------:R-:W-:Y:S02]  /*b560*/  VIADD R76, R82, 0x40 ;  /* 0x00000040524c7836 */ /* 0x000fe40000000000 */
[C---:B------:R-:W-:Y:S02]  /*b570*/  VIADD R84, R0.reuse, 0x40 ;  /* 0x0000004000547836 */ /* 0x040fe40000000000 */
[C---:B------:R-:W-:Y:S02]  /*b580*/  VIADD R86, R0.reuse, 0x80 ;  /* 0x0000008000567836 */ /* 0x040fe40000000000 */
[----:B------:R-:W-:Y:S01]  /*b590*/  VIADD R88, R0, 0xc0 ;  /* 0x000000c000587836 */ /* 0x000fe20000000000 */
[----:B0-----:R-:W-:Y:S01]  /*b5a0*/  SYNCS.ARRIVE.TRANS64.RED.A1T0 RZ, [UR8], RZ ;  /* 0x000000ffffff79a7 */ /* 0x001fe20008100408 */
[----:B------:R0:W1:Y:S01]  /*b5b0*/  SHFL.IDX PT, R83, R80, RZ, 0x181f ;  /* 0x00181fff50537589 */ /* 0x00006200000e0000 */
[----:B------:R-:W-:Y:S03]  /*b5c0*/  BSSY B1, `(.L_x_173) ;  /* 0x000001a000017945 */ /* 0x000fe60003800000 */
[----:B------:R0:W2:Y:S01]  /*b5d0*/  SHFL.IDX PT, R79, R81, RZ, 0x181f ;  /* 0x00181fff514f7589 */ /* 0x0000a200000e0000 */
[----:B------:R-:W-:-:S02]  /*b5e0*/  ISETP.GE.AND P1, PT, R20, UR9, PT ;  /* 0x0000000914007c0c */ /* 0x000fc4000bf26270 */
[----:B------:R-:W-:Y:S02]  /*b5f0*/  ISETP.GE.AND P0, PT, R76, UR9, PT ;  /* 0x000000094c007c0c */ /* 0x000fe4000bf06270 */
[----:B------:R-:W-:Y:S02]  /*b600*/  SHF.R.S32.HI R90, RZ, 0x1f, R0 ;  /* 0x0000001fff5a7819 */ /* 0x000fe40000011400 */
[----:B------:R-:W-:Y:S02]  /*b610*/  SHF.R.S32.HI R85, RZ, 0x1f, R84 ;  /* 0x0000001fff557819 */ /* 0x000fe40000011454 */
[----:B------:R-:W-:Y:S02]  /*b620*/  SHF.R.S32.HI R87, RZ, 0x1f, R86 ;  /* 0x0000001fff577819 */ /* 0x000fe40000011456 */
[----:B------:R-:W-:Y:S01]  /*b630*/  SHF.R.S32.HI R89, RZ, 0x1f, R88 ;  /* 0x0000001fff597819 */ /* 0x000fe20000011458 */
[----:B0-----:R-:W-:Y:S06]  /*b640*/  @P2 BRA `(.L_x_174) ;  /* 0x0000000000442947 */ /* 0x001fec0003800000 */
[----:B------:R-:W-:Y:S02]  /*b650*/  ULDC UR4, c[0x0][0xac8] ;  /* 0x0002b20000047ab9 */ /* 0x000fe40000000800 */
[----:B------:R-:W-:Y:S02]  /*b660*/  ISETP.GE.AND P5, PT, R0, UR4, PT ;  /* 0x0000000400007c0c */ /* 0x000fe4000bfa6270 */
[----:B------:R-:W-:Y:S02]  /*b670*/  ISETP.GE.AND P4, PT, R84, UR4, PT ;  /* 0x0000000454007c0c */ /* 0x000fe4000bf86270 */
[----:B------:R-:W-:Y:S02]  /*b680*/  ISETP.GE.AND P3, PT, R86, UR4, PT ;  /* 0x0000000456007c0c */ /* 0x000fe4000bf66270 */
[----:B------:R-:W-:-:S07]  /*b690*/  ISETP.GE.AND P2, PT, R88, UR4, PT ;  /* 0x0000000458007c0c */ /* 0x000fce000bf46270 */
[----:B-1----:R-:W-:-:S04]  /*b6a0*/  @!P5 LEA R2, P6, R0, R83, 0x1 ;  /* 0x000000530002d211 */ /* 0x002fc800078c08ff */
[----:B--2---:R-:W-:Y:S02]  /*b6b0*/  @!P5 LEA.HI.X R3, R0, R79, R90, 0x1, P6 ;  /* 0x0000004f0003d211 */ /* 0x004fe400030f0c5a */
[----:B------:R-:W-:-:S03]  /*b6c0*/  @!P4 LEA R20, P6, R84, R83, 0x1 ;  /* 0x000000535414c211 */ /* 0x000fc600078c08ff */
[----:B-----5:R0:W-:Y:S01]  /*b6d0*/  @!P5 ST.E.128 desc[UR50][R2.64], R4 ;  /* 0x000000040200d985 */ /* 0x0201e2000c101d32 */
[----:B------:R-:W-:Y:S02]  /*b6e0*/  @!P4 LEA.HI.X R21, R84, R79, R85, 0x1, P6 ;  /* 0x0000004f5415c211 */ /* 0x000fe400030f0c55 */
[----:B------:R-:W-:-:S03]  /*b6f0*/  @!P3 LEA R76, P6, R86, R83, 0x1 ;  /* 0x00000053564cb211 */ /* 0x000fc600078c08ff */
[----:B------:R0:W-:Y:S01]  /*b700*/  @!P4 ST.E.128 desc[UR50][R20.64], R28 ;  /* 0x0000001c1400c985 */ /* 0x0001e2000c101d32 */
[----:B------:R-:W-:Y:S02]  /*b710*/  @!P3 LEA.HI.X R77, R86, R79, R87, 0x1, P6 ;  /* 0x0000004f564db211 */ /* 0x000fe400030f0c57 */
[----:B------:R-:W-:-:S03]  /*b720*/  @!P2 LEA R78, P6, R88, R83, 0x1 ;  /* 0x00000053584ea211 */ /* 0x000fc600078c08ff */
[----:B------:R0:W-:Y:S01]  /*b730*/  @!P3 ST.E.128 desc[UR50][R76.64], R44 ;  /* 0x0000002c4c00b985 */ /* 0x0001e2000c101d32 */
[----:B------:R-:W-:-:S05]  /*b740*/  @!P2 LEA.HI.X R79, R88, R79, R89, 0x1, P6 ;  /* 0x0000004f584fa211 */ /* 0x000fca00030f0c59 */
[----:B------:R0:W-:Y:S04]  /*b750*/  @!P2 ST.E.128 desc[UR50][R78.64], R60 ;  /* 0x0000003c4e00a985 */ /* 0x0001e8000c101d32 */
.L_x_174:
[----:B------:R-:W-:Y:S05]  /*b760*/  BSYNC B1 ;  /* 0x0000000000017941 */ /* 0x000fea0003800000 */
.L_x_173:
[----:B0-----:R0:W3:Y:S01]  /*b770*/  SHFL.IDX PT, R21, R81, 0x1, 0x181f ;  /* 0x00381f0051157f89 */ /* 0x0010e200000e0000 */
[----:B------:R-:W-:Y:S03]  /*b780*/  BSSY B1, `(.L_x_175) ;  /* 0x0000014000017945 */ /* 0x000fe60003800000 */
[----:B-----5:R0:W4:Y:S01]  /*b790*/  SHFL.IDX PT, R7, R80, 0x1, 0x181f ;  /* 0x00381f0050077f89 */ /* 0x02012200000e0000 */
[----:B------:R-:W-:Y:S05]  /*b7a0*/  @P1 BRA `(.L_x_176) ;  /* 0x0000000000441947 */ /* 0x000fea0003800000 */
[----:B------:R-:W-:Y:S02]  /*b7b0*/  ULDC UR4, c[0x0][0xac8] ;  /* 0x0002b20000047ab9 */ /* 0x000fe40000000800 */
[----:B------:R-:W-:Y:S02]  /*b7c0*/  ISETP.GE.AND P4, PT, R0, UR4, PT ;  /* 0x0000000400007c0c */ /* 0x000fe4000bf86270 */
[----:B------:R-:W-:Y:S02]  /*b7d0*/  ISETP.GE.AND P3, PT, R84, UR4, PT ;  /* 0x0000000454007c0c */ /* 0x000fe4000bf66270 */
[----:B------:R-:W-:Y:S02]  /*b7e0*/  ISETP.GE.AND P2, PT, R86, UR4, PT ;  /* 0x0000000456007c0c */ /* 0x000fe4000bf46270 */
[----:B------:R-:W-:-:S07]  /*b7f0*/  ISETP.GE.AND P1, PT, R88, UR4, PT ;  /* 0x0000000458007c0c */ /* 0x000fce000bf26270 */
[-C--:B----4-:R-:W-:Y:S02]  /*b800*/  @!P4 LEA R2, P6, R0, R7.reuse, 0x1 ;  /* 0x000000070002c211 */ /* 0x090fe400078c08ff */
[----:B------:R-:W-:Y:S02]  /*b810*/  @!P3 LEA R4, P5, R84, R7, 0x1 ;  /* 0x000000075404b211 */ /* 0x000fe400078a08ff */
[----:B---3--:R-:W-:Y:S02]  /*b820*/  @!P4 LEA.HI.X R3, R0, R21, R90, 0x1, P6 ;  /* 0x000000150003c211 */ /* 0x008fe400030f0c5a */
[----:B------:R-:W-:Y:S02]  /*b830*/  @!P2 LEA R6, P6, R86, R7, 0x1 ;  /* 0x000000075606a211 */ /* 0x000fe400078c08ff */
[----:B------:R-:W-:Y:S01]  /*b840*/  @!P3 LEA.HI.X R5, R84, R21, R85, 0x1, P5 ;  /* 0x000000155405b211 */ /* 0x000fe200028f0c55 */
[----:B------:R3:W-:Y:S01]  /*b850*/  @!P4 ST.E.128 desc[UR50][R2.64], R8 ;  /* 0x000000080200c985 */ /* 0x0007e2000c101d32 */
[----:B------:R-:W-:-:S02]  /*b860*/  @!P1 LEA R20, P5, R88, R7, 0x1 ;  /* 0x0000000758149211 */ /* 0x000fc400078a08ff */
[-C--:B------:R-:W-:Y:S01]  /*b870*/  @!P2 LEA.HI.X R7, R86, R21.reuse, R87, 0x1, P6 ;  /* 0x000000155607a211 */ /* 0x080fe200030f0c57 */
[----:B------:R3:W-:Y:S01]  /*b880*/  @!P3 ST.E.128 desc[UR50][R4.64], R32 ;  /* 0x000000200400b985 */ /* 0x0007e2000c101d32 */
[----:B------:R-:W-:-:S03]  /*b890*/  @!P1 LEA.HI.X R21, R88, R21, R89, 0x1, P5 ;  /* 0x0000001558159211 */ /* 0x000fc600028f0c59 */
[----:B------:R3:W-:Y:S04]  /*b8a0*/  @!P2 ST.E.128 desc[UR50][R6.64], R48 ;  /* 0x000000300600a985 */ /* 0x0007e8000c101d32 */
[----:B------:R3:W-:Y:S02]  /*b8b0*/  @!P1 ST.E.128 desc[UR50][R20.64], R64 ;  /* 0x0000004014009985 */ /* 0x0007e4000c101d32 */
.L_x_176:
[----:B------:R-:W-:Y:S05]  /*b8c0*/  BSYNC B1 ;  /* 0x0000000000017941 */ /* 0x000fea0003800000 */
.L_x_175:
[----:B---3--:R3:W0:Y:S01]  /*b8d0*/  SHFL.IDX PT, R9, R81, 0x2, 0x181f ;  /* 0x00581f0051097f89 */ /* 0x00862200000e0000 */
[----:B------:R-:W-:Y:S03]  /*b8e0*/  BSSY B1, `(.L_x_177) ;  /* 0x0000014000017945 */ /* 0x000fe60003800000 */
[----:B------:R3:W0:Y:S01]  /*b8f0*/  SHFL.IDX PT, R5, R80, 0x2, 0x181f ;  /* 0x00581f0050057f89 */ /* 0x00062200000e0000 */
[----:B------:R-:W-:Y:S05]  /*b900*/  @P0 BRA `(.L_x_178) ;  /* 0x0000000000440947 */ /* 0x000fea0003800000 */
[----:B------:R-:W-:Y:S02]  /*b910*/  ULDC UR4, c[0x0][0xac8] ;  /* 0x0002b20000047ab9 */ /* 0x000fe40000000800 */
[----:B------:R-:W-:Y:S02]  /*b920*/  ISETP.GE.AND P3, PT, R0, UR4, PT ;  /* 0x0000000400007c0c */ /* 0x000fe4000bf66270 */
[----:B------:R-:W-:Y:S02]  /*b930*/  ISETP.GE.AND P2, PT, R84, UR4, PT ;  /* 0x0000000454007c0c */ /* 0x000fe4000bf46270 */
[----:B------:R-:W-:Y:S02]  /*b940*/  ISETP.GE.AND P1, PT, R86, UR4, PT ;  /* 0x0000000456007c0c */ /* 0x000fe4000bf26270 */
[----:B------:R-:W-:-:S07]  /*b950*/  ISETP.GE.AND P0, PT, R88, UR4, PT ;  /* 0x0000000458007c0c */ /* 0x000fce000bf06270 */
[-C--:B0-----:R-:W-:Y:S02]  /*b960*/  @!P3 LEA R2, P6, R0, R5.reuse, 0x1 ;  /* 0x000000050002b211 */ /* 0x081fe400078c08ff */
[-C--:B------:R-:W-:Y:S02]  /*b970*/  @!P2 LEA R4, P5, R84, R5.reuse, 0x1 ;  /* 0x000000055404a211 */ /* 0x080fe400078a08ff */
[----:B------:R-:W-:Y:S02]  /*b980*/  @!P1 LEA R6, P4, R86, R5, 0x1 ;  /* 0x0000000556069211 */ /* 0x000fe400078808ff */
[----:B------:R-:W-:Y:S02]  /*b990*/  @!P3 LEA.HI.X R3, R0, R9, R90, 0x1, P6 ;  /* 0x000000090003b211 */ /* 0x000fe400030f0c5a */
[----:B------:R-:W-:Y:S02]  /*b9a0*/  @!P0 LEA R8, P6, R88, R5, 0x1 ;  /* 0x0000000558088211 */ /* 0x000fe400078c08ff */
[-C--:B------:R-:W-:Y:S01]  /*b9b0*/  @!P2 LEA.HI.X R5, R84, R9.reuse, R85, 0x1, P5 ;  /* 0x000000095405a211 */ /* 0x080fe200028f0c55 */
[----:B------:R0:W-:Y:S01]  /*b9c0*/  @!P3 ST.E.128 desc[UR50][R2.64], R12 ;  /* 0x0000000c0200b985 */ /* 0x0001e2000c101d32 */
[----:B----4-:R-:W-:-:S02]  /*b9d0*/  @!P1 LEA.HI.X R7, R86, R9, R87, 0x1, P4 ;  /* 0x0000000956079211 */ /* 0x010fc400020f0c57 */
[----:B------:R-:W-:Y:S01]  /*b9e0*/  @!P0 LEA.HI.X R9, R88, R9, R89, 0x1, P6 ;  /* 0x0000000958098211 */ /* 0x000fe200030f0c59 */
[----:B------:R0:W-:Y:S04]  /*b9f0*/  @!P2 ST.E.128 desc[UR50][R4.64], R36 ;  /* 0x000000240400a985 */ /* 0x0001e8000c101d32 */
[----:B------:R0:W-:Y:S04]  /*ba00*/  @!P1 ST.E.128 desc[UR50][R6.64], R52 ;  /* 0x0000003406009985 */ /* 0x0001e8000c101d32 */
[----:B------:R0:W-:Y:S02]  /*ba10*/  @!P0 ST.E.128 desc[UR50][R8.64], R68 ;  /* 0x0000004408008985 */ /* 0x0001e4000c101d32 */
.L_x_178:
[----:B------:R-:W-:Y:S05]  /*ba20*/  BSYNC B1 ;  /* 0x0000000000017941 */ /* 0x000fea0003800000 */
.L_x_177:
[----:B0-----:R-:W-:Y:S01]  /*ba30*/  VIADD R2, R82, 0x60 ;  /* 0x0000006052027836 */ /* 0x001fe20000000000 */
[----:B---3--:R-:W0:Y:S04]  /*ba40*/  SHFL.IDX PT, R81, R81, 0x3, 0x181f ;  /* 0x00781f0051517f89 */ /* 0x008e2800000e0000 */
[----:B------:R-:W-:Y:S01]  /*ba50*/  ISETP.GE.AND P0, PT, R2, UR9, PT ;  /* 0x0000000902007c0c */ /* 0x000fe2000bf06270 */
[----:B------:R3:W0:-:S12]  /*ba60*/  SHFL.IDX PT, R9, R80, 0x3, 0x181f ;  /* 0x00781f0050097f89 */ /* 0x00061800000e0000 */
[----:B---3--:R-:W-:Y:S05]  /*ba70*/  @P0 BRA `(.L_x_179) ;  /* 0x00000028002c0947 */ /* 0x008fea0003800000 */
[----:B------:R-:W-:Y:S02]  /*ba80*/  ULDC UR4, c[0x0][0xac8] ;  /* 0x0002b20000047ab9 */ /* 0x000fe40000000800 */
[----:B------:R-:W-:Y:S02]  /*ba90*/  ISETP.GE.AND P3, PT, R0, UR4, PT ;  /* 0x0000000400007c0c */ /* 0x000fe4000bf66270 */
[----:B------:R-:W-:Y:S02]  /*baa0*/  ISETP.GE.AND P4, PT, R84, UR4, PT ;  /* 0x0000000454007c0c */ /* 0x000fe4000bf86270 */
[----:B------:R-:W-:-:S09]  /*bab0*/  ISETP.GE.AND P5, PT, R86, UR4, PT ;  /* 0x0000000456007c0c */ /* 0x000fd2000bfa6270 */
[-C--:B0-----:R-:W-:Y:S02]  /*bac0*/  @!P3 LEA R2, P0, R0, R9.reuse, 0x1 ;  /* 0x000000090002b211 */ /* 0x081fe400078008ff */
[-C--:B------:R-:W-:Y:S02]  /*bad0*/  @!P4 LEA R4, P1, R84, R9.reuse, 0x1 ;  /* 0x000000095404c211 */ /* 0x080fe400078208ff */
[----:B------:R-:W-:Y:S02]  /*bae0*/  @!P5 LEA R6, P2, R86, R9, 0x1 ;  /* 0x000000095606d211 */ /* 0x000fe400078408ff */
[-C--:B------:R-:W-:Y:S02]  /*baf0*/  @!P3 LEA.HI.X R3, R0, R81.reuse, R90, 0x1, P0 ;  /* 0x000000510003b211 */ /* 0x080fe400000f0c5a */
[-C--:B------:R-:W-:Y:S02]  /*bb00*/  @!P4 LEA.HI.X R5, R84, R81.reuse, R85, 0x1, P1 ;  /* 0x000000515405c211 */ /* 0x080fe400008f0c55 */
[----:B----4-:R-:W-:Y:S01]  /*bb10*/  @!P5 LEA.HI.X R7, R86, R81, R87, 0x1, P2 ;  /* 0x000000515607d211 */ /* 0x010fe200010f0c57 */
[----:B------:R3:W-:Y:S01]  /*bb20*/  @!P3 ST.E.128 desc[UR50][R2.64], R24 ;  /* 0x000000180200b985 */ /* 0x0007e2000c101d32 */
[----:B------:R-:W-:-:S03]  /*bb30*/  ISETP.GE.AND P0, PT, R88, UR4, PT ;  /* 0x0000000458007c0c */ /* 0x000fc6000bf06270 */
[----:B------:R3:W-:Y:S04]  /*bb40*/  @!P4 ST.E.128 desc[UR50][R4.64], R40 ;  /* 0x000000280400c985 */ /* 0x0007e8000c101d32 */
[----:B------:R3:W-:Y:S06]  /*bb50*/  @!P5 ST.E.128 desc[UR50][R6.64], R56 ;  /* 0x000000380600d985 */ /* 0x0007ec000c101d32 */
[----:B------:R-:W-:Y:S05]  /*bb60*/  @P0 BRA `(.L_x_179) ;  /* 0x0000002400f00947 */ /* 0x000fea0003800000 */
[----:B---3--:R-:W-:-:S04]  /*bb70*/  LEA R2, P0, R88, R9, 0x1 ;  /* 0x0000000958027211 */ /* 0x008fc800078008ff */
[----:B------:R-:W-:-:S05]  /*bb80*/  LEA.HI.X R3, R88, R81, R89, 0x1, P0 ;  /* 0x0000005158037211 */ /* 0x000fca00000f0c59 */
[----:B------:R0:W-:Y:S01]  /*bb90*/  ST.E.128 desc[UR50][R2.64], R72 ;  /* 0x0000004802007985 */ /* 0x0001e2000c101d32 */
[----:B------:R-:W-:Y:S05]  /*bba0*/  BRA `(.L_x_179) ;  /* 0x0000002400e07947 */ /* 0x000fea0003800000 */
.L_x_172:
[----:B------:R-:W-:Y:S01]  /*bbb0*/  ULDC.64 UR14, c[0x0][0xb08] ;  /* 0x0002c200000e7ab9 */ /* 0x000fe20000000a00 */
[----:B------:R-:W-:Y:S01]  /*bbc0*/  IMAD.MOV.U32 R71, RZ, RZ, R76 ;  /* 0x000000ffff477224 */ /* 0x000fe200078e004c */
[----:B------:R-:W-:Y:S01]  /*bbd0*/  UIMAD UR12, UR16, UR14, URZ ;  /* 0x0000000e100c72a4 */ /* 0x000fe2000f8e023f */
[----:B------:R-:W-:Y:S01]  /*bbe0*/  ISETP.GE.AND P0, PT, R77, UR9, PT ;  /* 0x000000094d007c0c */ /* 0x000fe2000bf06270 */
[----:B------:R-:W-:Y:S01]  /*bbf0*/  UIMAD.WIDE.U32 UR10, UR4, UR14, URZ ;  /* 0x0000000e040a72a5 */ /* 0x000fe2000f8e003f */
[C---:B------:R-:W-:Y:S01]  /*bc00*/  VIADD R93, R16.reuse, 0x90 ;  /* 0x00000090105d7836 */ /* 0x040fe20000000000 */
[----:B------:R-:W-:Y:S01]  /*bc10*/  UIMAD UR12, UR4, UR15, UR12 ;  /* 0x0000000f040c72a4 */ /* 0x000fe2000f8e020c */
[C---:B------:R-:W-:Y:S01]  /*bc20*/  VIADD R95, R16.reuse, 0x88 ;  /* 0x00000088105f7836 */ /* 0x040fe20000000000 */
[----:B------:R-:W-:Y:S01]  /*bc30*/  USHF.R.S32.HI UR4, URZ, 0x1f, UR36 ;  /* 0x0000001f3f047899 */ /* 0x000fe20008011424 */
[C---:B------:R-:W-:Y:S01]  /*bc40*/  VIADD R161, R16.reuse, 0x80 ;  /* 0x0000008010a17836 */ /* 0x040fe20000000000 */
[----:B------:R-:W-:Y:S01]  /*bc50*/  UIADD3 UR11, UR11, UR12, URZ ;  /* 0x0000000c0b0b7290 */ /* 0x000fe2000fffe03f */
[C---:B------:R-:W-:Y:S01]  /*bc60*/  VIADD R163, R16.reuse, 0x78 ;  /* 0x0000007810a37836 */ /* 0x040fe20000000000 */
[----:B------:R-:W-:Y:S01]  /*bc70*/  ULDC.64 UR14, c[0x0][0xb40] ;  /* 0x0002d000000e7ab9 */ /* 0x000fe20000000a00 */
[----:B------:R-:W-:Y:S01]  /*bc80*/  ULDC.64 UR12, c[0x0][0xb38] ;  /* 0x0002ce00000c7ab9 */ /* 0x000fe20000000a00 */
[----:B------:R-:W-:Y:S01]  /*bc90*/  UIMAD UR4, UR4, UR14, URZ ;  /* 0x0000000e040472a4 */ /* 0x000fe2000f8e023f */
[C---:B------:R-:W-:Y:S01]  /*bca0*/  VIADD R165, R16.reuse, 0x70 ;  /* 0x0000007010a57836 */ /* 0x040fe20000000000 */
[----:B------:R-:W-:Y:S01]  /*bcb0*/  UIMAD.WIDE.U32 UR10, UR42, UR12, UR10 ;  /* 0x0000000c2a0a72a5 */ /* 0x000fe2000f8e000a */
[C---:B------:R-:W-:Y:S01]  /*bcc0*/  VIADD R167, R16.reuse, 0x68 ;  /* 0x0000006810a77836 */ /* 0x040fe20000000000 */
[----:B------:R-:W-:Y:S01]  /*bcd0*/  UIMAD UR4, UR36, UR15, UR4 ;  /* 0x0000000f240472a4 */ /* 0x000fe2000f8e0204 */
[C---:B------:R-:W-:Y:S01]  /*bce0*/  VIADD R169, R16.reuse, 0x60 ;  /* 0x0000006010a97836 */ /* 0x040fe20000000000 */
[----:B------:R-:W-:Y:S01]  /*bcf0*/  UIMAD UR11, UR42, UR13, UR11 ;  /* 0x0000000d2a0b72a4 */ /* 0x000fe2000f8e020b */
[C---:B------:R-:W-:Y:S01]  /*bd00*/  VIADD R171, R16.reuse, 0x58 ;  /* 0x0000005810ab7836 */ /* 0x040fe20000000000 */
[----:B------:R-:W-:Y:S01]  /*bd10*/  UIADD3 UR8, UR8, 0x38820, URZ ;  /* 0x0003882008087890 */ /* 0x000fe2000fffe03f */
[C---:B------:R-:W-:Y:S01]  /*bd20*/  VIADD R173, R16.reuse, 0x50 ;  /* 0x0000005010ad7836 */ /* 0x040fe20000000000 */
[----:B------:R-:W-:Y:S01]  /*bd30*/  UIMAD.WIDE.U32 UR36, UR36, UR14, UR10 ;  /* 0x0000000e242472a5 */ /* 0x000fe2000f8e000a */
[----:B------:R-:W-:Y:S01]  /*bd40*/  VIADD R175, R16, 0x48 ;  /* 0x0000004810af7836 */ /* 0x000fe20000000000 */
[----:B------:R-:W-:Y:S01]  /*bd50*/  ULDC.64 UR12, c[0x0][0xb48] ;  /* 0x0002d200000c7ab9 */ /* 0x000fe20000000a00 */
[----:B------:R-:W-:Y:S01]  /*bd60*/  @UP2 ULDC UR10, c[0x0][0xbec] ;  /* 0x0002fb00000a2ab9 */ /* 0x000fe20000000800 */
[----:B------:R-:W-:Y:S01]  /*bd70*/  UIADD3 UR11, UR37, UR4, URZ ;  /* 0x00000004250b7290 */ /* 0x000fe2000fffe03f */
[----:B------:R-:W-:Y:S01]  /*bd80*/  @P1 IMAD.HI.U32 R0, R76, UR10, RZ ;  /* 0x0000000a4c001c27 */ /* 0x000fe2000f8e00ff */
[----:B------:R-:W-:Y:S01]  /*bd90*/  UPRMT UR8, URZ, 0x654, UR8 ;  /* 0x000006543f087896 */ /* 0x000fe20008000008 */
[----:B------:R-:W-:Y:S01]  /*bda0*/  BSSY B1, `(.L_x_180) ;  /* 0x00000d9000017945 */ /* 0x000fe20003800000 */
[----:B------:R-:W-:Y:S01]  /*bdb0*/  @UP2 ULDC UR4, c[0x0][0xbf0] ;  /* 0x0002fc0000042ab9 */ /* 0x000fe20000000800 */
[----:B------:R-:W-:Y:S01]  /*bdc0*/  UMOV UR10, UR36 ;  /* 0x00000024000a7c82 */ /* 0x000fe20008000000 */
[----:B------:R-:W-:Y:S01]  /*bdd0*/  @P1 SHF.R.U32.HI R71, RZ, UR4, R0 ;  /* 0x00000004ff471c19 */ /* 0x000fe20008011600 */
[----:B------:R-:W-:Y:S01]  /*bde0*/  UIMAD.WIDE.U32 UR10, UR39, UR12, UR10 ;  /* 0x0000000c270a72a5 */ /* 0x000fe2000f8e000a */
[C---:B------:R-:W-:Y:S01]  /*bdf0*/  VIADD R177, R16.reuse, 0x40 ;  /* 0x0000004010b17836 */ /* 0x040fe20000000000 */
[----:B------:R-:W-:Y:S01]  /*be00*/  SHF.R.S32.HI R78, RZ, 0x1f, R18 ;  /* 0x0000001fff4e7819 */ /* 0x000fe20000011412 */
[----:B------:R-:W-:Y:S01]  /*be10*/  VIADD R179, R16, 0x38 ;  /* 0x0000003810b37836 */ /* 0x000fe20000000000 */
[--C-:B------:R-:W-:Y:S01]  /*be20*/  SHF.R.S32.HI R0, RZ, 0x1f, R71.reuse ;  /* 0x0000001fff007819 */ /* 0x100fe20000011447 */
[----:B------:R-:W-:Y:S01]  /*be30*/  IMAD.MOV R73, RZ, RZ, -R71 ;  /* 0x000000ffff497224 */ /* 0x000fe200078e0a47 */
[----:B------:R-:W-:-:S02]  /*be40*/  UIMAD UR39, UR39, UR13, UR11 ;  /* 0x0000000d272772a4 */ /* 0x000fc4000f8e020b */
[----:B------:R-:W-:Y:S01]  /*be50*/  IMAD.U32 R69, RZ, RZ, UR11 ;  /* 0x0000000bff457e24 */ /* 0x000fe2000f8e00ff */
[----:B------:R-:W-:Y:S01]  /*be60*/  SYNCS.ARRIVE.TRANS64.RED.A1T0 RZ, [UR8], RZ ;  /* 0x000000ffffff79a7 */ /* 0x000fe20008100408 */
[----:B------:R-:W-:Y:S01]  /*be70*/  ULDC.64 UR12, c[0x0][0xb30] ;  /* 0x0002cc00000c7ab9 */ /* 0x000fe20000000a00 */
[----:B------:R-:W-:Y:S01]  /*be80*/  IMAD R73, R73, UR20, R76 ;  /* 0x0000001449497c24 */ /* 0x000fe2000f8e024c */
[----:B------:R-:W-:Y:S01]  /*be90*/  SHF.R.S32.HI R79, RZ, 0x1f, R19 ;  /* 0x0000001fff4f7819 */ /* 0x000fe20000011413 */
[----:B------:R-:W-:Y:S01]  /*bea0*/  IMAD R0, R0, UR12, RZ ;  /* 0x0000000c00007c24 */ /* 0x000fe2000f8e02ff */
[----:B------:R-:W-:Y:S01]  /*beb0*/  SHF.R.S32.HI R80, RZ, 0x1f, R22 ;  /* 0x0000001fff507819 */ /* 0x000fe20000011416 */
[----:B------:R-:W-:Y:S01]  /*bec0*/  IMAD.U32 R68, RZ, RZ, UR10 ;  /* 0x0000000aff447e24 */ /* 0x000fe2000f8e00ff */
[----:B------:R-:W-:Y:S01]  /*bed0*/  ULDC.64 UR10, c[0x0][0xb28] ;  /* 0x0002ca00000a7ab9 */ /* 0x000fe20000000a00 */
[----:B------:R-:W-:Y:S01]  /*bee0*/  IMAD.U32 R69, RZ, RZ, UR39 ;  /* 0x00000027ff457e24 */ /* 0x000fe2000f8e00ff */
[----:B------:R-:W-:Y:S01]  /*bef0*/  SHF.R.S32.HI R81, RZ, 0x1f, R23 ;  /* 0x0000001fff517819 */ /* 0x000fe20000011417 */
[C---:B------:R-:W-:Y:S01]  /*bf00*/  IMAD R75, R71.reuse, UR13, R0 ;  /* 0x0000000d474b7c24 */ /* 0x040fe2000f8e0200 */
[----:B------:R-:W-:Y:S01]  /*bf10*/  SHF.R.S32.HI R0, RZ, 0x1f, R73 ;  /* 0x0000001fff007819 */ /* 0x000fe20000011449 */
[----:B------:R-:W-:Y:S01]  /*bf20*/  IMAD.WIDE.U32 R68, R71, UR12, R68 ;  /* 0x0000000c47447c25 */ /* 0x000fe2000f8e0044 */
[----:B------:R-:W-:-:S02]  /*bf30*/  SHF.R.S32.HI R82, RZ, 0x1f, R232 ;  /* 0x0000001fff527819 */ /* 0x000fc400000114e8 */
[----:B------:R-:W-:Y:S01]  /*bf40*/  SHF.R.S32.HI R83, RZ, 0x1f, R233 ;  /* 0x0000001fff537819 */ /* 0x000fe200000114e9 */
[----:B------:R-:W-:Y:S01]  /*bf50*/  IMAD R0, R0, UR10, RZ ;  /* 0x0000000a00007c24 */ /* 0x000fe2000f8e02ff */
[----:B------:R-:W-:Y:S01]  /*bf60*/  SHF.R.S32.HI R88, RZ, 0x1f, R234 ;  /* 0x0000001fff587819 */ /* 0x000fe200000114ea */
[----:B------:R-:W-:Y:S01]  /*bf70*/  IMAD.IADD R69, R69, 0x1, R75 ;  /* 0x0000000145457824 */ /* 0x000fe200078e024b */
[----:B------:R-:W-:Y:S01]  /*bf80*/  SHF.R.S32.HI R89, RZ, 0x1f, R235 ;  /* 0x0000001fff597819 */ /* 0x000fe200000114eb */
[C---:B------:R-:W-:Y:S01]  /*bf90*/  IMAD R75, R73.reuse, UR11, R0 ;  /* 0x0000000b494b7c24 */ /* 0x040fe2000f8e0200 */
[----:B------:R-:W-:Y:S01]  /*bfa0*/  SHF.R.S32.HI R90, RZ, 0x1f, R236 ;  /* 0x0000001fff5a7819 */ /* 0x000fe200000114ec */
[----:B------:R-:W-:Y:S01]  /*bfb0*/  IMAD.WIDE.U32 R68, R73, UR10, R68 ;  /* 0x0000000a49447c25 */ /* 0x000fe2000f8e0044 */
[----:B------:R-:W-:Y:S01]  /*bfc0*/  ULDC.64 UR10, c[0x0][0xb00] ;  /* 0x0002c000000a7ab9 */ /* 0x000fe20000000a00 */
[----:B------:R-:W-:Y:S02]  /*bfd0*/  SHF.R.S32.HI R91, RZ, 0x1f, R237 ;  /* 0x0000001fff5b7819 */ /* 0x000fe400000114ed */
[----:B------:R-:W-:Y:S01]  /*bfe0*/  IMAD.IADD R75, R69, 0x1, R75 ;  /* 0x00000001454b7824 */ /* 0x000fe200078e024b */
[----:B------:R-:W-:Y:S01]  /*bff0*/  LEA R0, P1, R68, UR10, 0x2 ;  /* 0x0000000a44007c11 */ /* 0x000fe2000f8210ff */
[C---:B------:R-:W-:Y:S01]  /*c000*/  VIADD R181, R16.reuse, 0x30 ;  /* 0x0000003010b57836 */ /* 0x040fe20000000000 */
[----:B------:R-:W-:Y:S01]  /*c010*/  SHF.R.S32.HI R93, RZ, 0x1f, R93 ;  /* 0x0000001fff5d7819 */ /* 0x000fe2000001145d */
[----:B------:R-:W-:Y:S01]  /*c020*/  VIADD R183, R16, 0x28 ;  /* 0x0000002810b77836 */ /* 0x000fe20000000000 */
[----:B------:R-:W-:Y:S01]  /*c030*/  LEA.HI.X R75, R68, UR11, R75, 0x2, P1 ;  /* 0x0000000b444b7c11 */ /* 0x000fe200088f144b */
[C---:B------:R-:W-:Y:S01]  /*c040*/  VIADD R185, R16.reuse, 0x20 ;  /* 0x0000002010b97836 */ /* 0x040fe20000000000 */
[----:B------:R0:W1:Y:S01]  /*c050*/  SHFL.IDX PT, R68, R0, RZ, 0x1c1f ;  /* 0x001c1fff00447589 */ /* 0x00006200000e0000 */
[C---:B------:R-:W-:Y:S01]  /*c060*/  VIADD R187, R16.reuse, 0x18 ;  /* 0x0000001810bb7836 */ /* 0x040fe20000000000 */
[----:B------:R-:W-:Y:S01]  /*c070*/  SHF.R.S32.HI R95, RZ, 0x1f, R95 ;  /* 0x0000001fff5f7819 */ /* 0x000fe2000001145f */
[C---:B------:R-:W-:Y:S01]  /*c080*/  VIADD R189, R16.reuse, 0x10 ;  /* 0x0000001010bd7836 */ /* 0x040fe20000000000 */
[----:B------:R0:W2:Y:S01]  /*c090*/  SHFL.IDX PT, R69, R75, RZ, 0x1c1f ;  /* 0x001c1fff4b457589 */ /* 0x0000a200000e0000 */
        /* <DEDUP_REMOVED lines=32> */
[----:B------:R-:W-:-:S02]  /*c2a0*/  VIADD R186, R16, 0x18 ;  /* 0x0000001810ba7836 */ /* 0x000fc40000000000 */
[C---:B------:R-:W-:Y:S02]  /*c2b0*/  VIADD R188, R16.reuse, 0x10 ;  /* 0x0000001010bc7836 */ /* 0x040fe40000000000 */
[----:B------:R-:W-:Y:S01]  /*c2c0*/  VIADD R190, R16, 0x8 ;  /* 0x0000000810be7836 */ /* 0x000fe20000000000 */
[----:B012---:R-:W-:Y:S06]  /*c2d0*/  @P0 BRA `(.L_x_181) ;  /* 0x0000000800140947 */ /* 0x007fec0003800000 */
[----:B------:R-:W-:Y:S02]  /*c2e0*/  ULDC UR4, c[0x0][0xac8] ;  /* 0x0002b20000047ab9 */ /* 0x000fe40000000800 */
[----:B------:R-:W-:Y:S02]  /*c2f0*/  ISETP.GE.AND P1, PT, R16, UR4, PT ;  /* 0x0000000410007c0c */ /* 0x000fe4000bf26270 */
[----:B------:R-:W-:Y:S02]  /*c300*/  ISETP.GE.AND P2, PT, R190, UR4, PT ;  /* 0x00000004be007c0c */ /* 0x000fe4000bf46270 */
[----:B------:R-:W-:Y:S02]  /*c310*/  ISETP.GE.AND P3, PT, R188, UR4, PT ;  /* 0x00000004bc007c0c */ /* 0x000fe4000bf66270 */
[----:B------:R-:W-:Y:S02]  /*c320*/  ISETP.GE.AND P4, PT, R186, UR4, PT ;  /* 0x00000004ba007c0c */ /* 0x000fe4000bf86270 */
[----:B------:R-:W-:-:S05]  /*c330*/  ISETP.GE.AND P0, PT, R184, UR4, PT ;  /* 0x00000004b8007c0c */ /* 0x000fca000bf06270 */
[----:B------:R-:W-:Y:S02]  /*c340*/  @!P1 IMAD.WIDE R72, R16, 0x4, R68 ;  /* 0x0000000410489825 */ /* 0x000fe400078e0244 */
[----:B------:R-:W-:-:S03]  /*c350*/  @!P2 LEA R70, P5, R190, R68, 0x2 ;  /* 0x00000044be46a211 */ /* 0x000fc600078a10ff */
[----:B------:R0:W-:Y:S01]  /*c360*/  @!P1 ST.E.64 desc[UR50][R72.64], R6 ;  /* 0x0000000648009985 */ /* 0x0001e2000c101b32 */
[----:B------:R-:W-:Y:S02]  /*c370*/  ISETP.GE.AND P1, PT, R182, UR4, PT ;  /* 0x00000004b6007c0c */ /* 0x000fe4000bf26270 */
[----:B------:R-:W-:-:S05]  /*c380*/  @!P2 LEA.HI.X R71, R190, R69, R191, 0x2, P5 ;  /* 0x00000045be47a211 */ /* 0x000fca00028f14bf */
[----:B------:R1:W-:Y:S01]  /*c390*/  @!P2 ST.E.64 desc[UR50][R70.64], R8 ;  /* 0x000000084600a985 */ /* 0x0003e2000c101b32 */
[----:B------:R-:W-:Y:S02]  /*c3a0*/  ISETP.GE.AND P2, PT, R180, UR4, PT ;  /* 0x00000004b4007c0c */ /* 0x000fe4000bf46270 */
[----:B0-----:R-:W-:-:S04]  /*c3b0*/  @!P3 LEA R6, P5, R188, R68, 0x2 ;  /* 0x00000044bc06b211 */ /* 0x001fc800078a10ff */
[----:B------:R-:W-:Y:S02]  /*c3c0*/  @!P3 LEA.HI.X R7, R188, R69, R189, 0x2, P5 ;  /* 0x00000045bc07b211 */ /* 0x000fe400028f14bd */
[----:B-1----:R-:W-:-:S03]  /*c3d0*/  @!P4 LEA R8, P6, R186, R68, 0x2 ;  /* 0x00000044ba08c211 */ /* 0x002fc600078c10ff */
[----:B------:R0:W-:Y:S01]  /*c3e0*/  @!P3 ST.E.64 desc[UR50][R6.64], R14 ;  /* 0x0000000e0600b985 */ /* 0x0001e2000c101b32 */
[----:B------:R-:W-:Y:S02]  /*c3f0*/  @!P0 LEA R70, P5, R184, R68, 0x2 ;  /* 0x00000044b8468211 */ /* 0x000fe400078a10ff */
[-C--:B------:R-:W-:Y:S02]  /*c400*/  @!P4 LEA.HI.X R9, R186, R69.reuse, R187, 0x2, P6 ;  /* 0x00000045ba09c211 */ /* 0x080fe400030f14bb */
[----:B------:R-:W-:Y:S02]  /*c410*/  @!P0 LEA.HI.X R71, R184, R69, R185, 0x2, P5 ;  /* 0x00000045b8478211 */ /* 0x000fe400028f14b9 */
[----:B------:R-:W-:Y:S01]  /*c420*/  ISETP.GE.AND P3, PT, R178, UR4, PT ;  /* 0x00000004b2007c0c */ /* 0x000fe2000bf66270 */
[----:B------:R1:W-:Y:S01]  /*c430*/  @!P4 ST.E.64 desc[UR50][R8.64], R20 ;  /* 0x000000140800c985 */ /* 0x0003e2000c101b32 */
[----:B------:R-:W-:-:S03]  /*c440*/  ISETP.GE.AND P4, PT, R176, UR4, PT ;  /* 0x00000004b0007c0c */ /* 0x000fc6000bf86270 */
[----:B------:R-:W-:Y:S01]  /*c450*/  @!P0 ST.E.64 desc[UR50][R70.64], R28 ;  /* 0x0000001c46008985 */ /* 0x000fe2000c101b32 */
[----:B------:R-:W-:Y:S02]  /*c460*/  ISETP.GE.AND P0, PT, R174, UR4, PT ;  /* 0x00000004ae007c0c */ /* 0x000fe4000bf06270 */
[----:B0-----:R-:W-:-:S04]  /*c470*/  @!P1 LEA R6, P5, R182, R68, 0x2 ;  /* 0x00000044b6069211 */ /* 0x001fc800078a10ff */
[-C--:B------:R-:W-:Y:S02]  /*c480*/  @!P1 LEA.HI.X R7, R182, R69.reuse, R183, 0x2, P5 ;  /* 0x00000045b6079211 */ /* 0x080fe400028f14b7 */
[-C--:B------:R-:W-:Y:S02]  /*c490*/  @!P3 LEA R14, P5, R178, R68.reuse, 0x2 ;  /* 0x00000044b20eb211 */ /* 0x080fe400078a10ff */
[----:B-1----:R-:W-:Y:S01]  /*c4a0*/  @!P2 LEA R8, P6, R180, R68, 0x2 ;  /* 0x00000044b408a211 */ /* 0x002fe200078c10ff */
[----:B------:R0:W-:Y:S01]  /*c4b0*/  @!P1 ST.E.64 desc[UR50][R6.64], R30 ;  /* 0x0000001e06009985 */ /* 0x0001e2000c101b32 */
[----:B------:R-:W-:Y:S02]  /*c4c0*/  ISETP.GE.AND P1, PT, R172, UR4, PT ;  /* 0x00000004ac007c0c */ /* 0x000fe4000bf26270 */
[-C--:B------:R-:W-:Y:S02]  /*c4d0*/  @!P2 LEA.HI.X R9, R180, R69.reuse, R181, 0x2, P6 ;  /* 0x00000045b409a211 */ /* 0x080fe400030f14b5 */
[----:B------:R-:W-:-:S03]  /*c4e0*/  @!P3 LEA.HI.X R15, R178, R69, R179, 0x2, P5 ;  /* 0x00000045b20fb211 */ /* 0x000fc600028f14b3 */
[----:B------:R1:W-:Y:S01]  /*c4f0*/  @!P2 ST.E.64 desc[UR50][R8.64], R36 ;  /* 0x000000240800a985 */ /* 0x0003e2000c101b32 */
[----:B------:R-:W-:-:S03]  /*c500*/  ISETP.GE.AND P2, PT, R170, UR4, PT ;  /* 0x00000004aa007c0c */ /* 0x000fc6000bf46270 */
[----:B------:R2:W-:Y:S01]  /*c510*/  @!P3 ST.E.64 desc[UR50][R14.64], R38 ;  /* 0x000000260e00b985 */ /* 0x0005e2000c101b32 */
[----:B------:R-:W-:Y:S02]  /*c520*/  ISETP.GE.AND P3, PT, R168, UR4, PT ;  /* 0x00000004a8007c0c */ /* 0x000fe4000bf66270 */
[----:B0-----:R-:W-:-:S04]  /*c530*/  @!P4 LEA R6, P5, R176, R68, 0x2 ;  /* 0x00000044b006c211 */ /* 0x001fc800078a10ff */
[----:B------:R-:W-:Y:S02]  /*c540*/  @!P4 LEA.HI.X R7, R176, R69, R177, 0x2, P5 ;  /* 0x00000045b007c211 */ /* 0x000fe400028f14b1 */
[----:B-1----:R-:W-:-:S03]  /*c550*/  @!P0 LEA R8, P6, R174, R68, 0x2 ;  /* 0x00000044ae088211 */ /* 0x002fc600078c10ff */
[----:B------:R0:W-:Y:S01]  /*c560*/  @!P4 ST.E.64 desc[UR50][R6.64], R44 ;  /* 0x0000002c0600c985 */ /* 0x0001e2000c101b32 */
[----:B------:R-:W-:Y:S02]  /*c570*/  ISETP.GE.AND P4, PT, R166, UR4, PT ;  /* 0x00000004a6007c0c */ /* 0x000fe4000bf86270 */
[----:B--2---:R-:W-:Y:S02]  /*c580*/  @!P1 LEA R14, P5, R172, R68, 0x2 ;  /* 0x00000044ac0e9211 */ /* 0x004fe400078a10ff */
[-C--:B------:R-:W-:Y:S02]  /*c590*/  @!P0 LEA.HI.X R9, R174, R69.reuse, R175, 0x2, P6 ;  /* 0x00000045ae098211 */ /* 0x080fe400030f14af */
[----:B------:R-:W-:-:S03]  /*c5a0*/  @!P1 LEA.HI.X R15, R172, R69, R173, 0x2, P5 ;  /* 0x00000045ac0f9211 */ /* 0x000fc600028f14ad */
[----:B------:R1:W-:Y:S01]  /*c5b0*/  @!P0 ST.E.64 desc[UR50][R8.64], R46 ;  /* 0x0000002e08008985 */ /* 0x0003e2000c101b32 */
[----:B0-----:R-:W-:-:S03]  /*c5c0*/  @!P2 LEA R6, P0, R170, R68, 0x2 ;  /* 0x00000044aa06a211 */ /* 0x001fc600078010ff */
[----:B------:R0:W-:Y:S01]  /*c5d0*/  @!P1 ST.E.64 desc[UR50][R14.64], R52 ;  /* 0x000000340e009985 */ /* 0x0001e2000c101b32 */
[----:B------:R-:W-:Y:S02]  /*c5e0*/  ISETP.GE.AND P1, PT, R164, UR4, PT ;  /* 0x00000004a4007c0c */ /* 0x000fe4000bf26270 */
[----:B------:R-:W-:Y:S02]  /*c5f0*/  @!P2 LEA.HI.X R7, R170, R69, R171, 0x2, P0 ;  /* 0x00000045aa07a211 */ /* 0x000fe400000f14ab */
[----:B------:R-:W-:-:S03]  /*c600*/  ISETP.GE.AND P0, PT, R162, UR4, PT ;  /* 0x00000004a2007c0c */ /* 0x000fc6000bf06270 */
[----:B------:R2:W-:Y:S01]  /*c610*/  @!P2 ST.E.64 desc[UR50][R6.64], R54 ;  /* 0x000000360600a985 */ /* 0x0005e2000c101b32 */
[-C--:B-1----:R-:W-:Y:S02]  /*c620*/  @!P3 LEA R8, P6, R168, R68.reuse, 0x2 ;  /* 0x00000044a808b211 */ /* 0x082fe400078c10ff */
[----:B------:R-:W-:Y:S02]  /*c630*/  ISETP.GE.AND P2, PT, R160, UR4, PT ;  /* 0x00000004a0007c0c */ /* 0x000fe4000bf46270 */
[----:B------:R-:W-:Y:S02]  /*c640*/  @!P3 LEA.HI.X R9, R168, R69, R169, 0x2, P6 ;  /* 0x00000045a809b211 */ /* 0x000fe400030f14a9 */
[----:B0-----:R-:W-:-:S03]  /*c650*/  @!P4 LEA R14, P5, R166, R68, 0x2 ;  /* 0x00000044a60ec211 */ /* 0x001fc600078a10ff */
[----:B------:R0:W-:Y:S01]  /*c660*/  @!P3 ST.E.64 desc[UR50][R8.64], R60 ;  /* 0x0000003c0800b985 */ /* 0x0001e2000c101b32 */
[-C--:B------:R-:W-:Y:S02]  /*c670*/  @!P4 LEA.HI.X R15, R166, R69.reuse, R167, 0x2, P5 ;  /* 0x00000045a60fc211 */ /* 0x080fe400028f14a7 */
[----:B------:R-:W-:Y:S02]  /*c680*/  ISETP.GE.AND P3, PT, R94, UR4, PT ;  /* 0x000000045e007c0c */ /* 0x000fe4000bf66270 */
[-C--:B--2---:R-:W-:Y:S01]  /*c690*/  @!P1 LEA R6, P5, R164, R68.reuse, 0x2 ;  /* 0x00000044a4069211 */ /* 0x084fe200078a10ff */
[----:B------:R1:W-:Y:S01]  /*c6a0*/  @!P4 ST.E.64 desc[UR50][R14.64], R62 ;  /* 0x0000003e0e00c985 */ /* 0x0003e2000c101b32 */
[----:B------:R-:W-:Y:S02]  /*c6b0*/  ISETP.GE.AND P4, PT, R92, UR4, PT ;  /* 0x000000045c007c0c */ /* 0x000fe4000bf86270 */
[----:B------:R-:W-:Y:S02]  /*c6c0*/  @!P1 LEA.HI.X R7, R164, R69, R165, 0x2, P5 ;  /* 0x00000045a4079211 */ /* 0x000fe400028f14a5 */
[----:B0-----:R-:W-:-:S03]  /*c6d0*/  @!P0 LEA R8, P6, R162, R68, 0x2 ;  /* 0x00000044a2088211 */ /* 0x001fc600078c10ff */
[----:B------:R0:W-:Y:S01]  /*c6e0*/  @!P1 ST.E.64 desc[UR50][R6.64], R84 ;  /* 0x0000005406009985 */ /* 0x0001e2000c101b32 */
[----:B------:R-:W-:Y:S02]  /*c6f0*/  ISETP.GE.AND P1, PT, R237, UR4, PT ;  /* 0x00000004ed007c0c */ /* 0x000fe4000bf26270 */
[-C--:B------:R-:W-:Y:S02]  /*c700*/  @!P0 LEA.HI.X R9, R162, R69.reuse, R163, 0x2, P6 ;  /* 0x00000045a2098211 */ /* 0x080fe400030f14a3 */
[-C--:B-1----:R-:W-:Y:S02]  /*c710*/  @!P2 LEA R14, P5, R160, R68.reuse, 0x2 ;  /* 0x00000044a00ea211 */ /* 0x082fe400078a10ff */
[-C--:B------:R-:W-:Y:S01]  /*c720*/  @!P4 LEA R30, P6, R92, R68.reuse, 0x2 ;  /* 0x000000445c1ec211 */ /* 0x080fe200078c10ff */
[----:B------:R1:W-:Y:S01]  /*c730*/  @!P0 ST.E.64 desc[UR50][R8.64], R86 ;  /* 0x0000005608008985 */ /* 0x0003e2000c101b32 */
[----:B------:R-:W-:Y:S02]  /*c740*/  @!P2 LEA.HI.X R15, R160, R69, R161, 0x2, P5 ;  /* 0x00000045a00fa211 */ /* 0x000fe400028f14a1 */
[----:B------:R-:W-:-:S02]  /*c750*/  @!P3 LEA R20, P0, R94, R68, 0x2 ;  /* 0x000000445e14b211 */ /* 0x000fc400078010ff */
[-C--:B------:R-:W-:Y:S01]  /*c760*/  @!P4 LEA.HI.X R31, R92, R69.reuse, R93, 0x2, P6 ;  /* 0x000000455c1fc211 */ /* 0x080fe200030f145d */
[----:B------:R2:W-:Y:S01]  /*c770*/  @!P2 ST.E.64 desc[UR50][R14.64], R100 ;  /* 0x000000640e00a985 */ /* 0x0005e2000c101b32 */
[----:B------:R-:W-:Y:S02]  /*c780*/  ISETP.GE.AND P2, PT, R236, UR4, PT ;  /* 0x00000004ec007c0c */ /* 0x000fe4000bf46270 */
[----:B------:R-:W-:Y:S02]  /*c790*/  @!P3 LEA.HI.X R21, R94, R69, R95, 0x2, P0 ;  /* 0x000000455e15b211 */ /* 0x000fe400000f145f */
[----:B------:R-:W-:Y:S02]  /*c7a0*/  ISETP.GE.AND P0, PT, R235, UR4, PT ;  /* 0x00000004eb007c0c */ /* 0x000fe4000bf06270 */
[----:B------:R-:W-:Y:S01]  /*c7b0*/  @!P1 LEA R28, P5, R237, R68, 0x2 ;  /* 0x00000044ed1c9211 */ /* 0x000fe200078a10ff */
[----:B------:R3:W-:Y:S01]  /*c7c0*/  @!P3 ST.E.64 desc[UR50][R20.64], R102 ;  /* 0x000000661400b985 */ /* 0x0007e2000c101b32 */
[----:B------:R-:W-:-:S02]  /*c7d0*/  ISETP.GE.AND P3, PT, R234, UR4, PT ;  /* 0x00000004ea007c0c */ /* 0x000fc4000bf66270 */
[-C--:B------:R-:W-:Y:S01]  /*c7e0*/  @!P1 LEA.HI.X R29, R237, R69.reuse, R91, 0x2, P5 ;  /* 0x00000045ed1d9211 */ /* 0x080fe200028f145b */
[----:B------:R-:W-:Y:S02]  /*c7f0*/  @!P4 ST.E.64 desc[UR50][R30.64], R108 ;  /* 0x0000006c1e00c985 */ /* 0x000fe4000c101b32 */
[CC--:B0-----:R-:W-:Y:S02]  /*c800*/  @!P2 LEA R6, P4, R236.reuse, R68.reuse, 0x2 ;  /* 0x00000044ec06a211 */ /* 0x0c1fe400078810ff */
[----:B------:R0:W-:Y:S01]  /*c810*/  @!P1 ST.E.64 desc[UR50][R28.64], R110 ;  /* 0x0000006e1c009985 */ /* 0x0001e2000c101b32 */
[----:B------:R-:W-:Y:S02]  /*c820*/  ISETP.GE.AND P1, PT, R233, UR4, PT ;  /* 0x00000004e9007c0c */ /* 0x000fe4000bf26270 */
[----:B------:R-:W-:Y:S02]  /*c830*/  @!P2 LEA.HI.X R7, R236, R69, R90, 0x2, P4 ;  /* 0x00000045ec07a211 */ /* 0x000fe400020f145a */
[----:B-1----:R-:W-:-:S02]  /*c840*/  @!P0 LEA R8, P6, R235, R68, 0x2 ;  /* 0x00000044eb088211 */ /* 0x002fc400078c10ff */
[----:B------:R-:W-:Y:S01]  /*c850*/  ISETP.GE.AND P4, PT, R232, UR4, PT ;  /* 0x00000004e8007c0c */ /* 0x000fe2000bf86270 */
[----:B------:R-:W-:Y:S01]  /*c860*/  @!P2 ST.E.64 desc[UR50][R6.64], R116 ;  /* 0x000000740600a985 */ /* 0x000fe2000c101b32 */
[-C--:B------:R-:W-:Y:S02]  /*c870*/  @!P0 LEA.HI.X R9, R235, R69.reuse, R89, 0x2, P6 ;  /* 0x00000045eb098211 */ /* 0x080fe400030f1459 */
[----:B------:R-:W-:Y:S02]  /*c880*/  ISETP.GE.AND P2, PT, R23, UR4, PT ;  /* 0x0000000417007c0c */ /* 0x000fe4000bf46270 */
[CC--:B--2---:R-:W-:Y:S01]  /*c890*/  @!P3 LEA R14, P5, R234.reuse, R68.reuse, 0x2 ;  /* 0x00000044ea0eb211 */ /* 0x0c4fe200078a10ff */
[----:B------:R1:W-:Y:S01]  /*c8a0*/  @!P0 ST.E.64 desc[UR50][R8.64], R118 ;  /* 0x0000007608008985 */ /* 0x0003e2000c101b32 */
[----:B---3--:R-:W-:Y:S02]  /*c8b0*/  @!P1 LEA R20, P0, R233, R68, 0x2 ;  /* 0x00000044e9149211 */ /* 0x008fe400078010ff */
[----:B------:R-:W-:-:S02]  /*c8c0*/  @!P3 LEA.HI.X R15, R234, R69, R88, 0x2, P5 ;  /* 0x00000045ea0fb211 */ /* 0x000fc400028f1458 */
[-C--:B------:R-:W-:Y:S02]  /*c8d0*/  @!P1 LEA.HI.X R21, R233, R69.reuse, R83, 0x2, P0 ;  /* 0x00000045e9159211 */ /* 0x080fe400000f1453 */
[----:B------:R-:W-:Y:S01]  /*c8e0*/  ISETP.GE.AND P0, PT, R22, UR4, PT ;  /* 0x0000000416007c0c */ /* 0x000fe2000bf06270 */
[----:B------:R2:W-:Y:S01]  /*c8f0*/  @!P3 ST.E.64 desc[UR50][R14.64], R124 ;  /* 0x0000007c0e00b985 */ /* 0x0005e2000c101b32 */
[CC--:B0-----:R-:W-:Y:S02]  /*c900*/  @!P4 LEA R28, P3, R232.reuse, R68.reuse, 0x2 ;  /* 0x00000044e81cc211 */ /* 0x0c1fe400078610ff */
[C---:B------:R-:W-:Y:S01]  /*c910*/  @!P2 LEA R30, P5, R23.reuse, R68, 0x2 ;  /* 0x00000044171ea211 */ /* 0x040fe200078a10ff */
[----:B------:R0:W-:Y:S01]  /*c920*/  @!P1 ST.E.64 desc[UR50][R20.64], R126 ;  /* 0x0000007e14009985 */ /* 0x0001e2000c101b32 */
[-C--:B------:R-:W-:Y:S01]  /*c930*/  @!P4 LEA.HI.X R29, R232, R69.reuse, R82, 0x2, P3 ;  /* 0x00000045e81dc211 */ /* 0x080fe200018f1452 */
[----:B-1----:R-:W-:Y:S01]  /*c940*/  VIADD R9, R16, 0xf0 ;  /* 0x000000f010097836 */ /* 0x002fe20000000000 */
[----:B------:R-:W-:-:S02]  /*c950*/  @!P2 LEA.HI.X R31, R23, R69, R81, 0x2, P5 ;  /* 0x00000045171fa211 */ /* 0x000fc400028f1451 */
[----:B------:R-:W-:Y:S01]  /*c960*/  ISETP.GE.AND P1, PT, R17, UR4, PT ;  /* 0x0000000411007c0c */ /* 0x000fe2000bf26270 */
[----:B------:R1:W-:Y:S01]  /*c970*/  @!P4 ST.E.64 desc[UR50][R28.64], R132 ;  /* 0x000000841c00c985 */ /* 0x0003e2000c101b32 */
[----:B------:R-:W-:Y:S02]  /*c980*/  ISETP.GE.AND P3, PT, R9, UR4, PT ;  /* 0x0000000409007c0c */ /* 0x000fe4000bf66270 */
[----:B------:R-:W-:Y:S01]  /*c990*/  ISETP.GE.AND P5, PT, R19, UR4, PT ;  /* 0x0000000413007c0c */ /* 0x000fe2000bfa6270 */
[----:B------:R3:W-:Y:S01]  /*c9a0*/  @!P2 ST.E.64 desc[UR50][R30.64], R134 ;  /* 0x000000861e00a985 */ /* 0x0007e2000c101b32 */
[----:B------:R-:W-:Y:S01]  /*c9b0*/  @!P0 LEA R6, P2, R22, R68, 0x2 ;  /* 0x0000004416068211 */ /* 0x000fe200078410ff */
[----:B--2---:R-:W-:Y:S01]  /*c9c0*/  VIADD R15, R16, 0xf8 ;  /* 0x000000f8100f7836 */ /* 0x004fe20000000000 */
[----:B------:R-:W-:Y:S02]  /*c9d0*/  ISETP.GE.AND P4, PT, R18, UR4, PT ;  /* 0x0000000412007c0c */ /* 0x000fe4000bf86270 */
[----:B------:R-:W-:-:S02]  /*c9e0*/  @!P0 LEA.HI.X R7, R22, R69, R80, 0x2, P2 ;  /* 0x0000004516078211 */ /* 0x000fc400010f1450 */
[----:B------:R-:W-:Y:S02]  /*c9f0*/  ISETP.GE.AND P2, PT, R15, UR4, PT ;  /* 0x000000040f007c0c */ /* 0x000fe4000bf46270 */
[----:B------:R-:W-:Y:S01]  /*ca00*/  SHF.R.S32.HI R8, RZ, 0x1f, R17 ;  /* 0x0000001fff087819 */ /* 0x000fe20000011411 */
[----:B------:R2:W-:Y:S01]  /*ca10*/  @!P0 ST.E.64 desc[UR50][R6.64], R140 ;  /* 0x0000008c06008985 */ /* 0x0005e2000c101b32 */
[-C--:B0-----:R-:W-:Y:S02]  /*ca20*/  @!P1 LEA R20, P6, R17, R68.reuse, 0x2 ;  /* 0x0000004411149211 */ /* 0x081fe400078c10ff */
[----:B------:R-:W-:Y:S02]  /*ca30*/  SHF.R.S32.HI R14, RZ, 0x1f, R9 ;  /* 0x0000001fff0e7819 */ /* 0x000fe40000011409 */
[----:B-1----:R-:W-:Y:S02]  /*ca40*/  @!P3 LEA R28, P0, R9, R68, 0x2 ;  /* 0x00000044091cb211 */ /* 0x002fe400078010ff */
[----:B------:R-:W-:-:S02]  /*ca50*/  @!P1 LEA.HI.X R21, R17, R69, R8, 0x2, P6 ;  /* 0x0000004511159211 */ /* 0x000fc400030f1408 */
[-C--:B------:R-:W-:Y:S02]  /*ca60*/  @!P5 LEA R8, P6, R19, R68.reuse, 0x2 ;  /* 0x000000441308d211 */ /* 0x080fe400078c10ff */
[-C--:B------:R-:W-:Y:S02]  /*ca70*/  @!P3 LEA.HI.X R29, R9, R69.reuse, R14, 0x2, P0 ;  /* 0x00000045091db211 */ /* 0x080fe400000f140e */
[----:B------:R-:W-:Y:S02]  /*ca80*/  @!P5 LEA.HI.X R9, R19, R69, R79, 0x2, P6 ;  /* 0x000000451309d211 */ /* 0x000fe400030f144f */
[----:B---3--:R-:W-:Y:S02]  /*ca90*/  SHF.R.S32.HI R31, RZ, 0x1f, R15 ;  /* 0x0000001fff1f7819 */ /* 0x008fe4000001140f */
[-C--:B------:R-:W-:Y:S01]  /*caa0*/  @!P2 LEA R30, P6, R15, R68.reuse, 0x2 ;  /* 0x000000440f1ea211 */ /* 0x080fe200078c10ff */
[----:B------:R2:W-:Y:S01]  /*cab0*/  @!P5 ST.E.64 desc[UR50][R8.64], R142 ;  /* 0x0000008e0800d985 */ /* 0x0005e2000c101b32 */
[----:B------:R-:W-:-:S02]  /*cac0*/  @!P4 LEA R14, P0, R18, R68, 0x2 ;  /* 0x00000044120ec211 */ /* 0x000fc400078010ff */
[-C--:B------:R-:W-:Y:S02]  /*cad0*/  @!P2 LEA.HI.X R31, R15, R69.reuse, R31, 0x2, P6 ;  /* 0x000000450f1fa211 */ /* 0x080fe400030f141f */
[----:B------:R-:W-:-:S05]  /*cae0*/  @!P4 LEA.HI.X R15, R18, R69, R78, 0x2, P0 ;  /* 0x00000045120fc211 */ /* 0x000fca00000f144e */
[----:B------:R2:W-:Y:S04]  /*caf0*/  @!P4 ST.E.64 desc[UR50][R14.64], R148 ;  /* 0x000000940e00c985 */ /* 0x0005e8000c101b32 */
[----:B------:R2:W-:Y:S04]  /*cb00*/  @!P1 ST.E.64 desc[UR50][R20.64], R150 ;  /* 0x0000009614009985 */ /* 0x0005e8000c101b32 */
[----:B------:R2:W-:Y:S04]  /*cb10*/  @!P3 ST.E.64 desc[UR50][R28.64], R156 ;  /* 0x0000009c1c00b985 */ /* 0x0005e8000c101b32 */
[----:B------:R2:W-:Y:S02]  /*cb20*/  @!P2 ST.E.64 desc[UR50][R30.64], R158 ;  /* 0x0000009e1e00a985 */ /* 0x0005e4000c101b32 */
.L_x_181:
[----:B------:R-:W-:Y:S05]  /*cb30*/  BSYNC B1 ;  /* 0x0000000000017941 */ /* 0x000fea0003800000 */
.L_x_180:
[----:B------:R-:W-:Y:S01]  /*cb40*/  ISETP.GE.AND P0, PT, R74, UR9, PT ;  /* 0x000000094a007c0c */ /* 0x000fe2000bf06270 */
[----:B--2---:R0:W1:Y:S04]  /*cb50*/  SHFL.IDX PT, R7, R75, 0x1, 0x1c1f ;  /* 0x003c1f004b077f89 */ /* 0x00406800000e0000 */
[----:B------:R0:W2:Y:S08]  /*cb60*/  SHFL.IDX PT, R6, R0, 0x1, 0x1c1f ;  /* 0x003c1f0000067f89 */ /* 0x0000b000000e0000 */
[----:B0-----:R-:W-:Y:S05]  /*cb70*/  @P0 BRA `(.L_x_179) ;  /* 0x0000001400ec0947 */ /* 0x001fea0003800000 */
[----:B------:R-:W-:Y:S02]  /*cb80*/  ULDC UR4, c[0x0][0xac8] ;  /* 0x0002b20000047ab9 */ /* 0x000fe40000000800 */
[----:B------:R-:W-:Y:S02]  /*cb90*/  ISETP.GE.AND P2, PT, R16, UR4, PT ;  /* 0x0000000410007c0c */ /* 0x000fe4000bf46270 */
[----:B------:R-:W-:Y:S02]  /*cba0*/  ISETP.GE.AND P5, PT, R190, UR4, PT ;  /* 0x00000004be007c0c */ /* 0x000fe4000bfa6270 */
[----:B------:R-:W-:Y:S02]  /*cbb0*/  ISETP.GE.AND P4, PT, R188, UR4, PT ;  /* 0x00000004bc007c0c */ /* 0x000fe4000bf86270 */
[----:B------:R-:W-:Y:S02]  /*cbc0*/  ISETP.GE.AND P3, PT, R186, UR4, PT ;  /* 0x00000004ba007c0c */ /* 0x000fe4000bf66270 */
[----:B------:R-:W-:-:S05]  /*cbd0*/  ISETP.GE.AND P0, PT, R184, UR4, PT ;  /* 0x00000004b8007c0c */ /* 0x000fca000bf06270 */
[----:B-12---:R-:W-:Y:S02]  /*cbe0*/  @!P2 IMAD.WIDE R8, R16, 0x4, R6 ;  /* 0x000000041008a825 */ /* 0x006fe400078e0206 */
[----:B------:R-:W-:-:S03]  /*cbf0*/  @!P5 LEA R14, P1, R190, R6, 0x2 ;  /* 0x00000006be0ed211 */ /* 0x000fc600078210ff */
[----:B------:R0:W-:Y:S01]  /*cc00*/  @!P2 ST.E.64 desc[UR50][R8.64], R10 ;  /* 0x0000000a0800a985 */ /* 0x0001e2000c101b32 */
[-C--:B------:R-:W-:Y:S02]  /*cc10*/  @!P4 LEA R20, P2, R188, R6.reuse, 0x2 ;  /* 0x00000006bc14c211 */ /* 0x080fe400078410ff */
[-C--:B------:R-:W-:Y:S02]  /*cc20*/  @!P5 LEA.HI.X R15, R190, R7.reuse, R191, 0x2, P1 ;  /* 0x00000007be0fd211 */ /* 0x080fe400008f14bf */
[----:B------:R-:W-:Y:S02]  /*cc30*/  ISETP.GE.AND P1, PT, R182, UR4, PT ;  /* 0x00000004b6007c0c */ /* 0x000fe4000bf26270 */
[-C--:B------:R-:W-:Y:S01]  /*cc40*/  @!P4 LEA.HI.X R21, R188, R7.reuse, R189, 0x2, P2 ;  /* 0x00000007bc15c211 */ /* 0x080fe200010f14bd */
[----:B------:R1:W-:Y:S01]  /*cc50*/  @!P5 ST.E.64 desc[UR50][R14.64], R12 ;  /* 0x0000000c0e00d985 */ /* 0x0003e2000c101b32 */
[----:B------:R-:W-:Y:S02]  /*cc60*/  @!P3 LEA R28, P6, R186, R6, 0x2 ;  /* 0x00000006ba1cb211 */ /* 0x000fe400078c10ff */
[----:B------:R-:W-:Y:S01]  /*cc70*/  ISETP.GE.AND P2, PT, R180, UR4, PT ;  /* 0x00000004b4007c0c */ /* 0x000fe2000bf46270 */
[----:B------:R-:W-:Y:S01]  /*cc80*/  @!P4 ST.E.64 desc[UR50][R20.64], R24 ;  /* 0x000000181400c985 */ /* 0x000fe2000c101b32 */
[----:B------:R-:W-:-:S02]  /*cc90*/  @!P3 LEA.HI.X R29, R186, R7, R187, 0x2, P6 ;  /* 0x00000007ba1db211 */ /* 0x000fc400030f14bb */
[----:B------:R-:W-:Y:S02]  /*cca0*/  ISETP.GE.AND P4, PT, R178, UR4, PT ;  /* 0x00000004b2007c0c */ /* 0x000fe4000bf86270 */
[-C--:B------:R-:W-:Y:S01]  /*ccb0*/  @!P0 LEA R30, P5, R184, R6.reuse, 0x2 ;  /* 0x00000006b81e8211 */ /* 0x080fe200078a10ff */
[----:B------:R2:W-:Y:S01]  /*ccc0*/  @!P3 ST.E.64 desc[UR50][R28.64], R26 ;  /* 0x0000001a1c00b985 */ /* 0x0005e2000c101b32 */
[----:B------:R-:W-:Y:S02]  /*ccd0*/  ISETP.GE.AND P3, PT, R176, UR4, PT ;  /* 0x00000004b0007c0c */ /* 0x000fe4000bf66270 */
[-C--:B------:R-:W-:Y:S02]  /*cce0*/  @!P0 LEA.HI.X R31, R184, R7.reuse, R185, 0x2, P5 ;  /* 0x00000007b81f8211 */ /* 0x080fe400028f14b9 */
[-C--:B0-----:R-:W-:Y:S02]  /*ccf0*/  @!P1 LEA R8, P5, R182, R6.reuse, 0x2 ;  /* 0x00000006b6089211 */ /* 0x081fe400078a10ff */
[----:B------:R-:W-:Y:S01]  /*cd00*/  @!P2 LEA R10, P6, R180, R6, 0x2 ;  /* 0x00000006b40aa211 */ /* 0x000fe200078c10ff */
[----:B------:R-:W-:Y:S01]  /*cd10*/  @!P0 ST.E.64 desc[UR50][R30.64], R32 ;  /* 0x000000201e008985 */ /* 0x000fe2000c101b32 */
[----:B------:R-:W-:-:S02]  /*cd20*/  @!P1 LEA.HI.X R9, R182, R7, R183, 0x2, P5 ;  /* 0x00000007b6099211 */ /* 0x000fc400028f14b7 */
[-C--:B------:R-:W-:Y:S02]  /*cd30*/  @!P2 LEA.HI.X R11, R180, R7.reuse, R181, 0x2, P6 ;  /* 0x00000007b40ba211 */ /* 0x080fe400030f14b5 */
[-C--:B-1----:R-:W-:Y:S01]  /*cd40*/  @!P4 LEA R12, P5, R178, R6.reuse, 0x2 ;  /* 0x00000006b20cc211 */ /* 0x082fe200078a10ff */
[----:B------:R0:W-:Y:S01]  /*cd50*/  @!P1 ST.E.64 desc[UR50][R8.64], R34 ;  /* 0x0000002208009985 */ /* 0x0001e2000c101b32 */
[----:B------:R-:W-:Y:S01]  /*cd60*/  ISETP.GE.AND P0, PT, R174, UR4, PT ;  /* 0x00000004ae007c0c */ /* 0x000fe2000bf06270 */
[----:B--2---:R-:W-:Y:S01]  /*cd70*/  VIADD R27, R16, 0xf0 ;  /* 0x000000f0101b7836 */ /* 0x004fe20000000000 */
[----:B------:R-:W-:Y:S01]  /*cd80*/  @!P4 LEA.HI.X R13, R178, R7, R179, 0x2, P5 ;  /* 0x00000007b20dc211 */ /* 0x000fe200028f14b3 */
[----:B------:R1:W-:Y:S01]  /*cd90*/  @!P2 ST.E.64 desc[UR50][R10.64], R40 ;  /* 0x000000280a00a985 */ /* 0x0003e2000c101b32 */
[----:B------:R-:W-:Y:S02]  /*cda0*/  ISETP.GE.AND P1, PT, R172, UR4, PT ;  /* 0x00000004ac007c0c */ /* 0x000fe4000bf26270 */
[----:B------:R-:W-:Y:S01]  /*cdb0*/  @!P3 LEA R14, P2, R176, R6, 0x2 ;  /* 0x00000006b00eb211 */ /* 0x000fe200078410ff */
[----:B------:R2:W-:Y:S01]  /*cdc0*/  @!P4 ST.E.64 desc[UR50][R12.64], R42 ;  /* 0x0000002a0c00c985 */ /* 0x0005e2000c101b32 */
[----:B------:R-:W-:-:S02]  /*cdd0*/  ISETP.GE.AND P4, PT, R170, UR4, PT ;  /* 0x00000004aa007c0c */ /* 0x000fc4000bf86270 */
[-C--:B------:R-:W-:Y:S02]  /*cde0*/  @!P3 LEA.HI.X R15, R176, R7.reuse, R177, 0x2, P2 ;  /* 0x00000007b00fb211 */ /* 0x080fe400010f14b1 */
[----:B------:R-:W-:Y:S02]  /*cdf0*/  ISETP.GE.AND P2, PT, R168, UR4, PT ;  /* 0x00000004a8007c0c */ /* 0x000fe4000bf46270 */
[-C--:B------:R-:W-:Y:S01]  /*ce00*/  @!P0 LEA R20, P6, R174, R6.reuse, 0x2 ;  /* 0x00000006ae148211 */ /* 0x080fe200078c10ff */
[----:B------:R3:W-:Y:S01]  /*ce10*/  @!P3 ST.E.64 desc[UR50][R14.64], R48 ;  /* 0x000000300e00b985 */ /* 0x0007e2000c101b32 */
[----:B------:R-:W-:Y:S02]  /*ce20*/  ISETP.GE.AND P3, PT, R166, UR4, PT ;  /* 0x00000004a6007c0c */ /* 0x000fe4000bf66270 */
[----:B------:R-:W-:Y:S02]  /*ce30*/  @!P1 LEA R24, P5, R172, R6, 0x2 ;  /* 0x00000006ac189211 */ /* 0x000fe400078a10ff */
[----:B------:R-:W-:-:S02]  /*ce40*/  @!P0 LEA.HI.X R21, R174, R7, R175, 0x2, P6 ;  /* 0x00000007ae158211 */ /* 0x000fc400030f14af */
[-C--:B------:R-:W-:Y:S02]  /*ce50*/  @!P1 LEA.HI.X R25, R172, R7.reuse, R173, 0x2, P5 ;  /* 0x00000007ac199211 */ /* 0x080fe400028f14ad */
[-C--:B0-----:R-:W-:Y:S01]  /*ce60*/  @!P4 LEA R8, P5, R170, R6.reuse, 0x2 ;  /* 0x00000006aa08c211 */ /* 0x081fe200078a10ff */
[----:B------:R0:W-:Y:S01]  /*ce70*/  @!P0 ST.E.64 desc[UR50][R20.64], R50 ;  /* 0x0000003214008985 */ /* 0x0001e2000c101b32 */
[----:B------:R-:W-:Y:S02]  /*ce80*/  ISETP.GE.AND P0, PT, R164, UR4, PT ;  /* 0x00000004a4007c0c */ /* 0x000fe4000bf06270 */
[-C--:B-1----:R-:W-:Y:S01]  /*ce90*/  @!P2 LEA R10, P6, R168, R6.reuse, 0x2 ;  /* 0x00000006a80aa211 */ /* 0x082fe200078c10ff */
[----:B------:R1:W-:Y:S01]  /*cea0*/  @!P1 ST.E.64 desc[UR50][R24.64], R56 ;  /* 0x0000003818009985 */ /* 0x0003e2000c101b32 */
[----:B------:R-:W-:Y:S02]  /*ceb0*/  @!P4 LEA.HI.X R9, R170, R7, R171, 0x2, P5 ;  /* 0x00000007aa09c211 */ /* 0x000fe400028f14ab */
[----:B--2---:R-:W-:-:S02]  /*cec0*/  @!P3 LEA R12, P5, R166, R6, 0x2 ;  /* 0x00000006a60cb211 */ /* 0x004fc400078a10ff */
[-C--:B------:R-:W-:Y:S01]  /*ced0*/  @!P2 LEA.HI.X R11, R168, R7.reuse, R169, 0x2, P6 ;  /* 0x00000007a80ba211 */ /* 0x080fe200030f14a9 */
[----:B------:R2:W-:Y:S01]  /*cee0*/  @!P4 ST.E.64 desc[UR50][R8.64], R58 ;  /* 0x0000003a0800c985 */ /* 0x0005e2000c101b32 */
[----:B------:R-:W-:Y:S02]  /*cef0*/  @!P3 LEA.HI.X R13, R166, R7, R167, 0x2, P5 ;  /* 0x00000007a60db211 */ /* 0x000fe400028f14a7 */
[----:B------:R-:W-:Y:S01]  /*cf00*/  ISETP.GE.AND P1, PT, R162, UR4, PT ;  /* 0x00000004a2007c0c */ /* 0x000fe2000bf26270 */
[----:B------:R4:W-:Y:S01]  /*cf10*/  @!P2 ST.E.64 desc[UR50][R10.64], R64 ;  /* 0x000000400a00a985 */ /* 0x0009e2000c101b32 */
[----:B------:R-:W-:Y:S02]  /*cf20*/  ISETP.GE.AND P4, PT, R160, UR4, PT ;  /* 0x00000004a0007c0c */ /* 0x000fe4000bf86270 */
[----:B---3--:R-:W-:Y:S01]  /*cf30*/  @!P0 LEA R14, P2, R164, R6, 0x2 ;  /* 0x00000006a40e8211 */ /* 0x008fe200078410ff */
[----:B------:R3:W-:Y:S01]  /*cf40*/  @!P3 ST.E.64 desc[UR50][R12.64], R66 ;  /* 0x000000420c00b985 */ /* 0x0007e2000c101b32 */
[----:B------:R-:W-:-:S02]  /*cf50*/  ISETP.GE.AND P3, PT, R94, UR4, PT ;  /* 0x000000045e007c0c */ /* 0x000fc4000bf66270 */
[-C--:B------:R-:W-:Y:S02]  /*cf60*/  @!P0 LEA.HI.X R15, R164, R7.reuse, R165, 0x2, P2 ;  /* 0x00000007a40f8211 */ /* 0x080fe400010f14a5 */
[----:B------:R-:W-:Y:S02]  /*cf70*/  ISETP.GE.AND P2, PT, R92, UR4, PT ;  /* 0x000000045c007c0c */ /* 0x000fe4000bf46270 */
[----:B------:R-:W-:Y:S01]  /*cf80*/  SHF.R.S32.HI R0, RZ, 0x1f, R27 ;  /* 0x0000001fff007819 */ /* 0x000fe2000001141b */
[----:B------:R5:W-:Y:S01]  /*cf90*/  @!P0 ST.E.64 desc[UR50][R14.64], R96 ;  /* 0x000000600e008985 */ /* 0x000be2000c101b32 */
[-C--:B0-----:R-:W-:Y:S02]  /*cfa0*/  @!P1 LEA R20, P6, R162, R6.reuse, 0x2 ;  /* 0x00000006a2149211 */ /* 0x081fe400078c10ff */
[----:B-1----:R-:W-:Y:S02]  /*cfb0*/  @!P4 LEA R24, P5, R160, R6, 0x2 ;  /* 0x00000006a018c211 */ /* 0x002fe400078a10ff */
[----:B------:R-:W-:-:S02]  /*cfc0*/  @!P1 LEA.HI.X R21, R162, R7, R163, 0x2, P6 ;  /* 0x00000007a2159211 */ /* 0x000fc400030f14a3 */
[----:B------:R-:W-:Y:S02]  /*cfd0*/  ISETP.GE.AND P0, PT, R237, UR4, PT ;  /* 0x00000004ed007c0c */ /* 0x000fe4000bf06270 */
[-C--:B------:R-:W-:Y:S01]  /*cfe0*/  @!P4 LEA.HI.X R25, R160, R7.reuse, R161, 0x2, P5 ;  /* 0x00000007a019c211 */ /* 0x080fe200028f14a1 */
[----:B------:R0:W-:Y:S01]  /*cff0*/  @!P1 ST.E.64 desc[UR50][R20.64], R98 ;  /* 0x0000006214009985 */ /* 0x0001e2000c101b32 */
[-C--:B--2---:R-:W-:Y:S02]  /*d000*/  @!P3 LEA R8, P5, R94, R6.reuse, 0x2 ;  /* 0x000000065e08b211 */ /* 0x084fe400078a10ff */
[----:B------:R-:W-:Y:S01]  /*d010*/  ISETP.GE.AND P1, PT, R236, UR4, PT ;  /* 0x00000004ec007c0c */ /* 0x000fe2000bf26270 */
[----:B------:R1:W-:Y:S01]  /*d020*/  @!P4 ST.E.64 desc[UR50][R24.64], R104 ;  /* 0x000000681800c985 */ /* 0x0003e2000c101b32 */
[----:B------:R-:W-:Y:S02]  /*d030*/  @!P3 LEA.HI.X R9, R94, R7, R95, 0x2, P5 ;  /* 0x000000075e09b211 */ /* 0x000fe400028f145f */
[----:B----4-:R-:W-:-:S02]  /*d040*/  @!P2 LEA R10, P6, R92, R6, 0x2 ;  /* 0x000000065c0aa211 */ /* 0x010fc400078c10ff */
[----:B------:R-:W-:Y:S01]  /*d050*/  ISETP.GE.AND P4, PT, R235, UR4, PT ;  /* 0x00000004eb007c0c */ /* 0x000fe2000bf86270 */
[----:B------:R2:W-:Y:S01]  /*d060*/  @!P3 ST.E.64 desc[UR50][R8.64], R106 ;  /* 0x0000006a0800b985 */ /* 0x0005e2000c101b32 */
[----:B------:R-:W-:Y:S02]  /*d070*/  ISETP.GE.AND P3, PT, R234, UR4, PT ;  /* 0x00000004ea007c0c */ /* 0x000fe4000bf66270 */
[C---:B---3--:R-:W-:Y:S02]  /*d080*/  @!P0 LEA R12, P5, R237.reuse, R6, 0x2 ;  /* 0x00000006ed0c8211 */ /* 0x048fe400078a10ff */
[-C--:B------:R-:W-:Y:S02]  /*d090*/  @!P2 LEA.HI.X R11, R92, R7.reuse, R93, 0x2, P6 ;  /* 0x000000075c0ba211 */ /* 0x080fe400030f145d */
[----:B------:R-:W-:-:S03]  /*d0a0*/  @!P0 LEA.HI.X R13, R237, R7, R91, 0x2, P5 ;  /* 0x00000007ed0d8211 */ /* 0x000fc600028f145b */
[----:B------:R3:W-:Y:S01]  /*d0b0*/  @!P2 ST.E.64 desc[UR50][R10.64], R112 ;  /* 0x000000700a00a985 */ /* 0x0007e2000c101b32 */
[CC--:B-----5:R-:W-:Y:S02]  /*d0c0*/  @!P1 LEA R14, P2, R236.reuse, R6.reuse, 0x2 ;  /* 0x00000006ec0e9211 */ /* 0x0e0fe400078410ff */
[-C--:B0-----:R-:W-:Y:S01]  /*d0d0*/  @!P4 LEA R20, P5, R235, R6.reuse, 0x2 ;  /* 0x00000006eb14c211 */ /* 0x081fe200078a10ff */
[----:B------:R0:W-:Y:S01]  /*d0e0*/  @!P0 ST.E.64 desc[UR50][R12.64], R114 ;  /* 0x000000720c008985 */ /* 0x0001e2000c101b32 */
[----:B------:R-:W-:Y:S02]  /*d0f0*/  ISETP.GE.AND P0, PT, R233, UR4, PT ;  /* 0x00000004e9007c0c */ /* 0x000fe4000bf06270 */
[-C--:B------:R-:W-:Y:S02]  /*d100*/  @!P1 LEA.HI.X R15, R236, R7.reuse, R90, 0x2, P2 ;  /* 0x00000007ec0f9211 */ /* 0x080fe400010f145a */
[----:B------:R-:W-:Y:S02]  /*d110*/  ISETP.GE.AND P2, PT, R232, UR4, PT ;  /* 0x00000004e8007c0c */ /* 0x000fe4000bf46270 */
[----:B-1----:R-:W-:Y:S01]  /*d120*/  @!P3 LEA R24, P6, R234, R6, 0x2 ;  /* 0x00000006ea18b211 */ /* 0x002fe200078c10ff */
[----:B------:R1:W-:Y:S01]  /*d130*/  @!P1 ST.E.64 desc[UR50][R14.64], R120 ;  /* 0x000000780e009985 */ /* 0x0003e2000c101b32 */
[----:B------:R-:W-:-:S02]  /*d140*/  @!P4 LEA.HI.X R21, R235, R7, R89, 0x2, P5 ;  /* 0x00000007eb15c211 */ /* 0x000fc400028f1459 */
[----:B------:R-:W-:-:S03]  /*d150*/  @!P3 LEA.HI.X R25, R234, R7, R88, 0x2, P6 ;  /* 0x00000007ea19b211 */ /* 0x000fc600030f1458 */
[----:B------:R-:W-:Y:S01]  /*d160*/  @!P4 ST.E.64 desc[UR50][R20.64], R122 ;  /* 0x0000007a1400c985 */ /* 0x000fe2000c101b32 */
[-C--:B--2---:R-:W-:Y:S02]  /*d170*/  @!P0 LEA R8, P1, R233, R6.reuse, 0x2 ;  /* 0x00000006e9088211 */ /* 0x084fe400078210ff */
[----:B------:R-:W-:Y:S01]  /*d180*/  ISETP.GE.AND P4, PT, R23, UR4, PT ;  /* 0x0000000417007c0c */ /* 0x000fe2000bf86270 */
[----:B------:R2:W-:Y:S01]  /*d190*/  @!P3 ST.E.64 desc[UR50][R24.64], R128 ;  /* 0x000000801800b985 */ /* 0x0005e2000c101b32 */
[----:B------:R-:W-:Y:S02]  /*d1a0*/  ISETP.GE.AND P3, PT, R22, UR4, PT ;  /* 0x0000000416007c0c */ /* 0x000fe4000bf66270 */
[C---:B---3--:R-:W-:Y:S02]  /*d1b0*/  @!P2 LEA R10, P5, R232.reuse, R6, 0x2 ;  /* 0x00000006e80aa211 */ /* 0x048fe400078a10ff */
[-C--:B------:R-:W-:Y:S02]  /*d1c0*/  @!P0 LEA.HI.X R9, R233, R7.reuse, R83, 0x2, P1 ;  /* 0x00000007e9098211 */ /* 0x080fe400008f1453 */
[----:B------:R-:W-:-:S02]  /*d1d0*/  @!P2 LEA.HI.X R11, R232, R7, R82, 0x2, P5 ;  /* 0x00000007e80ba211 */ /* 0x000fc400028f1452 */
[----:B------:R-:W-:Y:S01]  /*d1e0*/  ISETP.GE.AND P1, PT, R27, UR4, PT ;  /* 0x000000041b007c0c */ /* 0x000fe2000bf26270 */
[----:B------:R3:W-:Y:S01]  /*d1f0*/  @!P0 ST.E.64 desc[UR50][R8.64], R130 ;  /* 0x0000008208008985 */ /* 0x0007e2000c101b32 */
[----:B------:R-:W-:Y:S02]  /*d200*/  ISETP.GE.AND P0, PT, R18, UR4, PT ;  /* 0x0000000412007c0c */ /* 0x000fe4000bf06270 */
[-C--:B0-----:R-:W-:Y:S01]  /*d210*/  @!P4 LEA R12, P5, R23, R6.reuse, 0x2 ;  /* 0x00000006170cc211 */ /* 0x081fe200078a10ff */
[----:B------:R0:W-:Y:S01]  /*d220*/  @!P2 ST.E.64 desc[UR50][R10.64], R136 ;  /* 0x000000880a00a985 */ /* 0x0001e2000c101b32 */
[----:B------:R-:W-:Y:S02]  /*d230*/  ISETP.GE.AND P2, PT, R19, UR4, PT ;  /* 0x0000000413007c0c */ /* 0x000fe4000bf46270 */
[----:B-1----:R-:W-:Y:S02]  /*d240*/  @!P3 LEA R14, P6, R22, R6, 0x2 ;  /* 0x00000006160eb211 */ /* 0x002fe400078c10ff */
[----:B------:R-:W-:-:S02]  /*d250*/  @!P4 LEA.HI.X R13, R23, R7, R81, 0x2, P5 ;  /* 0x00000007170dc211 */ /* 0x000fc400028f1451 */
[----:B------:R-:W-:Y:S02]  /*d260*/  @!P3 LEA.HI.X R15, R22, R7, R80, 0x2, P6 ;  /* 0x00000007160fb211 */ /* 0x000fe400030f1450 */
[----:B------:R-:W-:Y:S01]  /*d270*/  ISETP.GE.AND P6, PT, R17, UR4, PT ;  /* 0x0000000411007c0c */ /* 0x000fe2000bfc6270 */
[----:B------:R1:W-:Y:S01]  /*d280*/  @!P4 ST.E.64 desc[UR50][R12.64], R138 ;  /* 0x0000008a0c00c985 */ /* 0x0003e2000c101b32 */
[----:B--2---:R-:W-:-:S03]  /*d290*/  @!P1 LEA R24, P5, R27, R6, 0x2 ;  /* 0x000000061b189211 */ /* 0x004fc600078a10ff */
[-C--:B---3--:R-:W-:Y:S01]  /*d2a0*/  @!P2 LEA R8, P4, R19, R6.reuse, 0x2 ;  /* 0x000000061308a211 */ /* 0x088fe200078810ff */
[----:B------:R2:W-:Y:S01]  /*d2b0*/  @!P3 ST.E.64 desc[UR50][R14.64], R144 ;  /* 0x000000900e00b985 */ /* 0x0005e2000c101b32 */
[-C--:B------:R-:W-:Y:S02]  /*d2c0*/  @!P1 LEA.HI.X R25, R27, R7.reuse, R0, 0x2, P5 ;  /* 0x000000071b199211 */ /* 0x080fe400028f1400 */
[CC--:B0-----:R-:W-:Y:S02]  /*d2d0*/  @!P0 LEA R10, P3, R18.reuse, R6.reuse, 0x2 ;  /* 0x00000006120a8211 */ /* 0x0c1fe400078610ff */
[-C--:B------:R-:W-:Y:S02]  /*d2e0*/  @!P2 LEA.HI.X R9, R19, R7.reuse, R79, 0x2, P4 ;  /* 0x000000071309a211 */ /* 0x080fe400020f144f */
[----:B------:R-:W-:Y:S02]  /*d2f0*/  SHF.R.S32.HI R0, RZ, 0x1f, R17 ;  /* 0x0000001fff007819 */ /* 0x000fe40000011411 */
[C---:B------:R-:W-:Y:S01]  /*d300*/  @!P6 LEA R20, P4, R17.reuse, R6, 0x2 ;  /* 0x000000061114e211 */ /* 0x040fe200078810ff */
[----:B------:R2:W-:Y:S01]  /*d310*/  @!P2 ST.E.64 desc[UR50][R8.64], R146 ;  /* 0x000000920800a985 */ /* 0x0005e2000c101b32 */
[-C--:B------:R-:W-:Y:S01]  /*d320*/  @!P0 LEA.HI.X R11, R18, R7.reuse, R78, 0x2, P3 ;  /* 0x00000007120b8211 */ /* 0x080fe200018f144e */
[----:B-1----:R-:W-:Y:S01]  /*d330*/  VIADD R13, R16, 0xf8 ;  /* 0x000000f8100d7836 */ /* 0x002fe20000000000 */
[----:B------:R-:W-:-:S03]  /*d340*/  @!P6 LEA.HI.X R21, R17, R7, R0, 0x2, P4 ;  /* 0x000000071115e211 */ /* 0x000fc600020f1400 */
[----:B------:R2:W-:Y:S01]  /*d350*/  @!P0 ST.E.64 desc[UR50][R10.64], R152 ;  /* 0x000000980a008985 */ /* 0x0005e2000c101b32 */
[----:B------:R-:W-:-:S03]  /*d360*/  ISETP.GE.AND P0, PT, R13, UR4, PT ;  /* 0x000000040d007c0c */ /* 0x000fc6000bf06270 */
[----:B------:R2:W-:Y:S04]  /*d370*/  @!P6 ST.E.64 desc[UR50][R20.64], R154 ;  /* 0x0000009a1400e985 */ /* 0x0005e8000c101b32 */
[----:B------:R2:W-:Y:S06]  /*d380*/  @!P1 ST.E.64 desc[UR50][R24.64], R2 ;  /* 0x0000000218009985 */ /* 0x0005ec000c101b32 */
[----:B------:R-:W-:Y:S05]  /*d390*/  @P0 BRA `(.L_x_179) ;  /* 0x0000000c00e40947 */ /* 0x000fea0003800000 */
[----:B--2---:R-:W-:Y:S02]  /*d3a0*/  LEA R2, P0, R13, R6, 0x2 ;  /* 0x000000060d027211 */ /* 0x004fe400078010ff */
[----:B------:R-:W-:-:S04]  /*d3b0*/  SHF.R.S32.HI R6, RZ, 0x1f, R13 ;  /* 0x0000001fff067819 */ /* 0x000fc8000001140d */
[----:B------:R-:W-:-:S05]  /*d3c0*/  LEA.HI.X R3, R13, R7, R6, 0x2, P0 ;  /* 0x000000070d037211 */ /* 0x000fca00000f1406 */
[----:B------:R0:W-:Y:S01]  /*d3d0*/  ST.E.64 desc[UR50][R2.64], R4 ;  /* 0x0000000402007985 */ /* 0x0001e2000c101b32 */
[----:B------:R-:W-:Y:S05]  /*d3e0*/  BRA `(.L_x_179) ;  /* 0x0000000c00d07947 */ /* 0x000fea0003800000 */
.L_x_170:
[----:B------:R-:W-:Y:S02]  /*d3f0*/  ULDC.64 UR8, c[0x0][0xc00] ;  /* 0x0003000000087ab9 */ /* 0x000fe40000000a00 */
[----:B------:R-:W-:-:S04]  /*d400*/  UISETP.NE.U32.AND UP0, UPT, UR8, URZ, UPT ;  /* 0x0000003f0800728c */ /* 0x000fc8000bf05070 */
[----:B------:R-:W-:-:S03]  /*d410*/  UISETP.NE.AND.EX UP0, UPT, UR9, URZ, UPT, UP0 ;  /* 0x0000003f0900728c */ /* 0x000fc6000bf05300 */
[----:B------:R-:W-:Y:S02]  /*d420*/  ULDC.64 UR8, c[0x0][0xc00] ;  /* 0x0003000000087ab9 */ /* 0x000fe40000000a00 */
[----:B------:R-:W-:Y:S01]  /*d430*/  UIMAD.WIDE UR8, UR36, 0x4, UR8 ;  /* 0x00000004240878a5 */ /* 0x000fe2000f8e0208 */
[----:B------:R-:W-:-:S05]  /*d440*/  PLOP3.LUT P1, PT, PT, PT, UP0, 0x80, 0x0 ;  /* 0x000000000000781c */ /* 0x000fca0003f2f008 */
[----:B------:R-:W-:Y:S02]  /*d450*/  IMAD.U32 R2, RZ, RZ, UR8 ;  /* 0x00000008ff027e24 */ /* 0x000fe4000f8e00ff */
[----:B------:R-:W-:Y:S01]  /*d460*/  IMAD.U32 R3, RZ, RZ, UR9 ;  /* 0x00000009ff037e24 */ /* 0x000fe2000f8e00ff */
[----:B------:R-:W-:Y:S02]  /*d470*/  ULDC.64 UR8, c[0x0][0xc08] ;  /* 0x0003020000087ab9 */ /* 0x000fe40000000a00 */
[----:B------:R-:W-:-:S03]  /*d480*/  UISETP.NE.U32.AND UP1, UPT, UR8, URZ, UPT ;  /* 0x0000003f0800728c */ /* 0x000fc6000bf25070 */
[----:B------:R-:W2:Y:S01]  /*d490*/  @P1 LDG.E R6, desc[UR50][R2.64] ;  /* 0x0000003202061981 */ /* 0x000ea2000c1e1900 */
[----:B------:R-:W-:Y:S01]  /*d4a0*/  UISETP.NE.AND.EX UP1, UPT, UR9, URZ, UPT, UP1 ;  /* 0x0000003f0900728c */ /* 0x000fe2000bf25310 */
[----:B------:R-:W-:Y:S01]  /*d4b0*/  ULDC UR4, c[0x0][0xa88] ;  /* 0x0002a20000047ab9 */ /* 0x000fe20000000800 */
[----:B------:R-:W1:Y:S01]  /*d4c0*/  S2R R7, SR_TID.X ;  /* 0x0000000000077919 */ /* 0x000e620000002100 */
[----:B------:R-:W-:-:S03]  /*d4d0*/  IMAD.U32 R0, RZ, RZ, UR4 ;  /* 0x00000004ff007e24 */ /* 0x000fc6000f8e00ff */
[----:B------:R-:W-:-:S05]  /*d4e0*/  PLOP3.LUT P2, PT, PT, PT, UP1, 0x80, 0x0 ;  /* 0x000000000000781c */ /* 0x000fca0003f4f018 */
[----:B------:R-:W-:Y:S02]  /*d4f0*/  @UP1 ULDC.64 UR8, c[0x0][0xc08] ;  /* 0x0003020000081ab9 */ /* 0x000fe40000000a00 */
[----:B------:R-:W-:-:S06]  /*d500*/  @UP1 UIMAD.WIDE UR8, UR36, 0x4, UR8 ;  /* 0x00000004240818a5 */ /* 0x000fcc000f8e0208 */
[----:B------:R-:W-:Y:S02]  /*d510*/  IMAD.U32 R4, RZ, RZ, UR8 ;  /* 0x00000008ff047e24 */ /* 0x000fe4000f8e00ff */
[----:B------:R-:W-:-:S05]  /*d520*/  IMAD.U32 R5, RZ, RZ, UR9 ;  /* 0x00000009ff057e24 */ /* 0x000fca000f8e00ff */
[----:B------:R3:W5:Y:S01]  /*d530*/  @P2 LDG.E R0, desc[UR50][R4.64] ;  /* 0x0000003204002981 */ /* 0x000762000c1e1900 */
[----:B------:R-:W-:Y:S01]  /*d540*/  UMOV UR4, URZ ;  /* 0x0000003f00047c82 */ /* 0x000fe20008000000 */
[----:B--2---:R-:W-:Y:S01]  /*d550*/  @P1 R2UR UR4, R6 ;  /* 0x00000000060412ca */ /* 0x004fe200000e0000 */
[----:B-1----:R-:W-:-:S05]  /*d560*/  VIADD R6, R7, 0xffffff80 ;  /* 0xffffff8007067836 */ /* 0x002fca0000000000 */
[----:B------:R-:W-:-:S07]  /*d570*/  ISETP.GT.AND P0, PT, R6, 0x7f, PT ;  /* 0x0000007f0600780c */ /* 0x000fce0003f04270 */
[----:B------:R-:W-:Y:S01]  /*d580*/  USHF.R.S32.HI UR16, URZ, 0x1f, UR4 ;  /* 0x0000001f3f107899 */ /* 0x000fe20008011404 */
[----:B---3--:R-:W-:Y:S11]  /*d590*/  @P2 BRA `(.L_x_182) ;  /* 0x0000000000102947 */ /* 0x008ff60003800000 */
[----:B------:R-:W-:Y:S05]  /*d5a0*/  @!P1 BRA `(.L_x_182) ;  /* 0x00000000000c9947 */ /* 0x000fea0003800000 */
[----:B------:R-:W2:Y:S04]  /*d5b0*/  LDG.E R5, desc[UR50][R2.64] ;  /* 0x0000003202057981 */ /* 0x000ea8000c1e1900 */
[----:B-----5:R-:W2:Y:S02]  /*d5c0*/  LDG.E R0, desc[UR50][R2.64+0x4] ;  /* 0x0000043202007981 */ /* 0x020ea4000c1e1900 */
[----:B--2---:R-:W-:-:S07]  /*d5d0*/  IMAD.IADD R0, R0, 0x1, -R5 ;  /* 0x0000000100007824 */ /* 0x004fce00078e0a05 */
.L_x_182:
[----:B------:R-:W-:Y:S01]  /*d5e0*/  USEL UR36, UR36, URZ, !UP0 ;  /* 0x0000003f24247287 */ /* 0x000fe2000c000000 */
[----:B------:R-:W-:Y:S01]  /*d5f0*/  BSSY B1, `(.L_x_183) ;  /* 0x0000038000017945 */ /* 0x000fe20003800000 */
[----:B------:R-:W-:-:S03]  /*d600*/  USEL UR37, UR37, URZ, !UP0 ;  /* 0x0000003f25257287 */ /* 0x000fc6000c000000 */
[----:B------:R-:W-:Y:S09]  /*d610*/  @P0 BRA `(.L_x_184) ;  /* 0x0000000000d40947 */ /* 0x000ff20003800000 */
[----:B------:R-:W1:Y:S01]  /*d620*/  LDC R9, c[0x0][0xbe8] ;  /* 0x0002fa00ff097b82 */ /* 0x000e620000000800 */
[----:B------:R-:W-:-:S04]  /*d630*/  IMAD.U32 R2, RZ, RZ, UR43 ;  /* 0x0000002bff027e24 */ /* 0x000fc8000f8e00ff */
[----:B------:R-:W-:-:S04]  /*d640*/  IMAD R2, R2, 0x80, R7 ;  /* 0x0000008002027824 */ /* 0x000fc800078e0207 */
[----:B------:R-:W-:Y:S02]  /*d650*/  VIADD R4, R2, 0xffffff80 ;  /* 0xffffff8002047836 */ /* 0x000fe40000000000 */
[----:B-1---5:R-:W-:-:S05]  /*d660*/  IMAD R3, R0, R9, RZ ;  /* 0x0000000900037224 */ /* 0x022fca00078e02ff */
[----:B------:R-:W-:-:S13]  /*d670*/  ISETP.GE.AND P0, PT, R4, R3, PT ;  /* 0x000000030400720c */ /* 0x000fda0003f06270 */
[----:B------:R-:W-:Y:S05]  /*d680*/  @P0 BRA `(.L_x_184) ;  /* 0x0000000000b80947 */ /* 0x000fea0003800000 */
[----:B------:R-:W-:Y:S01]  /*d690*/  ISETP.NE.AND P0, PT, R9, 0x1, PT ;  /* 0x000000010900780c */ /* 0x000fe20003f05270 */
[----:B------:R-:W-:Y:S01]  /*d6a0*/  UISETP.GT.AND UP2, UPT, UR45, 0x1, UPT ;  /* 0x000000012d00788c */ /* 0x000fe2000bf44270 */
[----:B------:R-:W-:Y:S01]  /*d6b0*/  IMAD.MOV.U32 R5, RZ, RZ, R4 ;  /* 0x000000ffff057224 */ /* 0x000fe200078e0004 */
[----:B------:R-:W-:Y:S02]  /*d6c0*/  UMOV UR8, 0x9b8 ;  /* 0x000009b800087882 */ /* 0x000fe40000000000 */
[----:B------:R-:W-:Y:S02]  /*d6d0*/  USEL UR17, UR8, 0x978, UP2 ;  /* 0x0000097808117887 */ /* 0x000fe40009000000 */
[----:B------:R-:W-:-:S06]  /*d6e0*/  USEL UR19, UR39, URZ, UP2 ;  /* 0x0000003f27137287 */ /* 0x000fcc0009000000 */
[----:B------:R-:W1:Y:S04]  /*d6f0*/  @P0 LDC R3, c[0x0][0xbec] ;  /* 0x0002fb00ff030b82 */ /* 0x000e680000000800 */
[----:B------:R-:W-:Y:S01]  /*d700*/  ULDC.64 UR8, c[0x0][UR17+0x218] ;  /* 0x0000860011087abb */ /* 0x000fe20008000a00 */
[----:B------:R-:W-:Y:S01]  /*d710*/  ULDC.64 UR12, c[0x0][UR17+0x220] ;  /* 0x00008800110c7abb */ /* 0x000fe20008000a00 */
[----:B------:R-:W-:Y:S01]  /*d720*/  ULDC.64 UR14, c[0x0][UR17+0x228] ;  /* 0x00008a00110e7abb */ /* 0x000fe20008000a00 */
[----:B------:R-:W-:Y:S01]  /*d730*/  UIMAD.WIDE.U32 UR10, UR8, UR42, URZ ;  /* 0x0000002a080a72a5 */ /* 0x000fe2000f8e003f */
[----:B------:R-:W2:Y:S01]  /*d740*/  @P0 LDC R7, c[0x0][0xbf0] ;  /* 0x0002fc00ff070b82 */ /* 0x000ea20000000800 */
[----:B------:R-:W-:Y:S02]  /*d750*/  UIMAD UR18, UR9, UR42, URZ ;  /* 0x0000002a091272a4 */ /* 0x000fe4000f8e023f */
[----:B------:R-:W-:-:S02]  /*d760*/  UIMAD UR13, UR13, UR36, URZ ;  /* 0x000000240d0d72a4 */ /* 0x000fc4000f8e023f */
[----:B------:R-:W-:Y:S02]  /*d770*/  UIMAD.WIDE.U32 UR20, UR14, UR19, URZ ;  /* 0x000000130e1472a5 */ /* 0x000fe4000f8e003f */
[----:B------:R-:W-:Y:S02]  /*d780*/  UIMAD.WIDE.U32 UR8, UR12, UR36, URZ ;  /* 0x000000240c0872a5 */ /* 0x000fe4000f8e003f */
[----:B------:R-:W-:Y:S02]  /*d790*/  UIMAD UR14, UR15, UR19, URZ ;  /* 0x000000130f0e72a4 */ /* 0x000fe4000f8e023f */
[----:B------:R-:W-:Y:S02]  /*d7a0*/  UIMAD UR13, UR12, UR37, UR13 ;  /* 0x000000250c0d72a4 */ /* 0x000fe4000f8e020d */
[----:B------:R-:W-:Y:S02]  /*d7b0*/  UIADD3 UR10, UP0, UP1, UR8, UR10, UR4 ;  /* 0x0000000a080a7290 */ /* 0x000fe4000f91e004 */
[----:B------:R-:W-:Y:S01]  /*d7c0*/  UIADD3 UR8, UR14, UR21, URZ ;  /* 0x000000150e087290 */ /* 0x000fe2000fffe03f */
[----:B-1----:R-:W-:Y:S01]  /*d7d0*/  @P0 IMAD.HI.U32 R2, R4, R3, RZ ;  /* 0x0000000304020227 */ /* 0x002fe200078e00ff */
[----:B------:R-:W-:-:S02]  /*d7e0*/  UIADD3 UR11, UR18, UR11, URZ ;  /* 0x0000000b120b7290 */ /* 0x000fc4000fffe03f */
[----:B------:R-:W-:Y:S01]  /*d7f0*/  UIADD3 UR13, UR9, UR13, URZ ;  /* 0x0000000d090d7290 */ /* 0x000fe2000fffe03f */
[----:B------:R-:W-:Y:S02]  /*d800*/  IMAD.U32 R3, RZ, RZ, UR21 ;  /* 0x00000015ff037e24 */ /* 0x000fe4000f8e00ff */
[----:B------:R-:W-:Y:S01]  /*d810*/  IMAD.U32 R8, RZ, RZ, UR8 ;  /* 0x00000008ff087e24 */ /* 0x000fe2000f8e00ff */
[----:B------:R-:W-:Y:S01]  /*d820*/  ULDC.64 UR8, c[0x0][UR17+0x210] ;  /* 0x0000840011087abb */ /* 0x000fe20008000a00 */
[----:B--2---:R-:W-:Y:S01]  /*d830*/  @P0 SHF.R.U32.HI R5, RZ, R7, R2 ;  /* 0x00000007ff050219 */ /* 0x004fe20000011602 */
[----:B------:R-:W-:-:S04]  /*d840*/  IMAD.U32 R2, RZ, RZ, UR20 ;  /* 0x00000014ff027e24 */ /* 0x000fc8000f8e00ff */
[--C-:B------:R-:W-:Y:S01]  /*d850*/  IMAD.MOV R7, RZ, RZ, -R5.reuse ;  /* 0x000000ffff077224 */ /* 0x100fe200078e0a05 */
[----:B------:R-:W-:Y:S01]  /*d860*/  IADD3 R2, P0, P1, R5, UR10, R2 ;  /* 0x0000000a05027c10 */ /* 0x000fe2000f91e002 */
[----:B------:R-:W-:Y:S01]  /*d870*/  UIADD3.X UR10, UR13, UR11, UR16, UP0, UP1 ;  /* 0x0000000b0d0a7290 */ /* 0x000fe200087e2410 */
[----:B------:R-:W-:Y:S01]  /*d880*/  SHF.R.S32.HI R5, RZ, 0x1f, R5 ;  /* 0x0000001fff057819 */ /* 0x000fe20000011405 */
[----:B------:R-:W-:-:S04]  /*d890*/  IMAD R7, R9, R7, R4 ;  /* 0x0000000709077224 */ /* 0x000fc800078e0204 */
[----:B------:R-:W-:Y:S01]  /*d8a0*/  IADD3.X R3, R5, UR10, R8, P0, P1 ;  /* 0x0000000a05037c10 */ /* 0x000fe200087e2408 */
[C---:B------:R-:W-:Y:S01]  /*d8b0*/  IMAD R9, R7.reuse, UR9, RZ ;  /* 0x0000000907097c24 */ /* 0x040fe2000f8e02ff */
[----:B------:R-:W-:Y:S01]  /*d8c0*/  SHF.R.S32.HI R4, RZ, 0x1f, R7 ;  /* 0x0000001fff047819 */ /* 0x000fe20000011407 */
[----:B------:R-:W-:Y:S01]  /*d8d0*/  ULDC.64 UR10, c[0x0][0xba8] ;  /* 0x0002ea00000a7ab9 */ /* 0x000fe20000000a00 */
[----:B------:R-:W-:Y:S01]  /*d8e0*/  @!UP2 ULDC UR10, c[0x0][0xb50] ;  /* 0x0002d400000aaab9 */ /* 0x000fe20000000800 */
[----:B------:R-:W-:Y:S01]  /*d8f0*/  IMAD.WIDE.U32 R2, R7, UR8, R2 ;  /* 0x0000000807027c25 */ /* 0x000fe2000f8e0002 */
[----:B------:R-:W-:-:S03]  /*d900*/  @!UP2 ULDC UR11, c[0x0][0xb54] ;  /* 0x0002d500000baab9 */ /* 0x000fc60000000800 */
[----:B------:R-:W-:Y:S01]  /*d910*/  IMAD R9, R4, UR8, R9 ;  /* 0x0000000804097c24 */ /* 0x000fe2000f8e0209 */
[----:B------:R-:W-:-:S03]  /*d920*/  LEA R4, P0, R2, UR10, 0x2 ;  /* 0x0000000a02047c11 */ /* 0x000fc6000f8010ff */
[----:B------:R-:W-:-:S05]  /*d930*/  IMAD.IADD R3, R3, 0x1, R9 ;  /* 0x0000000103037824 */ /* 0x000fca00078e0209 */
[----:B------:R-:W-:Y:S01]  /*d940*/  LEA.HI.X R5, R2, UR11, R3, 0x2, P0 ;  /* 0x0000000b02057c11 */ /* 0x000fe200080f1403 */
[----:B------:R-:W-:-:S05]  /*d950*/  IMAD.MOV.U32 R3, RZ, RZ, -0x800000 ;  /* 0xff800000ff037424 */ /* 0x000fca00078e00ff */
[----:B------:R1:W-:Y:S02]  /*d960*/  STG.E desc[UR50][R4.64], R3 ;  /* 0x0000000304007986 */ /* 0x0003e4000c101932 */
.L_x_184:
[----:B------:R-:W-:Y:S05]  /*d970*/  BSYNC B1 ;  /* 0x0000000000017941 */ /* 0x000fea0003800000 */
.L_x_183:
[----:B------:R-:W-:-:S06]  /*d980*/  UISETP.GT.AND UP0, UPT, UR45, 0x1, UPT ;  /* 0x000000012d00788c */ /* 0x000fcc000bf04270 */
[----:B------:R-:W-:-:S13]  /*d990*/  PLOP3.LUT P0, PT, PT, PT, UP0, 0x80, 0x0 ;  /* 0x000000000000781c */ /* 0x000fda0003f0f008 */
[----:B------:R-:W-:Y:S05]  /*d9a0*/  @P0 BRA `(.L_x_179) ;  /* 0x0000000800600947 */ /* 0x000fea0003800000 */
[----:B------:R-:W2:Y:S01]  /*d9b0*/  LDC R11, c[0x0][0xbe8] ;  /* 0x0002fa00ff0b7b82 */ /* 0x000ea20000000800 */
[----:B-1----:R-:W-:Y:S01]  /*d9c0*/  SHF.R.S32.HI R3, RZ, 0x1f, R6 ;  /* 0x0000001fff037819 */ /* 0x002fe20000011406 */
[----:B------:R-:W-:Y:S01]  /*d9d0*/  ULDC.64 UR10, c[0x0][0xaa0] ;  /* 0x0002a800000a7ab9 */ /* 0x000fe20000000a00 */
[----:B------:R-:W-:Y:S01]  /*d9e0*/  BSSY B1, `(.L_x_185) ;  /* 0x0000052000017945 */ /* 0x000fe20003800000 */
[----:B------:R-:W-:Y:S01]  /*d9f0*/  UIMAD.WIDE.U32 UR8, UR4, UR10, URZ ;  /* 0x0000000a040872a5 */ /* 0x000fe2000f8e003f */
[----:B------:R-:W-:Y:S01]  /*da00*/  LEA.HI R2, R3, R6, RZ, 0x3 ;  /* 0x0000000603027211 */ /* 0x000fe200078f18ff */
[----:B------:R-:W-:-:S03]  /*da10*/  UIMAD UR10, UR16, UR10, URZ ;  /* 0x0000000a100a72a4 */ /* 0x000fc6000f8e023f */
[----:B------:R-:W-:Y:S01]  /*da20*/  LOP3.LUT R5, R2, 0xfffffff8, RZ, 0xc0, !PT ;  /* 0xfffffff802057812 */ /* 0x000fe200078ec0ff */
[----:B------:R-:W-:Y:S01]  /*da30*/  UIMAD UR10, UR4, UR11, UR10 ;  /* 0x0000000b040a72a4 */ /* 0x000fe2000f8e020a */
[----:B------:R-:W-:-:S03]  /*da40*/  SHF.R.S32.HI R13, RZ, 0x3, R2 ;  /* 0x00000003ff0d7819 */ /* 0x000fc60000011402 */
[----:B------:R-:W-:Y:S01]  /*da50*/  IMAD.IADD R8, R6, 0x1, -R5 ;  /* 0x0000000106087824 */ /* 0x000fe200078e0a05 */
[----:B------:R-:W-:Y:S01]  /*da60*/  UIADD3 UR9, UR9, UR10, URZ ;  /* 0x0000000a09097290 */ /* 0x000fe2000fffe03f */
[----:B------:R-:W-:Y:S02]  /*da70*/  IMAD.U32 R5, RZ, RZ, UR43 ;  /* 0x0000002bff057e24 */ /* 0x000fe4000f8e00ff */
[----:B------:R-:W-:Y:S01]  /*da80*/  IMAD R2, R8, 0x20, R13 ;  /* 0x0000002008027824 */ /* 0x000fe200078e020d */
[----:B------:R-:W-:Y:S02]  /*da90*/  ULDC.64 UR10, c[0x0][0xae8] ;  /* 0x0002ba00000a7ab9 */ /* 0x000fe40000000a00 */
[----:B------:R-:W-:Y:S01]  /*daa0*/  UIMAD.WIDE.U32 UR8, UR42, UR10, UR8 ;  /* 0x0000000a2a0872a5 */ /* 0x000fe2000f8e0008 */
[----:B------:R-:W-:Y:S01]  /*dab0*/  IMAD R6, R5, 0x80, R2 ;  /* 0x0000008005067824 */ /* 0x000fe200078e0202 */
[----:B--2---:R-:W-:Y:S02]  /*dac0*/  ISETP.NE.AND P0, PT, R11, 0x1, PT ;  /* 0x000000010b00780c */ /* 0x004fe40003f05270 */
[----:B------:R-:W-:Y:S01]  /*dad0*/  UIMAD UR9, UR42, UR11, UR9 ;  /* 0x0000000b2a0972a4 */ /* 0x000fe2000f8e0209 */
[----:B------:R-:W-:-:S02]  /*dae0*/  IMAD.MOV.U32 R5, RZ, RZ, R6 ;  /* 0x000000ffff057224 */ /* 0x000fc400078e0006 */
[----:B------:R-:W-:Y:S02]  /*daf0*/  ULDC.64 UR10, c[0x0][0xaf0] ;  /* 0x0002bc00000a7ab9 */ /* 0x000fe40000000a00 */
[----:B------:R-:W-:-:S04]  /*db00*/  UIMAD UR37, UR37, UR10, URZ ;  /* 0x0000000a252572a4 */ /* 0x000fc8000f8e023f */
[----:B------:R-:W-:Y:S02]  /*db10*/  UIMAD UR4, UR36, UR11, UR37 ;  /* 0x0000000b240472a4 */ /* 0x000fe4000f8e0225 */
[----:B------:R-:W-:Y:S01]  /*db20*/  UIMAD.WIDE.U32 UR36, UR36, UR10, UR8 ;  /* 0x0000000a242472a5 */ /* 0x000fe2000f8e0008 */
[----:B------:R-:W1:Y:S02]  /*db30*/  @P0 LDC R3, c[0x0][0xbec] ;  /* 0x0002fb00ff030b82 */ /* 0x000e640000000800 */
[----:B------:R-:W-:Y:S01]  /*db40*/  ULDC.64 UR8, c[0x0][0xae0] ;  /* 0x0002b80000087ab9 */ /* 0x000fe20000000a00 */
[----:B------:R-:W-:-:S05]  /*db50*/  UIADD3 UR4, UR37, UR4, URZ ;  /* 0x0000000425047290 */ /* 0x000fca000fffe03f */
[----:B------:R-:W2:Y:S01]  /*db60*/  @P0 LDC R7, c[0x0][0xbf0] ;  /* 0x0002fc00ff070b82 */ /* 0x000ea20000000800 */
[----:B-1----:R-:W-:-:S04]  /*db70*/  @P0 IMAD.HI.U32 R2, R6, R3, RZ ;  /* 0x0000000306020227 */ /* 0x002fc800078e00ff */
[----:B------:R-:W-:Y:S02]  /*db80*/  IMAD.U32 R3, RZ, RZ, UR37 ;  /* 0x00000025ff037e24 */ /* 0x000fe4000f8e00ff */
[----:B------:R-:W-:Y:S01]  /*db90*/  IMAD.U32 R3, RZ, RZ, UR4 ;  /* 0x00000004ff037e24 */ /* 0x000fe2000f8e00ff */
[----:B--2---:R-:W-:Y:S01]  /*dba0*/  @P0 SHF.R.U32.HI R5, RZ, R7, R2 ;  /* 0x00000007ff050219 */ /* 0x004fe20000011602 */
[----:B------:R-:W-:-:S03]  /*dbb0*/  IMAD.U32 R2, RZ, RZ, UR36 ;  /* 0x00000024ff027e24 */ /* 0x000fc6000f8e00ff */
[--C-:B------:R-:W-:Y:S01]  /*dbc0*/  SHF.R.S32.HI R4, RZ, 0x1f, R5.reuse ;  /* 0x0000001fff047819 */ /* 0x100fe20000011405 */
[----:B------:R-:W-:Y:S02]  /*dbd0*/  IMAD.MOV R7, RZ, RZ, -R5 ;  /* 0x000000ffff077224 */ /* 0x000fe400078e0a05 */
[----:B------:R-:W-:-:S04]  /*dbe0*/  IMAD.WIDE.U32 R2, R5, UR8, R2 ;  /* 0x0000000805027c25 */ /* 0x000fc8000f8e0002 */
[----:B------:R-:W-:Y:S02]  /*dbf0*/  IMAD R7, R11, R7, R6 ;  /* 0x000000070b077224 */ /* 0x000fe400078e0206 */
[----:B------:R-:W-:Y:S02]  /*dc00*/  IMAD R4, R4, UR8, RZ ;  /* 0x0000000804047c24 */ /* 0x000fe4000f8e02ff */
[----:B------:R-:W-:Y:S02]  /*dc10*/  IMAD.U32 R6, RZ, RZ, UR43 ;  /* 0x0000002bff067e24 */ /* 0x000fe4000f8e00ff */
[----:B------:R-:W-:Y:S01]  /*dc20*/  IMAD R9, R5, UR9, R4 ;  /* 0x0000000905097c24 */ /* 0x000fe2000f8e0204 */
[----:B------:R-:W-:Y:S01]  /*dc30*/  SHF.R.S32.HI R4, RZ, 0x1f, R7 ;  /* 0x0000001fff047819 */ /* 0x000fe20000011407 */
[----:B------:R-:W-:Y:S01]  /*dc40*/  ULDC.64 UR8, c[0x0][0xad8] ;  /* 0x0002b60000087ab9 */ /* 0x000fe20000000a00 */
[----:B------:R-:W-:Y:S02]  /*dc50*/  IMAD R6, R6, 0x80, R13 ;  /* 0x0000008006067824 */ /* 0x000fe400078e020d */
[----:B------:R-:W-:-:S02]  /*dc60*/  IMAD.IADD R3, R3, 0x1, R9 ;  /* 0x0000000103037824 */ /* 0x000fc400078e0209 */
[----:B------:R-:W-:Y:S02]  /*dc70*/  IMAD R4, R4, UR8, RZ ;  /* 0x0000000804047c24 */ /* 0x000fe4000f8e02ff */
[----:B------:R-:W-:-:S04]  /*dc80*/  IMAD.WIDE.U32 R2, R7, UR8, R2 ;  /* 0x0000000807027c25 */ /* 0x000fc8000f8e0002 */
[----:B------:R-:W-:Y:S01]  /*dc90*/  IMAD R5, R7, UR9, R4 ;  /* 0x0000000907057c24 */ /* 0x000fe2000f8e0204 */
[----:B------:R-:W-:Y:S01]  /*dca0*/  ULDC.64 UR8, c[0x0][0xa80] ;  /* 0x0002a00000087ab9 */ /* 0x000fe20000000a00 */
[----:B-----5:R-:W-:Y:S02]  /*dcb0*/  IMAD R11, R0, R11, RZ ;  /* 0x0000000b000b7224 */ /* 0x020fe400078e02ff */
[----:B------:R-:W-:Y:S02]  /*dcc0*/  VIADD R4, R6, 0x40 ;  /* 0x0000004006047836 */ /* 0x000fe40000000000 */
[----:B------:R-:W-:Y:S01]  /*dcd0*/  IMAD.IADD R3, R3, 0x1, R5 ;  /* 0x0000000103037824 */ /* 0x000fe200078e0205 */
[----:B------:R-:W-:Y:S01]  /*dce0*/  LEA R5, P2, R2, UR8, 0x1 ;  /* 0x0000000802057c11 */ /* 0x000fe2000f8408ff */
[----:B------:R-:W-:Y:S01]  /*dcf0*/  VIADD R0, R6, 0x20 ;  /* 0x0000002006007836 */ /* 0x000fe20000000000 */
[----:B------:R-:W-:Y:S01]  /*dd00*/  ISETP.GE.AND P0, PT, R4, R11, PT ;  /* 0x0000000b0400720c */ /* 0x000fe20003f06270 */
[----:B------:R-:W-:Y:S01]  /*dd10*/  IMAD.SHL.U32 R7, R8, 0x8, RZ ;  /* 0x0000000808077824 */ /* 0x000fe200078e00ff */
[----:B------:R-:W-:-:S02]  /*dd20*/  LEA.HI.X R4, R2, UR9, R3, 0x1, P2 ;  /* 0x0000000902047c11 */ /* 0x000fc400090f0c03 */
[-C--:B------:R-:W-:Y:S01]  /*dd30*/  ISETP.GE.AND P2, PT, R6, R11.reuse, PT ;  /* 0x0000000b0600720c */ /* 0x080fe20003f46270 */
[C---:B------:R-:W-:Y:S01]  /*dd40*/  VIADD R13, R7.reuse, 0x40 ;  /* 0x00000040070d7836 */ /* 0x040fe20000000000 */
[----:B------:R-:W-:Y:S01]  /*dd50*/  ISETP.GE.AND P1, PT, R0, R11, PT ;  /* 0x0000000b0000720c */ /* 0x000fe20003f26270 */
[C---:B------:R-:W-:Y:S01]  /*dd60*/  VIADD R15, R7.reuse, 0xc0 ;  /* 0x000000c0070f7836 */ /* 0x040fe20000000000 */
[----:B------:R1:W2:Y:S01]  /*dd70*/  SHFL.IDX PT, R2, R5, RZ, 0x181f ;  /* 0x00181fff05027589 */ /* 0x0002a200000e0000 */
[----:B------:R-:W-:Y:S01]  /*dd80*/  VIADD R9, R7, 0x80 ;  /* 0x0000008007097836 */ /* 0x000fe20000000000 */
[----:B------:R-:W-:Y:S02]  /*dd90*/  SHF.R.S32.HI R14, RZ, 0x1f, R7 ;  /* 0x0000001fff0e7819 */ /* 0x000fe40000011407 */
[----:B------:R1:W3:Y:S01]  /*dda0*/  SHFL.IDX PT, R0, R4, RZ, 0x181f ;  /* 0x00181fff04007589 */ /* 0x0002e200000e0000 */
[----:B------:R-:W-:Y:S02]  /*ddb0*/  SHF.R.S32.HI R8, RZ, 0x1f, R13 ;  /* 0x0000001fff087819 */ /* 0x000fe4000001140d */
[----:B------:R-:W-:-:S02]  /*ddc0*/  SHF.R.S32.HI R10, RZ, 0x1f, R15 ;  /* 0x0000001fff0a7819 */ /* 0x000fc4000001140f */
[----:B------:R-:W-:Y:S01]  /*ddd0*/  SHF.R.S32.HI R12, RZ, 0x1f, R9 ;  /* 0x0000001fff0c7819 */ /* 0x000fe20000011409 */
[----:B------:R-:W-:Y:S06]  /*dde0*/  @P2 BRA `(.L_x_186) ;  /* 0x0000000000442947 */ /* 0x000fec0003800000 */
[----:B------:R-:W-:Y:S02]  /*ddf0*/  ULDC UR4, c[0x0][0xac8] ;  /* 0x0002b20000047ab9 */ /* 0x000fe40000000800 */
[----:B------:R-:W-:Y:S02]  /*de00*/  ISETP.GE.AND P5, PT, R7, UR4, PT ;  /* 0x0000000407007c0c */ /* 0x000fe4000bfa6270 */
[----:B------:R-:W-:Y:S02]  /*de10*/  ISETP.GE.AND P4, PT, R13, UR4, PT ;  /* 0x000000040d007c0c */ /* 0x000fe4000bf86270 */
[----:B------:R-:W-:Y:S02]  /*de20*/  ISETP.GE.AND P3, PT, R9, UR4, PT ;  /* 0x0000000409007c0c */ /* 0x000fe4000bf66270 */
[----:B------:R-:W-:-:S07]  /*de30*/  ISETP.GE.AND P2, PT, R15, UR4, PT ;  /* 0x000000040f007c0c */ /* 0x000fce000bf46270 */
[----:B--2---:R-:W-:-:S04]  /*de40*/  @!P5 LEA R20, P6, R7, R2, 0x1 ;  /* 0x000000020714d211 */ /* 0x004fc800078c08ff */
[----:B---3--:R-:W-:Y:S02]  /*de50*/  @!P5 LEA.HI.X R21, R7, R0, R14, 0x1, P6 ;  /* 0x000000000715d211 */ /* 0x008fe400030f0c0e */
[----:B------:R-:W-:-:S03]  /*de60*/  @!P4 LEA R24, P6, R13, R2, 0x1 ;  /* 0x000000020d18c211 */ /* 0x000fc600078c08ff */
[----:B------:R4:W-:Y:S01]  /*de70*/  @!P5 ST.E.128 desc[UR50][R20.64], RZ ;  /* 0x000000ff1400d985 */ /* 0x0009e2000c101d32 */
[----:B------:R-:W-:Y:S02]  /*de80*/  @!P4 LEA.HI.X R25, R13, R0, R8, 0x1, P6 ;  /* 0x000000000d19c211 */ /* 0x000fe400030f0c08 */
[----:B------:R-:W-:-:S03]  /*de90*/  @!P3 LEA R26, P6, R9, R2, 0x1 ;  /* 0x00000002091ab211 */ /* 0x000fc600078c08ff */
[----:B------:R4:W-:Y:S01]  /*dea0*/  @!P4 ST.E.128 desc[UR50][R24.64], RZ ;  /* 0x000000ff1800c985 */ /* 0x0009e2000c101d32 */
[----:B------:R-:W-:Y:S02]  /*deb0*/  @!P3 LEA.HI.X R27, R9, R0, R12, 0x1, P6 ;  /* 0x00000000091bb211 */ /* 0x000fe400030f0c0c */
[----:B------:R-:W-:-:S03]  /*dec0*/  @!P2 LEA R2, P6, R15, R2, 0x1 ;  /* 0x000000020f02a211 */ /* 0x000fc600078c08ff */
[----:B------:R4:W-:Y:S01]  /*ded0*/  @!P3 ST.E.128 desc[UR50][R26.64], RZ ;  /* 0x000000ff1a00b985 */ /* 0x0009e2000c101d32 */
[----:B------:R-:W-:-:S05]  /*dee0*/  @!P2 LEA.HI.X R3, R15, R0, R10, 0x1, P6 ;  /* 0x000000000f03a211 */ /* 0x000fca00030f0c0a */
[----:B------:R4:W-:Y:S04]  /*def0*/  @!P2 ST.E.128 desc[UR50][R2.64], RZ ;  /* 0x000000ff0200a985 */ /* 0x0009e8000c101d32 */
.L_x_186:
[----:B------:R-:W-:Y:S05]  /*df00*/  BSYNC B1 ;  /* 0x0000000000017941 */ /* 0x000fea0003800000 */
.L_x_185:
[----:B---3--:R3:W0:Y:S01]  /*df10*/  SHFL.IDX PT, R0, R4, 0x1, 0x181f ;  /* 0x00381f0004007f89 */ /* 0x00862200000e0000 */
[----:B------:R-:W-:Y:S03]  /*df20*/  BSSY B1, `(.L_x_187) ;  /* 0x0000014000017945 */ /* 0x000fe60003800000 */
[----:B--2-4-:R3:W2:Y:S01]  /*df30*/  SHFL.IDX PT, R2, R5, 0x1, 0x181f ;  /* 0x00381f0005027f89 */ /* 0x0146a200000e0000 */
[----:B------:R-:W-:Y:S05]  /*df40*/  @P1 BRA `(.L_x_188) ;  /* 0x0000000000441947 */ /* 0x000fea0003800000 */
[----:B------:R-:W-:Y:S02]  /*df50*/  ULDC UR4, c[0x0][0xac8] ;  /* 0x0002b20000047ab9 */ /* 0x000fe40000000800 */
[----:B------:R-:W-:Y:S02]  /*df60*/  ISETP.GE.AND P4, PT, R7, UR4, PT ;  /* 0x0000000407007c0c */ /* 0x000fe4000bf86270 */
[----:B------:R-:W-:Y:S02]  /*df70*/  ISETP.GE.AND P3, PT, R13, UR4, PT ;  /* 0x000000040d007c0c */ /* 0x000fe4000bf66270 */
[----:B------:R-:W-:Y:S02]  /*df80*/  ISETP.GE.AND P2, PT, R9, UR4, PT ;  /* 0x0000000409007c0c */ /* 0x000fe4000bf46270 */
[----:B------:R-:W-:-:S07]  /*df90*/  ISETP.GE.AND P1, PT, R15, UR4, PT ;  /* 0x000000040f007c0c */ /* 0x000fce000bf26270 */
[-C--:B--2---:R-:W-:Y:S02]  /*dfa0*/  @!P4 LEA R20, P6, R7, R2.reuse, 0x1 ;  /* 0x000000020714c211 */ /* 0x084fe400078c08ff */
[----:B------:R-:W-:Y:S02]  /*dfb0*/  @!P3 LEA R24, P5, R13, R2, 0x1 ;  /* 0x000000020d18b211 */ /* 0x000fe400078a08ff */
[----:B0-----:R-:W-:Y:S02]  /*dfc0*/  @!P4 LEA.HI.X R21, R7, R0, R14, 0x1, P6 ;  /* 0x000000000715c211 */ /* 0x001fe400030f0c0e */
[----:B------:R-:W-:Y:S02]  /*dfd0*/  @!P2 LEA R26, P6, R9, R2, 0x1 ;  /* 0x00000002091aa211 */ /* 0x000fe400078c08ff */
[----:B------:R-:W-:Y:S01]  /*dfe0*/  @!P3 LEA.HI.X R25, R13, R0, R8, 0x1, P5 ;  /* 0x000000000d19b211 */ /* 0x000fe200028f0c08 */
[----:B------:R4:W-:Y:S01]  /*dff0*/  @!P4 ST.E.128 desc[UR50][R20.64], RZ ;  /* 0x000000ff1400c985 */ /* 0x0009e2000c101d32 */
[----:B------:R-:W-:-:S02]  /*e000*/  @!P1 LEA R2, P5, R15, R2, 0x1 ;  /* 0x000000020f029211 */ /* 0x000fc400078a08ff */
[-C--:B------:R-:W-:Y:S01]  /*e010*/  @!P2 LEA.HI.X R27, R9, R0.reuse, R12, 0x1, P6 ;  /* 0x00000000091ba211 */ /* 0x080fe200030f0c0c */
[----:B------:R4:W-:Y:S01]  /*e020*/  @!P3 ST.E.128 desc[UR50][R24.64], RZ ;  /* 0x000000ff1800b985 */ /* 0x0009e2000c101d32 */
[----:B------:R-:W-:-:S03]  /*e030*/  @!P1 LEA.HI.X R3, R15, R0, R10, 0x1, P5 ;  /* 0x000000000f039211 */ /* 0x000fc600028f0c0a */
[----:B------:R4:W-:Y:S04]  /*e040*/  @!P2 ST.E.128 desc[UR50][R26.64], RZ ;  /* 0x000000ff1a00a985 */ /* 0x0009e8000c101d32 */
[----:B------:R4:W-:Y:S02]  /*e050*/  @!P1 ST.E.128 desc[UR50][R2.64], RZ ;  /* 0x000000ff02009985 */ /* 0x0009e4000c101d32 */
.L_x_188:
[----:B------:R-:W-:Y:S05]  /*e060*/  BSYNC B1 ;  /* 0x0000000000017941 */ /* 0x000fea0003800000 */
.L_x_187:
[----:B0-----:R0:W0:Y:S01]  /*e070*/  SHFL.IDX PT, R0, R4, 0x2, 0x181f ;  /* 0x00581f0004007f89 */ /* 0x00102200000e0000 */
[----:B------:R-:W-:Y:S03]  /*e080*/  BSSY B1, `(.L_x_189) ;  /* 0x0000014000017945 */ /* 0x000fe60003800000 */
[----:B--2-4-:R2:W4:Y:S01]  /*e090*/  SHFL.IDX PT, R2, R5, 0x2, 0x181f ;  /* 0x00581f0005027f89 */ /* 0x01452200000e0000 */
[----:B------:R-:W-:Y:S05]  /*e0a0*/  @P0 BRA `(.L_x_190) ;  /* 0x0000000000440947 */ /* 0x000fea0003800000 */
[----:B------:R-:W-:Y:S02]  /*e0b0*/  ULDC UR4, c[0x0][0xac8] ;  /* 0x0002b20000047ab9 */ /* 0x000fe40000000800 */
[----:B------:R-:W-:Y:S02]  /*e0c0*/  ISETP.GE.AND P3, PT, R7, UR4, PT ;  /* 0x0000000407007c0c */ /* 0x000fe4000bf66270 */
[----:B------:R-:W-:Y:S02]  /*e0d0*/  ISETP.GE.AND P2, PT, R13, UR4, PT ;  /* 0x000000040d007c0c */ /* 0x000fe4000bf46270 */
[----:B------:R-:W-:Y:S02]  /*e0e0*/  ISETP.GE.AND P1, PT, R9, UR4, PT ;  /* 0x0000000409007c0c */ /* 0x000fe4000bf26270 */
[----:B------:R-:W-:-:S07]  /*e0f0*/  ISETP.GE.AND P0, PT, R15, UR4, PT ;  /* 0x000000040f007c0c */ /* 0x000fce000bf06270 */
[-C--:B----4-:R-:W-:Y:S02]  /*e100*/  @!P3 LEA R20, P6, R7, R2.reuse, 0x1 ;  /* 0x000000020714b211 */ /* 0x090fe400078c08ff */
[-C--:B------:R-:W-:Y:S02]  /*e110*/  @!P2 LEA R24, P5, R13, R2.reuse, 0x1 ;  /* 0x000000020d18a211 */ /* 0x080fe400078a08ff */
[----:B------:R-:W-:Y:S02]  /*e120*/  @!P1 LEA R26, P4, R9, R2, 0x1 ;  /* 0x00000002091a9211 */ /* 0x000fe400078808ff */
[----:B0-----:R-:W-:Y:S02]  /*e130*/  @!P3 LEA.HI.X R21, R7, R0, R14, 0x1, P6 ;  /* 0x000000000715b211 */ /* 0x001fe400030f0c0e */
[----:B------:R-:W-:Y:S02]  /*e140*/  @!P0 LEA R2, P6, R15, R2, 0x1 ;  /* 0x000000020f028211 */ /* 0x000fe400078c08ff */
[-C--:B------:R-:W-:Y:S01]  /*e150*/  @!P2 LEA.HI.X R25, R13, R0.reuse, R8, 0x1, P5 ;  /* 0x000000000d19a211 */ /* 0x080fe200028f0c08 */
[----:B------:R0:W-:Y:S01]  /*e160*/  @!P3 ST.E.128 desc[UR50][R20.64], RZ ;  /* 0x000000ff1400b985 */ /* 0x0001e2000c101d32 */
[----:B------:R-:W-:-:S02]  /*e170*/  @!P1 LEA.HI.X R27, R9, R0, R12, 0x1, P4 ;  /* 0x00000000091b9211 */ /* 0x000fc400020f0c0c */
[----:B------:R-:W-:Y:S01]  /*e180*/  @!P0 LEA.HI.X R3, R15, R0, R10, 0x1, P6 ;  /* 0x000000000f038211 */ /* 0x000fe200030f0c0a */
[----:B------:R0:W-:Y:S04]  /*e190*/  @!P2 ST.E.128 desc[UR50][R24.64], RZ ;  /* 0x000000ff1800a985 */ /* 0x0001e8000c101d32 */
[----:B------:R0:W-:Y:S04]  /*e1a0*/  @!P1 ST.E.128 desc[UR50][R26.64], RZ ;  /* 0x000000ff1a009985 */ /* 0x0001e8000c101d32 */
[----:B------:R0:W-:Y:S02]  /*e1b0*/  @!P0 ST.E.128 desc[UR50][R2.64], RZ ;  /* 0x000000ff02008985 */ /* 0x0001e4000c101d32 */
.L_x_190:
[----:B------:R-:W-:Y:S05]  /*e1c0*/  BSYNC B1 ;  /* 0x0000000000017941 */ /* 0x000fea0003800000 */
.L_x_189:
[----:B0-----:R-:W-:Y:S01]  /*e1d0*/  VIADD R0, R6, 0x60 ;  /* 0x0000006006007836 */ /* 0x001fe20000000000 */
[----:B-1-3--:R-:W0:Y:S04]  /*e1e0*/  SHFL.IDX PT, R4, R4, 0x3, 0x181f ;  /* 0x00781f0004047f89 */ /* 0x00ae2800000e0000 */
[----:B------:R-:W-:Y:S01]  /*e1f0*/  ISETP.GE.AND P0, PT, R0, R11, PT ;  /* 0x0000000b0000720c */ /* 0x000fe20003f06270 */
[----:B----4-:R1:W3:-:S12]  /*e200*/  SHFL.IDX PT, R2, R5, 0x3, 0x181f ;  /* 0x00781f0005027f89 */ /* 0x0102d800000e0000 */
[----:B-1----:R-:W-:Y:S05]  /*e210*/  @P0 BRA `(.L_x_179) ;  /* 0x0000000000440947 */ /* 0x002fea0003800000 */
[----:B------:R-:W-:Y:S02]  /*e220*/  ULDC UR4, c[0x0][0xac8] ;  /* 0x0002b20000047ab9 */ /* 0x000fe40000000800 */
[----:B------:R-:W-:Y:S02]  /*e230*/  ISETP.GE.AND P3, PT, R7, UR4, PT ;  /* 0x0000000407007c0c */ /* 0x000fe4000bf66270 */
[----:B------:R-:W-:Y:S02]  /*e240*/  ISETP.GE.AND P2, PT, R13, UR4, PT ;  /* 0x000000040d007c0c */ /* 0x000fe4000bf46270 */
[----:B------:R-:W-:Y:S02]  /*e250*/  ISETP.GE.AND P1, PT, R9, UR4, PT ;  /* 0x0000000409007c0c */ /* 0x000fe4000bf26270 */
[----:B------:R-:W-:-:S07]  /*e260*/  ISETP.GE.AND P0, PT, R15, UR4, PT ;  /* 0x000000040f007c0c */ /* 0x000fce000bf06270 */
[----:B---3--:R-:W-:-:S04]  /*e270*/  @!P3 LEA R6, P4, R7, R2, 0x1 ;  /* 0x000000020706b211 */ /* 0x008fc800078808ff */
[----:B0-----:R-:W-:Y:S02]  /*e280*/  @!P3 LEA.HI.X R7, R7, R4, R14, 0x1, P4 ;  /* 0x000000040707b211 */ /* 0x001fe400020f0c0e */
[-C--:B------:R-:W-:Y:S02]  /*e290*/  @!P2 LEA R20, P4, R13, R2.reuse, 0x1 ;  /* 0x000000020d14a211 */ /* 0x080fe400078808ff */
[-C--:B------:R-:W-:Y:S01]  /*e2a0*/  @!P1 LEA R24, P5, R9, R2.reuse, 0x1 ;  /* 0x0000000209189211 */ /* 0x080fe200078a08ff */
[----:B------:R0:W-:Y:S01]  /*e2b0*/  @!P3 ST.E.128 desc[UR50][R6.64], RZ ;  /* 0x000000ff0600b985 */ /* 0x0001e2000c101d32 */
[----:B------:R-:W-:Y:S02]  /*e2c0*/  @!P0 LEA R2, P6, R15, R2, 0x1 ;  /* 0x000000020f028211 */ /* 0x000fe400078c08ff */
[-C--:B------:R-:W-:Y:S02]  /*e2d0*/  @!P2 LEA.HI.X R21, R13, R4.reuse, R8, 0x1, P4 ;  /* 0x000000040d15a211 */ /* 0x080fe400020f0c08 */
[----:B------:R-:W-:-:S02]  /*e2e0*/  @!P1 LEA.HI.X R25, R9, R4, R12, 0x1, P5 ;  /* 0x0000000409199211 */ /* 0x000fc400028f0c0c */
[----:B------:R-:W-:Y:S01]  /*e2f0*/  @!P0 LEA.HI.X R3, R15, R4, R10, 0x1, P6 ;  /* 0x000000040f038211 */ /* 0x000fe200030f0c0a */
[----:B------:R0:W-:Y:S04]  /*e300*/  @!P2 ST.E.128 desc[UR50][R20.64], RZ ;  /* 0x000000ff1400a985 */ /* 0x0001e8000c101d32 */
[----:B------:R0:W-:Y:S04]  /*e310*/  @!P1 ST.E.128 desc[UR50][R24.64], RZ ;  /* 0x000000ff18009985 */ /* 0x0001e8000c101d32 */
[----:B------:R0:W-:Y:S02]  /*e320*/  @!P0 ST.E.128 desc[UR50][R2.64], RZ ;  /* 0x000000ff02008985 */ /* 0x0001e4000c101d32 */
.L_x_179:
[----:B------:R-:W-:Y:S05]  /*e330*/  BSYNC B0 ;  /* 0x0000000000007941 */ /* 0x000fea0003800000 */
.L_x_169:
[----:B------:R-:W-:Y:S02]  /*e340*/  ULDC UR4, c[0x0][0xc3c] ;  /* 0x00030f0000047ab9 */ /* 0x000fe40000000800 */
[----:B------:R-:W-:-:S06]  /*e350*/  UISETP.GE.AND UP0, UPT, UR7, UR4, UPT ;  /* 0x000000040700728c */ /* 0x000fcc000bf06270 */
[----:B------:R-:W-:-:S13]  /*e360*/  PLOP3.LUT P0, PT, PT, PT, UP0, 0x80, 0x0 ;  /* 0x000000000000781c */ /* 0x000fda0003f0f008 */
[----:B------:R-:W-:Y:S05]  /*e370*/  @!P0 BRA `(.L_x_191) ;  /* 0xffffff2c007c8947 */ /* 0x000fea000383ffff */
[----:B------:R-:W-:Y:S05]  /*e380*/  EXIT ;  /* 0x000000000000794d */ /* 0x000fea0003800000 */
.L_x_142:
[----:B------:R-:W-:-:S08]  /*e390*/  NOP ;  /* 0x0000000000007918 */ /* 0x000fd00000000000 */
[----:B------:R-:W0:-:S00]  /*e3a0*/  USETMAXREG.DEALLOC.CTAPOOL 0x18 ;  /* 0x00000018000079c8 */ /* 0x000e0000080e0500 */
[----:B0-----:R-:W2:Y:S01]  /*e3b0*/  LDL.LU R2, [R1+0x24] ;  /* 0x0000240001027983 */ /* 0x001ea20000300800 */
[----:B------:R-:W-:Y:S01]  /*e3c0*/  LOP3.LUT R0, R0, 0x3, RZ, 0xc0, !PT ;  /* 0x0000000300007812 */ /* 0x000fe200078ec0ff */
[----:B------:R-:W-:-:S05]  /*e3d0*/  IMAD.MOV.U32 R6, RZ, RZ, RZ ;  /* 0x000000ffff067224 */ /* 0x000fca00078e00ff */
[----:B------:R-:W0:Y:S02]  /*e3e0*/  SHFL.IDX PT, R0, R0, RZ, 0x1f ;  /* 0x00001fff00007589 */ /* 0x000e2400000e0000 */
[----:B0-----:R-:W-:Y:S02]  /*e3f0*/  ISETP.NE.AND P0, PT, R0, RZ, PT ;  /* 0x000000ff0000720c */ /* 0x001fe40003f05270 */
[----:B--2---:R-:W-:-:S11]  /*e400*/  LOP3.LUT R2, R2, 0xfffffffd, RZ, 0xc0, !PT ;  /* 0xfffffffd02027812 */ /* 0x004fd600078ec0ff */
[----:B------:R-:W-:-:S05]  /*e410*/  @P0 LOP3.LUT R2, R2, 0x2, RZ, 0xfc, !PT ;  /* 0x0000000202020812 */ /* 0x000fca00078efcff */
[----:B------:R0:W-:Y:S01]  /*e420*/  STL [R1+0x24], R2 ;  /* 0x0000240201007387 */ /* 0x0001e20000100800 */
[----:B------:R-:W-:Y:S05]  /*e430*/  @!P0 BRA `(.L_x_192) ;  /* 0x00000000002c8947 */ /* 0x000fea0003800000 */
[----:B------:R-:W1:Y:S08]  /*e440*/  S2UR UR5, SR_CgaCtaId ;  /* 0x00000000000579c3 */ /* 0x000e700000008800 */
[----:B------:R-:W-:Y:S06]  /*e450*/  BAR.SYNC.DEFER_BLOCKING 0x5, 0x180 ;  /* 0x0146000000007b1d */ /* 0x000fec0000010000 */
[----:B------:R-:W-:-:S02]  /*e460*/  UMOV UR4, 0x400 ;  /* 0x0000040000047882 */ /* 0x000fc40000000000 */
[----:B-1----:R-:W-:-:S09]  /*e470*/  ULEA UR4, UR5, UR4, 0x18 ;  /* 0x0000000405047291 */ /* 0x002fd2000f8ec03f */
[----:B------:R-:W1:Y:S04]  /*e480*/  LDS.128 R4, [UR4+0x388d0] ;  /* 0x0388d004ff047984 */ /* 0x000e680008000c00 */
[----:B-1----:R1:W-:Y:S01]  /*e490*/  STL.64 [R1+0x10], R4 ;  /* 0x0000100401007387 */ /* 0x0023e20000100a00 */
[----:B------:R-:W-:-:S03]  /*e4a0*/  IMAD.MOV.U32 R0, RZ, RZ, R7 ;  /* 0x000000ffff007224 */ /* 0x000fc600078e0007 */
[----:B------:R1:W-:Y:S02]  /*e4b0*/  STL [R1+0x18], R6 ;  /* 0x0000180601007387 */ /* 0x0003e40000100800 */
[----:B------:R-:W-:Y:S01]  /*e4c0*/  R2UR UR43, R0 ;  /* 0x00000000002b72ca */ /* 0x000fe200000e0000 */
[----:B------:R-:W-:Y:S06]  /*e4d0*/  BAR.ARV 0x4, 0x180 ;  /* 0x0106000000007b1d */ /* 0x000fec0000002000 */
[----:B------:R-:W-:Y:S08]  /*e4e0*/  BRA `(.L_x_193) ;  /* 0x0000000800b07947 */ /* 0x000ff00003800000 */
.L_x_192:
[----:B------:R-:W1:Y:S01]  /*e4f0*/  S2R R0, SR_TID.X ;  /* 0x0000000000007919 */ /* 0x000e620000002100 */
[----:B------:R-:W-:Y:S01]  /*e500*/  ULDC UR4, c[0x0][0xc3c] ;  /* 0x00030f0000047ab9 */ /* 0x000fe20000000800 */
[----:B-1----:R-:W-:-:S04]  /*e510*/  LOP3.LUT R0, R0, 0x1f, RZ, 0xc0, !PT ;  /* 0x0000001f00007812 */ /* 0x002fc800078ec0ff */
[----:B------:R-:W-:-:S04]  /*e520*/  ISETP.NE.AND P0, PT, R0, 0x1f, PT ;  /* 0x0000001f0000780c */ /* 0x000fc80003f05270 */
[----:B------:R-:W-:-:S13]  /*e530*/  ISETP.GE.OR P1, PT, R0, UR4, !P0 ;  /* 0x0000000400007c0c */ /* 0x000fda000c726670 */
[----:B0-----:R-:W0:Y:S08]  /*e540*/  @!P1 LDC.64 R2, c[0x0][0xc80] ;  /* 0x00032000ff029b82 */ /* 0x001e300000000a00 */
[----:B------:R-:W1:Y:S01]  /*e550*/  @!P1 LDC.64 R4, c[0x0][0xc78] ;  /* 0x00031e00ff049b82 */ /* 0x000e620000000a00 */
[----:B0-----:R-:W-:-:S05]  /*e560*/  @!P1 IMAD.WIDE.U32 R2, R0, 0x4, R2 ;  /* 0x0000000400029825 */ /* 0x001fca00078e0002 */
[----:B------:R1:W2:Y:S02]  /*e570*/  @!P1 LDG.E R6, desc[UR50][R2.64] ;  /* 0x0000003202069981 */ /* 0x0002a4000c1e1900 */
[----:B-1----:R-:W-:-:S04]  /*e580*/  @!P1 IMAD.WIDE.U32 R2, R0, 0x4, R4 ;  /* 0x0000000400029825 */ /* 0x002fc800078e0004 */
[----:B------:R-:W-:-:S06]  /*e590*/  IMAD.MOV.U32 R5, RZ, RZ, RZ ;  /* 0x000000ffff057224 */ /* 0x000fcc00078e00ff */
[----:B------:R-:W2:Y:S01]  /*e5a0*/  @!P1 LDG.E R5, desc[UR50][R2.64] ;  /* 0x0000003202059981 */ /* 0x000ea2000c1e1900 */
[C---:B------:R-:W-:Y:S01]  /*e5b0*/  ISETP.NE.AND P1, PT, R0.reuse, RZ, PT ;  /* 0x000000ff0000720c */ /* 0x040fe20003f25270 */
[----:B------:R-:W-:Y:S01]  /*e5c0*/  UMOV UR43, URZ ;  /* 0x0000003f002b7c82 */ /* 0x000fe20008000000 */
[C---:B------:R-:W-:Y:S02]  /*e5d0*/  ISETP.GE.U32.AND P2, PT, R0.reuse, 0x2, PT ;  /* 0x000000020000780c */ /* 0x040fe40003f46070 */
[C---:B------:R-:W-:Y:S02]  /*e5e0*/  ISETP.GE.U32.AND P3, PT, R0.reuse, 0x4, PT ;  /* 0x000000040000780c */ /* 0x040fe40003f66070 */
[C---:B------:R-:W-:Y:S02]  /*e5f0*/  ISETP.GE.U32.AND P4, PT, R0.reuse, 0x8, PT ;  /* 0x000000080000780c */ /* 0x040fe40003f86070 */
[----:B------:R-:W-:Y:S01]  /*e600*/  ISETP.GE.U32.AND P5, PT, R0, 0x10, PT ;  /* 0x000000100000780c */ /* 0x000fe20003fa6070 */
[----:B--2---:R-:W-:-:S05]  /*e610*/  IMAD R4, R6, R5, RZ ;  /* 0x0000000506047224 */ /* 0x004fca00078e02ff */
[----:B------:R-:W0:Y:S02]  /*e620*/  SHFL.UP PT, R7, R4, 0x1, RZ ;  /* 0x0420000004077989 */ /* 0x000e2400000e00ff */
[----:B0-----:R-:W-:-:S05]  /*e630*/  SEL R7, R7, RZ, P1 ;  /* 0x000000ff07077207 */ /* 0x001fca0000800000 */
[----:B------:R-:W-:-:S05]  /*e640*/  IMAD.IADD R7, R4, 0x1, R7 ;  /* 0x0000000104077824 */ /* 0x000fca00078e0207 */
[----:B------:R-:W0:Y:S02]  /*e650*/  SHFL.UP PT, R8, R7, 0x2, RZ ;  /* 0x0440000007087989 */ /* 0x000e2400000e00ff */
[----:B0-----:R-:W-:-:S05]  /*e660*/  SEL R8, R8, RZ, P2 ;  /* 0x000000ff08087207 */ /* 0x001fca0001000000 */
[----:B------:R-:W-:Y:S02]  /*e670*/  IMAD.IADD R8, R7, 0x1, R8 ;  /* 0x0000000107087824 */ /* 0x000fe400078e0208 */
[----:B------:R-:W0:Y:S03]  /*e680*/  S2R R7, SR_CTAID.X ;  /* 0x0000000000077919 */ /* 0x000e260000002500 */
[----:B------:R-:W1:Y:S02]  /*e690*/  SHFL.UP PT, R9, R8, 0x4, RZ ;  /* 0x0480000008097989 */ /* 0x000e6400000e00ff */
[----:B-1----:R-:W-:-:S05]  /*e6a0*/  SEL R9, R9, RZ, P3 ;  /* 0x000000ff09097207 */ /* 0x002fca0001800000 */
[----:B------:R-:W-:-:S05]  /*e6b0*/  IMAD.IADD R3, R8, 0x1, R9 ;  /* 0x0000000108037824 */ /* 0x000fca00078e0209 */
[----:B------:R-:W1:Y:S02]  /*e6c0*/  SHFL.UP PT, R2, R3, 0x8, RZ ;  /* 0x0500000003027989 */ /* 0x000e6400000e00ff */
[----:B-1----:R-:W-:-:S05]  /*e6d0*/  SEL R2, R2, RZ, P4 ;  /* 0x000000ff02027207 */ /* 0x002fca0002000000 */
[----:B------:R-:W-:-:S05]  /*e6e0*/  IMAD.IADD R4, R3, 0x1, R2 ;  /* 0x0000000103047824 */ /* 0x000fca00078e0202 */
[----:B------:R-:W1:Y:S02]  /*e6f0*/  SHFL.UP PT, R2, R4, 0x10, RZ ;  /* 0x0600000004027989 */ /* 0x000e6400000e00ff */
[----:B-1----:R-:W-:Y:S02]  /*e700*/  SEL R9, R2, RZ, P5 ;  /* 0x000000ff02097207 */ /* 0x002fe40002800000 */
[----:B------:R-:W1:Y:S03]  /*e710*/  LDC R2, c[0x0][0xc38] ;  /* 0x00030e00ff027b82 */ /* 0x000e660000000800 */
[----:B------:R-:W-:-:S05]  /*e720*/  IMAD.IADD R9, R4, 0x1, R9 ;  /* 0x0000000104097824 */ /* 0x000fca00078e0209 */
[----:B------:R-:W1:Y:S02]  /*e730*/  SHFL.IDX PT, R11, R9, 0x1f, 0x1f ;  /* 0x03e01f00090b7f89 */ /* 0x000e6400000e0000 */
[----:B-1----:R-:W-:-:S04]  /*e740*/  IMAD R8, R11, R2, RZ ;  /* 0x000000020b087224 */ /* 0x002fc800078e02ff */
[----:B------:R-:W-:Y:S01]  /*e750*/  IMAD.MOV.U32 R11, RZ, RZ, R8 ;  /* 0x000000ffff0b7224 */ /* 0x000fe200078e0008 */
[----:B0-----:R-:W-:-:S13]  /*e760*/  ISETP.GT.AND P6, PT, R8, R7, PT ;  /* 0x000000070800720c */ /* 0x001fda0003fc4270 */
[----:B------:R-:W-:Y:S05]  /*e770*/  @P6 BRA `(.L_x_194) ;  /* 0x0000000000a46947 */ /* 0x000fea0003800000 */
[----:B------:R-:W-:Y:S01]  /*e780*/  IMAD.MOV.U32 R8, RZ, RZ, R11 ;  /* 0x000000ffff087224 */ /* 0x000fe200078e000b */
[----:B------:R-:W-:Y:S01]  /*e790*/  UMOV UR43, URZ ;  /* 0x0000003f002b7c82 */ /* 0x000fe20008000000 */
[----:B------:R-:W-:-:S05]  /*e7a0*/  ULDC UR5, c[0x0][0xc3c] ;  /* 0x00030f0000057ab9 */ /* 0x000fca0000000800 */
.L_x_196:
[----:B------:R-:W-:-:S03]  /*e7b0*/  UIADD3 UR4, UR43, 0x1f, URZ ;  /* 0x0000001f2b047890 */ /* 0x000fc6000fffe03f */
[----:B------:R-:W-:Y:S01]  /*e7c0*/  ULDC UR43, c[0x0][0xc3c] ;  /* 0x00030f00002b7ab9 */ /* 0x000fe20000000800 */
[----:B------:R-:W-:-:S06]  /*e7d0*/  UISETP.GE.AND UP0, UPT, UR4, UR5, UPT ;  /* 0x000000050400728c */ /* 0x000fcc000bf06270 */
[----:B------:R-:W-:-:S13]  /*e7e0*/  PLOP3.LUT P6, PT, PT, PT, UP0, 0x40, 0x0 ;  /* 0x000000000000781c */ /* 0x000fda0003fce808 */
[----:B------:R-:W-:Y:S05]  /*e7f0*/  @!P6 BRA `(.L_x_195) ;  /* 0x0000000400b4e947 */ /* 0x000fea0003800000 */
[----:B------:R-:W-:Y:S01]  /*e800*/  UMOV UR43, UR4 ;  /* 0x00000004002b7c82 */ /* 0x000fe20008000000 */
[----:B------:R-:W-:Y:S02]  /*e810*/  IMAD.MOV.U32 R6, RZ, RZ, RZ ;  /* 0x000000ffff067224 */ /* 0x000fe400078e00ff */
[----:B------:R-:W-:-:S05]  /*e820*/  VIADD R9, R0, UR43 ;  /* 0x0000002b00097c36 */ /* 0x000fca0008000000 */
[----:B------:R-:W-:-:S13]  /*e830*/  ISETP.GE.OR P6, PT, R9, UR5, !P0 ;  /* 0x0000000509007c0c */ /* 0x000fda000c7c6670 */
[----:B------:R-:W0:Y:S08]  /*e840*/  @!P6 LDC.64 R2, c[0x0][0xc80] ;  /* 0x00032000ff02eb82 */ /* 0x000e300000000a00 */
[----:B------:R-:W1:Y:S01]  /*e850*/  @!P6 LDC.64 R4, c[0x0][0xc78] ;  /* 0x00031e00ff04eb82 */ /* 0x000e620000000a00 */
[----:B0-----:R-:W-:-:S05]  /*e860*/  @!P6 IMAD.WIDE R2, R9, 0x4, R2 ;  /* 0x000000040902e825 */ /* 0x001fca00078e0202 */
[----:B------:R1:W2:Y:S02]  /*e870*/  @!P6 LDG.E R6, desc[UR50][R2.64] ;  /* 0x000000320206e981 */ /* 0x0002a4000c1e1900 */
[----:B-1----:R-:W-:-:S04]  /*e880*/  @!P6 IMAD.WIDE R2, R9, 0x4, R4 ;  /* 0x000000040902e825 */ /* 0x002fc800078e0204 */
[----:B------:R-:W-:-:S06]  /*e890*/  IMAD.MOV.U32 R5, RZ, RZ, RZ ;  /* 0x000000ffff057224 */ /* 0x000fcc00078e00ff */
[----:B------:R-:W2:Y:S02]  /*e8a0*/  @!P6 LDG.E R5, desc[UR50][R2.64] ;  /* 0x000000320205e981 */ /* 0x000ea4000c1e1900 */
[----:B--2---:R-:W-:-:S05]  /*e8b0*/  IMAD R11, R6, R5, RZ ;  /* 0x00000005060b7224 */ /* 0x004fca00078e02ff */
[----:B------:R-:W0:Y:S02]  /*e8c0*/  SHFL.UP PT, R4, R11, 0x1, RZ ;  /* 0x042000000b047989 */ /* 0x000e2400000e00ff */
[----:B0-----:R-:W-:-:S05]  /*e8d0*/  SEL R4, R4, RZ, P1 ;  /* 0x000000ff04047207 */ /* 0x001fca0000800000 */
[----:B------:R-:W-:-:S05]  /*e8e0*/  IMAD.IADD R4, R11, 0x1, R4 ;  /* 0x000000010b047824 */ /* 0x000fca00078e0204 */
        /* <DEDUP_REMOVED lines=11> */
[----:B------:R-:W-:Y:S02]  /*e9a0*/  IMAD.IADD R9, R3, 0x1, R2 ;  /* 0x0000000103097824 */ /* 0x000fe400078e0202 */
[----:B------:R-:W0:Y:S03]  /*e9b0*/  LDC R2, c[0x0][0xc38] ;  /* 0x00030e00ff027b82 */ /* 0x000e260000000800 */
[----:B------:R-:W0:Y:S02]  /*e9c0*/  SHFL.IDX PT, R11, R9, 0x1f, 0x1f ;  /* 0x03e01f00090b7f89 */ /* 0x000e2400000e0000 */
[----:B0-----:R-:W-:-:S04]  /*e9d0*/  IMAD R11, R11, R2, RZ ;  /* 0x000000020b0b7224 */ /* 0x001fc800078e02ff */
[----:B------:R-:W-:-:S05]  /*e9e0*/  IMAD.IADD R8, R11, 0x1, R8 ;  /* 0x000000010b087824 */ /* 0x000fca00078e0208 */
[----:B------:R-:W-:-:S13]  /*e9f0*/  ISETP.GT.AND P6, PT, R8, R7, PT ;  /* 0x000000070800720c */ /* 0x000fda0003fc4270 */
[----:B------:R-:W-:Y:S05]  /*ea00*/  @!P6 BRA `(.L_x_196) ;  /* 0xfffffffc0068e947 */ /* 0x000fea000383ffff */
.L_x_194:
[----:B------:R-:W-:Y:S02]  /*ea10*/  IMAD.IADD R11, R8, 0x1, -R11 ;  /* 0x00000001080b7824 */ /* 0x000fe400078e0a0b */
[----:B------:R-:W-:Y:S02]  /*ea20*/  IMAD.MOV.U32 R8, RZ, RZ, RZ ;  /* 0x000000ffff087224 */ /* 0x000fe400078e00ff */
[----:B------:R-:W-:-:S05]  /*ea30*/  IMAD R4, R9, R2, R11 ;  /* 0x0000000209047224 */ /* 0x000fca00078e020b */
[----:B------:R-:W-:-:S13]  /*ea40*/  ISETP.GT.AND P0, PT, R4, R7, PT ;  /* 0x000000070400720c */ /* 0x000fda0003f04270 */
[----:B------:R-:W-:Y:S02]  /*ea50*/  VOTEU.ANY UR5, UPT, !P0 ;  /* 0x0000000000057886 */ /* 0x000fe400040e0100 */
[----:B------:R-:W-:Y:S02]  /*ea60*/  UPOPC UR4, UR5 ;  /* 0x00000005000472bf */ /* 0x000fe40008000000 */
[----:B------:R-:W-:-:S04]  /*ea70*/  ISETP.NE.AND P0, PT, RZ, UR5, PT ;  /* 0x00000005ff007c0c */ /* 0x000fc8000bf05270 */
[----:B------:R-:W-:Y:S02]  /*ea80*/  IMAD.U32 R13, RZ, RZ, UR4 ;  /* 0x00000004ff0d7e24 */ /* 0x000fe4000f8e00ff */
[----:B------:R-:W-:-:S03]  /*ea90*/  IMAD.U32 R12, RZ, RZ, UR4 ;  /* 0x00000004ff0c7e24 */ /* 0x000fc6000f8e00ff */
[----:B------:R-:W0:Y:S04]  /*eaa0*/  SHFL.IDX PT, R6, R6, R13, 0x1f ;  /* 0x00001f0d06067589 */ /* 0x000e2800000e0000 */
[----:B------:R1:W2:Y:S01]  /*eab0*/  SHFL.IDX PT, R5, R5, R12, 0x1f ;  /* 0x00001f0c05057589 */ /* 0x0002a200000e0000 */
[----:B0-----:R-:W-:-:S04]  /*eac0*/  IABS R4, R6 ;  /* 0x0000000600047213 */ /* 0x001fc80000000000 */
[----:B------:R-:W0:Y:S08]  /*ead0*/  I2F.RP R10, R4 ;  /* 0x00000004000a7306 */ /* 0x000e300000209400 */
[----:B0-----:R-:W0:Y:S02]  /*eae0*/  MUFU.RCP R10, R10 ;  /* 0x0000000a000a7308 */ /* 0x001e240000001000 */
[----:B0-----:R-:W-:-:S06]  /*eaf0*/  VIADD R3, R10, 0xffffffe ;  /* 0x0ffffffe0a037836 */ /* 0x001fcc0000000000 */
[----:B------:R-:W0:Y:S01]  /*eb00*/  F2I.FTZ.U32.TRUNC.NTZ R3, R3 ;  /* 0x0000000300037305 */ /* 0x000e22000021f000 */
[----:B-12---:R-:W-:Y:S05]  /*eb10*/  @!P0 BRA `(.L_x_197) ;  /* 0x00000000000c8947 */ /* 0x006fea0003800000 */
[----:B------:R-:W-:-:S06]  /*eb20*/  UIADD3 UR5, UR4, -0x1, URZ ;  /* 0xffffffff04057890 */ /* 0x000fcc000fffe03f */
[----:B------:R-:W-:-:S06]  /*eb30*/  IMAD.U32 R8, RZ, RZ, UR5 ;  /* 0x00000005ff087e24 */ /* 0x000fcc000f8e00ff */
[----:B------:R1:W2:Y:S02]  /*eb40*/  SHFL.IDX PT, R8, R9, R8, 0x1f ;  /* 0x00001f0809087589 */ /* 0x0002a400000e0000 */
.L_x_197:
[----:B--2---:R-:W-:Y:S01]  /*eb50*/  IMAD R11, R8, R2, R11 ;  /* 0x00000002080b7224 */ /* 0x004fe200078e020b */
[----:B------:R-:W-:Y:S01]  /*eb60*/  IABS R8, R5 ;  /* 0x0000000500087213 */ /* 0x000fe20000000000 */
[----:B01----:R-:W-:Y:S01]  /*eb70*/  IMAD.MOV R9, RZ, RZ, -R3 ;  /* 0x000000ffff097224 */ /* 0x003fe200078e0a03 */
[----:B------:R-:W-:Y:S01]  /*eb80*/  UIADD3 UR43, UR4, UR43, URZ ;  /* 0x0000002b042b7290 */ /* 0x000fe2000fffe03f */
[----:B------:R-:W-:Y:S01]  /*eb90*/  IMAD.MOV.U32 R2, RZ, RZ, RZ ;  /* 0x000000ffff027224 */ /* 0x000fe200078e00ff */
[----:B------:R-:W0:Y:S01]  /*eba0*/  I2F.RP R10, R8 ;  /* 0x00000008000a7306 */ /* 0x000e220000209400 */
[----:B------:R-:W-:Y:S01]  /*ebb0*/  IMAD R9, R9, R4, RZ ;  /* 0x0000000409097224 */ /* 0x000fe200078e02ff */
[----:B------:R1:W-:Y:S01]  /*ebc0*/  STL [R1+0x10], R11 ;  /* 0x0000100b01007387 */ /* 0x0003e20000100800 */
[----:B------:R-:W-:Y:S02]  /*ebd0*/  IMAD.IADD R7, R7, 0x1, -R11 ;  /* 0x0000000107077824 */ /* 0x000fe400078e0a0b */
[----:B------:R-:W-:Y:S01]  /*ebe0*/  IMAD.HI.U32 R2, R3, R9, R2 ;  /* 0x0000000903027227 */ /* 0x000fe200078e0002 */
[----:B------:R-:W-:-:S05]  /*ebf0*/  IABS R3, R6 ;  /* 0x0000000600037213 */ /* 0x000fca0000000000 */
[----:B------:R-:W-:Y:S01]  /*ec00*/  IMAD.MOV R12, RZ, RZ, -R3 ;  /* 0x000000ffff0c7224 */ /* 0x000fe200078e0a03 */
[----:B-1----:R-:W-:Y:S01]  /*ec10*/  IABS R11, R7 ;  /* 0x00000007000b7213 */ /* 0x002fe20000000000 */
[----:B0-----:R-:W0:Y:S04]  /*ec20*/  MUFU.RCP R10, R10 ;  /* 0x0000000a000a7308 */ /* 0x001e280000001000 */
[----:B------:R-:W-:-:S04]  /*ec30*/  IMAD.HI.U32 R9, R2, R11, RZ ;  /* 0x0000000b02097227 */ /* 0x000fc800078e00ff */
[----:B------:R-:W-:Y:S02]  /*ec40*/  IMAD R11, R9, R12, R11 ;  /* 0x0000000c090b7224 */ /* 0x000fe400078e020b */
[----:B------:R-:W-:-:S03]  /*ec50*/  IMAD.MOV.U32 R2, RZ, RZ, RZ ;  /* 0x000000ffff027224 */ /* 0x000fc600078e00ff */
[----:B------:R-:W-:Y:S01]  /*ec60*/  ISETP.GT.U32.AND P1, PT, R4, R11, PT ;  /* 0x0000000b0400720c */ /* 0x000fe20003f24070 */
[----:B0-----:R-:W-:-:S06]  /*ec70*/  VIADD R3, R10, 0xffffffe ;  /* 0x0ffffffe0a037836 */ /* 0x001fcc0000000000 */
[----:B------:R-:W0:Y:S06]  /*ec80*/  F2I.FTZ.U32.TRUNC.NTZ R3, R3 ;  /* 0x0000000300037305 */ /* 0x000e2c000021f000 */
[----:B------:R-:W-:Y:S02]  /*ec90*/  @!P1 IMAD.IADD R11, R11, 0x1, -R4 ;  /* 0x000000010b0b9824 */ /* 0x000fe400078e0a04 */
[----:B------:R-:W-:Y:S01]  /*eca0*/  @!P1 VIADD R9, R9, 0x1 ;  /* 0x0000000109099836 */ /* 0x000fe20000000000 */
[----:B------:R-:W-:Y:S02]  /*ecb0*/  ISETP.NE.AND P1, PT, R6, RZ, PT ;  /* 0x000000ff0600720c */ /* 0x000fe40003f25270 */
[----:B------:R-:W-:Y:S01]  /*ecc0*/  ISETP.GE.U32.AND P0, PT, R11, R4, PT ;  /* 0x000000040b00720c */ /* 0x000fe20003f06070 */
[----:B0-----:R-:W-:-:S04]  /*ecd0*/  IMAD.MOV R11, RZ, RZ, -R3 ;  /* 0x000000ffff0b7224 */ /* 0x001fc800078e0a03 */
[----:B------:R-:W-:-:S08]  /*ece0*/  IMAD R11, R11, R8, RZ ;  /* 0x000000080b0b7224 */ /* 0x000fd000078e02ff */
[----:B------:R-:W-:Y:S02]  /*ecf0*/  @P0 VIADD R9, R9, 0x1 ;  /* 0x0000000109090836 */ /* 0x000fe40000000000 */
[----:B------:R-:W-:Y:S01]  /*ed00*/  IMAD.HI.U32 R4, R3, R11, R2 ;  /* 0x0000000b03047227 */ /* 0x000fe200078e0002 */
[----:B------:R-:W-:-:S04]  /*ed10*/  LOP3.LUT R2, R7, R6, RZ, 0x3c, !PT ;  /* 0x0000000607027212 */ /* 0x000fc800078e3cff */
[----:B------:R-:W-:Y:S02]  /*ed20*/  ISETP.GE.AND P2, PT, R2, RZ, PT ;  /* 0x000000ff0200720c */ /* 0x000fe40003f46270 */
[----:B------:R-:W-:-:S05]  /*ed30*/  IABS R2, R5 ;  /* 0x0000000500027213 */ /* 0x000fca0000000000 */
[----:B------:R-:W-:-:S06]  /*ed40*/  IMAD.MOV R2, RZ, RZ, -R2 ;  /* 0x000000ffff027224 */ /* 0x000fcc00078e0a02 */
[----:B------:R-:W-:Y:S01]  /*ed50*/  @!P2 IMAD.MOV R9, RZ, RZ, -R9 ;  /* 0x000000ffff09a224 */ /* 0x000fe200078e0a09 */
[----:B------:R-:W-:-:S04]  /*ed60*/  @!P1 LOP3.LUT R9, RZ, R6, RZ, 0x33, !PT ;  /* 0x00000006ff099212 */ /* 0x000fc800078e33ff */
[-C--:B------:R-:W-:Y:S01]  /*ed70*/  IABS R3, R9.reuse ;  /* 0x0000000900037213 */ /* 0x080fe20000000000 */
[----:B------:R-:W-:-:S04]  /*ed80*/  IMAD R6, R6, R9, RZ ;  /* 0x0000000906067224 */ /* 0x000fc800078e02ff */
[----:B------:R-:W-:-:S04]  /*ed90*/  IMAD.HI.U32 R4, R4, R3, RZ ;  /* 0x0000000304047227 */ /* 0x000fc800078e00ff */
[----:B------:R-:W-:Y:S01]  /*eda0*/  IMAD R3, R4, R2, R3 ;  /* 0x0000000204037224 */ /* 0x000fe200078e0203 */
[----:B------:R-:W-:-:S04]  /*edb0*/  LOP3.LUT R2, R9, R5, RZ, 0x3c, !PT ;  /* 0x0000000509027212 */ /* 0x000fc800078e3cff */
[----:B------:R-:W-:Y:S02]  /*edc0*/  ISETP.GT.U32.AND P1, PT, R8, R3, PT ;  /* 0x000000030800720c */ /* 0x000fe40003f24070 */
[----:B------:R-:W-:-:S11]  /*edd0*/  ISETP.GE.AND P2, PT, R2, RZ, PT ;  /* 0x000000ff0200720c */ /* 0x000fd60003f46270 */
[----:B------:R-:W-:Y:S02]  /*ede0*/  @!P1 IMAD.IADD R3, R3, 0x1, -R8 ;  /* 0x0000000103039824 */ /* 0x000fe400078e0a08 */
[----:B------:R-:W-:Y:S01]  /*edf0*/  @!P1 VIADD R4, R4, 0x1 ;  /* 0x0000000104049836 */ /* 0x000fe20000000000 */
[----:B------:R-:W-:Y:S02]  /*ee00*/  ISETP.NE.AND P1, PT, R5, RZ, PT ;  /* 0x000000ff0500720c */ /* 0x000fe40003f25270 */
[----:B------:R-:W-:Y:S01]  /*ee10*/  ISETP.GE.U32.AND P0, PT, R3, R8, PT ;  /* 0x000000080300720c */ /* 0x000fe20003f06070 */
[----:B------:R-:W-:-:S12]  /*ee20*/  IMAD.IADD R3, R7, 0x1, -R6 ;  /* 0x0000000107037824 */ /* 0x000fd800078e0a06 */
[----:B------:R-:W-:-:S04]  /*ee30*/  @P0 VIADD R4, R4, 0x1 ;  /* 0x0000000104040836 */ /* 0x000fc80000000000 */
[----:B------:R-:W-:Y:S01]  /*ee40*/  @!P2 IMAD.MOV R4, RZ, RZ, -R4 ;  /* 0x000000ffff04a224 */ /* 0x000fe200078e0a04 */
[----:B------:R-:W-:-:S05]  /*ee50*/  @!P1 LOP3.LUT R4, RZ, R5, RZ, 0x33, !PT ;  /* 0x00000005ff049212 */ /* 0x000fca00078e33ff */
[--C-:B------:R-:W-:Y:S02]  /*ee60*/  IMAD.MOV R2, RZ, RZ, -R4.reuse ;  /* 0x000000ffff027224 */ /* 0x100fe400078e0a04 */
[C---:B------:R-:W-:Y:S02]  /*ee70*/  IMAD R4, R5.reuse, 0x1000000, R4 ;  /* 0x0100000005047824 */ /* 0x040fe400078e0204 */
[----:B------:R-:W-:-:S04]  /*ee80*/  IMAD R9, R5, R2, R9 ;  /* 0x0000000205097224 */ /* 0x000fc800078e0209 */
[----:B------:R-:W-:-:S05]  /*ee90*/  IMAD R2, R9, 0x10000, R4 ;  /* 0x0001000009027824 */ /* 0x000fca00078e0204 */
[----:B------:R0:W-:Y:S04]  /*eea0*/  STL [R1+0x18], R2 ;  /* 0x0000180201007387 */ /* 0x0001e80000100800 */
[----:B------:R0:W-:Y:S01]  /*eeb0*/  STL [R1+0x14], R3 ;  /* 0x0000140301007387 */ /* 0x0001e20000100800 */
[----:B------:R-:W-:Y:S05]  /*eec0*/  BRA `(.L_x_198) ;  /* 0x00000000000c7947 */ /* 0x000fea0003800000 */
.L_x_195:
[----:B------:R1:W-:Y:S04]  /*eed0*/  STL [R1+0x10], R7 ;  /* 0x0000100701007387 */ /* 0x0003e80000100800 */
[----:B------:R1:W-:Y:S04]  /*eee0*/  STL [R1+0x14], RZ ;  /* 0x000014ff01007387 */ /* 0x0003e80000100800 */
[----:B------:R1:W-:Y:S02]  /*eef0*/  STL [R1+0x18], RZ ;  /* 0x000018ff01007387 */ /* 0x0003e40000100800 */
.L_x_198:
[----:B------:R-:W2:Y:S04]  /*ef00*/  LDL R4, [R1+0x10] ;  /* 0x0000100001047983 */ /* 0x000ea80000100800 */
[----:B------:R-:W2:Y:S04]  /*ef10*/  LDL R5, [R1+0x14] ;  /* 0x0000140001057983 */ /* 0x000ea80000100800 */
[----:B------:R-:W2:Y:S01]  /*ef20*/  LDL R6, [R1+0x18] ;  /* 0x0000180001067983 */ /* 0x000ea20000100800 */
[----:B------:R-:W-:Y:S01]  /*ef30*/  ISETP.NE.AND P0, PT, R0, RZ, PT ;  /* 0x000000ff0000720c */ /* 0x000fe20003f05270 */
[----:B0-----:R-:W-:-:S12]  /*ef40*/  IMAD.U32 R2, RZ, RZ, UR43 ;  /* 0x0000002bff027e24 */ /* 0x001fd8000f8e00ff */
[----:B------:R-:W0:Y:S01]  /*ef50*/  @!P0 S2R R3, SR_CgaCtaId ;  /* 0x0000000000038919 */ /* 0x000e220000008800 */
[----:B------:R-:W-:Y:S01]  /*ef60*/  @!P0 MOV R0, 0x400 ;  /* 0x0000040000008802 */ /* 0x000fe20000000f00 */
[----:B-1----:R-:W-:-:S03]  /*ef70*/  @!P0 IMAD.MOV.U32 R7, RZ, RZ, R2 ;  /* 0x000000ffff078224 */ /* 0x002fc600078e0002 */
[----:B0-----:R-:W-:-:S05]  /*ef80*/  @!P0 LEA R0, R3, R0, 0x18 ;  /* 0x0000000003008211 */ /* 0x001fca00078ec0ff */
[----:B--2---:R2:W-:Y:S01]  /*ef90*/  @!P0 STS.128 [R0+0x388d0], R4 ;  /* 0x0388d00400008388 */ /* 0x0045e20000000c00 */
[----:B------:R-:W-:Y:S06]  /*efa0*/  BAR.ARV 0x5, 0x180 ;  /* 0x0146000000007b1d */ /* 0x000fec0000002000 */
.L_x_193:
[----:B--2---:R-:W-:Y:S01]  /*efb0*/  IMAD.MOV.U32 R0, RZ, RZ, 0x1 ;  /* 0x00000001ff007424 */ /* 0x004fe200078e00ff */
[----:B------:R-:W-:Y:S01]  /*efc0*/  ULDC UR4, c[0x0][0xc3c] ;  /* 0x00030f0000047ab9 */ /* 0x000fe20000000800 */
[----:B------:R2:W-:Y:S01]  /*efd0*/  STL [R1], RZ ;  /* 0x000000ff01007387 */ /* 0x0005e20000100800 */
[----:B------:R-:W-:-:S03]  /*efe0*/  UISETP.GE.AND UP0, UPT, UR43, UR4, UPT ;  /* 0x000000042b00728c */ /* 0x000fc6000bf06270 */
[----:B------:R2:W-:Y:S03]  /*eff0*/  STL [R1+0x4], R0 ;  /* 0x0000040001007387 */ /* 0x0005e60000100800 */
[----:B------:R-:W-:Y:S01]  /*f000*/  PLOP3.LUT P0, PT, PT, PT, UP0, 0x80, 0x0 ;  /* 0x000000000000781c */ /* 0x000fe20003f0f008 */
[----:B------:R2:W-:-:S12]  /*f010*/  STL [R1+0x34], RZ ;  /* 0x000034ff01007387 */ /* 0x0005d80000100800 */
[----:B--2---:R-:W-:Y:S05]  /*f020*/  @P0 BRA `(.L_x_199) ;  /* 0x0000005000300947 */ /* 0x004fea0003800000 */
[----:B------:R-:W1:Y:S01]  /*f030*/  S2R R7, SR_TID.X ;  /* 0x0000000000077919 */ /* 0x000e620000002100 */
[----:B------:R-:W2:Y:S01]  /*f040*/  S2UR UR5, SR_CgaCtaId ;  /* 0x00000000000579c3 */ /* 0x000ea20000008800 */
[----:B------:R-:W-:Y:S01]  /*f050*/  UMOV UR4, 0x400 ;  /* 0x0000040000047882 */ /* 0x000fe20000000000 */
[----:B------:R-:W-:Y:S01]  /*f060*/  ULDC UR41, c[0x0][0xc] ;  /* 0x0000030000297ab9 */ /* 0x000fe20000000800 */
[----:B------:R-:W-:Y:S02]  /*f070*/  ULOP3.LUT UR39, UR38, 0x1, URZ, 0xfc, !UPT ;  /* 0x0000000126277892 */ /* 0x000fe4000f8efc3f */
[----:B------:R-:W-:Y:S01]  /*f080*/  ULOP3.LUT UR42, UR38, 0x2, URZ, 0xfc, !UPT ;  /* 0x00000002262a7892 */ /* 0x000fe2000f8efc3f */
[----:B------:R-:W-:Y:S01]  /*f090*/  ULDC.64 UR52, c[0x0][0x198] ;  /* 0x0000660000347ab9 */ /* 0x000fe20000000a00 */
[----:B--2---:R-:W-:-:S06]  /*f0a0*/  ULEA UR4, UR5, UR4, 0x18 ;  /* 0x0000000405047291 */ /* 0x004fcc000f8ec03f */
[----:B------:R-:W-:Y:S01]  /*f0b0*/  IMAD.U32 R19, RZ, RZ, UR4 ;  /* 0x00000004ff137e24 */ /* 0x000fe2000f8e00ff */
[C---:B-1----:R-:W-:Y:S01]  /*f0c0*/  LOP3.LUT R6, R7.reuse, 0x7f, RZ, 0xc0, !PT ;  /* 0x0000007f07067812 */ /* 0x042fe200078ec0ff */
[C---:B0-----:R-:W-:Y:S01]  /*f0d0*/  IMAD.SHL.U32 R2, R7.reuse, 0x80, RZ ;  /* 0x0000008007027824 */ /* 0x041fe200078e00ff */
[----:B------:R-:W-:Y:S02]  /*f0e0*/  R2P PR, R7, 0x6 ;  /* 0x0000000607007804 */ /* 0x000fe40000000000 */
[----:B------:R-:W-:Y:S02]  /*f0f0*/  SHF.R.U32.HI R3, RZ, 0x5, R6 ;  /* 0x00000005ff037819 */ /* 0x000fe40000011606 */
[C---:B------:R-:W-:Y:S02]  /*f100*/  LOP3.LUT R4, R2.reuse, 0x400, RZ, 0xc0, !PT ;  /* 0x0000040002047812 */ /* 0x040fe400078ec0ff */
[----:B------:R-:W-:-:S03]  /*f110*/  LOP3.LUT R0, R2, 0x380, RZ, 0xc0, !PT ;  /* 0x0000038002007812 */ /* 0x000fc600078ec0ff */
[C---:B------:R-:W-:Y:S01]  /*f120*/  IMAD R4, R3.reuse, 0x800, R4 ;  /* 0x0000080003047824 */ /* 0x040fe200078e0204 */
[----:B------:R-:W-:Y:S01]  /*f130*/  LOP3.LUT R5, R0, 0x10, R7, 0xf8, !PT ;  /* 0x0000001000057812 */ /* 0x000fe200078ef807 */
[----:B------:R-:W-:Y:S02]  /*f140*/  IMAD R3, R3, 0x10, R0 ;  /* 0x0000001003037824 */ /* 0x000fe400078e0200 */
[----:B------:R-:W-:-:S05]  /*f150*/  IMAD.SHL.U32 R0, R7, 0x10, RZ ;  /* 0x0000001007007824 */ /* 0x000fca00078e00ff */
[--C-:B------:R-:W-:Y:S02]  /*f160*/  LOP3.LUT R3, R3, 0x70, R0.reuse, 0x78, !PT ;  /* 0x0000007003037812 */ /* 0x100fe400078e7800 */
[----:B------:R-:W-:Y:S02]  /*f170*/  LOP3.LUT R5, R5, 0x70, R0, 0x78, !PT ;  /* 0x0000007005057812 */ /* 0x000fe400078e7800 */
[----:B------:R-:W-:Y:S01]  /*f180*/  LOP3.LUT R2, R3, 0xc00, R2, 0xf8, !PT ;  /* 0x00000c0003027812 */ /* 0x000fe200078ef802 */
[----:B------:R-:W-:Y:S02]  /*f190*/  IMAD.SHL.U32 R3, R7, 0x2, RZ ;  /* 0x0000000207037824 */ /* 0x000fe400078e00ff */
[----:B------:R-:W-:Y:S01]  /*f1a0*/  IMAD.IADD R4, R4, 0x1, R5 ;  /* 0x0000000104047824 */ /* 0x000fe200078e0205 */
[----:B------:R-:W-:Y:S01]  /*f1b0*/  SHF.R.U32.HI R5, RZ, 0x3, R6 ;  /* 0x00000003ff057819 */ /* 0x000fe20000011606 */
[----:B------:R0:W-:Y:S04]  /*f1c0*/  STL [R1+0x2c], R2 ;  /* 0x00002c0201007387 */ /* 0x0001e80000100800 */
[----:B------:R1:W-:Y:S01]  /*f1d0*/  STL [R1+0x28], R4 ;  /* 0x0000280401007387 */ /* 0x0003e20000100800 */
[----:B0-----:R-:W-:-:S04]  /*f1e0*/  LOP3.LUT R2, R0, 0x3f0, RZ, 0xc0, !PT ;  /* 0x000003f000027812 */ /* 0x001fc800078ec0ff */
[----:B------:R-:W-:Y:S01]  /*f1f0*/  LOP3.LUT R3, R2, 0x70, R3, 0x78, !PT ;  /* 0x0000007002037812 */ /* 0x000fe200078e7803 */
[----:B------:R-:W-:Y:S02]  /*f200*/  IMAD.SHL.U32 R2, R6, 0x10, RZ ;  /* 0x0000001006027824 */ /* 0x000fe400078e00ff */
[----:B-1----:R-:W-:-:S03]  /*f210*/  IMAD.MOV.U32 R4, RZ, RZ, 0x20 ;  /* 0x00000020ff047424 */ /* 0x002fc600078e00ff */
[----:B------:R-:W-:Y:S01]  /*f220*/  LOP3.LUT R2, R3, 0x400, R2, 0xf8, !PT ;  /* 0x0000040003027812 */ /* 0x000fe200078ef802 */
[----:B------:R-:W-:-:S04]  /*f230*/  IMAD.MOV.U32 R3, RZ, RZ, 0x40 ;  /* 0x00000040ff037424 */ /* 0x000fc800078e00ff */
[----:B------:R-:W-:Y:S01]  /*f240*/  IMAD.IADD R2, R19, 0x1, R2 ;  /* 0x0000000113027824 */ /* 0x000fe200078e0202 */
[----:B------:R-:W-:Y:S02]  /*f250*/  SEL R7, R3, 0xffffffc0, !P2 ;  /* 0xffffffc003077807 */ /* 0x000fe40005000000 */
[----:B------:R-:W-:Y:S02]  /*f260*/  SEL R3, R4, 0xffffffe0, !P1 ;  /* 0xffffffe004037807 */ /* 0x000fe40004800000 */
[----:B------:R-:W-:Y:S01]  /*f270*/  LOP3.LUT R4, R5, 0x70, R0, 0xf8, !PT ;  /* 0x0000007005047812 */ /* 0x000fe200078ef800 */
[----:B------:R-:W-:Y:S04]  /*f280*/  STL [R1+0x20], R7 ;  /* 0x0000200701007387 */ /* 0x000fe80000100800 */
[----:B------:R0:W-:Y:S04]  /*f290*/  STL [R1+0xc], R3 ;  /* 0x00000c0301007387 */ /* 0x0001e80000100800 */
[----:B------:R-:W-:Y:S04]  /*f2a0*/  STL [R1+0x30], R2 ;  /* 0x0000300201007387 */ /* 0x000fe80000100800 */
[----:B------:R-:W-:Y:S01]  /*f2b0*/  STL [R1+0x34], RZ ;  /* 0x000034ff01007387 */ /* 0x000fe20000100800 */
[----:B0-----:R-:W-:Y:S01]  /*f2c0*/  LOP3.LUT R3, R0, 0x70, RZ, 0xc0, !PT ;  /* 0x0000007000037812 */ /* 0x001fe200078ec0ff */
[----:B------:R-:W-:-:S05]  /*f2d0*/  IMAD.MOV.U32 R0, RZ, RZ, 0x1 ;  /* 0x00000001ff007424 */ /* 0x000fca00078e00ff */
[----:B------:R0:W-:Y:S04]  /*f2e0*/  STL [R1+0x4], R0 ;  /* 0x0000040001007387 */ /* 0x0001e80000100800 */
[----:B------:R1:W-:Y:S01]  /*f2f0*/  STL [R1], RZ ;  /* 0x000000ff01007387 */ /* 0x0003e20000100800 */
[----:B0-----:R-:W-:-:S07]  /*f300*/  LOP3.LUT R0, R3, 0x80, RZ, 0xfc, !PT ;  /* 0x0000008003007812 */ /* 0x001fce00078efcff */
.L_x_269:
[----:B------:R-:W-:Y:S01]  /*f310*/  ULDC.64 UR4, c[0x0][0xc88] ;  /* 0x0003220000047ab9 */ /* 0x000fe20000000a00 */
[----:B------:R-:W-:Y:S01]  /*f320*/  ULDC.64 UR6, c[0x0][0xa18] ;  /* 0x0002860000067ab9 */ /* 0x000fe20000000a00 */
[----:B------:R-:W-:Y:S01]  /*f330*/  UIMAD.WIDE UR4, UR43, 0x4, UR4 ;  /* 0x000000042b0478a5 */ /* 0x000fe2000f8e0204 */
[----:B--2---:R-:W2:Y:S01]  /*f340*/  LDL.LU R10, [R1+0x18] ;  /* 0x00001800010a7983 */ /* 0x004ea20000300800 */
[----:B------:R-:W-:Y:S01]  /*f350*/  ULDC UR8, c[0x0][0x288] ;  /* 0x0000a20000087ab9 */ /* 0x000fe20000000800 */
[----:B0-----:R-:W0:Y:S03]  /*f360*/  LDC R9, c[0x0][0x2f0] ;  /* 0x0000bc00ff097b82 */ /* 0x001e260000000800 */
[----:B------:R-:W-:Y:S02]  /*f370*/  IMAD.U32 R2, RZ, RZ, UR4 ;  /* 0x00000004ff027e24 */ /* 0x000fe4000f8e00ff */
[----:B------:R-:W-:Y:S01]  /*f380*/  IMAD.U32 R3, RZ, RZ, UR5 ;  /* 0x00000005ff037e24 */ /* 0x000fe2000f8e00ff */
[----:B------:R-:W-:Y:S01]  /*f390*/  UISETP.NE.U32.AND UP0, UPT, UR6, URZ, UPT ;  /* 0x0000003f0600728c */ /* 0x000fe2000bf05070 */
[----:B------:R-:W-:-:S03]  /*f3a0*/  ULDC.64 UR4, c[0x0][0xa28] ;  /* 0x00028a0000047ab9 */ /* 0x000fc60000000a00 */
[----:B------:R-:W3:Y:S01]  /*f3b0*/  LDG.E R2, desc[UR50][R2.64] ;  /* 0x0000003202027981 */ /* 0x000ee2000c1e1900 */
[----:B------:R-:W-:Y:S01]  /*f3c0*/  UISETP.NE.AND.EX UP0, UPT, UR7, URZ, UPT, UP0 ;  /* 0x0000003f0700728c */ /* 0x000fe2000bf05300 */
[----:B------:R-:W-:Y:S01]  /*f3d0*/  IMAD.U32 R18, RZ, RZ, UR8 ;  /* 0x00000008ff127e24 */ /* 0x000fe2000f8e00ff */
[----:B------:R-:W-:Y:S01]  /*f3e0*/  UISETP.NE.U32.AND UP1, UPT, UR4, URZ, UPT ;  /* 0x0000003f0400728c */ /* 0x000fe2000bf25070 */
[----:B------:R-:W-:-:S03]  /*f3f0*/  ULDC.64 UR8, c[0x0][0xa08] ;  /* 0x0002820000087ab9 */ /* 0x000fc60000000a00 */
[----:B------:R-:W-:Y:S01]  /*f400*/  UISETP.NE.AND.EX UP1, UPT, UR5, URZ, UPT, UP1 ;  /* 0x0000003f0500728c */ /* 0x000fe2000bf25310 */
[----:B------:R-:W-:-:S05]  /*f410*/  PLOP3.LUT P3, PT, PT, PT, UP0, 0x80, 0x0 ;  /* 0x000000000000781c */ /* 0x000fca0003f6f008 */
[----:B------:R-:W-:Y:S02]  /*f420*/  PLOP3.LUT P4, PT, PT, PT, UP1, 0x80, 0x0 ;  /* 0x000000000000781c */ /* 0x000fe40003f8f018 */
[----:B------:R-:W-:-:S04]  /*f430*/  ISETP.NE.U32.AND P2, PT, RZ, UR8, PT ;  /* 0x00000008ff007c0c */ /* 0x000fc8000bf45070 */
[----:B------:R-:W-:Y:S02]  /*f440*/  ISETP.NE.AND.EX P2, PT, RZ, UR9, PT, P2 ;  /* 0x00000009ff007c0c */ /* 0x000fe4000bf45320 */
[----:B---3--:R-:W-:Y:S02]  /*f450*/  R2UR UR47, R2 ;  /* 0x00000000022f72ca */ /* 0x008fe400000e0000 */
[----:B------:R-:W3:Y:S11]  /*f460*/  LDC.64 R2, c[0x0][0x418] ;  /* 0x00010600ff027b82 */ /* 0x000ef60000000a00 */
[----:B------:R-:W-:-:S02]  /*f470*/  USHF.R.S32.HI UR46, URZ, 0x1f, UR47 ;  /* 0x0000001f3f2e7899 */ /* 0x000fc4000801142f */
[----:B------:R-:W-:Y:S02]  /*f480*/  USHF.L.U32 UR44, UR47, 0x2, URZ ;  /* 0x000000022f2c7899 */ /* 0x000fe4000800063f */
[----:B------:R-:W-:Y:S02]  /*f490*/  USHF.L.U64.HI UR45, UR47, 0x2, UR46 ;  /* 0x000000022f2d7899 */ /* 0x000fe4000801022e */
[----:B------:R-:W-:Y:S02]  /*f4a0*/  @UP0 UIADD3 UR6, UP3, UR44, UR6, URZ ;  /* 0x000000062c060290 */ /* 0x000fe4000ff7e03f */
[----:B------:R-:W-:Y:S02]  /*f4b0*/  @UP1 ULEA UR4, UP2, UR47, UR4, 0x2 ;  /* 0x000000042f041291 */ /* 0x000fe4000f84103f */
[----:B------:R-:W-:Y:S02]  /*f4c0*/  @UP0 UIADD3.X UR7, UR45, UR7, URZ, UP3, !UPT ;  /* 0x000000072d070290 */ /* 0x000fe40009ffe43f */
[----:B------:R-:W-:Y:S01]  /*f4d0*/  IMAD.U32 R4, RZ, RZ, UR6 ;  /* 0x00000006ff047e24 */ /* 0x000fe2000f8e00ff */
[----:B------:R-:W-:-:S03]  /*f4e0*/  @UP1 ULEA.HI.X UR5, UR47, UR5, UR46, 0x2, UP2 ;  /* 0x000000052f051291 */ /* 0x000fc600090f142e */
[----:B------:R-:W-:Y:S01]  /*f4f0*/  IMAD.U32 R5, RZ, RZ, UR7 ;  /* 0x00000007ff057e24 */ /* 0x000fe2000f8e00ff */
[----:B------:R-:W-:Y:S02]  /*f500*/  ULDC.64 UR6, c[0x0][0xa00] ;  /* 0x0002800000067ab9 */ /* 0x000fe40000000a00 */
[----:B------:R-:W-:Y:S02]  /*f510*/  ISETP.NE.U32.AND P0, PT, RZ, UR6, PT ;  /* 0x00000006ff007c0c */ /* 0x000fe4000bf05070 */
[----:B------:R4:W5:Y:S01]  /*f520*/  @P3 LDG.E R18, desc[UR50][R4.64] ;  /* 0x0000003204123981 */ /* 0x000962000c1e1900 */
[----:B---3--:R-:W-:Y:S02]  /*f530*/  ISETP.NE.U32.AND P1, PT, R2, RZ, PT ;  /* 0x000000ff0200720c */ /* 0x008fe40003f25070 */
[----:B------:R-:W-:Y:S01]  /*f540*/  ISETP.NE.AND.EX P0, PT, RZ, UR7, PT, P0 ;  /* 0x00000007ff007c0c */ /* 0x000fe2000bf05300 */
[----:B----4-:R-:W-:Y:S01]  /*f550*/  IMAD.U32 R4, RZ, RZ, UR4 ;  /* 0x00000004ff047e24 */ /* 0x010fe2000f8e00ff */
[----:B------:R-:W-:Y:S01]  /*f560*/  UIADD3 UR4, UP0, UR44, UR6, URZ ;  /* 0x000000062c047290 */ /* 0x000fe2000ff1e03f */
[----:B------:R-:W-:Y:S01]  /*f570*/  IMAD.U32 R5, RZ, RZ, UR5 ;  /* 0x00000005ff057e24 */ /* 0x000fe2000f8e00ff */
[----:B------:R-:W-:-:S02]  /*f580*/  UIADD3 UR6, UP1, UR44, UR8, URZ ;  /* 0x000000082c067290 */ /* 0x000fc4000ff3e03f */
[----:B------:R-:W-:Y:S02]  /*f590*/  UIADD3.X UR5, UR45, UR7, URZ, UP0, !UPT ;  /* 0x000000072d057290 */ /* 0x000fe400087fe43f */
[----:B------:R-:W-:Y:S01]  /*f5a0*/  UIADD3.X UR7, UR45, UR9, URZ, UP1, !UPT ;  /* 0x000000092d077290 */ /* 0x000fe20008ffe43f */
[----:B------:R3:W4:Y:S01]  /*f5b0*/  @P4 LDG.E R0, desc[UR50][R4.64] ;  /* 0x0000003204004981 */ /* 0x000722000c1e1900 */
[----:B------:R-:W-:-:S04]  /*f5c0*/  IMAD.U32 R6, RZ, RZ, UR6 ;  /* 0x00000006ff067e24 */ /* 0x000fc8000f8e00ff */
[----:B------:R-:W-:Y:S02]  /*f5d0*/  IMAD.U32 R7, RZ, RZ, UR7 ;  /* 0x00000007ff077e24 */ /* 0x000fe4000f8e00ff */
[----:B---3--:R-:W-:-:S03]  /*f5e0*/  IMAD.U32 R4, RZ, RZ, UR4 ;  /* 0x00000004ff047e24 */ /* 0x008fc6000f8e00ff */
[----:B------:R-:W3:Y:S01]  /*f5f0*/  @P2 LDG.E R8, desc[UR50][R6.64] ;  /* 0x0000003206082981 */ /* 0x000ee2000c1e1900 */
[----:B------:R-:W-:-:S05]  /*f600*/  IMAD.U32 R5, RZ, RZ, UR5 ;  /* 0x00000005ff057e24 */ /* 0x000fca000f8e00ff */
[----:B------:R-:W3:Y:S01]  /*f610*/  @P0 LDG.E R2, desc[UR50][R4.64] ;  /* 0x0000003204020981 */ /* 0x000ee2000c1e1900 */
[----:B------:R-:W-:Y:S02]  /*f620*/  ISETP.NE.AND.EX P1, PT, R3, RZ, PT, P1 ;  /* 0x000000ff0300720c */ /* 0x000fe40003f25310 */
[----:B------:R-:W0:Y:S01]  /*f630*/  LDC R3, c[0x0][0x424] ;  /* 0x00010900ff037b82 */ /* 0x000e220000000800 */
[----:B------:R-:W-:Y:S01]  /*f640*/  UMOV UR4, URZ ;  /* 0x0000003f00047c82 */ /* 0x000fe20008000000 */
[----:B------:R-:W-:Y:S01]  /*f650*/  UMOV UR48, URZ ;  /* 0x0000003f00307c82 */ /* 0x000fe20008000000 */
[----:B------:R-:W-:Y:S01]  /*f660*/  UMOV UR40, URZ ;  /* 0x0000003f00287c82 */ /* 0x000fe20008000000 */
[----:B--2---:R-:W-:Y:S02]  /*f670*/  R2UR UR36, R10 ;  /* 0x000000000a2472ca */ /* 0x004fe400000e0000 */
[----:B----4-:R-:W-:Y:S02]  /*f680*/  @P4 R2UR UR4, R0 ;  /* 0x00000000000442ca */ /* 0x010fe400000e0000 */
[----:B------:R-:W-:-:S04]  /*f690*/  LOP3.LUT R0, R10, 0xff000000, RZ, 0xc0, !PT ;  /* 0xff0000000a007812 */ /* 0x000fc800078ec0ff */
[----:B------:R-:W-:Y:S02]  /*f6a0*/  SHF.R.U32.HI R0, RZ, 0x8, R0 ;  /* 0x00000008ff007819 */ /* 0x000fe40000011600 */
[----:B---3--:R-:W-:Y:S02]  /*f6b0*/  @P2 R2UR UR40, R8 ;  /* 0x00000000082822ca */ /* 0x008fe400000e0000 */
[----:B------:R-:W-:Y:S02]  /*f6c0*/  @P0 R2UR UR48, R2 ;  /* 0x00000000023002ca */ /* 0x000fe400000e0000 */
[----:B------:R-:W-:-:S04]  /*f6d0*/  LOP3.LUT R2, R10, 0xff0000, RZ, 0xc0, !PT ;  /* 0x00ff00000a027812 */ /* 0x000fc800078ec0ff */
[----:B------:R-:W-:Y:S01]  /*f6e0*/  LEA.HI R0, R2, R0, RZ, 0x10 ;  /* 0x0000000002007211 */ /* 0x000fe200078f80ff */
[----:B0-----:R-:W-:Y:S08]  /*f6f0*/  @P3 BRA `(.L_x_200) ;  /* 0x0000000000103947 */ /* 0x001ff00003800000 */
[----:B------:R-:W-:Y:S05]  /*f700*/  @!P0 BRA `(.L_x_200) ;  /* 0x00000000000c8947 */ /* 0x000fea0003800000 */
[----:B-----5:R-:W2:Y:S04]  /*f710*/  LDG.E R18, desc[UR50][R4.64] ;  /* 0x0000003204127981 */ /* 0x020ea8000c1e1900 */
[----:B------:R-:W2:Y:S02]  /*f720*/  LDG.E R4, desc[UR50][R4.64+0x4] ;  /* 0x0000043204047981 */ /* 0x000ea4000c1e1900 */
[----:B--2---:R-:W-:-:S07]  /*f730*/  IMAD.IADD R18, R4, 0x1, -R18 ;  /* 0x0000000104127824 */ /* 0x004fce00078e0a12 */
.L_x_200:
[----:B------:R-:W-:Y:S01]  /*f740*/  SEL R3, R3, 0x1, P1 ;  /* 0x0000000103037807 */ /* 0x000fe20000800000 */
[----:B------:R-:W-:Y:S01]  /*f750*/  ULDC.64 UR6, c[0x0][0xa20] ;  /* 0x0002880000067ab9 */ /* 0x000fe20000000a00 */
[----:B------:R-:W-:Y:S01]  /*f760*/  ULOP3.LUT UR36, UR36, 0xffff, URZ, 0xc0, !UPT ;  /* 0x0000ffff24247892 */ /* 0x000fe2000f8ec03f */
[----:B------:R-:W-:Y:S01]  /*f770*/  ISETP.NE.U32.AND P0, PT, RZ, UR6, PT ;  /* 0x00000006ff007c0c */ /* 0x000fe2000bf05070 */
[----:B------:R-:W-:Y:S01]  /*f780*/  UIADD3 UR40, UR40, UR4, URZ ;  /* 0x0000000428287290 */ /* 0x000fe2000fffe03f */
[----:B------:R-:W-:Y:S02]  /*f790*/  IMAD R2, R3, R9, RZ ;  /* 0x0000000903027224 */ /* 0x000fe400078e02ff */
[----:B------:R-:W-:Y:S01]  /*f7a0*/  IMAD.U32 R3, RZ, RZ, UR47 ;  /* 0x0000002fff037e24 */ /* 0x000fe2000f8e00ff */
[----:B------:R-:W-:-:S04]  /*f7b0*/  ISETP.NE.AND.EX P0, PT, RZ, UR7, PT, P0 ;  /* 0x00000007ff007c0c */ /* 0x000fc8000bf05300 */
[----:B------:R0:W-:Y:S09]  /*f7c0*/  STL [R1+0x8], R3 ;  /* 0x0000080301007387 */ /* 0x0001f20000100800 */
[----:B------:R-:W-:Y:S05]  /*f7d0*/  @!P0 BRA `(.L_x_201) ;  /* 0x0000000000188947 */ /* 0x000fea0003800000 */
[----:B------:R-:W-:-:S04]  /*f7e0*/  UIADD3 UR5, UP0, UR44, UR6, URZ ;  /* 0x000000062c057290 */ /* 0x000fc8000ff1e03f */
[----:B------:R-:W-:Y:S02]  /*f7f0*/  UIADD3.X UR6, UR45, UR7, URZ, UP0, !UPT ;  /* 0x000000072d067290 */ /* 0x000fe400087fe43f */
[----:B------:R-:W-:-:S04]  /*f800*/  IMAD.U32 R2, RZ, RZ, UR5 ;  /* 0x00000005ff027e24 */ /* 0x000fc8000f8e00ff */
[----:B0-----:R-:W-:-:S05]  /*f810*/  IMAD.U32 R3, RZ, RZ, UR6 ;  /* 0x00000006ff037e24 */ /* 0x001fca000f8e00ff */
[----:B------:R0:W5:Y:S01]  /*f820*/  LDG.E R2, desc[UR50][R2.64] ;  /* 0x0000003202027981 */ /* 0x000162000c1e1900 */
[----:B------:R-:W-:Y:S05]  /*f830*/  BRA `(.L_x_202) ;  /* 0x0000000000107947 */ /* 0x000fea0003800000 */
.L_x_201:
[----:B------:R-:W-:Y:S05]  /*f840*/  @!P2 BRA `(.L_x_202) ;  /* 0x00000000000ca947 */ /* 0x000fea0003800000 */
[----:B------:R-:W2:Y:S04]  /*f850*/  LDG.E R2, desc[UR50][R6.64] ;  /* 0x0000003206027981 */ /* 0x000ea8000c1e1900 */
[----:B------:R-:W2:Y:S02]  /*f860*/  LDG.E R6, desc[UR50][R6.64+0x4] ;  /* 0x0000043206067981 */ /* 0x000ea4000c1e1900 */
[----:B--2---:R-:W-:-:S07]  /*f870*/  IMAD.IADD R2, R6, 0x1, -R2 ;  /* 0x0000000106027824 */ /* 0x004fce00078e0a02 */
.L_x_202:
[----:B0----5:R-:W-:-:S04]  /*f880*/  VIADD R3, R2, -UR4 ;  /* 0x8000000402037c36 */ /* 0x021fc80008000000 */
[C---:B------:R-:W-:Y:S01]  /*f890*/  VIADD R2, R3.reuse, 0x7f ;  /* 0x0000007f03027836 */ /* 0x040fe20000000000 */
[----:B------:R-:W-:-:S04]  /*f8a0*/  ISETP.GE.AND P0, PT, R3, 0x1, PT ;  /* 0x000000010300780c */ /* 0x000fc80003f06270 */
[----:B------:R-:W-:-:S04]  /*f8b0*/  SHF.R.S32.HI R3, RZ, 0x1f, R2 ;  /* 0x0000001fff037819 */ /* 0x000fc80000011402 */
[----:B------:R-:W-:Y:S01]  /*f8c0*/  LEA.HI R3, R3, R2, RZ, 0x7 ;  /* 0x0000000203037211 */ /* 0x000fe200078f38ff */
[----:B------:R-:W-:-:S03]  /*f8d0*/  IMAD.MOV.U32 R2, RZ, RZ, RZ ;  /* 0x000000ffff027224 */ /* 0x000fc600078e00ff */
[----:B------:R-:W-:Y:S01]  /*f8e0*/  SHF.R.S32.HI R17, RZ, 0x7, R3 ;  /* 0x00000007ff117819 */ /* 0x000fe20000011403 */
[----:B------:R-:W-:Y:S06]  /*f8f0*/  @!P0 BRA `(.L_x_203) ;  /* 0x0000000000748947 */ /* 0x000fec0003800000 */
[----:B------:R-:W-:-:S04]  /*f900*/  SHF.R.U32.HI R4, RZ, 0x10, R0 ;  /* 0x00000010ff047819 */ /* 0x000fc80000011600 */
[----:B------:R-:W-:-:S13]  /*f910*/  ISETP.NE.AND P0, PT, R4, RZ, PT ;  /* 0x000000ff0400720c */ /* 0x000fda0003f05270 */
[----:B------:R-:W0:Y:S02]  /*f920*/  @!P0 LDC R4, c[0x0][0x9f0] ;  /* 0x00027c00ff048b82 */ /* 0x000e240000000800 */
[----:B0-----:R-:W-:Y:S02]  /*f930*/  IABS R6, R4 ;  /* 0x0000000400067213 */ /* 0x001fe40000000000 */
[----:B------:R-:W-:Y:S02]  /*f940*/  IADD3 R5, R4, -0x1, R17 ;  /* 0xffffffff04057810 */ /* 0x000fe40007ffe011 */
[----:B------:R-:W0:Y:S08]  /*f950*/  I2F.RP R2, R6 ;  /* 0x0000000600027306 */ /* 0x000e300000209400 */
[----:B0-----:R-:W0:Y:S02]  /*f960*/  MUFU.RCP R2, R2 ;  /* 0x0000000200027308 */ /* 0x001e240000001000 */
[----:B0-----:R-:W-:-:S06]  /*f970*/  VIADD R2, R2, 0xffffffe ;  /* 0x0ffffffe02027836 */ /* 0x001fcc0000000000 */
[----:B------:R0:W2:Y:S02]  /*f980*/  F2I.FTZ.U32.TRUNC.NTZ R3, R2 ;  /* 0x0000000200037305 */ /* 0x0000a4000021f000 */
[----:B0-----:R-:W-:-:S04]  /*f990*/  LOP3.LUT R2, R5, R4, RZ, 0x3c, !PT ;  /* 0x0000000405027212 */ /* 0x001fc800078e3cff */
[----:B------:R-:W-:Y:S01]  /*f9a0*/  ISETP.GE.AND P2, PT, R2, RZ, PT ;  /* 0x000000ff0200720c */ /* 0x000fe20003f46270 */
[----:B--2---:R-:W-:-:S04]  /*f9b0*/  IMAD.MOV R2, RZ, RZ, -R3 ;  /* 0x000000ffff027224 */ /* 0x004fc800078e0a03 */
[----:B------:R-:W-:Y:S02]  /*f9c0*/  IMAD R7, R2, R6, RZ ;  /* 0x0000000602077224 */ /* 0x000fe400078e02ff */
[----:B------:R-:W-:-:S04]  /*f9d0*/  IMAD.MOV.U32 R2, RZ, RZ, RZ ;  /* 0x000000ffff027224 */ /* 0x000fc800078e00ff */
[----:B------:R-:W-:Y:S01]  /*f9e0*/  IMAD.HI.U32 R7, R3, R7, R2 ;  /* 0x0000000703077227 */ /* 0x000fe200078e0002 */
[----:B------:R-:W-:Y:S02]  /*f9f0*/  IABS R2, R5 ;  /* 0x0000000500027213 */ /* 0x000fe40000000000 */
[----:B------:R-:W-:-:S03]  /*fa00*/  IABS R3, R4 ;  /* 0x0000000400037213 */ /* 0x000fc60000000000 */
[----:B------:R-:W-:-:S04]  /*fa10*/  IMAD.HI.U32 R7, R7, R2, RZ ;  /* 0x0000000207077227 */ /* 0x000fc800078e00ff */
[----:B------:R-:W-:-:S04]  /*fa20*/  IMAD.MOV R3, RZ, RZ, -R3 ;  /* 0x000000ffff037224 */ /* 0x000fc800078e0a03 */
        /* <DEDUP_REMOVED lines=10> */
.L_x_203:
[----:B------:R-:W-:Y:S01]  /*fad0*/  LOP3.LUT R0, R0, 0xff, RZ, 0xc0, !PT ;  /* 0x000000ff00007812 */ /* 0x000fe200078ec0ff */
[----:B------:R-:W-:Y:S04]  /*fae0*/  BSSY B7, `(.L_x_204) ;  /* 0x000039b000077945 */ /* 0x000fe80003800000 */
[----:B------:R-:W-:-:S05]  /*faf0*/  IMAD R3, R0, R2, RZ ;  /* 0x0000000200037224 */ /* 0x000fca00078e02ff */
[----:B------:R0:W-:Y:S01]  /*fb00*/  STL [R1+0x18], R3 ;  /* 0x0000180301007387 */ /* 0x0001e20000100800 */
[----:B------:R-:W-:-:S04]  /*fb10*/  VIADDMNMX R17, R3, R2, R17, PT ;  /* 0x0000000203117246 */ /* 0x000fc80003800111 */
[----:B------:R-:W-:-:S13]  /*fb20*/  ISETP.GT.AND P0, PT, R17, R3, PT ;  /* 0x000000031100720c */ /* 0x000fda0003f04270 */
[----:B0-----:R-:W-:Y:S05]  /*fb30*/  @P0 BRA `(.L_x_205) ;  /* 0x0000000000480947 */ /* 0x001fea0003800000 */
[----:B------:R-:W0:Y:S02]  /*fb40*/  S2R R3, SR_TID.X ;  /* 0x0000000000037919 */ /* 0x000e240000002100 */
[----:B0-----:R-:W-:-:S04]  /*fb50*/  LOP3.LUT R3, R3, 0x7f, RZ, 0xc0, !PT ;  /* 0x0000007f03037812 */ /* 0x001fc800078ec0ff */
[----:B------:R-:W-:-:S13]  /*fb60*/  ISETP.NE.AND P0, PT, R3, RZ, PT ;  /* 0x000000ff0300720c */ /* 0x000fda0003f05270 */
[----:B------:R-:W-:Y:S05]  /*fb70*/  @P0 BRA `(.L_x_206) ;  /* 0x0000003800440947 */ /* 0x000fea0003800000 */
[----:B------:R-:W0:Y:S01]  /*fb80*/  S2R R3, SR_LANEID ;  /* 0x0000000000037919 */ /* 0x000e220000000000 */
[----:B------:R-:W-:Y:S02]  /*fb90*/  VOTEU.ANY UR4, UPT, PT ;  /* 0x0000000000047886 */ /* 0x000fe400038e0100 */
[----:B------:R-:W0:Y:S08]  /*fba0*/  FLO.U32 R0, UR4 ;  /* 0x0000000400007d00 */ /* 0x000e3000080e0000 */
[----:B------:R-:W2:Y:S01]  /*fbb0*/  POPC R5, UR4 ;  /* 0x0000000400057d09 */ /* 0x000ea20008000000 */
[----:B0-----:R-:W-:-:S02]  /*fbc0*/  ISETP.EQ.U32.AND P0, PT, R0, R3, PT ;  /* 0x000000030000720c */ /* 0x001fc40003f02070 */
[----:B------:R-:W2:Y:S11]  /*fbd0*/  LDC.64 R2, c[0x0][0xc60] ;  /* 0x00031800ff027b82 */ /* 0x000eb60000000a00 */
[----:B--2---:R-:W2:Y:S01]  /*fbe0*/  @P0 ATOMG.E.ADD.STRONG.GPU PT, R3, desc[UR50][R2.64], R5 ;  /* 0x00000005020309a8 */ /* 0x004ea200081ee1f2 */
[----:B------:R-:W0:Y:S02]  /*fbf0*/  S2R R4, SR_LTMASK ;  /* 0x0000000000047919 */ /* 0x000e240000003900 */
[----:B0-----:R-:W-:-:S04]  /*fc00*/  LOP3.LUT R4, R4, UR4, RZ, 0xc0, !PT ;  /* 0x0000000404047c12 */ /* 0x001fc8000f8ec0ff */
[----:B------:R-:W0:Y:S01]  /*fc10*/  POPC R7, R4 ;  /* 0x0000000400077309 */ /* 0x000e220000000000 */
[----:B--2---:R-:W0:Y:S02]  /*fc20*/  SHFL.IDX PT, R0, R3, R0, 0x1f ;  /* 0x00001f0003007589 */ /* 0x004e2400000e0000 */
[----:B0-----:R-:W-:-:S05]  /*fc30*/  IADD3 R0, R0, UR41, R7 ;  /* 0x0000002900007c10 */ /* 0x001fca000fffe007 */
[----:B------:R0:W-:Y:S01]  /*fc40*/  STL [R1+0x10], R0 ;  /* 0x0000100001007387 */ /* 0x0001e20000100800 */
[----:B------:R-:W-:Y:S05]  /*fc50*/  BRA `(.L_x_206) ;  /* 0x00000038000c7947 */ /* 0x000fea0003800000 */
.L_x_205:
[----:B------:R-:W-:Y:S01]  /*fc60*/  VIADD R0, R19, 0x28400 ;  /* 0x0002840013007836 */ /* 0x000fe20000000000 */
[----:B------:R-:W-:Y:S04]  /*fc70*/  BSSY B6, `(.L_x_207) ;  /* 0x0000013000067945 */ /* 0x000fe80003800000 */
        /* <DEDUP_REMOVED lines=17> */
[----:B01----:R-:W-:Y:S05]  /*fd90*/  CALL.ABS.NOINC R2 ;  /* 0x0000000002007343 */ /* 0x003fea0003c00000 */
.L_x_208:
[----:B------:R-:W-:Y:S05]  /*fda0*/  BSYNC B6 ;  /* 0x0000000000067941 */ /* 0x000fea0003800000 */
.L_x_207:
[----:B------:R-:W2:Y:S01]  /*fdb0*/  LDL.LU R16, [R1+0x24] ;  /* 0x0000240001107983 */ /* 0x000ea20000300800 */
[----:B------:R-:W-:Y:S01]  /*fdc0*/  VIADD R0, R19, 0x10400 ;  /* 0x0001040013007836 */ /* 0x000fe20000000000 */
[----:B------:R-:W-:Y:S04]  /*fdd0*/  BSSY B6, `(.L_x_209) ;  /* 0x0000016000067945 */ /* 0x000fe80003800000 */
[----:B------:R-:W-:Y:S02]  /*fde0*/  LOP3.LUT P0, RZ, R0, 0x3ff, RZ, 0xc0, !PT ;  /* 0x000003ff00ff7812 */ /* 0x000fe4000780c0ff */
[----:B--2---:R-:W-:-:S11]  /*fdf0*/  LOP3.LUT R16, R16, 0xfffffffe, RZ, 0xc0, !PT ;  /* 0xfffffffe10107812 */ /* 0x004fd600078ec0ff */
[----:B------:R-:W-:-:S05]  /*fe00*/  @P0 LOP3.LUT R16, R16, 0x1, RZ, 0xfc, !PT ;  /* 0x0000000110100812 */ /* 0x000fca00078efcff */
[----:B------:R0:W-:Y:S01]  /*fe10*/  STL [R1+0x24], R16 ;  /* 0x0000241001007387 */ /* 0x0001e20000100800 */
        /* <DEDUP_REMOVED lines=16> */
[----:B012---:R-:W-:Y:S05]  /*ff20*/  CALL.ABS.NOINC R2 ;  /* 0x0000000002007343 */ /* 0x007fea0003c00000 */
.L_x_210:
[----:B------:R-:W-:Y:S05]  /*ff30*/  BSYNC B6 ;  /* 0x0000000000067941 */ /* 0x000fea0003800000 */
.L_x_209:
        /* <DEDUP_REMOVED lines=20> */
.L_x_212:
[----:B------:R-:W-:Y:S05]  /*10080*/  BSYNC B6 ;  /* 0x0000000000067941 */ /* 0x000fea0003800000 */
.L_x_211:
[----:B------:R-:W-:Y:S01]  /*10090*/  LOP3.LUT P6, RZ, R16, 0x1, RZ, 0xc0, !PT ;  /* 0x0000000110ff7812 */ /* 0x000fe200078cc0ff */
[----:B------:R-:W-:-:S12]  /*100a0*/  BSSY B6, `(.L_x_213) ;  /* 0x0000012000067945 */ /* 0x000fd80003800000 */
        /* <DEDUP_REMOVED lines=17> */
.L_x_214:
[----:B------:R-:W-:Y:S05]  /*101c0*/  BSYNC B6 ;  /* 0x0000000000067941 */ /* 0x000fea0003800000 */
.L_x_213:
[----:B------:R-:W2:Y:S01]  /*101d0*/  LDL R8, [R1+0x8] ;  /* 0x0000080001087983 */ /* 0x000ea20000100800 */
[----:B------:R-:W-:Y:S02]  /*101e0*/  ULDC.64 UR4, c[0x0][0x9f8] ;  /* 0x00027e0000047ab9 */ /* 0x000fe40000000a00 */
[----:B------:R-:W-:-:S04]  /*101f0*/  UISETP.NE.U32.AND UP0, UPT, UR4, URZ, UPT ;  /* 0x0000003f0400728c */ /* 0x000fc8000bf05070 */
[----:B------:R-:W-:-:S06]  /*10200*/  UISETP.NE.AND.EX UP0, UPT, UR5, URZ, UPT, UP0 ;  /* 0x0000003f0500728c */ /* 0x000fcc000bf05300 */
[----:B------:R-:W-:-:S05]  /*10210*/  PLOP3.LUT P0, PT, PT, PT, UP0, 0x80, 0x0 ;  /* 0x000000000000781c */ /* 0x000fca0003f0f008 */
[----:B------:R-:W-:-:S04]  /*10220*/  @UP0 UIADD3 UR4, UP1, UR44, UR4, URZ ;  /* 0x000000042c040290 */ /* 0x000fc8000ff3e03f */
[----:B------:R-:W-:Y:S02]  /*10230*/  @UP0 UIADD3.X UR5, UR45, UR5, URZ, UP1, !UPT ;  /* 0x000000052d050290 */ /* 0x000fe40008ffe43f */
[----:B------:R-:W-:-:S04]  /*10240*/  IMAD.U32 R2, RZ, RZ, UR4 ;  /* 0x00000004ff027e24 */ /* 0x000fc8000f8e00ff */
[----:B------:R-:W-:Y:S01]  /*10250*/  IMAD.U32 R3, RZ, RZ, UR5 ;  /* 0x00000005ff037e24 */ /* 0x000fe2000f8e00ff */
[----:B------:R-:W3:Y:S01]  /*10260*/  S2R R0, SR_TID.X ;  /* 0x0000000000007919 */ /* 0x000ee20000002100 */
[----:B------:R-:W-:-:S03]  /*10270*/  ULDC.64 UR4, c[0x0][0xa08] ;  /* 0x0002820000047ab9 */ /* 0x000fc60000000a00 */
[----:B--2---:R2:W4:Y:S01]  /*10280*/  @P0 LDG.E R8, desc[UR50][R2.64] ;  /* 0x0000003202080981 */ /* 0x004522000c1e1900 */
[----:B---3--:R-:W-:-:S04]  /*10290*/  SHF.R.U32.HI R0, RZ, 0x5, R0 ;  /* 0x00000005ff007819 */ /* 0x008fc80000011600 */
[----:B------:R-:W-:Y:S01]  /*102a0*/  LOP3.LUT R0, R0, 0x3, RZ, 0xc0, !PT ;  /* 0x0000000300007812 */ /* 0x000fe200078ec0ff */
[----:B--2---:R-:W2:Y:S01]  /*102b0*/  LDC.64 R2, c[0x0][0x418] ;  /* 0x00010600ff027b82 */ /* 0x004ea20000000a00 */
[----:B----4-:R-:W-:Y:S01]  /*102c0*/  SHF.R.S32.HI R9, RZ, 0x1f, R8 ;  /* 0x0000001fff097819 */ /* 0x010fe20000011408 */
[----:B------:R3:W-:Y:S01]  /*102d0*/  @P0 STL [R1+0x8], R8 ;  /* 0x0000080801000387 */ /* 0x0007e20000100800 */
[----:B--2---:R-:W-:Y:S01]  /*102e0*/  LOP3.LUT P0, RZ, R2, UR4, RZ, 0xfc, !PT ;  /* 0x0000000402ff7c12 */ /* 0x004fe2000f80fcff */
[----:B------:R-:W-:Y:S02]  /*102f0*/  UMOV UR4, 0xffffffff ;  /* 0xffffffff00047882 */ /* 0x000fe40000000000 */
[----:B------:R3:W-:Y:S01]  /*10300*/  STL [R1+0x1c], R9 ;  /* 0x00001c0901007387 */ /* 0x0007e20000100800 */
[----:B------:R-:W-:-:S04]  /*10310*/  LOP3.LUT P0, RZ, R3, UR5, RZ, 0xfc, P0 ;  /* 0x0000000503ff7c12 */ /* 0x000fc8000800fcff */
[----:B0-----:R-:W-:Y:S01]  /*10320*/  SEL R16, R8, RZ, !P0 ;  /* 0x000000ff08107207 */ /* 0x001fe20004000000 */
[----:B------:R-:W-:Y:S08]  /*10330*/  BRA.DIV UR4, `(.L_x_215) ;  /* 0x0000004204e87947 */ /* 0x000ff0000b800000 */
[----:B------:R0:W2:Y:S02]  /*10340*/  SHFL.IDX PT, R14, R0, RZ, 0x1f ;  /* 0x00001fff000e7589 */ /* 0x0000a400000e0000 */
.L_x_288:
[----:B0-----:R-:W4:Y:S01]  /*10350*/  LDL.LU R0, [R1+0x24] ;  /* 0x0000240001007983 */ /* 0x001f220000300800 */
[----:B------:R-:W-:Y:S02]  /*10360*/  PLOP3.LUT P1, PT, PT, PT, PT, 0x8, 0x0 ;  /* 0x000000000000781c */ /* 0x000fe40003f2e170 */
[----:B--2---:R-:W-:Y:S02]  /*10370*/  ISETP.NE.AND P0, PT, R14, RZ, PT ;  /* 0x000000ff0e00720c */ /* 0x004fe40003f05270 */
[----:B----4-:R-:W-:-:S09]  /*10380*/  LOP3.LUT R0, R0, 0xfffffffe, RZ, 0xc0, !PT ;  /* 0xfffffffe00007812 */ /* 0x010fd200078ec0ff */
[----:B------:R-:W-:-:S05]  /*10390*/  @P1 LOP3.LUT R0, R0, 0x1, RZ, 0xfc, !PT ;  /* 0x0000000100001812 */ /* 0x000fca00078efcff */
[----:B------:R0:W-:Y:S01]  /*103a0*/  STL [R1+0x24], R0 ;  /* 0x0000240001007387 */ /* 0x0001e20000100800 */
[----:B------:R-:W-:Y:S05]  /*103b0*/  @P0 BRA `(.L_x_216) ;  /* 0x0000000400900947 */ /* 0x000fea0003800000 */
[----:B------:R-:W-:Y:S01]  /*103c0*/  UMOV UR4, 0xffffffff ;  /* 0xffffffff00047882 */ /* 0x000fe20000000000 */
[----:B0-----:R-:W-:Y:S02]  /*103d0*/  VIADD R0, R17, 0xffffffff ;  /* 0xffffffff11007836 */ /* 0x001fe40000000000 */
[----:B------:R-:W-:Y:S05]  /*103e0*/  BRA.DIV UR4, `(.L_x_217) ;  /* 0x0000004204dc7947 */ /* 0x000fea000b800000 */
[----:B------:R-:W-:-:S13]  /*103f0*/  ELECT P6, URZ, PT ;  /* 0x00000000003f782f */ /* 0x000fda00038c0000 */
.L_x_291:
[----:B------:R-:W-:Y:S05]  /*10400*/  @!P6 BRA `(.L_x_216) ;  /* 0x00000004007ce947 */ /* 0x000fea0003800000 */
[----:B------:R-:W-:-:S04]  /*10410*/  ISETP.NE.U32.AND P0, PT, R2, RZ, PT ;  /* 0x000000ff0200720c */ /* 0x000fc80003f05070 */
[----:B------:R-:W-:-:S13]  /*10420*/  ISETP.NE.AND.EX P0, PT, R3, RZ, PT, P0 ;  /* 0x000000ff0300720c */ /* 0x000fda0003f05300 */
[----:B------:R-:W-:Y:S05]  /*10430*/  @!P0 BRA `(.L_x_218) ;  /* 0x0000000000448947 */ /* 0x000fea0003800000 */
[----:B------:R-:W0:Y:S01]  /*10440*/  LDC R7, c[0x0][0x43c] ;  /* 0x00010f00ff077b82 */ /* 0x000e220000000800 */
        /* <DEDUP_REMOVED lines=16> */
.L_x_218:
[----:B0-----:R-:W2:Y:S04]  /*10550*/  LDL R3, [R1] ;  /* 0x0000000001037983 */ /* 0x001ea80000100800 */
[----:B------:R-:W4:Y:S01]  /*10560*/  LDL R2, [R1+0x4] ;  /* 0x0000040001027983 */ /* 0x000f220000100800 */
[----:B---3--:R-:W0:Y:S02]  /*10570*/  S2R R8, SR_TID.X ;  /* 0x0000000000087919 */ /* 0x008e240000002100 */
[----:B0-----:R-:W-:-:S04]  /*10580*/  LOP3.LUT R8, R8, 0x7f, RZ, 0xc0, !PT ;  /* 0x0000007f08087812 */ /* 0x001fc800078ec0ff */
[----:B------:R-:W-:Y:S01]  /*10590*/  ISETP.NE.AND P1, PT, R8, RZ, PT ;  /* 0x000000ff0800720c */ /* 0x000fe20003f25270 */
[----:B--2---:R-:W-:Y:S01]  /*105a0*/  IMAD R4, R3, 0x8, R19 ;  /* 0x0000000803047824 */ /* 0x004fe200078e0213 */
[----:B----4-:R-:W-:-:S04]  /*105b0*/  SHF.L.U32 R3, R2, 0x1f, RZ ;  /* 0x0000001f02037819 */ /* 0x010fc800000006ff */
[----:B------:R-:W0:Y:S02]  /*105c0*/  SYNCS.PHASECHK.TRANS64.TRYWAIT P0, [R4+URZ+0x38880], R3 ;  /* 0x03888003040075a7 */ /* 0x000e24000800017f */
[----:B0-----:R-:W-:Y:S05]  /*105d0*/  @!P0 BRA `(.L_x_219) ;  /* 0x0000004000808947 */ /* 0x001fea0003800000 */
.L_x_292:
[----:B------:R-:W-:Y:S05]  /*105e0*/  @P1 BRA `(.L_x_220) ;  /* 0x00000000001c1947 */ /* 0x000fea0003800000 */
[----:B------:R-:W2:Y:S02]  /*105f0*/  S2R R2, SR_TID.X ;  /* 0x0000000000027919 */ /* 0x000ea40000002100 */
[----:B--2---:R-:W-:Y:S01]  /*10600*/  LOP3.LUT R5, R2, 0x1f, RZ, 0xc0, !PT ;  /* 0x0000001f02057812 */ /* 0x004fe200078ec0ff */
[----:B------:R-:W-:-:S03]  /*10610*/  IMAD.MOV.U32 R2, RZ, RZ, 0x8000 ;  /* 0x00008000ff027424 */ /* 0x000fc600078e00ff */
[----:B------:R-:W-:Y:S01]  /*10620*/  ISETP.NE.AND P0, PT, R5, RZ, PT ;  /* 0x000000ff0500720c */ /* 0x000fe20003f05270 */
[----:B------:R2:W-:-:S12]  /*10630*/  SYNCS.ARRIVE.TRANS64 RZ, [R4+URZ+0x38870], R2 ;  /* 0x0388700204ff79a7 */ /* 0x0005d8000800003f */
[----:B--2---:R-:W-:Y:S05]  /*10640*/  @!P0 BRA `(.L_x_220) ;  /* 0x0000000000048947 */ /* 0x004fea0003800000 */
[----:B------:R-:W-:Y:S01]  /*10650*/  BPT.TRAP 0x1 ;  /* 0x000000040000795c */ /* 0x000fe20000300000 */
.L_x_220:
[----:B------:R-:W2:Y:S01]  /*10660*/  LDL R2, [R1] ;  /* 0x0000000001027983 */ /* 0x000ea20000100800 */
[----:B------:R-:W-:Y:S01]  /*10670*/  R2UR UR33, R4 ;  /* 0x00000000042172ca */ /* 0x000fe200000e0000 */
[----:B------:R-:W-:Y:S01]  /*10680*/  UIADD3 UR4, UP0, UR52, 0x470, URZ ;  /* 0x0000047034047890 */ /* 0x000fe2000ff1e03f */
[----:B------:R-:W-:Y:S01]  /*10690*/  LEA R0, R0, UR40, 0x7 ;  /* 0x0000002800007c11 */ /* 0x000fe2000f8e38ff */
[----:B------:R-:W-:Y:S01]  /*106a0*/  UMOV UR6, 0x0 ;  /* 0x0000000000067882 */ /* 0x000fe20000000000 */
[----:B-----5:R-:W-:Y:S01]  /*106b0*/  R2UR UR37, R16 ;  /* 0x00000000102572ca */ /* 0x020fe200000e0000 */
[----:B------:R-:W-:Y:S01]  /*106c0*/  UIADD3.X UR5, URZ, UR53, URZ, UP0, !UPT ;  /* 0x000000353f057290 */ /* 0x000fe200087fe43f */
[----:B------:R-:W-:Y:S01]  /*106d0*/  R2UR UR35, R0 ;  /* 0x00000000002372ca */ /* 0x000fe200000e0000 */
[----:B------:R-:W-:Y:S01]  /*106e0*/  UMOV UR7, 0x14f00000 ;  /* 0x14f0000000077882 */ /* 0x000fe20000000000 */
[----:B------:R-:W-:Y:S01]  /*106f0*/  UMOV UR34, URZ ;  /* 0x0000003f00227c82 */ /* 0x000fe20008000000 */
[----:B------:R-:W-:Y:S01]  /*10700*/  UMOV UR10, 0x80 ;  /* 0x00000080000a7882 */ /* 0x000fe20000000000 */
[----:B------:R-:W-:-:S03]  /*10710*/  UMOV UR12, UR36 ;  /* 0x00000024000c7c82 */ /* 0x000fc60008000000 */
[----:B------:R-:W-:-:S04]  /*10720*/  UIADD3 UR33, UR33, 0x38870, URZ ;  /* 0x0003887021217890 */ /* 0x000fc8000fffe03f */
[----:B------:R-:W-:Y:S02]  /*10730*/  UMOV UR13, UR37 ;  /* 0x00000025000d7c82 */ /* 0x000fe40008000000 */
[----:B------:R-:W-:Y:S01]  /*10740*/  UMOV UR11, UR35 ;  /* 0x00000023000b7c82 */ /* 0x000fe20008000000 */
[----:B------:R-:W-:Y:S01]  /*10750*/  UMOV UR9, UR33 ;  /* 0x0000002100097c82 */ /* 0x000fe20008000000 */
[----:B--2---:R-:W-:-:S05]  /*10760*/  IMAD R2, R2, 0x8000, R19 ;  /* 0x0000800002027824 */ /* 0x004fca00078e0213 */
[----:B------:R-:W-:-:S13]  /*10770*/  R2UR UR8, R2 ;  /* 0x00000000020872ca */ /* 0x000fda00000e0000 */
[----:B------:R-:W-:Y:S02]  /*10780*/  UIADD3 UR32, UR8, 0x10400, URZ ;  /* 0x0001040008207890 */ /* 0x000fe4000fffe03f */
[----:B------:R-:W-:-:S07]  /*10790*/  UIADD3 UR8, UR8, 0x14400, URZ ;  /* 0x0001440008087890 */ /* 0x000fce000fffe03f */
[----:B------:R2:W-:Y:S02]  /*107a0*/  UTMALDG.4D [UR32], [UR4], desc[UR6] ;  /* 0x00000620040075b4 */ /* 0x0005e40008019000 */
[----:B------:R2:W-:Y:S01]  /*107b0*/  UTMALDG.4D [UR8], [UR4], desc[UR6] ;  /* 0x00000608040075b4 */ /* 0x0005e20008019000 */
[----:B------:R-:W3:Y:S02]  /*107c0*/  SYNCS.PHASECHK.TRANS64.TRYWAIT P0, [R4+URZ+0x38840], R3 ;  /* 0x03884003040075a7 */ /* 0x000ee4000800017f */
[----:B--23--:R-:W-:Y:S05]  /*107d0*/  @!P0 BRA `(.L_x_221) ;  /* 0x0000004000148947 */ /* 0x00cfea0003800000 */
.L_x_293:
[----:B------:R-:W-:Y:S05]  /*107e0*/  @P1 BRA `(.L_x_222) ;  /* 0x00000000001c1947 */ /* 0x000fea0003800000 */
[----:B------:R-:W3:Y:S01]  /*107f0*/  S2R R5, SR_TID.X ;  /* 0x0000000000057919 */ /* 0x000ee20000002100 */
[----:B0-2---:R-:W-:-:S04]  /*10800*/  IMAD.MOV.U32 R3, RZ, RZ, 0x8000 ;  /* 0x00008000ff037424 */ /* 0x005fc800078e00ff */
[----:B------:R4:W-:Y:S01]  /*10810*/  SYNCS.ARRIVE.TRANS64 RZ, [R4+URZ+0x38830], R3 ;  /* 0x0388300304ff79a7 */ /* 0x0009e2000800003f */
[----:B---3--:R-:W-:-:S04]  /*10820*/  LOP3.LUT R5, R5, 0x1f, RZ, 0xc0, !PT ;  /* 0x0000001f05057812 */ /* 0x008fc800078ec0ff */
[----:B------:R-:W-:-:S13]  /*10830*/  ISETP.NE.AND P0, PT, R5, RZ, PT ;  /* 0x000000ff0500720c */ /* 0x000fda0003f05270 */
[----:B----4-:R-:W-:Y:S05]  /*10840*/  @!P0 BRA `(.L_x_222) ;  /* 0x0000000000048947 */ /* 0x010fea0003800000 */
[----:B------:R-:W-:Y:S01]  /*10850*/  BPT.TRAP 0x1 ;  /* 0x000000040000795c */ /* 0x000fe20000300000 */
.L_x_222:
[----:B0-2---:R-:W2:Y:S01]  /*10860*/  LDL.LU R3, [R1+0x24] ;  /* 0x0000240001037983 */ /* 0x005ea20000300800 */
[----:B------:R-:W-:Y:S01]  /*10870*/  R2UR UR8, R2 ;  /* 0x00000000020872ca */ /* 0x000fe200000e0000 */
[----:B------:R-:W-:Y:S01]  /*10880*/  UIADD3 UR4, UP0, UR52, 0x370, URZ ;  /* 0x0000037034047890 */ /* 0x000fe2000ff1e03f */
[----:B------:R-:W-:Y:S01]  /*10890*/  R2UR UR17, R4 ;  /* 0x00000000041172ca */ /* 0x000fe200000e0000 */
[----:B------:R-:W-:Y:S01]  /*108a0*/  UMOV UR6, 0x0 ;  /* 0x0000000000067882 */ /* 0x000fe20000000000 */
[----:B------:R-:W-:Y:S01]  /*108b0*/  PLOP3.LUT P0, PT, PT, PT, PT, 0x80, 0x0 ;  /* 0x000000000000781c */ /* 0x000fe20003f0f070 */
[----:B------:R-:W-:Y:S01]  /*108c0*/  UIADD3.X UR5, URZ, UR53, URZ, UP0, !UPT ;  /* 0x000000353f057290 */ /* 0x000fe200087fe43f */
[----:B------:R-:W-:Y:S01]  /*108d0*/  R2UR UR19, R0 ;  /* 0x00000000001372ca */ /* 0x000fe200000e0000 */
[----:B------:R-:W-:Y:S01]  /*108e0*/  UMOV UR7, 0x14f00000 ;  /* 0x14f0000000077882 */ /* 0x000fe20000000000 */
[----:B------:R-:W-:Y:S01]  /*108f0*/  R2UR UR21, R16 ;  /* 0x00000000101572ca */ /* 0x000fe200000e0000 */
[----:B------:R-:W-:Y:S01]  /*10900*/  UMOV UR18, URZ ;  /* 0x0000003f00127c82 */ /* 0x000fe20008000000 */
[----:B------:R-:W-:Y:S01]  /*10910*/  UMOV UR20, UR36 ;  /* 0x0000002400147c82 */ /* 0x000fe20008000000 */
[----:B------:R-:W-:Y:S01]  /*10920*/  UMOV UR10, 0x80 ;  /* 0x00000080000a7882 */ /* 0x000fe20000000000 */
[----:B------:R-:W-:Y:S01]  /*10930*/  UMOV UR12, UR36 ;  /* 0x00000024000c7c82 */ /* 0x000fe20008000000 */
[----:B------:R-:W-:-:S02]  /*10940*/  UIADD3 UR16, UR8, 0x28400, URZ ;  /* 0x0002840008107890 */ /* 0x000fc4000fffe03f */
[----:B------:R-:W-:Y:S02]  /*10950*/  UIADD3 UR17, UR17, 0x38830, URZ ;  /* 0x0003883011117890 */ /* 0x000fe4000fffe03f */
[----:B------:R-:W-:Y:S02]  /*10960*/  UIADD3 UR8, UR8, 0x2c400, URZ ;  /* 0x0002c40008087890 */ /* 0x000fe4000fffe03f */
[----:B------:R-:W-:Y:S02]  /*10970*/  UMOV UR11, UR19 ;  /* 0x00000013000b7c82 */ /* 0x000fe40008000000 */
[----:B------:R-:W-:Y:S01]  /*10980*/  UMOV UR13, UR21 ;  /* 0x00000015000d7c82 */ /* 0x000fe20008000000 */
[----:B------:R-:W-:Y:S02]  /*10990*/  UMOV UR9, UR17 ;  /* 0x0000001100097c82 */ /* 0x000fe40008000000 */
[----:B------:R4:W-:Y:S02]  /*109a0*/  UTMALDG.4D [UR16], [UR4], desc[UR6] ;  /* 0x00000610040075b4 */ /* 0x0009e40008019000 */
[----:B------:R4:W-:Y:S01]  /*109b0*/  UTMALDG.4D [UR8], [UR4], desc[UR6] ;  /* 0x00000608040075b4 */ /* 0x0009e20008019000 */
[----:B--2---:R-:W-:-:S04]  /*109c0*/  LOP3.LUT R3, R3, 0xfffffffe, RZ, 0xc0, !PT ;  /* 0xfffffffe03037812 */ /* 0x004fc800078ec0ff */
[----:B------:R-:W-:-:S05]  /*109d0*/  @P0 LOP3.LUT R3, R3, 0x1, RZ, 0xfc, !PT ;  /* 0x0000000103030812 */ /* 0x000fca00078efcff */
[----:B------:R4:W-:Y:S01]  /*109e0*/  STL [R1+0x24], R3 ;  /* 0x0000240301007387 */ /* 0x0009e20000100800 */
[----:B------:R-:W-:Y:S01]  /*109f0*/  NOP ;  /* 0x0000000000007918 */ /* 0x000fe20000000000 */
.L_x_216:
[----:B------:R-:W-:Y:S05]  /*10a00*/  WARPSYNC.ALL ;  /* 0x0000000000007948 */ /* 0x000fea0003800000 */
[----:B0-----:R-:W-:Y:S01]  /*10a10*/  VIADD R0, R19, 0x20400 ;  /* 0x0002040013007836 */ /* 0x001fe20000000000 */
[----:B----4-:R-:W-:Y:S01]  /*10a20*/  USHF.R.S32.HI UR4, URZ, 0x1f, UR48 ;  /* 0x0000001f3f047899 */ /* 0x010fe20008011430 */
[----:B------:R-:W-:Y:S03]  /*10a30*/  BAR.SYNC.DEFER_BLOCKING 0x8, 0x180 ;  /* 0x0206000000007b1d */ /* 0x000fe60000010000 */
[----:B------:R-:W-:-:S03]  /*10a40*/  LOP3.LUT P0, RZ, R0, 0x3ff, RZ, 0xc0, !PT ;  /* 0x000003ff00ff7812 */ /* 0x000fc6000780c0ff */
[----:B------:R-:W-:Y:S01]  /*10a50*/  ULDC.64 UR6, c[0x0][0x298] ;  /* 0x0000a60000067ab9 */ /* 0x000fe20000000a00 */
[----:B------:R-:W-:Y:S01]  /*10a60*/  ULDC.64 UR8, c[0x0][0xa00] ;  /* 0x0002800000087ab9 */ /* 0x000fe20000000a00 */
[----:B------:R-:W-:Y:S01]  /*10a70*/  UIMAD UR4, UR4, UR6, URZ ;  /* 0x00000006040472a4 */ /* 0x000fe2000f8e023f */
[----:B------:R-:W-:Y:S01]  /*10a80*/  BSSY B6, `(.L_x_223) ;  /* 0x0000019000067945 */ /* 0x000fe20003800000 */
[----:B------:R-:W-:Y:S02]  /*10a90*/  UISETP.NE.U32.AND UP0, UPT, UR8, URZ, UPT ;  /* 0x0000003f0800728c */ /* 0x000fe4000bf05070 */
[----:B------:R-:W-:Y:S02]  /*10aa0*/  UIMAD.WIDE.U32 UR44, UR48, UR6, URZ ;  /* 0x00000006302c72a5 */ /* 0x000fe4000f8e003f */
[----:B------:R-:W-:Y:S02]  /*10ab0*/  UIMAD UR4, UR48, UR7, UR4 ;  /* 0x00000007300472a4 */ /* 0x000fe4000f8e0204 */
[----:B------:R-:W-:-:S02]  /*10ac0*/  UISETP.NE.AND.EX UP0, UPT, UR9, URZ, UPT, UP0 ;  /* 0x0000003f0900728c */ /* 0x000fc4000bf05300 */
[----:B------:R-:W-:Y:S02]  /*10ad0*/  UIADD3 UR37, UR45, UR4, URZ ;  /* 0x000000042d257290 */ /* 0x000fe4000fffe03f */
[----:B------:R-:W-:Y:S02]  /*10ae0*/  USEL UR47, UR47, URZ, !UP0 ;  /* 0x0000003f2f2f7287 */ /* 0x000fe4000c000000 */
[----:B------:R-:W-:Y:S01]  /*10af0*/  USEL UR46, UR46, URZ, !UP0 ;  /* 0x0000003f2e2e7287 */ /* 0x000fe2000c000000 */
[----:B------:R-:W-:Y:S11]  /*10b00*/  @!P0 BRA `(.L_x_224) ;  /* 0x0000000000408947 */ /* 0x000ff60003800000 */
        /* <DEDUP_REMOVED lines=11> */
[----:B---3--:R-:W-:Y:S02]  /*10bc0*/  IMAD.MOV.U32 R8, RZ, RZ, 0x70 ;  /* 0x00000070ff087424 */ /* 0x008fe400078e00ff */
[----:B------:R-:W-:Y:S02]  /*10bd0*/  IMAD.MOV.U32 R12, RZ, RZ, 0x1 ;  /* 0x00000001ff0c7424 */ /* 0x000fe400078e00ff */
[----:B------:R-:W-:-:S07]  /*10be0*/  IMAD.MOV.U32 R13, RZ, RZ, RZ ;  /* 0x000000ffff0d7224 */ /* 0x000fce00078e00ff */
[----:B------:R-:W-:-:S07]  /*10bf0*/  LEPC R20, `(.L_x_224) ;  /* 0x000000001014794e */ /* 0x000fce0000000000 */
[----:B01----:R-:W-:Y:S05]  /*10c00*/  CALL.ABS.NOINC R2 ;  /* 0x0000000002007343 */ /* 0x003fea0003c00000 */
.L_x_224:
[----:B------:R-:W-:Y:S05]  /*10c10*/  BSYNC B6 ;  /* 0x0000000000067941 */ /* 0x000fea0003800000 */
.L_x_223:
[----:B------:R-:W2:Y:S01]  /*10c20*/  LDL.LU R0, [R1+0x14] ;  /* 0x0000140001007983 */ /* 0x000ea20000300800 */
[----:B------:R-:W0:Y:S01]  /*10c30*/  LDC R6, c[0x0][0x448] ;  /* 0x00011200ff067b82 */ /* 0x000e220000000800 */
[----:B------:R-:W-:Y:S01]  /*10c40*/  ULDC.64 UR6, c[0x0][0x2d8] ;  /* 0x0000b60000067ab9 */ /* 0x000fe20000000a00 */
[----:B------:R-:W4:Y:S01]  /*10c50*/  S2R R2, SR_TID.X ;  /* 0x0000000000027919 */ /* 0x000f220000002100 */
[----:B------:R-:W-:Y:S01]  /*10c60*/  UMOV UR4, UR44 ;  /* 0x0000002c00047c82 */ /* 0x000fe20008000000 */
[----:B------:R-:W-:Y:S01]  /*10c70*/  UMOV UR5, UR37 ;  /* 0x0000002500057c82 */ /* 0x000fe20008000000 */
[----:B------:R-:W-:Y:S01]  /*10c80*/  ULDC.64 UR8, c[0x0][0x2e0] ;  /* 0x0000b80000087ab9 */ /* 0x000fe20000000a00 */
[----:B---3--:R3:W5:Y:S01]  /*10c90*/  LDL R9, [R1+0x30] ;  /* 0x0000300001097983 */ /* 0x0087620000100800 */
[----:B0-----:R-:W-:Y:S02]  /*10ca0*/  ISETP.NE.AND P0, PT, R6, 0x1, PT ;  /* 0x000000010600780c */ /* 0x001fe40003f05270 */
[C---:B----4-:R-:W-:Y:S01]  /*10cb0*/  LOP3.LUT R3, R2.reuse, 0x7f, RZ, 0xc0, !PT ;  /* 0x0000007f02037812 */ /* 0x050fe200078ec0ff */
[----:B------:R-:W-:-:S10]  /*10cc0*/  IMAD.SHL.U32 R2, R2, 0x10, RZ ;  /* 0x0000001002027824 */ /* 0x000fd400078e00ff */
[----:B------:R-:W0:Y:S01]  /*10cd0*/  @P0 LDC R4, c[0x0][0x450] ;  /* 0x00011400ff040b82 */ /* 0x000e220000000800 */
[----:B------:R-:W-:-:S04]  /*10ce0*/  SHF.R.U32.HI R3, RZ, 0x3, R3 ;  /* 0x00000003ff037819 */ /* 0x000fc80000011603 */
[----:B------:R-:W-:-:S03]  /*10cf0*/  LOP3.LUT R2, R3, 0x70, R2, 0xf8, !PT ;  /* 0x0000007003027812 */ /* 0x000fc600078ef802 */
[----:B------:R-:W4:Y:S01]  /*10d00*/  @P0 LDC R3, c[0x0][0x44c] ;  /* 0x00011300ff030b82 */ /* 0x000f220000000800 */
[----:B------:R-:W1:Y:S01]  /*10d10*/  S2R R8, SR_TID.X ;  /* 0x0000000000087919 */ /* 0x000e620000002100 */
[----:B------:R-:W-:Y:S01]  /*10d20*/  UIMAD.WIDE.U32 UR4, UR36, UR6, UR4 ;  /* 0x00000006240472a5 */ /* 0x000fe2000f8e0004 */
[----:B------:R-:W3:Y:S03]  /*10d30*/  S2R R7, SR_TID.X ;  /* 0x0000000000077919 */ /* 0x000ee60000002100 */
[----:B------:R-:W-:Y:S02]  /*10d40*/  UIMAD UR5, UR36, UR7, UR5 ;  /* 0x00000007240572a4 */ /* 0x000fe4000f8e0205 */
[----:B------:R-:W-:Y:S02]  /*10d50*/  UIMAD UR6, UR46, UR8, URZ ;  /* 0x000000082e0672a4 */ /* 0x000fe4000f8e023f */
[----:B------:R-:W-:-:S02]  /*10d60*/  UIMAD.WIDE.U32 UR4, UR47, UR8, UR4 ;  /* 0x000000082f0472a5 */ /* 0x000fc4000f8e0004 */
[----:B------:R-:W-:-:S03]  /*10d70*/  UIMAD UR6, UR47, UR9, UR6 ;  /* 0x000000092f0672a4 */ /* 0x000fc6000f8e0206 */
[----:B------:R-:W-:Y:S01]  /*10d80*/  ULDC.64 UR8, c[0x0][0x2d0] ;  /* 0x0000b40000087ab9 */ /* 0x000fe20000000a00 */
[----:B------:R-:W-:Y:S01]  /*10d90*/  UIADD3 UR5, UR5, UR6, URZ ;  /* 0x0000000605057290 */ /* 0x000fe2000fffe03f */
[----:B-1----:R-:W-:Y:S02]  /*10da0*/  IMAD.SHL.U32 R8, R8, 0x10, RZ ;  /* 0x0000001008087824 */ /* 0x002fe400078e00ff */
[----:B---3--:R-:W-:-:S03]  /*10db0*/  IMAD.SHL.U32 R10, R7, 0x10, RZ ;  /* 0x00000010070a7824 */ /* 0x008fc600078e00ff */
[----:B------:R-:W-:Y:S02]  /*10dc0*/  LOP3.LUT R8, R8, 0x70, RZ, 0xc0, !PT ;  /* 0x0000007008087812 */ /* 0x000fe400078ec0ff */
[----:B------:R-:W-:Y:S02]  /*10dd0*/  LOP3.LUT R10, R10, 0x70, RZ, 0xc0, !PT ;  /* 0x000000700a0a7812 */ /* 0x000fe400078ec0ff */
[----:B------:R-:W-:Y:S01]  /*10de0*/  LOP3.LUT R8, R8, 0x80, RZ, 0xfc, !PT ;  /* 0x0000008008087812 */ /* 0x000fe200078efcff */
[----:B--2---:R-:W-:-:S05]  /*10df0*/  IMAD.SHL.U32 R5, R0, 0x80, RZ ;  /* 0x0000008000057824 */ /* 0x004fca00078e00ff */
[----:B------:R-:W-:-:S05]  /*10e00*/  LOP3.LUT R0, R2, R5, RZ, 0xfc, !PT ;  /* 0x0000000502007212 */ /* 0x000fca00078efcff */
[----:B----4-:R-:W-:-:S04]  /*10e10*/  @P0 IMAD.HI.U32 R3, R0, R3, RZ ;  /* 0x0000000300030227 */ /* 0x010fc800078e00ff */
[----:B------:R-:W-:Y:S01]  /*10e20*/  IMAD.MOV.U32 R2, RZ, RZ, R0 ;  /* 0x000000ffff027224 */ /* 0x000fe200078e0000 */
[----:B0-----:R-:W-:-:S04]  /*10e30*/  @P0 SHF.R.U32.HI R2, RZ, R4, R3 ;  /* 0x00000004ff020219 */ /* 0x001fc80000011603 */
[--C-:B------:R-:W-:Y:S01]  /*10e40*/  SHF.R.S32.HI R4, RZ, 0x1f, R2.reuse ;  /* 0x0000001fff047819 */ /* 0x100fe20000011402 */
[----:B------:R-:W-:-:S04]  /*10e50*/  IMAD.MOV R3, RZ, RZ, -R2 ;  /* 0x000000ffff037224 */ /* 0x000fc800078e0a02 */
[----:B------:R-:W-:Y:S02]  /*10e60*/  IMAD R0, R6, R3, R0 ;  /* 0x0000000306007224 */ /* 0x000fe400078e0200 */
[----:B------:R-:W-:Y:S02]  /*10e70*/  IMAD R4, R4, UR8, RZ ;  /* 0x0000000804047c24 */ /* 0x000fe4000f8e02ff */
[----:B------:R-:W-:Y:S02]  /*10e80*/  IMAD.U32 R3, RZ, RZ, UR8 ;  /* 0x00000008ff037e24 */ /* 0x000fe4000f8e00ff */
[C---:B------:R-:W-:Y:S02]  /*10e90*/  IMAD R4, R2.reuse, UR9, R4 ;  /* 0x0000000902047c24 */ /* 0x040fe4000f8e0204 */
[----:B------:R-:W-:Y:S01]  /*10ea0*/  IMAD.WIDE.U32 R2, R2, R3, UR4 ;  /* 0x0000000402027e25 */ /* 0x000fe2000f8e0003 */
[----:B------:R-:W-:-:S03]  /*10eb0*/  ULDC.64 UR4, c[0x0][0x2c8] ;  /* 0x0000b20000047ab9 */ /* 0x000fc60000000a00 */
[----:B------:R-:W-:Y:S01]  /*10ec0*/  IMAD.IADD R3, R3, 0x1, R4 ;  /* 0x0000000103037824 */ /* 0x000fe200078e0204 */
[----:B------:R-:W-:Y:S01]  /*10ed0*/  SHF.R.S32.HI R4, RZ, 0x1f, R0 ;  /* 0x0000001fff047819 */ /* 0x000fe20000011400 */
[----:B------:R-:W-:-:S04]  /*10ee0*/  IMAD.WIDE.U32 R2, R0, UR4, R2 ;  /* 0x0000000400027c25 */ /* 0x000fc8000f8e0002 */
[----:B------:R-:W-:-:S04]  /*10ef0*/  IMAD R4, R4, UR4, RZ ;  /* 0x0000000404047c24 */ /* 0x000fc8000f8e02ff */
[----:B------:R-:W-:Y:S01]  /*10f00*/  IMAD R4, R0, UR5, R4 ;  /* 0x0000000500047c24 */ /* 0x000fe2000f8e0204 */
[----:B------:R-:W-:Y:S02]  /*10f10*/  ULDC.64 UR4, c[0x0][0x280] ;  /* 0x0000a00000047ab9 */ /* 0x000fe40000000a00 */
[----:B------:R-:W-:Y:S01]  /*10f20*/  IADD3 R0, P0, R2, UR4, RZ ;  /* 0x0000000402007c10 */ /* 0x000fe2000ff1e0ff */
[----:B------:R-:W-:Y:S02]  /*10f30*/  ULDC UR4, c[0x0][0x2b8] ;  /* 0x0000ae0000047ab9 */ /* 0x000fe40000000800 */
[----:B------:R-:W-:Y:S02]  /*10f40*/  ISETP.GE.AND P1, PT, R8, UR4, PT ;  /* 0x0000000408007c0c */ /* 0x000fe4000bf26270 */
[----:B------:R-:W-:Y:S02]  /*10f50*/  IADD3.X R2, R3, UR5, R4, P0, !PT ;  /* 0x0000000503027c10 */ /* 0x000fe400087fe404 */
[----:B------:R-:W-:Y:S01]  /*10f60*/  ISETP.GE.AND P0, PT, R10, UR4, PT ;  /* 0x000000040a007c0c */ /* 0x000fe2000bf06270 */
[----:B------:R-:W-:-:S03]  /*10f70*/  UMOV UR4, 0xffffffff ;  /* 0xffffffff00047882 */ /* 0x000fc60000000000 */
[----:B------:R-:W-:Y:S09]  /*10f80*/  BRA.DIV UR4, `(.L_x_225) ;  /* 0x0000003a043c7947 */ /* 0x000ff2000b800000 */
[----:B------:R-:W0:Y:S01]  /*10f90*/  S2R R7, SR_TID.X ;  /* 0x0000000000077919 */ /* 0x000e220000002100 */
[----:B------:R-:W-:Y:S02]  /*10fa0*/  IMAD R4, R18, R6, RZ ;  /* 0x0000000612047224 */ /* 0x000fe400078e02ff */
[----:B------:R-:W-:Y:S04]  /*10fb0*/  SHFL.IDX PT, R6, R2, RZ, 0x181f ;  /* 0x00181fff02067589 */ /* 0x000fe800000e0000 */
[----:B------:R-:W-:Y:S01]  /*10fc0*/  SHFL.IDX PT, R8, R2, 0x1, 0x181f ;  /* 0x00381f0002087f89 */ /* 0x000fe200000e0000 */
[----:B0-----:R-:W-:-:S04]  /*10fd0*/  LOP3.LUT R7, R7, 0x7f, RZ, 0xc0, !PT ;  /* 0x0000007f07077812 */ /* 0x001fc800078ec0ff */
[----:B------:R-:W-:-:S05]  /*10fe0*/  SHF.R.U32.HI R7, RZ, 0x3, R7 ;  /* 0x00000003ff077819 */ /* 0x000fca0000011607 */
[----:B------:R-:W-:Y:S02]  /*10ff0*/  IMAD.IADD R3, R7, 0x1, R5 ;  /* 0x0000000107037824 */ /* 0x000fe400078e0205 */
[----:B------:R-:W0:Y:S02]  /*11000*/  SHFL.IDX PT, R7, R0, RZ, 0x181f ;  /* 0x00181fff00077589 */ /* 0x000e2400000e0000 */
[C---:B------:R-:W-:Y:S01]  /*11010*/  VIADD R5, R3.reuse, 0x10 ;  /* 0x0000001003057836 */ /* 0x040fe20000000000 */
[----:B------:R-:W-:-:S04]  /*11020*/  ISETP.GE.AND P4, PT, R3, R4, PT ;  /* 0x000000040300720c */ /* 0x000fc80003f86270 */
[----:B------:R-:W-:Y:S02]  /*11030*/  ISETP.GE.AND P2, PT, R5, R4, PT ;  /* 0x000000040500720c */ /* 0x000fe40003f46270 */
[----:B------:R-:W1:Y:S07]  /*11040*/  SHFL.IDX PT, R5, R0, 0x1, 0x181f ;  /* 0x00381f0000057f89 */ /* 0x000e6e00000e0000 */
[----:B0-----:R-:W-:-:S05]  /*11050*/  @!P4 IADD3 R7, P3, R10, R7, RZ ;  /* 0x000000070a07c210 */ /* 0x001fca0007f7e0ff */
[----:B------:R-:W-:Y:S01]  /*11060*/  @!P4 IMAD.X R6, RZ, RZ, R6, P3 ;  /* 0x000000ffff06c224 */ /* 0x000fe200018e0606 */
[----:B-1----:R-:W-:-:S04]  /*11070*/  @!P2 IADD3 R5, P3, R10, R5, RZ ;  /* 0x000000050a05a210 */ /* 0x002fc80007f7e0ff */
[----:B------:R-:W-:-:S04]  /*11080*/  @!P4 LOP3.LUT R7, R7, R6, RZ, 0x3c, !PT ;  /* 0x000000060707c212 */ /* 0x000fc800078e3cff */
[----:B------:R-:W-:-:S04]  /*11090*/  @!P4 LOP3.LUT R6, R7, R6, RZ, 0x3c, !PT ;  /* 0x000000060706c212 */ /* 0x000fc800078e3cff */
[----:B------:R-:W-:-:S05]  /*110a0*/  @!P4 LOP3.LUT R7, R7, R6, RZ, 0x3c, !PT ;  /* 0x000000060707c212 */ /* 0x000fca00078e3cff */
[----:B-----5:R-:W-:Y:S04]  /*110b0*/  @!P4 LDGSTS.E.BYPASS.LTC128B.128 [R9+0x20400], desc[UR50][R6.64], !P0 ;  /* 0x204000000609cfae */ /* 0x020fe8000c101d72 */
[----:B------:R0:W-:Y:S02]  /*110c0*/  @!P4 LDGSTS.E.BYPASS.LTC128B.128 [R9+0x24400], desc[UR50][R6.64+0x80], !P1 ;  /* 0x244000800609cfae */ /* 0x0001e4000c901d72 */
[----:B0-----:R-:W-:-:S04]  /*110d0*/  @!P2 IMAD.X R6, RZ, RZ, R8, P3 ;  /* 0x000000ffff06a224 */ /* 0x001fc800018e0608 */
[----:B------:R-:W-:Y:S02]  /*110e0*/  @!P2 IMAD.MOV.U32 R7, RZ, RZ, R6 ;  /* 0x000000ffff07a224 */ /* 0x000fe400078e0006 */
[----:B------:R-:W-:Y:S02]  /*110f0*/  @!P2 IMAD.MOV.U32 R6, RZ, RZ, R5 ;  /* 0x000000ffff06a224 */ /* 0x000fe400078e0005 */
[----:B------:R-:W-:-:S03]  /*11100*/  VIADD R5, R3, 0x20 ;  /* 0x0000002003057836 */ /* 0x000fc60000000000 */
[----:B------:R-:W-:Y:S04]  /*11110*/  @!P2 LDGSTS.E.BYPASS.LTC128B.128 [R9+0x20c00], desc[UR50][R6.64], !P0 ;  /* 0x20c000000609afae */ /* 0x000fe8000c101d72 */
[----:B------:R0:W-:Y:S01]  /*11120*/  @!P2 LDGSTS.E.BYPASS.LTC128B.128 [R9+0x24c00], desc[UR50][R6.64+0x80], !P1 ;  /* 0x24c000800609afae */ /* 0x0001e2000c901d72 */
[----:B------:R-:W-:-:S03]  /*11130*/  ISETP.GE.AND P2, PT, R5, R4, PT ;  /* 0x000000040500720c */ /* 0x000fc60003f46270 */
[----:B------:R-:W-:Y:S04]  /*11140*/  SHFL.IDX PT, R5, R2, 0x2, 0x181f ;  /* 0x00581f0002057f89 */ /* 0x000fe800000e0000 */
[----:B0-----:R-:W0:Y:S06]  /*11150*/  SHFL.IDX PT, R6, R0, 0x2, 0x181f ;  /* 0x00581f0000067f89 */ /* 0x001e2c00000e0000 */
[----:B0-----:R-:W-:-:S05]  /*11160*/  @!P2 IADD3 R6, P3, R10, R6, RZ ;  /* 0x000000060a06a210 */ /* 0x001fca0007f7e0ff */
[----:B------:R-:W-:-:S04]  /*11170*/  @!P2 IMAD.X R5, RZ, RZ, R5, P3 ;  /* 0x000000ffff05a224 */ /* 0x000fc800018e0605 */
        /* <DEDUP_REMOVED lines=33> */
[----:B0-----:R-:W0:Y:S04]  /*11390*/  SHFL.IDX PT, R6, R0, 0x6, 0x181f ;  /* 0x00d81f0000067f89 */ /* 0x001e2800000e0000 */
[----:B------:R-:W1:Y:S02]  /*113a0*/  SHFL.IDX PT, R0, R0, 0x7, 0x181f ;  /* 0x00f81f0000007f89 */ /* 0x000e6400000e0000 */
[----:B0-----:R-:W-:-:S05]  /*113b0*/  @!P2 IADD3 R6, P3, R10, R6, RZ ;  /* 0x000000060a06a210 */ /* 0x001fca0007f7e0ff */
[----:B------:R-:W-:-:S04]  /*113c0*/  @!P2 IMAD.X R5, RZ, RZ, R5, P3 ;  /* 0x000000ffff05a224 */ /* 0x000fc800018e0605 */
[----:B------:R-:W-:Y:S02]  /*113d0*/  @!P2 IMAD.MOV.U32 R7, RZ, RZ, R5 ;  /* 0x000000ffff07a224 */ /* 0x000fe400078e0005 */
[----:B------:R0:W2:Y:S04]  /*113e0*/  SHFL.IDX PT, R5, R2, 0x7, 0x181f ;  /* 0x00f81f0002057f89 */ /* 0x0000a800000e0000 */
[----:B------:R0:W-:Y:S04]  /*113f0*/  @!P2 LDGSTS.E.BYPASS.LTC128B.128 [R9+0x23400], desc[UR50][R6.64], !P0 ;  /* 0x234000000609afae */ /* 0x0001e8000c101d72 */
[----:B-1----:R0:W-:Y:S02]  /*11400*/  @!P2 LDGSTS.E.BYPASS.LTC128B.128 [R9+0x27400], desc[UR50][R6.64+0x80], !P1 ;  /* 0x274000800609afae */ /* 0x0021e4000c901d72 */
.L_x_310:
[----:B------:R-:W-:Y:S01]  /*11410*/  VIADD R3, R3, 0x70 ;  /* 0x0000007003037836 */ /* 0x000fe20000000000 */
[----:B------:R-:W-:Y:S04]  /*11420*/  BSSY B0, `(.L_x_226) ;  /* 0x000000a000007945 */ /* 0x000fe80003800000 */
[----:B------:R-:W-:-:S13]  /*11430*/  ISETP.GE.AND P2, PT, R3, R4, PT ;  /* 0x000000040300720c */ /* 0x000fda0003f46270 */
[----:B------:R-:W-:Y:S05]  /*11440*/  @P2 BRA `(.L_x_227) ;  /* 0x00000000001c2947 */ /* 0x000fea0003800000 */
[----:B0-----:R-:W-:-:S05]  /*11450*/  IADD3 R2, P2, R10, R0, RZ ;  /* 0x000000000a027210 */ /* 0x001fca0007f5e0ff */
[----:B--2---:R-:W-:-:S05]  /*11460*/  IMAD.X R3, RZ, RZ, R5, P2 ;  /* 0x000000ffff037224 */ /* 0x004fca00010e0605 */
[----:B------:R-:W-:Y:S01]  /*11470*/  @!PT LDS RZ, [RZ] ;  /* 0x00000000fffff984 */ /* 0x000fe20000000800 */
[----:B------:R-:W-:Y:S01]  /*11480*/  @!PT LDS RZ, [RZ] ;  /* 0x00000000fffff984 */ /* 0x000fe20000000800 */
[----:B------:R-:W-:Y:S01]  /*11490*/  @!PT LDS RZ, [RZ] ;  /* 0x00000000fffff984 */ /* 0x000fe20000000800 */
[----:B------:R1:W-:Y:S04]  /*114a0*/  LDGSTS.E.BYPASS.LTC128B.128 [R9+0x23c00], desc[UR50][R2.64], !P0 ;  /* 0x23c0000002097fae */ /* 0x0003e8000c101d72 */
[----:B------:R1:W-:Y:S02]  /*114b0*/  LDGSTS.E.BYPASS.LTC128B.128 [R9+0x27c00], desc[UR50][R2.64+0x80], !P1 ;  /* 0x27c0008002097fae */ /* 0x0003e4000c901d72 */
.L_x_227:
[----:B------:R-:W-:Y:S05]  /*114c0*/  BSYNC B0 ;  /* 0x0000000000007941 */ /* 0x000fea0003800000 */
.L_x_226:
[----:B------:R-:W-:Y:S01]  /*114d0*/  NOP ;  /* 0x0000000000007918 */ /* 0x000fe20000000000 */
[----:B------:R-:W-:-:S13]  /*114e0*/  PLOP3.LUT P0, PT, PT, PT, PT, 0x80, 0x0 ;  /* 0x000000000000781c */ /* 0x000fda0003f0f070 */
.L_x_228:
[----:B------:R-:W-:Y:S02]  /*114f0*/  PLOP3.LUT P1, PT, P1, P0, PT, 0xa2, 0x0 ;  /* 0x000000000000781c */ /* 0x000fe40000f21472 */
[----:B------:R-:W-:-:S08]  /*11500*/  @P0 R2UR P1, UR4, R19 ;  /* 0x00000000130402ca */ /* 0x000fd00000020000 */
[----:B------:R-:W-:-:S05]  /*11510*/  @P0 PLOP3.LUT P0, PT, P1, PT, PT, 0x80, 0x0 ;  /* 0x000000000000081c */ /* 0x000fca0000f0f070 */
[----:B------:R-:W-:Y:S01]  /*11520*/  @!P1 SYNCS.ARRIVE.TRANS64.RED.A0T1 RZ, [UR4+0x38800], RZ ;  /* 0x038800ffffff99a7 */ /* 0x000fe20008200404 */
[----:B------:R-:W-:Y:S07]  /*11530*/  @!P1 ARRIVES.LDGSTSBAR.64.TRANSCNT [UR4+0x38800] ;  /* 0x03880000ff0099b0 */ /* 0x000fee0008000a84 */
[----:B------:R-:W-:Y:S05]  /*11540*/  @P0 BRA.U.ANY `(.L_x_228) ;  /* 0xfffffffd00e80947 */ /* 0x000fea000393ffff */
[----:B01----:R-:W3:Y:S02]  /*11550*/  LDL.LU R2, [R1+0x34] ;  /* 0x0000340001027983 */ /* 0x003ee40000300800 */
[----:B---3--:R-:W-:-:S05]  /*11560*/  VIADD R2, R2, 0x1 ;  /* 0x0000000102027836 */ /* 0x008fca0000000000 */
[----:B------:R0:W-:Y:S01]  /*11570*/  STL [R1+0x34], R2 ;  /* 0x0000340201007387 */ /* 0x0001e20000100800 */
[----:B------:R-:W-:-:S04]  /*11580*/  LEA.HI R0, R2, R2, RZ, 0x1 ;  /* 0x0000000202007211 */ /* 0x000fc800078f08ff */
[----:B------:R-:W-:-:S05]  /*11590*/  LOP3.LUT R0, R0, 0xfffffffe, RZ, 0xc0, !PT ;  /* 0xfffffffe00007812 */ /* 0x000fca00078ec0ff */
[----:B------:R-:W-:-:S05]  /*115a0*/  IMAD.IADD R0, R2, 0x1, -R0 ;  /* 0x0000000102007824 */ /* 0x000fca00078e0a00 */
[----:B------:R-:W-:Y:S01]  /*115b0*/  SHF.L.U32 R0, R0, 0x1f, RZ ;  /* 0x0000001f00007819 */ /* 0x000fe200000006ff */
[----:B------:R-:W-:Y:S01]  /*115c0*/  NOP ;  /* 0x0000000000007918 */ /* 0x000fe20000000000 */
[----:B------:R0:W-:Y:S01]  /*115d0*/  SYNCS.ARRIVE.TRANS64.A1T0 RZ, [R19+URZ+0x38800], RZ ;  /* 0x038800ff13ff79a7 */ /* 0x0001e2000810003f */
[----:B------:R-:W-:Y:S01]  /*115e0*/  BSSY B0, `(.L_x_229) ;  /* 0x0000003000007945 */ /* 0x000fe20003800000 */
[----:B------:R-:W1:Y:S03]  /*115f0*/  SYNCS.PHASECHK.TRANS64.TRYWAIT P0, [R19+URZ+0x38820], R0 ;  /* 0x03882000130075a7 */ /* 0x000e66000800017f */
[----:B01----:R-:W-:Y:S05]  /*11600*/  @!P0 BRA `(.L_x_230) ;  /* 0x0000003c00388947 */ /* 0x003fea0003800000 */
.L_x_311:
[----:B------:R-:W-:Y:S05]  /*11610*/  BSYNC B0 ;  /* 0x0000000000007941 */ /* 0x000fea0003800000 */
.L_x_229:
[----:B------:R-:W3:Y:S01]  /*11620*/  LDL R2, [R1+0x18] ;  /* 0x0000180001027983 */ /* 0x000ee20000100800 */
[----:B------:R-:W-:-:S05]  /*11630*/  VIADD R17, R17, 0xfffffffe ;  /* 0xfffffffe11117836 */ /* 0x000fca0000000000 */
[----:B---3--:R-:W-:-:S13]  /*11640*/  ISETP.GE.AND P0, PT, R17, R2, PT ;  /* 0x000000021100720c */ /* 0x008fda0003f06270 */
[----:B------:R-:W-:Y:S05]  /*11650*/  @!P0 BRA `(.L_x_231) ;  /* 0x0000001000bc8947 */ /* 0x000fea0003800000 */
[----:B0-----:R0:W5:Y:S04]  /*11660*/  LDL.LU R0, [R1+0x4] ;  /* 0x0000040001007983 */ /* 0x0011680000300800 */
[----:B------:R0:W5:Y:S02]  /*11670*/  LDL.LU R6, [R1] ;  /* 0x0000000001067983 */ /* 0x0001640000300800 */
.L_x_253:
[----:B------:R-:W3:Y:S01]  /*11680*/  LDL R2, [R1+0x24] ;  /* 0x0000240001027983 */ /* 0x000ee20000100800 */
[----:B-1---5:R-:W-:Y:S01]  /*11690*/  VIADD R3, R6, 0x1 ;  /* 0x0000000106037836 */ /* 0x022fe20000000000 */
[----:B------:R-:W-:Y:S05]  /*116a0*/  YIELD ;  /* 0x0000000000007946 */ /* 0x000fea0003800000 */
[C---:B------:R-:W-:Y:S01]  /*116b0*/  ISETP.NE.AND P0, PT, R3.reuse, 0x2, PT ;  /* 0x000000020300780c */ /* 0x040fe20003f05270 */
[----:B------:R-:W-:Y:S03]  /*116c0*/  BSSY B0, `(.L_x_232) ;  /* 0x000008a000007945 */ /* 0x000fe60003800000 */
[----:B------:R-:W-:-:S02]  /*116d0*/  SEL R9, R3, RZ, P0 ;  /* 0x000000ff03097207 */ /* 0x000fc40000000000 */
[----:B---3--:R-:W-:Y:S02]  /*116e0*/  LOP3.LUT P1, RZ, R2, 0x1, RZ, 0xc0, !PT ;  /* 0x0000000102ff7812 */ /* 0x008fe4000782c0ff */
[----:B------:R-:W-:-:S04]  /*116f0*/  SEL R2, RZ, 0x1, P0 ;  /* 0x00000001ff027807 */ /* 0x000fc80000000000 */
[----:B------:R-:W-:-:S05]  /*11700*/  LOP3.LUT R8, R0, R2, RZ, 0x3c, !PT ;  /* 0x0000000200087212 */ /* 0x000fca00078e3cff */
[----:B------:R1:W-:Y:S04]  /*11710*/  STL [R1+0x4], R8 ;  /* 0x0000040801007387 */ /* 0x0003e80000100800 */
[----:B------:R1:W-:Y:S01]  /*11720*/  STL [R1], R9 ;  /* 0x0000000901007387 */ /* 0x0003e20000100800 */
[----:B------:R-:W-:Y:S05]  /*11730*/  @!P1 BRA `(.L_x_233) ;  /* 0x0000000800089947 */ /* 0x000fea0003800000 */
[----:B------:R-:W-:Y:S01]  /*11740*/  ULDC.64 UR4, c[0x0][0x418] ;  /* 0x0001060000047ab9 */ /* 0x000fe20000000a00 */
[----:B------:R-:W-:Y:S01]  /*11750*/  IMAD.MOV.U32 R7, RZ, RZ, R17 ;  /* 0x000000ffff077224 */ /* 0x000fe200078e0011 */
[----:B------:R-:W-:-:S04]  /*11760*/  ISETP.NE.U32.AND P0, PT, RZ, UR4, PT ;  /* 0x00000004ff007c0c */ /* 0x000fc8000bf05070 */
[----:B------:R-:W-:-:S13]  /*11770*/  ISETP.NE.AND.EX P0, PT, RZ, UR5, PT, P0 ;  /* 0x00000005ff007c0c */ /* 0x000fda000bf05300 */
[----:B------:R-:W-:Y:S05]  /*11780*/  @!P0 BRA `(.L_x_234) ;  /* 0x00000000004c8947 */ /* 0x000fea0003800000 */
[----:B------:R-:W3:Y:S01]  /*11790*/  LDL R10, [R1+0x1c] ;  /* 0x00001c00010a7983 */ /* 0x000ee20000100800 */
[----:B------:R-:W4:Y:S01]  /*117a0*/  LDC R7, c[0x0][0x43c] ;  /* 0x00010f00ff077b82 */ /* 0x000f220000000800 */
[----:B------:R-:W-:Y:S02]  /*117b0*/  ULDC.64 UR6, c[0x0][0x428] ;  /* 0x00010a0000067ab9 */ /* 0x000fe40000000a00 */
[----:B--2---:R-:W2:Y:S01]  /*117c0*/  LDL R5, [R1+0x8] ;  /* 0x0000080001057983 */ /* 0x004ea20000100800 */
[----:B----4-:R-:W-:-:S13]  /*117d0*/  ISETP.NE.AND P0, PT, R7, 0x1, PT ;  /* 0x000000010700780c */ /* 0x010fda0003f05270 */
[----:B------:R-:W4:Y:S02]  /*117e0*/  @P0 LDC.64 R2, c[0x0][0x440] ;  /* 0x00011000ff020b82 */ /* 0x000f240000000a00 */
[----:B----4-:R-:W-:-:S04]  /*117f0*/  @P0 IMAD.HI.U32 R4, R17, R2, RZ ;  /* 0x0000000211040227 */ /* 0x010fc800078e00ff */
[----:B------:R-:W-:Y:S01]  /*11800*/  IMAD.MOV.U32 R2, RZ, RZ, R17 ;  /* 0x000000ffff027224 */ /* 0x000fe200078e0011 */
[----:B------:R-:W-:-:S05]  /*11810*/  @P0 SHF.R.U32.HI R2, RZ, R3, R4 ;  /* 0x00000003ff020219 */ /* 0x000fca0000011604 */
[----:B------:R-:W-:-:S04]  /*11820*/  IMAD.MOV R3, RZ, RZ, -R2 ;  /* 0x000000ffff037224 */ /* 0x000fc800078e0a02 */
[----:B------:R-:W-:Y:S01]  /*11830*/  IMAD R7, R7, R3, R17 ;  /* 0x0000000307077224 */ /* 0x000fe200078e0211 */
[----:B------:R-:W-:Y:S01]  /*11840*/  SHF.R.S32.HI R3, RZ, 0x1f, R2 ;  /* 0x0000001fff037819 */ /* 0x000fe20000011402 */
[----:B---3--:R-:W-:-:S04]  /*11850*/  IMAD R4, R10, UR6, RZ ;  /* 0x000000060a047c24 */ /* 0x008fc8000f8e02ff */
[C---:B--2---:R-:W-:Y:S02]  /*11860*/  IMAD R4, R5.reuse, UR7, R4 ;  /* 0x0000000705047c24 */ /* 0x044fe4000f8e0204 */
[----:B------:R-:W-:-:S04]  /*11870*/  IMAD.WIDE.U32 R2, R5, UR6, R2 ;  /* 0x0000000605027c25 */ /* 0x000fc8000f8e0002 */
[----:B------:R-:W-:Y:S01]  /*11880*/  IMAD.IADD R3, R4, 0x1, R3 ;  /* 0x0000000104037824 */ /* 0x000fe200078e0203 */
[----:B------:R-:W-:-:S04]  /*11890*/  LEA R4, P0, R2, UR4, 0x2 ;  /* 0x0000000402047c11 */ /* 0x000fc8000f8010ff */
[----:B------:R-:W-:-:S05]  /*118a0*/  LEA.HI.X R5, R2, UR5, R3, 0x2, P0 ;  /* 0x0000000502057c11 */ /* 0x000fca00080f1403 */
[----:B------:R3:W5:Y:S04]  /*118b0*/  LDG.E R16, desc[UR50][R4.64] ;  /* 0x0000003204107981 */ /* 0x000768000c1e1900 */
.L_x_234:
[----:B---3--:R-:W-:Y:S01]  /*118c0*/  IMAD R4, R9, 0x8, R19 ;  /* 0x0000000809047824 */ /* 0x008fe200078e0213 */
[----:B------:R-:W-:Y:S01]  /*118d0*/  SHF.L.U32 R3, R8, 0x1f, RZ ;  /* 0x0000001f08037819 */ /* 0x000fe200000006ff */
[----:B------:R-:W3:Y:S01]  /*118e0*/  S2R R2, SR_TID.X ;  /* 0x0000000000027919 */ /* 0x000ee20000002100 */
[----:B------:R-:W-:Y:S02]  /*118f0*/  BSSY B1, `(.L_x_235) ;  /* 0x0000005000017945 */ /* 0x000fe40003800000 */
[----:B------:R-:W4:Y:S01]  /*11900*/  SYNCS.PHASECHK.TRANS64.TRYWAIT P0, [R4+URZ+0x38880], R3 ;  /* 0x03888003040075a7 */ /* 0x000f22000800017f */
[----:B---3--:R-:W-:-:S04]  /*11910*/  LOP3.LUT R2, R2, 0x7f, RZ, 0xc0, !PT ;  /* 0x0000007f02027812 */ /* 0x008fc800078ec0ff */
[----:B------:R-:W-:Y:S01]  /*11920*/  ISETP.NE.AND P1, PT, R2, RZ, PT ;  /* 0x000000ff0200720c */ /* 0x000fe20003f25270 */
[----:B----4-:R-:W-:-:S12]  /*11930*/  @!P0 BRA `(.L_x_236) ;  /* 0x0000003800808947 */ /* 0x010fd80003800000 */
.L_x_312:
[----:B------:R-:W-:Y:S05]  /*11940*/  BSYNC B1 ;  /* 0x0000000000017941 */ /* 0x000fea0003800000 */
.L_x_235:
[----:B------:R-:W-:Y:S04]  /*11950*/  BSSY B1, `(.L_x_237) ;  /* 0x0000009000017945 */ /* 0x000fe80003800000 */
[----:B------:R-:W-:Y:S05]  /*11960*/  @P1 BRA `(.L_x_238) ;  /* 0x00000000001c1947 */ /* 0x000fea0003800000 */
[----:B------:R-:W2:Y:S02]  /*11970*/  S2R R2, SR_TID.X ;  /* 0x0000000000027919 */ /* 0x000ea40000002100 */
[----:B--2---:R-:W-:Y:S01]  /*11980*/  LOP3.LUT R5, R2, 0x1f, RZ, 0xc0, !PT ;  /* 0x0000001f02057812 */ /* 0x004fe200078ec0ff */
[----:B------:R-:W-:-:S03]  /*11990*/  IMAD.MOV.U32 R2, RZ, RZ, 0x8000 ;  /* 0x00008000ff027424 */ /* 0x000fc600078e00ff */
[----:B------:R-:W-:Y:S01]  /*119a0*/  ISETP.NE.AND P0, PT, R5, RZ, PT ;  /* 0x000000ff0500720c */ /* 0x000fe20003f05270 */
[----:B------:R4:W-:-:S12]  /*119b0*/  SYNCS.ARRIVE.TRANS64 RZ, [R4+URZ+0x38870], R2 ;  /* 0x0388700204ff79a7 */ /* 0x0009d8000800003f */
[----:B----4-:R-:W-:Y:S05]  /*119c0*/  @!P0 BRA `(.L_x_238) ;  /* 0x0000000000048947 */ /* 0x010fea0003800000 */
[----:B------:R-:W-:Y:S01]  /*119d0*/  BPT.TRAP 0x1 ;  /* 0x000000040000795c */ /* 0x000fe20000300000 */
.L_x_238:
[----:B------:R-:W-:Y:S05]  /*119e0*/  BSYNC B1 ;  /* 0x0000000000017941 */ /* 0x000fea0003800000 */
.L_x_237:
[----:B------:R-:W4:Y:S01]  /*119f0*/  LDL R2, [R1] ;  /* 0x0000000001027983 */ /* 0x000f220000100800 */
[----:B------:R-:W-:Y:S01]  /*11a00*/  IMAD.MOV.U32 R11, RZ, RZ, RZ ;  /* 0x000000ffff0b7224 */ /* 0x000fe200078e00ff */
[----:B------:R-:W-:Y:S01]  /*11a10*/  UIADD3 UR4, UP0, UR52, 0x470, URZ ;  /* 0x0000047034047890 */ /* 0x000fe2000ff1e03f */
[----:B------:R-:W-:Y:S01]  /*11a20*/  PLOP3.LUT P0, PT, PT, PT, PT, 0x80, 0x0 ;  /* 0x000000000000781c */ /* 0x000fe20003f0f070 */
[----:B--2---:R-:W-:Y:S01]  /*11a30*/  VIADD R5, R4, 0x38870 ;  /* 0x0003887004057836 */ /* 0x004fe20000000000 */
[----:B------:R-:W-:Y:S01]  /*11a40*/  LEA R7, R7, UR40, 0x7 ;  /* 0x0000002807077c11 */ /* 0x000fe2000f8e38ff */
[----:B------:R-:W-:Y:S01]  /*11a50*/  UIADD3.X UR5, URZ, UR53, URZ, UP0, !UPT ;  /* 0x000000353f057290 */ /* 0x000fe200087fe43f */
[----:B------:R-:W-:Y:S01]  /*11a60*/  R2UR UR10, R11 ;  /* 0x000000000b0a72ca */ /* 0x000fe200000e0000 */
[----:B------:R-:W-:Y:S01]  /*11a70*/  UMOV UR6, 0x0 ;  /* 0x0000000000067882 */ /* 0x000fe20000000000 */
[----:B------:R-:W-:Y:S01]  /*11a80*/  UMOV UR7, 0x14f00000 ;  /* 0x14f0000000077882 */ /* 0x000fe20000000000 */
[----:B----4-:R-:W-:-:S04]  /*11a90*/  IMAD R2, R2, 0x8000, R19 ;  /* 0x0000800002027824 */ /* 0x010fc800078e0213 */
[----:B-1----:R-:W-:-:S08]  /*11aa0*/  VIADD R8, R2, 0x10400 ;  /* 0x0001040002087836 */ /* 0x002fd00000000000 */
.L_x_239:
[----:B------:R-:W-:-:S13]  /*11ab0*/  @P0 ELECT P2, URZ, PT ;  /* 0x00000000003f082f */ /* 0x000fda0003840000 */
[----:B-----5:R-:W-:Y:S01]  /*11ac0*/  @P2 R2UR UR13, R16 ;  /* 0x00000000100d22ca */ /* 0x020fe200000e0000 */
[----:B------:R-:W-:Y:S01]  /*11ad0*/  UMOV UR12, UR36 ;  /* 0x00000024000c7c82 */ /* 0x000fe20008000000 */
[----:B------:R-:W-:Y:S02]  /*11ae0*/  @P2 R2UR UR11, R7 ;  /* 0x00000000070b22ca */ /* 0x000fe400000e0000 */
[----:B------:R-:W-:Y:S02]  /*11af0*/  @P2 R2UR UR9, R5 ;  /* 0x00000000050922ca */ /* 0x000fe400000e0000 */
[----:B------:R-:W-:Y:S02]  /*11b00*/  @P2 R2UR UR8, R8 ;  /* 0x00000000080822ca */ /* 0x000fe400000e0000 */
[----:B------:R-:W-:Y:S02]  /*11b10*/  @P2 PLOP3.LUT P0, PT, P2, PT, PT, 0x8, 0x0 ;  /* 0x000000000000281c */ /* 0x000fe4000170e170 */
[----:B------:R-:W-:-:S09]  /*11b20*/  PLOP3.LUT P2, PT, PT, PT, PT, 0x8, 0x0 ;  /* 0x000000000000781c */ /* 0x000fd20003f4e170 */
[----:B------:R1:W-:Y:S02]  /*11b30*/  UTMALDG.4D [UR8], [UR4], desc[UR6] ;  /* 0x00000608040075b4 */ /* 0x0003e40008019000 */
[----:B-1----:R-:W-:Y:S05]  /*11b40*/  @P0 BRA.U.ANY `(.L_x_239) ;  /* 0xfffffffd00d80947 */ /* 0x002fea000393ffff */
[----:B------:R-:W-:Y:S01]  /*11b50*/  IMAD.MOV.U32 R10, RZ, RZ, 0x80 ;  /* 0x00000080ff0a7424 */ /* 0x000fe200078e00ff */
[----:B------:R-:W-:Y:S01]  /*11b60*/  PLOP3.LUT P0, PT, PT, PT, PT, 0x80, 0x0 ;  /* 0x000000000000781c */ /* 0x000fe20003f0f070 */
[----:B------:R-:W-:Y:S01]  /*11b70*/  VIADD R8, R2, 0x14400 ;  /* 0x0001440002087836 */ /* 0x000fe20000000000 */
[----:B------:R-:W-:Y:S01]  /*11b80*/  UMOV UR6, 0x0 ;  /* 0x0000000000067882 */ /* 0x000fe20000000000 */
[----:B------:R-:W-:Y:S01]  /*11b90*/  UMOV UR7, 0x14f00000 ;  /* 0x14f0000000077882 */ /* 0x000fe20000000000 */
[----:B------:R-:W-:-:S15]  /*11ba0*/  R2UR UR10, R10 ;  /* 0x000000000a0a72ca */ /* 0x000fde00000e0000 */
.L_x_240:
[----:B------:R-:W-:-:S13]  /*11bb0*/  @P0 ELECT P2, URZ, PT ;  /* 0x00000000003f082f */ /* 0x000fda0003840000 */
[----:B------:R-:W-:Y:S01]  /*11bc0*/  @P2 R2UR UR13, R16 ;  /* 0x00000000100d22ca */ /* 0x000fe200000e0000 */
        /* <DEDUP_REMOVED lines=8> */
[----:B------:R-:W1:Y:S01]  /*11c50*/  SYNCS.PHASECHK.TRANS64.TRYWAIT P0, [R4+URZ+0x38840], R3 ;  /* 0x03884003040075a7 */ /* 0x000e62000800017f */
[----:B------:R-:W-:Y:S04]  /*11c60*/  BSSY B1, `(.L_x_241) ;  /* 0x0000002000017945 */ /* 0x000fe80003800000 */
[----:B-1----:R-:W-:Y:S05]  /*11c70*/  @!P0 BRA `(.L_x_242) ;  /* 0x0000003400c48947 */ /* 0x002fea0003800000 */
.L_x_313:
[----:B------:R-:W-:Y:S05]  /*11c80*/  BSYNC B1 ;  /* 0x0000000000017941 */ /* 0x000fea0003800000 */
.L_x_241:
[----:B------:R-:W-:Y:S01]  /*11c90*/  BSSY B1, `(.L_x_243) ;  /* 0x000000b000017945 */ /* 0x000fe20003800000 */
[----:B------:R-:W-:Y:S02]  /*11ca0*/  IMAD.MOV.U32 R8, RZ, RZ, 0x0 ;  /* 0x00000000ff087424 */ /* 0x000fe400078e00ff */
[----:B------:R-:W-:Y:S01]  /*11cb0*/  IMAD.MOV.U32 R9, RZ, RZ, 0x14f00000 ;  /* 0x14f00000ff097424 */ /* 0x000fe200078e00ff */
[----:B------:R-:W-:Y:S06]  /*11cc0*/  @P1 BRA `(.L_x_244) ;  /* 0x00000000001c1947 */ /* 0x000fec0003800000 */
[----:B------:R-:W2:Y:S01]  /*11cd0*/  S2R R5, SR_TID.X ;  /* 0x0000000000057919 */ /* 0x000ea20000002100 */
[----:B-1-3--:R-:W-:-:S04]  /*11ce0*/  IMAD.MOV.U32 R3, RZ, RZ, 0x8000 ;  /* 0x00008000ff037424 */ /* 0x00afc800078e00ff */
[----:B------:R4:W-:Y:S01]  /*11cf0*/  SYNCS.ARRIVE.TRANS64 RZ, [R4+URZ+0x38830], R3 ;  /* 0x0388300304ff79a7 */ /* 0x0009e2000800003f */
[----:B--2---:R-:W-:-:S04]  /*11d00*/  LOP3.LUT R5, R5, 0x1f, RZ, 0xc0, !PT ;  /* 0x0000001f05057812 */ /* 0x004fc800078ec0ff */
[----:B------:R-:W-:-:S13]  /*11d10*/  ISETP.NE.AND P0, PT, R5, RZ, PT ;  /* 0x000000ff0500720c */ /* 0x000fda0003f05270 */
[----:B----4-:R-:W-:Y:S05]  /*11d20*/  @!P0 BRA `(.L_x_244) ;  /* 0x0000000000048947 */ /* 0x010fea0003800000 */
[----:B------:R-:W-:Y:S01]  /*11d30*/  BPT.TRAP 0x1 ;  /* 0x000000040000795c */ /* 0x000fe20000300000 */
.L_x_244:
[----:B------:R-:W-:Y:S05]  /*11d40*/  BSYNC B1 ;  /* 0x0000000000017941 */ /* 0x000fea0003800000 */
.L_x_243:
[----:B------:R-:W-:Y:S01]  /*11d50*/  R2UR UR10, R11 ;  /* 0x000000000b0a72ca */ /* 0x000fe200000e0000 */
[----:B------:R-:W-:Y:S01]  /*11d60*/  UIADD3 UR4, UP0, UR52, 0x370, URZ ;  /* 0x0000037034047890 */ /* 0x000fe2000ff1e03f */
[----:B------:R-:W-:Y:S01]  /*11d70*/  R2UR UR6, R8 ;  /* 0x00000000080672ca */ /* 0x000fe200000e0000 */
[----:B-1-3--:R-:W-:Y:S01]  /*11d80*/  VIADD R4, R4, 0x38830 ;  /* 0x0003883004047836 */ /* 0x00afe20000000000 */
[----:B------:R-:W-:Y:S01]  /*11d90*/  R2UR UR7, R9 ;  /* 0x00000000090772ca */ /* 0x000fe200000e0000 */
[----:B------:R-:W-:Y:S01]  /*11da0*/  VIADD R3, R2, 0x28400 ;  /* 0x0002840002037836 */ /* 0x000fe20000000000 */
[----:B------:R-:W-:Y:S01]  /*11db0*/  PLOP3.LUT P0, PT, PT, PT, PT, 0x80, 0x0 ;  /* 0x000000000000781c */ /* 0x000fe20003f0f070 */
[----:B------:R-:W-:-:S12]  /*11dc0*/  UIADD3.X UR5, URZ, UR53, URZ, UP0, !UPT ;  /* 0x000000353f057290 */ /* 0x000fd800087fe43f */
.L_x_245:
        /* <DEDUP_REMOVED lines=10> */
[----:B------:R-:W-:Y:S01]  /*11e70*/  R2UR UR10, R10 ;  /* 0x000000000a0a72ca */ /* 0x000fe200000e0000 */
[----:B------:R-:W-:Y:S01]  /*11e80*/  VIADD R2, R2, 0x2c400 ;  /* 0x0002c40002027836 */ /* 0x000fe20000000000 */
[----:B------:R-:W-:Y:S02]  /*11e90*/  R2UR UR6, R8 ;  /* 0x00000000080672ca */ /* 0x000fe400000e0000 */
[----:B------:R-:W-:Y:S02]  /*11ea0*/  R2UR UR7, R9 ;  /* 0x00000000090772ca */ /* 0x000fe400000e0000 */
[----:B------:R-:W-:-:S13]  /*11eb0*/  PLOP3.LUT P0, PT, PT, PT, PT, 0x80, 0x0 ;  /* 0x000000000000781c */ /* 0x000fda0003f0f070 */
.L_x_246:
        /* <DEDUP_REMOVED lines=9> */
[----:B---3--:R-:W-:Y:S05]  /*11f50*/  @P0 BRA.U.ANY `(.L_x_246) ;  /* 0xfffffffd00d80947 */ /* 0x008fea000393ffff */
.L_x_233:
[----:B------:R-:W-:Y:S05]  /*11f60*/  BSYNC B0 ;  /* 0x0000000000007941 */ /* 0x000fea0003800000 */
.L_x_232:
[----:B------:R-:W-:-:S06]  /*11f70*/  UISETP.NE.AND UP0, UPT, UR39, 0x3, UPT ;  /* 0x000000032700788c */ /* 0x000fcc000bf05270 */
[----:B------:R-:W-:-:S13]  /*11f80*/  PLOP3.LUT P0, PT, PT, PT, UP0, 0x80, 0x0 ;  /* 0x000000000000781c */ /* 0x000fda0003f0f008 */
[----:B------:R-:W-:Y:S05]  /*11f90*/  @!P0 BRA `(.L_x_247) ;  /* 0x0000000000048947 */ /* 0x000fea0003800000 */
[----:B------:R-:W-:Y:S01]  /*11fa0*/  BPT.TRAP 0x1 ;  /* 0x000000040000795c */ /* 0x000fe20000300000 */
.L_x_247:
[----:B------:R-:W-:Y:S01]  /*11fb0*/  IMAD.U32 R2, RZ, RZ, UR42 ;  /* 0x0000002aff027e24 */ /* 0x000fe2000f8e00ff */
[----:B------:R-:W-:Y:S01]  /*11fc0*/  BSSY B0, `(.L_x_248) ;  /* 0x0000007000007945 */ /* 0x000fe20003800000 */
[----:B------:R-:W-:-:S03]  /*11fd0*/  IMAD R20, R6, 0x8, R19 ;  /* 0x0000000806147824 */ /* 0x000fc600078e0213 */
[----:B------:R-:W-:Y:S02]  /*11fe0*/  ISETP.NE.AND P1, PT, R2, 0x3, PT ;  /* 0x000000030200780c */ /* 0x000fe40003f25270 */
[----:B------:R-:W-:-:S04]  /*11ff0*/  LOP3.LUT R2, R0, 0x1, RZ, 0x3c, !PT ;  /* 0x0000000100027812 */ /* 0x000fc800078e3cff */
[----:B------:R-:W-:-:S04]  /*12000*/  SHF.L.U32 R2, R2, 0x1f, RZ ;  /* 0x0000001f02027819 */ /* 0x000fc800000006ff */
[----:B------:R-:W3:Y:S02]  /*12010*/  SYNCS.PHASECHK.TRANS64.TRYWAIT P0, [R20+URZ+0x38870], R2 ;  /* 0x03887002140075a7 */ /* 0x000ee4000800017f */
[----:B---3--:R-:W-:Y:S05]  /*12020*/  @!P0 BRA `(.L_x_249) ;  /* 0x0000003000ec8947 */ /* 0x008fea0003800000 */
.L_x_314:
[----:B------:R-:W-:Y:S05]  /*12030*/  BSYNC B0 ;  /* 0x0000000000007941 */ /* 0x000fea0003800000 */
.L_x_248:
[----:B------:R-:W-:Y:S05]  /*12040*/  @!P1 BRA `(.L_x_250) ;  /* 0x0000000000049947 */ /* 0x000fea0003800000 */
[----:B------:R-:W-:Y:S01]  /*12050*/  BPT.TRAP 0x1 ;  /* 0x000000040000795c */ /* 0x000fe20000300000 */
.L_x_250:
[----:B------:R-:W-:Y:S01]  /*12060*/  SHF.L.U32 R0, R0, 0x1f, RZ ;  /* 0x0000001f00007819 */ /* 0x000fe200000006ff */
[----:B------:R-:W-:-:S03]  /*12070*/  IMAD.SHL.U32 R3, R6, 0x8000, RZ ;  /* 0x0000800006037824 */ /* 0x000fc600078e00ff */
[----:B------:R-:W4:Y:S02]  /*12080*/  SYNCS.PHASECHK.TRANS64.TRYWAIT P0, [R20+URZ+0x38860], R0 ;  /* 0x03886000140075a7 */ /* 0x000f24000800017f */
[----:B----4-:R-:W-:Y:S05]  /*12090*/  @!P0 BRA `(.L_x_251) ;  /* 0x0000003000e48947 */ /* 0x010fea0003800000 */
.L_x_315:
[----:B---3--:R-:W4:Y:S04]  /*120a0*/  LDL R2, [R1+0x2c] ;  /* 0x00002c0001027983 */ /* 0x008f280000100800 */
[----:B------:R-:W3:Y:S04]  /*120b0*/  LDL R18, [R1+0x20] ;  /* 0x0000200001127983 */ /* 0x000ee80000100800 */
[----:B------:R-:W5:Y:S01]  /*120c0*/  LDL R12, [R1+0x28] ;  /* 0x00002800010c7983 */ /* 0x000f620000100800 */
[----:B------:R-:W-:Y:S05]  /*120d0*/  WARPSYNC.ALL ;  /* 0x0000000000007948 */ /* 0x000fea0003800000 */
[----:B----4-:R-:W-:-:S05]  /*120e0*/  LOP3.LUT R0, R3, R2, RZ, 0xfc, !PT ;  /* 0x0000000203007212 */ /* 0x010fca00078efcff */
[----:B------:R-:W-:-:S05]  /*120f0*/  IMAD.IADD R0, R19, 0x1, R0 ;  /* 0x0000000113007824 */ /* 0x000fca00078e0200 */
[----:B-1----:R-:W1:Y:S01]  /*12100*/  LDSM.16.MT88.4 R8, [R0+0x10400] ;  /* 0x010400000008783b */ /* 0x002e620000004200 */
[----:B---3--:R-:W-:Y:S01]  /*12110*/  IMAD.IADD R2, R18, 0x1, R0 ;  /* 0x0000000112027824 */ /* 0x008fe200078e0200 */
[C-C-:B-1----:R-:W-:Y:S02]  /*12120*/  PRMT R4, R8.reuse, 0x6420, R9.reuse ;  /* 0x0000642008047816 */ /* 0x142fe40000000009 */
[----:B--2---:R-:W-:Y:S02]  /*12130*/  PRMT R5, R8, 0x7531, R9 ;  /* 0x0000753108057816 */ /* 0x004fe40000000009 */
[C-C-:B------:R-:W-:Y:S02]  /*12140*/  PRMT R6, R10.reuse, 0x6420, R11.reuse ;  /* 0x000064200a067816 */ /* 0x140fe4000000000b */
[----:B------:R-:W-:Y:S02]  /*12150*/  PRMT R7, R10, 0x7531, R11 ;  /* 0x000075310a077816 */ /* 0x000fe4000000000b */
[----:B------:R-:W1:Y:S01]  /*12160*/  LDSM.16.MT88.4 R8, [R2+0x10400] ;  /* 0x010400000208783b */ /* 0x000e620000004200 */
[----:B-----5:R-:W-:-:S05]  /*12170*/  IADD3 R3, R19, R3, R12 ;  /* 0x0000000313037210 */ /* 0x020fca0007ffe00c */
[----:B------:R-:W-:Y:S01]  /*12180*/  STSM.16.M88.4 [R3+0x400], R4 ;  /* 0x0004000403007844 */ /* 0x000fe20000000200 */
[C-C-:B-1----:R-:W-:Y:S02]  /*12190*/  PRMT R12, R8.reuse, 0x6420, R9.reuse ;  /* 0x00006420080c7816 */ /* 0x142fe40000000009 */
[----:B------:R-:W-:Y:S02]  /*121a0*/  PRMT R13, R8, 0x7531, R9 ;  /* 0x00007531080d7816 */ /* 0x000fe40000000009 */
[C-C-:B------:R-:W-:Y:S02]  /*121b0*/  PRMT R14, R10.reuse, 0x6420, R11.reuse ;  /* 0x000064200a0e7816 */ /* 0x140fe4000000000b */
[----:B------:R-:W-:-:S05]  /*121c0*/  PRMT R15, R10, 0x7531, R11 ;  /* 0x000075310a0f7816 */ /* 0x000fca000000000b */
[----:B------:R-:W-:Y:S04]  /*121d0*/  STSM.16.M88.4 [R3+0x2400], R12 ;  /* 0x0024000c03007844 */ /* 0x000fe80000000200 */
[----:B------:R-:W1:Y:S02]  /*121e0*/  LDSM.16.MT88.4 R8, [R0+0x14400] ;  /* 0x014400000008783b */ /* 0x000e640000004200 */
[C-C-:B-1----:R-:W-:Y:S02]  /*121f0*/  PRMT R4, R8.reuse, 0x6420, R9.reuse ;  /* 0x0000642008047816 */ /* 0x142fe40000000009 */
[----:B------:R-:W-:Y:S02]  /*12200*/  PRMT R5, R8, 0x7531, R9 ;  /* 0x0000753108057816 */ /* 0x000fe40000000009 */
[----:B------:R-:W-:-:S02]  /*12210*/  PRMT R6, R10, 0x6420, R11 ;  /* 0x000064200a067816 */ /* 0x000fc4000000000b */
[----:B------:R-:W-:Y:S02]  /*12220*/  PRMT R7, R10, 0x7531, R11 ;  /* 0x000075310a077816 */ /* 0x000fe4000000000b */
[----:B------:R-:W1:Y:S04]  /*12230*/  LDSM.16.MT88.4 R8, [R2+0x14400] ;  /* 0x014400000208783b */ /* 0x000e680000004200 */
[----:B------:R-:W-:Y:S01]  /*12240*/  STSM.16.M88.4 [R3+0x4400], R4 ;  /* 0x0044000403007844 */ /* 0x000fe20000000200 */
[C-C-:B-1----:R-:W-:Y:S02]  /*12250*/  PRMT R12, R8.reuse, 0x6420, R9.reuse ;  /* 0x00006420080c7816 */ /* 0x142fe40000000009 */
[----:B------:R-:W-:Y:S02]  /*12260*/  PRMT R13, R8, 0x7531, R9 ;  /* 0x00007531080d7816 */ /* 0x000fe40000000009 */
[----:B------:R-:W-:-:S02]  /*12270*/  PRMT R14, R10, 0x6420, R11 ;  /* 0x000064200a0e7816 */ /* 0x000fc4000000000b */
[----:B------:R-:W-:-:S05]  /*12280*/  PRMT R15, R10, 0x7531, R11 ;  /* 0x000075310a0f7816 */ /* 0x000fca000000000b */
[----:B------:R1:W-:Y:S04]  /*12290*/  STSM.16.M88.4 [R3+0x6400], R12 ;  /* 0x0064000c03007844 */ /* 0x0003e80000000200 */
[----:B------:R-:W2:Y:S04]  /*122a0*/  LDSM.16.MT88.4 R8, [R0+0x11400] ;  /* 0x011400000008783b */ /* 0x000ea80000004200 */
[----:B-1----:R-:W3:Y:S01]  /*122b0*/  LDL R15, [R1+0xc] ;  /* 0x00000c00010f7983 */ /* 0x002ee20000100800 */
[C-C-:B--2---:R-:W-:Y:S02]  /*122c0*/  PRMT R4, R8.reuse, 0x6420, R9.reuse ;  /* 0x0000642008047816 */ /* 0x144fe40000000009 */
[----:B------:R-:W-:-:S02]  /*122d0*/  PRMT R5, R8, 0x7531, R9 ;  /* 0x0000753108057816 */ /* 0x000fc40000000009 */
[C-C-:B------:R-:W-:Y:S02]  /*122e0*/  PRMT R6, R10.reuse, 0x6420, R11.reuse ;  /* 0x000064200a067816 */ /* 0x140fe4000000000b */
[----:B------:R-:W-:Y:S02]  /*122f0*/  PRMT R7, R10, 0x7531, R11 ;  /* 0x000075310a077816 */ /* 0x000fe4000000000b */
[----:B------:R-:W1:Y:S01]  /*12300*/  LDSM.16.MT88.4 R8, [R2+0x11400] ;  /* 0x011400000208783b */ /* 0x000e620000004200 */
[----:B------:R-:W-:Y:S01]  /*12310*/  IMAD.MOV.U32 R14, RZ, RZ, R18 ;  /* 0x000000ffff0e7224 */ /* 0x000fe200078e0012 */
[C-C-:B-1----:R-:W-:Y:S02]  /*12320*/  PRMT R12, R8.reuse, 0x6420, R9.reuse ;  /* 0x00006420080c7816 */ /* 0x142fe40000000009 */
[----:B------:R-:W-:Y:S02]  /*12330*/  PRMT R13, R8, 0x7531, R9 ;  /* 0x00007531080d7816 */ /* 0x000fe40000000009 */
[----:B---3--:R-:W-:-:S05]  /*12340*/  IADD3 R18, R15, 0x400, R3 ;  /* 0x000004000f127810 */ /* 0x008fca0007ffe003 */
[----:B------:R1:W-:Y:S02]  /*12350*/  STSM.16.M88.4 [R18], R4 ;  /* 0x0000000412007844 */ /* 0x0003e40000000200 */
[----:B-1----:R-:W-:Y:S01]  /*12360*/  IMAD.MOV.U32 R6, RZ, RZ, R14 ;  /* 0x000000ffff067224 */ /* 0x002fe200078e000e */
[C---:B------:R-:W-:Y:S01]  /*12370*/  PRMT R14, R10.reuse, 0x6420, R11 ;  /* 0x000064200a0e7816 */ /* 0x040fe2000000000b */
[----:B------:R-:W-:Y:S01]  /*12380*/  IMAD.MOV.U32 R7, RZ, RZ, R15 ;  /* 0x000000ffff077224 */ /* 0x000fe200078e000f */
[----:B------:R-:W-:-:S05]  /*12390*/  PRMT R15, R10, 0x7531, R11 ;  /* 0x000075310a0f7816 */ /* 0x000fca000000000b */
[----:B------:R1:W-:Y:S04]  /*123a0*/  STSM.16.M88.4 [R18+0x2000], R12 ;  /* 0x0020000c12007844 */ /* 0x0003e80000000200 */
[----:B------:R-:W2:Y:S01]  /*123b0*/  LDSM.16.MT88.4 R8, [R0+0x15400] ;  /* 0x015400000008783b */ /* 0x000ea20000004200 */
[----:B-1----:R-:W-:Y:S02]  /*123c0*/  IMAD.MOV.U32 R14, RZ, RZ, R6 ;  /* 0x000000ffff0e7224 */ /* 0x002fe400078e0006 */
[----:B------:R-:W-:Y:S01]  /*123d0*/  IMAD.MOV.U32 R15, RZ, RZ, R7 ;  /* 0x000000ffff0f7224 */ /* 0x000fe200078e0007 */
[C-C-:B--2---:R-:W-:Y:S02]  /*123e0*/  PRMT R4, R8.reuse, 0x6420, R9.reuse ;  /* 0x0000642008047816 */ /* 0x144fe40000000009 */
[----:B------:R-:W-:-:S02]  /*123f0*/  PRMT R5, R8, 0x7531, R9 ;  /* 0x0000753108057816 */ /* 0x000fc40000000009 */
[C-C-:B------:R-:W-:Y:S02]  /*12400*/  PRMT R6, R10.reuse, 0x6420, R11.reuse ;  /* 0x000064200a067816 */ /* 0x140fe4000000000b */
[----:B------:R-:W-:Y:S02]  /*12410*/  PRMT R7, R10, 0x7531, R11 ;  /* 0x000075310a077816 */ /* 0x000fe4000000000b */
[----:B------:R-:W1:Y:S04]  /*12420*/  LDSM.16.MT88.4 R8, [R2+0x15400] ;  /* 0x015400000208783b */ /* 0x000e680000004200 */
[----:B------:R2:W-:Y:S02]  /*12430*/  STSM.16.M88.4 [R18+0x4000], R4 ;  /* 0x0040000412007844 */ /* 0x0005e40000000200 */
[----:B--2---:R-:W-:-:S02]  /*12440*/  IMAD.MOV.U32 R6, RZ, RZ, R14 ;  /* 0x000000ffff067224 */ /* 0x004fc400078e000e */
[----:B------:R-:W-:Y:S01]  /*12450*/  IMAD.MOV.U32 R7, RZ, RZ, R15 ;  /* 0x000000ffff077224 */ /* 0x000fe200078e000f */
[C-C-:B-1----:R-:W-:Y:S02]  /*12460*/  PRMT R12, R8.reuse, 0x6420, R9.reuse ;  /* 0x00006420080c7816 */ /* 0x142fe40000000009 */
[----:B------:R-:W-:Y:S02]  /*12470*/  PRMT R13, R8, 0x7531, R9 ;  /* 0x00007531080d7816 */ /* 0x000fe40000000009 */
[C-C-:B------:R-:W-:Y:S02]  /*12480*/  PRMT R14, R10.reuse, 0x6420, R11.reuse ;  /* 0x000064200a0e7816 */ /* 0x140fe4000000000b */
        /* <DEDUP_REMOVED lines=9> */
[----:B------:R-:W1:Y:S01]  /*12520*/  LDSM.16.MT88.4 R8, [R2+0x12400] ;  /* 0x012400000208783b */ /* 0x000e620000004200 */
[----:B------:R-:W-:-:S05]  /*12530*/  IADD3 R3, R15, 0x400, R3 ;  /* 0x000004000f037810 */ /* 0x000fca0007ffe003 */
[----:B------:R-:W-:Y:S01]  /*12540*/  STSM.16.M88.4 [R3], R4 ;  /* 0x0000000403007844 */ /* 0x000fe20000000200 */
        /* <DEDUP_REMOVED lines=16> */
[----:B------:R-:W-:Y:S04]  /*12650*/  STSM.16.M88.4 [R3+0x6000], R12 ;  /* 0x0060000c03007844 */ /* 0x000fe80000000200 */
[----:B------:R-:W1:Y:S02]  /*12660*/  LDSM.16.MT88.4 R8, [R0+0x13400] ;  /* 0x013400000008783b */ /* 0x000e640000004200 */
[C-C-:B-1----:R-:W-:Y:S02]  /*12670*/  PRMT R4, R8.reuse, 0x6420, R9.reuse ;  /* 0x0000642008047816 */ /* 0x142fe40000000009 */
[----:B------:R-:W-:Y:S02]  /*12680*/  PRMT R5, R8, 0x7531, R9 ;  /* 0x0000753108057816 */ /* 0x000fe40000000009 */
[----:B------:R-:W-:-:S02]  /*12690*/  PRMT R6, R10, 0x6420, R11 ;  /* 0x000064200a067816 */ /* 0x000fc4000000000b */
[----:B------:R-:W-:Y:S02]  /*126a0*/  PRMT R7, R10, 0x7531, R11 ;  /* 0x000075310a077816 */ /* 0x000fe4000000000b */
[----:B------:R-:W1:Y:S01]  /*126b0*/  LDSM.16.MT88.4 R8, [R2+0x13400] ;  /* 0x013400000208783b */ /* 0x000e620000004200 */
[----:B------:R-:W-:-:S05]  /*126c0*/  IMAD.IADD R3, R18, 0x1, R3 ;  /* 0x0000000112037824 */ /* 0x000fca00078e0203 */
[----:B------:R1:W-:Y:S02]  /*126d0*/  STSM.16.M88.4 [R3], R4 ;  /* 0x0000000403007844 */ /* 0x0003e40000000200 */
[C-C-:B-1----:R-:W-:Y:S02]  /*126e0*/  PRMT R4, R8.reuse, 0x6420, R9.reuse ;  /* 0x0000642008047816 */ /* 0x142fe40000000009 */
[----:B------:R-:W-:Y:S02]  /*126f0*/  PRMT R5, R8, 0x7531, R9 ;  /* 0x0000753108057816 */ /* 0x000fe40000000009 */
[C-C-:B------:R-:W-:Y:S02]  /*12700*/  PRMT R6, R10.reuse, 0x6420, R11.reuse ;  /* 0x000064200a067816 */ /* 0x140fe4000000000b */
[----:B------:R-:W-:-:S05]  /*12710*/  PRMT R7, R10, 0x7531, R11 ;  /* 0x000075310a077816 */ /* 0x000fca000000000b */
[----:B------:R-:W-:Y:S04]  /*12720*/  STSM.16.M88.4 [R3+0x2000], R4 ;  /* 0x0020000403007844 */ /* 0x000fe80000000200 */
[----:B------:R-:W1:Y:S04]  /*12730*/  LDSM.16.MT88.4 R8, [R0+0x17400] ;  /* 0x017400000008783b */ /* 0x000e680000004200 */
[----:B------:R-:W2:Y:S01]  /*12740*/  LDSM.16.MT88.4 R4, [R2+0x17400] ;  /* 0x017400000204783b */ /* 0x000ea20000004200 */
[C-C-:B-1----:R-:W-:Y:S02]  /*12750*/  PRMT R12, R8.reuse, 0x6420, R9.reuse ;  /* 0x00006420080c7816 */ /* 0x142fe40000000009 */
[----:B------:R-:W-:-:S02]  /*12760*/  PRMT R13, R8, 0x7531, R9 ;  /* 0x00007531080d7816 */ /* 0x000fc40000000009 */
[C-C-:B------:R-:W-:Y:S02]  /*12770*/  PRMT R14, R10.reuse, 0x6420, R11.reuse ;  /* 0x000064200a0e7816 */ /* 0x140fe4000000000b */
[----:B------:R-:W-:Y:S02]  /*12780*/  PRMT R15, R10, 0x7531, R11 ;  /* 0x000075310a0f7816 */ /* 0x000fe4000000000b */
[C-C-:B--2---:R-:W-:Y:S02]  /*12790*/  PRMT R8, R4.reuse, 0x6420, R5.reuse ;  /* 0x0000642004087816 */ /* 0x144fe40000000005 */
        /* <DEDUP_REMOVED lines=10> */
[----:B--2---:R-:W2:Y:S01]  /*12840*/  FENCE.VIEW.ASYNC.S ;  /* 0x00000000000073c6 */ /* 0x004ea20000000000 */
[----:B------:R-:W-:Y:S05]  /*12850*/  @!P1 BRA `(.L_x_252) ;  /* 0x0000000000049947 */ /* 0x000fea0003800000 */
[----:B------:R-:W-:Y:S01]  /*12860*/  BPT.TRAP 0x1 ;  /* 0x000000040000795c */ /* 0x000fe20000300000 */
.L_x_252:
[----:B------:R-:W3:Y:S01]  /*12870*/  S2R R0, SR_TID.X ;  /* 0x0000000000007919 */ /* 0x000ee20000002100 */
[----:B--2---:R2:W-:Y:S01]  /*12880*/  SYNCS.ARRIVE.TRANS64.A1T0 RZ, [R20+URZ+0x38850], RZ ;  /* 0x038850ff14ff79a7 */ /* 0x0045e2000810003f */
[----:B------:R4:W5:Y:S01]  /*12890*/  LDL R6, [R1] ;  /* 0x0000000001067983 */ /* 0x0009620000100800 */
[----:B---3--:R-:W-:-:S03]  /*128a0*/  LOP3.LUT R2, R0, 0x7f, RZ, 0xc0, !PT ;  /* 0x0000007f00027812 */ /* 0x008fc600078ec0ff */
[----:B------:R-:W3:Y:S01]  /*128b0*/  LDL R0, [R1+0x18] ;  /* 0x0000180001007983 */ /* 0x000ee20000100800 */
[----:B------:R-:W-:Y:S01]  /*128c0*/  BAR.SYNC.DEFER_BLOCKING 0x2, 0x80 ;  /* 0x0082000000007b1d */ /* 0x000fe20000010000 */
[----:B------:R-:W-:-:S13]  /*128d0*/  ISETP.NE.AND P0, PT, R2, RZ, PT ;  /* 0x000000ff0200720c */ /* 0x000fda0003f05270 */
[----:B--2---:R-:W-:-:S05]  /*128e0*/  @!P0 VIADD R20, R20, 0x38880 ;  /* 0x0003888014148836 */ /* 0x004fca0000000000 */
[----:B------:R-:W-:-:S04]  /*128f0*/  @!P0 PRMT R20, RZ, 0x654, R20 ;  /* 0x00000654ff148816 */ /* 0x000fc80000000014 */
[----:B------:R4:W-:Y:S01]  /*12900*/  @!P0 SYNCS.ARRIVE.TRANS64.RED.A1T0 RZ, [R20+URZ], RZ ;  /* 0x000000ff14ff89a7 */ /* 0x0009e2000810043f */
[C---:B---3--:R-:W-:Y:S01]  /*12910*/  ISETP.GT.AND P0, PT, R17.reuse, R0, PT ;  /* 0x000000001100720c */ /* 0x048fe20003f04270 */
[----:B------:R-:W-:Y:S01]  /*12920*/  VIADD R17, R17, 0xffffffff ;  /* 0xffffffff11117836 */ /* 0x000fe20000000000 */
[----:B------:R4:W5:Y:S11]  /*12930*/  LDL R0, [R1+0x4] ;  /* 0x0000040001007983 */ /* 0x0009760000100800 */
[----:B----4-:R-:W-:Y:S05]  /*12940*/  @P0 BRA `(.L_x_253) ;  /* 0xffffffec004c0947 */ /* 0x010fea000383ffff */
.L_x_231:
[----:B------:R-:W3:Y:S01]  /*12950*/  S2R R2, SR_TID.X ;  /* 0x0000000000027919 */ /* 0x000ee20000002100 */
[----:B------:R-:W-:Y:S01]  /*12960*/  BSSY B0, `(.L_x_254) ;  /* 0x0000011000007945 */ /* 0x000fe20003800000 */
[----:B---3--:R-:W-:-:S04]  /*12970*/  LOP3.LUT R2, R2, 0x7f, RZ, 0xc0, !PT ;  /* 0x0000007f02027812 */ /* 0x008fc800078ec0ff */
[----:B------:R-:W-:-:S13]  /*12980*/  ISETP.NE.AND P0, PT, R2, RZ, PT ;  /* 0x000000ff0200720c */ /* 0x000fda0003f05270 */
[----:B------:R-:W-:Y:S05]  /*12990*/  @P0 BRA `(.L_x_255) ;  /* 0x0000000000340947 */ /* 0x000fea0003800000 */
[----:B-1----:R-:W1:Y:S01]  /*129a0*/  S2R R3, SR_LANEID ;  /* 0x0000000000037919 */ /* 0x002e620000000000 */
[----:B------:R-:W-:Y:S02]  /*129b0*/  VOTEU.ANY UR4, UPT, PT ;  /* 0x0000000000047886 */ /* 0x000fe400038e0100 */
[----:B0----5:R-:W1:Y:S08]  /*129c0*/  FLO.U32 R0, UR4 ;  /* 0x0000000400007d00 */ /* 0x021e7000080e0000 */
[----:B--2---:R-:W0:Y:S01]  /*129d0*/  POPC R5, UR4 ;  /* 0x0000000400057d09 */ /* 0x004e220008000000 */
[----:B-1----:R-:W-:-:S02]  /*129e0*/  ISETP.EQ.U32.AND P1, PT, R0, R3, PT ;  /* 0x000000030000720c */ /* 0x002fc40003f22070 */
[----:B------:R-:W0:Y:S11]  /*129f0*/  LDC.64 R2, c[0x0][0xc60] ;  /* 0x00031800ff027b82 */ /* 0x000e360000000a00 */
[----:B0-----:R-:W2:Y:S01]  /*12a00*/  @P1 ATOMG.E.ADD.STRONG.GPU PT, R3, desc[UR50][R2.64], R5 ;  /* 0x00000005020319a8 */ /* 0x001ea200081ee1f2 */
[----:B------:R-:W0:Y:S02]  /*12a10*/  S2R R4, SR_LTMASK ;  /* 0x0000000000047919 */ /* 0x000e240000003900 */
[----:B0-----:R-:W-:-:S04]  /*12a20*/  LOP3.LUT R4, R4, UR4, RZ, 0xc0, !PT ;  /* 0x0000000404047c12 */ /* 0x001fc8000f8ec0ff */
[----:B------:R-:W0:Y:S01]  /*12a30*/  POPC R7, R4 ;  /* 0x0000000400077309 */ /* 0x000e220000000000 */
[----:B--2---:R-:W0:Y:S02]  /*12a40*/  SHFL.IDX PT, R0, R3, R0, 0x1f ;  /* 0x00001f0003007589 */ /* 0x004e2400000e0000 */
[----:B0-----:R-:W-:-:S05]  /*12a50*/  IADD3 R0, R0, UR41, R7 ;  /* 0x0000002900007c10 */ /* 0x001fca000fffe007 */
[----:B------:R3:W-:Y:S02]  /*12a60*/  STL [R1+0x10], R0 ;  /* 0x0000100001007387 */ /* 0x0007e40000100800 */
.L_x_255:
[----:B------:R-:W-:Y:S05]  /*12a70*/  BSYNC B0 ;  /* 0x0000000000007941 */ /* 0x000fea0003800000 */
.L_x_254:
[----:B------:R-:W-:-:S06]  /*12a80*/  UISETP.NE.AND UP0, UPT, UR39, 0x3, UPT ;  /* 0x000000032700788c */ /* 0x000fcc000bf05270 */
[----:B------:R-:W-:-:S13]  /*12a90*/  PLOP3.LUT P1, PT, PT, PT, UP0, 0x80, 0x0 ;  /* 0x000000000000781c */ /* 0x000fda0003f2f008 */
[----:B------:R-:W-:Y:S05]  /*12aa0*/  @!P1 BRA `(.L_x_256) ;  /* 0x0000000000049947 */ /* 0x000fea0003800000 */
[----:B------:R-:W-:Y:S01]  /*12ab0*/  BPT.TRAP 0x1 ;  /* 0x000000040000795c */ /* 0x000fe20000300000 */
.L_x_256:
[----:B-1----:R-:W4:Y:S04]  /*12ac0*/  LDL R3, [R1+0x4] ;  /* 0x0000040001037983 */ /* 0x002f280000100800 */
[----:B------:R-:W2:Y:S01]  /*12ad0*/  LDL R2, [R1] ;  /* 0x0000000001027983 */ /* 0x000ea20000100800 */
[----:B0--3-5:R-:W-:Y:S01]  /*12ae0*/  IMAD.U32 R0, RZ, RZ, UR42 ;  /* 0x0000002aff007e24 */ /* 0x029fe2000f8e00ff */
[----:B------:R-:W-:Y:S04]  /*12af0*/  BSSY B0, `(.L_x_257) ;  /* 0x0000007000007945 */ /* 0x000fe80003800000 */
[----:B------:R-:W-:-:S02]  /*12b00*/  ISETP.NE.AND P2, PT, R0, 0x3, PT ;  /* 0x000000030000780c */ /* 0x000fc40003f45270 */
[----:B----4-:R-:W-:-:S04]  /*12b10*/  LOP3.LUT R0, R3, 0x1, RZ, 0x3c, !PT ;  /* 0x0000000103007812 */ /* 0x010fc800078e3cff */
[----:B------:R-:W-:Y:S01]  /*12b20*/  SHF.L.U32 R0, R0, 0x1f, RZ ;  /* 0x0000001f00007819 */ /* 0x000fe200000006ff */
[----:B--2---:R-:W-:-:S04]  /*12b30*/  IMAD R17, R2, 0x8, R19 ;  /* 0x0000000802117824 */ /* 0x004fc800078e0213 */
[----:B------:R-:W0:Y:S02]  /*12b40*/  SYNCS.PHASECHK.TRANS64.TRYWAIT P1, [R17+URZ+0x38870], R0 ;  /* 0x03887000110075a7 */ /* 0x000e24000802017f */
[----:B0-----:R-:W-:Y:S05]  /*12b50*/  @!P1 BRA `(.L_x_258) ;  /* 0x0000002800489947 */ /* 0x001fea0003800000 */
.L_x_316:
[----:B------:R-:W-:Y:S05]  /*12b60*/  BSYNC B0 ;  /* 0x0000000000007941 */ /* 0x000fea0003800000 */
.L_x_257:
[----:B------:R-:W-:Y:S05]  /*12b70*/  @!P2 BRA `(.L_x_259) ;  /* 0x000000000004a947 */ /* 0x000fea0003800000 */
[----:B------:R-:W-:Y:S01]  /*12b80*/  BPT.TRAP 0x1 ;  /* 0x000000040000795c */ /* 0x000fe20000300000 */
.L_x_259:
[----:B0-----:R-:W2:Y:S02]  /*12b90*/  LDL R0, [R1+0x4] ;  /* 0x0000040001007983 */ /* 0x001ea40000100800 */
[----:B--2---:R-:W-:-:S04]  /*12ba0*/  SHF.L.U32 R0, R0, 0x1f, RZ ;  /* 0x0000001f00007819 */ /* 0x004fc800000006ff */
[----:B------:R-:W0:Y:S02]  /*12bb0*/  SYNCS.PHASECHK.TRANS64.TRYWAIT P1, [R17+URZ+0x38860], R0 ;  /* 0x03886000110075a7 */ /* 0x000e24000802017f */
[----:B0-----:R-:W-:Y:S05]  /*12bc0*/  @!P1 BRA `(.L_x_260) ;  /* 0x0000002800409947 */ /* 0x001fea0003800000 */
.L_x_317:
[----:B------:R-:W2:Y:S04]  /*12bd0*/  LDL R18, [R1] ;  /* 0x0000000001127983 */ /* 0x000ea80000100800 */
[----:B------:R-:W0:Y:S04]  /*12be0*/  LDL R2, [R1+0x2c] ;  /* 0x00002c0001027983 */ /* 0x000e280000100800 */
[----:B------:R-:W3:Y:S04]  /*12bf0*/  LDL R16, [R1+0x20] ;  /* 0x0000200001107983 */ /* 0x000ee80000100800 */
[----:B------:R-:W4:Y:S01]  /*12c00*/  LDL R12, [R1+0x28] ;  /* 0x00002800010c7983 */ /* 0x000f220000100800 */
[----:B------:R-:W-:Y:S05]  /*12c10*/  WARPSYNC.ALL ;  /* 0x0000000000007948 */ /* 0x000fea0003800000 */
[----:B--2---:R-:W-:-:S05]  /*12c20*/  IMAD.SHL.U32 R3, R18, 0x8000, RZ ;  /* 0x0000800012037824 */ /* 0x004fca00078e00ff */
[----:B0-----:R-:W-:-:S05]  /*12c30*/  LOP3.LUT R0, R3, R2, RZ, 0xfc, !PT ;  /* 0x0000000203007212 */ /* 0x001fca00078efcff */
[----:B------:R-:W-:-:S05]  /*12c40*/  IMAD.IADD R0, R19, 0x1, R0 ;  /* 0x0000000113007824 */ /* 0x000fca00078e0200 */
[----:B------:R-:W0:Y:S01]  /*12c50*/  LDSM.16.MT88.4 R4, [R0+0x10400] ;  /* 0x010400000004783b */ /* 0x000e220000004200 */
[----:B---3--:R-:W-:Y:S01]  /*12c60*/  IMAD.IADD R2, R16, 0x1, R0 ;  /* 0x0000000110027824 */ /* 0x008fe200078e0200 */
[----:B----4-:R-:W-:Y:S02]  /*12c70*/  IADD3 R3, R19, R3, R12 ;  /* 0x0000000313037210 */ /* 0x010fe40007ffe00c */
[C-C-:B0-----:R-:W-:Y:S02]  /*12c80*/  PRMT R8, R4.reuse, 0x6420, R5.reuse ;  /* 0x0000642004087816 */ /* 0x141fe40000000005 */
[----:B------:R-:W-:Y:S02]  /*12c90*/  PRMT R9, R4, 0x7531, R5 ;  /* 0x0000753104097816 */ /* 0x000fe40000000005 */
[C-C-:B------:R-:W-:Y:S02]  /*12ca0*/  PRMT R10, R6.reuse, 0x6420, R7.reuse ;  /* 0x00006420060a7816 */ /* 0x140fe40000000007 */
[----:B------:R-:W-:-:S02]  /*12cb0*/  PRMT R11, R6, 0x7531, R7 ;  /* 0x00007531060b7816 */ /* 0x000fc40000000007 */
[----:B------:R-:W0:Y:S04]  /*12cc0*/  LDSM.16.MT88.4 R4, [R2+0x10400] ;  /* 0x010400000204783b */ /* 0x000e280000004200 */
[----:B------:R0:W-:Y:S02]  /*12cd0*/  STSM.16.M88.4 [R3+0x400], R8 ;  /* 0x0004000803007844 */ /* 0x0001e40000000200 */
[C-C-:B0-----:R-:W-:Y:S02]  /*12ce0*/  PRMT R8, R4.reuse, 0x6420, R5.reuse ;  /* 0x0000642004087816 */ /* 0x141fe40000000005 */
[----:B------:R-:W-:Y:S02]  /*12cf0*/  PRMT R9, R4, 0x7531, R5 ;  /* 0x0000753104097816 */ /* 0x000fe40000000005 */
[----:B------:R-:W-:-:S02]  /*12d00*/  PRMT R10, R6, 0x6420, R7 ;  /* 0x00006420060a7816 */ /* 0x000fc40000000007 */
[----:B------:R-:W-:-:S05]  /*12d10*/  PRMT R11, R6, 0x7531, R7 ;  /* 0x00007531060b7816 */ /* 0x000fca0000000007 */
[----:B------:R-:W-:Y:S04]  /*12d20*/  STSM.16.M88.4 [R3+0x2400], R8 ;  /* 0x0024000803007844 */ /* 0x000fe80000000200 */
[----:B------:R-:W0:Y:S02]  /*12d30*/  LDSM.16.MT88.4 R4, [R0+0x14400] ;  /* 0x014400000004783b */ /* 0x000e240000004200 */
        /* <DEDUP_REMOVED lines=11> */
[----:B------:R-:W1:Y:S04]  /*12df0*/  LDSM.16.MT88.4 R4, [R0+0x11400] ;  /* 0x011400000004783b */ /* 0x000e680000004200 */
        /* <DEDUP_REMOVED lines=16> */
[----:B------:R-:W1:Y:S01]  /*12f00*/  LDSM.16.MT88.4 R4, [R0+0x15400] ;  /* 0x015400000004783b */ /* 0x000e620000004200 */
        /* <DEDUP_REMOVED lines=47> */
[----:B------:R-:W0:Y:S01]  /*13200*/  LDSM.16.MT88.4 R4, [R2+0x13400] ;  /* 0x013400000204783b */ /* 0x000e220000004200 */
[----:B------:R-:W-:-:S05]  /*13210*/  IMAD.IADD R3, R16, 0x1, R3 ;  /* 0x0000000110037824 */ /* 0x000fca00078e0203 */
        /* <DEDUP_REMOVED lines=12> */
[----:B------:R1:W-:Y:S01]  /*132e0*/  STSM.16.M88.4 [R3+0x4000], R12 ;  /* 0x0040000c03007844 */ /* 0x0003e20000000200 */
[C-C-:B0-----:R-:W-:Y:S02]  /*132f0*/  PRMT R8, R4.reuse, 0x6420, R5.reuse ;  /* 0x0000642004087816 */ /* 0x141fe40000000005 */
[----:B------:R-:W-:Y:S02]  /*13300*/  PRMT R9, R4, 0x7531, R5 ;  /* 0x0000753104097816 */ /* 0x000fe40000000005 */
[----:B------:R-:W-:-:S02]  /*13310*/  PRMT R10, R6, 0x6420, R7 ;  /* 0x00006420060a7816 */ /* 0x000fc40000000007 */
[----:B------:R-:W-:-:S05]  /*13320*/  PRMT R11, R6, 0x7531, R7 ;  /* 0x00007531060b7816 */ /* 0x000fca0000000007 */
[----:B------:R1:W-:Y:S01]  /*13330*/  STSM.16.M88.4 [R3+0x6000], R8 ;  /* 0x0060000803007844 */ /* 0x0003e20000000200 */
[----:B------:R-:W-:Y:S01]  /*13340*/  @!PT LDS RZ, [RZ] ;  /* 0x00000000fffff984 */ /* 0x000fe20000000800 */
[----:B------:R-:W-:Y:S01]  /*13350*/  @!PT LDS RZ, [RZ] ;  /* 0x00000000fffff984 */ /* 0x000fe20000000800 */
[----:B------:R-:W-:Y:S01]  /*13360*/  @!PT LDS RZ, [RZ] ;  /* 0x00000000fffff984 */ /* 0x000fe20000000800 */
[----:B------:R-:W-:Y:S01]  /*13370*/  @!PT LDS RZ, [RZ] ;  /* 0x00000000fffff984 */ /* 0x000fe20000000800 */
[----:B------:R0:W-:Y:S06]  /*13380*/  MEMBAR.ALL.CTA ;  /* 0x0000000000007992 */ /* 0x0001ec0000008000 */
[----:B0-----:R-:W0:Y:S01]  /*13390*/  FENCE.VIEW.ASYNC.S ;  /* 0x00000000000073c6 */ /* 0x001e220000000000 */
[----:B------:R-:W-:Y:S05]  /*133a0*/  @!P2 BRA `(.L_x_261) ;  /* 0x000000000004a947 */ /* 0x000fea0003800000 */
[----:B------:R-:W-:Y:S01]  /*133b0*/  BPT.TRAP 0x1 ;  /* 0x000000040000795c */ /* 0x000fe20000300000 */
.L_x_261:
[----:B-1----:R-:W2:Y:S01]  /*133c0*/  LDL.LU R3, [R1+0x4] ;  /* 0x0000040001037983 */ /* 0x002ea20000300800 */
[----:B0-----:R0:W-:Y:S01]  /*133d0*/  SYNCS.ARRIVE.TRANS64.A1T0 RZ, [R17+URZ+0x38850], RZ ;  /* 0x038850ff11ff79a7 */ /* 0x0011e2000810003f */
[----:B------:R-:W-:Y:S02]  /*133e0*/  VIADD R0, R18, 0x1 ;  /* 0x0000000112007836 */ /* 0x000fe40000000000 */
[----:B0-----:R-:W-:-:S05]  /*133f0*/  @!P0 VIADD R17, R17, 0x38880 ;  /* 0x0003888011118836 */ /* 0x001fca0000000000 */
[----:B------:R-:W-:Y:S01]  /*13400*/  @!P0 PRMT R17, RZ, 0x654, R17 ;  /* 0x00000654ff118816 */ /* 0x000fe20000000011 */
[----:B------:R-:W-:Y:S06]  /*13410*/  BAR.SYNC.DEFER_BLOCKING 0x2, 0x80 ;  /* 0x0082000000007b1d */ /* 0x000fec0000010000 */
[----:B------:R3:W-:Y:S01]  /*13420*/  @!P0 SYNCS.ARRIVE.TRANS64.RED.A1T0 RZ, [R17+URZ], RZ ;  /* 0x000000ff11ff89a7 */ /* 0x0007e2000810043f */
[----:B------:R-:W-:-:S04]  /*13430*/  ISETP.NE.AND P0, PT, R0, 0x2, PT ;  /* 0x000000020000780c */ /* 0x000fc80003f05270 */
[----:B------:R-:W-:Y:S02]  /*13440*/  SEL R2, RZ, 0x1, P0 ;  /* 0x00000001ff027807 */ /* 0x000fe40000000000 */
[----:B------:R-:W-:-:S05]  /*13450*/  SEL R0, R0, RZ, P0 ;  /* 0x000000ff00007207 */ /* 0x000fca0000000000 */
[----:B------:R3:W-:Y:S01]  /*13460*/  STL [R1], R0 ;  /* 0x0000000001007387 */ /* 0x0007e20000100800 */
[----:B--2---:R-:W-:-:S05]  /*13470*/  LOP3.LUT R3, R3, R2, RZ, 0x3c, !PT ;  /* 0x0000000203037212 */ /* 0x004fca00078e3cff */
[----:B------:R3:W-:Y:S02]  /*13480*/  STL [R1+0x4], R3 ;  /* 0x0000040301007387 */ /* 0x0007e40000100800 */
.L_x_206:
[----:B------:R-:W-:Y:S05]  /*13490*/  BSYNC B7 ;  /* 0x0000000000077941 */ /* 0x000fea0003800000 */
.L_x_204:
[----:B0--3--:R-:W2:Y:S02]  /*134a0*/  LDL R0, [R1+0x24] ;  /* 0x0000240001007983 */ /* 0x009ea40000100800 */
[----:B--2---:R-:W-:-:S13]  /*134b0*/  LOP3.LUT P0, RZ, R0, 0x2, RZ, 0xc0, !PT ;  /* 0x0000000200ff7812 */ /* 0x004fda000780c0ff */
[----:B------:R-:W-:Y:S05]  /*134c0*/  @!P0 BRA `(.L_x_262) ;  /* 0x0000000000308947 */ /* 0x000fea0003800000 */
[----:B------:R-:W0:Y:S08]  /*134d0*/  S2UR UR5, SR_CgaCtaId ;  /* 0x00000000000579c3 */ /* 0x000e300000008800 */
[----:B------:R-:W-:Y:S06]  /*134e0*/  BAR.SYNC.DEFER_BLOCKING 0x5, 0x180 ;  /* 0x0146000000007b1d */ /* 0x000fec0000010000 */
[----:B------:R-:W-:-:S02]  /*134f0*/  UMOV UR4, 0x400 ;  /* 0x0000040000047882 */ /* 0x000fc40000000000 */
[----:B0-----:R-:W-:-:S06]  /*13500*/  ULEA UR4, UR5, UR4, 0x18 ;  /* 0x0000000405047291 */ /* 0x001fcc000f8ec03f */
[----:B------:R-:W-:-:S05]  /*13510*/  IMAD.U32 R19, RZ, RZ, UR4 ;  /* 0x00000004ff137e24 */ /* 0x000fca000f8e00ff */
[----:B------:R-:W0:Y:S04]  /*13520*/  LDS.128 R4, [R19+0x388d0] ;  /* 0x0388d00013047984 */ /* 0x000e280000000c00 */
[----:B0-----:R0:W-:Y:S01]  /*13530*/  STL.64 [R1+0x10], R4 ;  /* 0x0000100401007387 */ /* 0x0011e20000100a00 */
[----:B------:R-:W-:-:S03]  /*13540*/  IMAD.MOV.U32 R0, RZ, RZ, R7 ;  /* 0x000000ffff007224 */ /* 0x000fc600078e0007 */
[----:B------:R0:W-:Y:S02]  /*13550*/  STL [R1+0x18], R6 ;  /* 0x0000180601007387 */ /* 0x0001e40000100800 */
[----:B------:R-:W-:Y:S01]  /*13560*/  R2UR UR43, R0 ;  /* 0x00000000002b72ca */ /* 0x000fe200000e0000 */
[----:B------:R-:W-:Y:S06]  /*13570*/  BAR.ARV 0x4, 0x180 ;  /* 0x0106000000007b1d */ /* 0x000fec0000002000 */
[----:B------:R-:W-:Y:S08]  /*13580*/  BRA `(.L_x_263) ;  /* 0x0000000800c87947 */ /* 0x000ff00003800000 */
.L_x_262:
[----:B------:R-:W2:Y:S01]  /*13590*/  LDL.LU R0, [R1+0x10] ;  /* 0x0000100001007983 */ /* 0x000ea20000300800 */
[----:B------:R-:W-:Y:S01]  /*135a0*/  ULDC UR4, c[0x0][0xc3c] ;  /* 0x00030f0000047ab9 */ /* 0x000fe20000000800 */
[----:B------:R-:W-:Y:S01]  /*135b0*/  IMAD.MOV.U32 R4, RZ, RZ, RZ ;  /* 0x000000ffff047224 */ /* 0x000fe200078e00ff */
[----:B------:R-:W0:Y:S02]  /*135c0*/  S2R R2, SR_TID.X ;  /* 0x0000000000027919 */ /* 0x000e240000002100 */
[----:B0-----:R-:W-:-:S04]  /*135d0*/  LOP3.LUT R5, R2, 0x1f, RZ, 0xc0, !PT ;  /* 0x0000001f02057812 */ /* 0x001fc800078ec0ff */
[C---:B------:R-:W-:Y:S01]  /*135e0*/  ISETP.NE.AND P0, PT, R5.reuse, 0x1f, PT ;  /* 0x0000001f0500780c */ /* 0x040fe20003f05270 */
[----:B--2---:R-:W-:Y:S02]  /*135f0*/  IMAD.MOV.U32 R9, RZ, RZ, R0 ;  /* 0x000000ffff097224 */ /* 0x004fe400078e0000 */
[----:B------:R-:W-:-:S05]  /*13600*/  VIADD R0, R5, UR43 ;  /* 0x0000002b05007c36 */ /* 0x000fca0008000000 */
[----:B------:R-:W-:Y:S01]  /*13610*/  ISETP.GE.OR P1, PT, R0, UR4, !P0 ;  /* 0x0000000400007c0c */ /* 0x000fe2000c726670 */
[----:B------:R-:W-:-:S12]  /*13620*/  ULDC UR4, c[0x0][0xc3c] ;  /* 0x00030f0000047ab9 */ /* 0x000fd80000000800 */
[----:B------:R-:W0:Y:S08]  /*13630*/  @!P1 LDC.64 R2, c[0x0][0xc80] ;  /* 0x00032000ff029b82 */ /* 0x000e300000000a00 */
[----:B------:R-:W2:Y:S01]  /*13640*/  @!P1 LDC.64 R6, c[0x0][0xc78] ;  /* 0x00031e00ff069b82 */ /* 0x000ea20000000a00 */
[----:B0-----:R-:W-:-:S05]  /*13650*/  @!P1 IMAD.WIDE R2, R0, 0x4, R2 ;  /* 0x0000000400029825 */ /* 0x001fca00078e0202 */
[----:B------:R2:W3:Y:S02]  /*13660*/  @!P1 LDG.E R4, desc[UR50][R2.64] ;  /* 0x0000003202049981 */ /* 0x0004e4000c1e1900 */
[----:B--2---:R-:W-:Y:S01]  /*13670*/  @!P1 IMAD.WIDE R2, R0, 0x4, R6 ;  /* 0x0000000400029825 */ /* 0x004fe200078e0206 */
[----:B------:R-:W-:-:S06]  /*13680*/  CS2R R6, SRZ ;  /* 0x0000000000067805 */ /* 0x000fcc000001ff00 */
[----:B------:R0:W3:Y:S01]  /*13690*/  @!P1 LDG.E R7, desc[UR50][R2.64] ;  /* 0x0000003202079981 */ /* 0x0000e2000c1e1900 */
[C---:B------:R-:W-:Y:S02]  /*136a0*/  ISETP.NE.AND P1, PT, R5.reuse, RZ, PT ;  /* 0x000000ff0500720c */ /* 0x040fe40003f25270 */
[C---:B------:R-:W-:Y:S02]  /*136b0*/  ISETP.GE.U32.AND P2, PT, R5.reuse, 0x2, PT ;  /* 0x000000020500780c */ /* 0x040fe40003f46070 */
[C---:B------:R-:W-:Y:S02]  /*136c0*/  ISETP.GE.U32.AND P3, PT, R5.reuse, 0x4, PT ;  /* 0x000000040500780c */ /* 0x040fe40003f66070 */
[C---:B------:R-:W-:Y:S02]  /*136d0*/  ISETP.GE.U32.AND P4, PT, R5.reuse, 0x8, PT ;  /* 0x000000080500780c */ /* 0x040fe40003f86070 */
[----:B------:R-:W-:Y:S01]  /*136e0*/  ISETP.GE.U32.AND P5, PT, R5, 0x10, PT ;  /* 0x000000100500780c */ /* 0x000fe20003fa6070 */
[----:B0-----:R-:W0:Y:S01]  /*136f0*/  LDC R3, c[0x0][0xc38] ;  /* 0x00030e00ff037b82 */ /* 0x001e220000000800 */
[----:B------:R-:W-:Y:S01]  /*13700*/  SHFL.IDX PT, R5, R9, 0x1, 0x1f ;  /* 0x00201f0009057f89 */ /* 0x000fe200000e0000 */
[----:B---3--:R-:W-:-:S05]  /*13710*/  IMAD R0, R7, R4, RZ ;  /* 0x0000000407007224 */ /* 0x008fca00078e02ff */
[----:B------:R-:W2:Y:S02]  /*13720*/  SHFL.UP PT, R2, R0, 0x1, RZ ;  /* 0x0420000000027989 */ /* 0x000ea400000e00ff */
[----:B--2---:R-:W-:-:S05]  /*13730*/  SEL R2, R2, RZ, P1 ;  /* 0x000000ff02027207 */ /* 0x004fca0000800000 */
[----:B------:R-:W-:-:S05]  /*13740*/  IMAD.IADD R2, R0, 0x1, R2 ;  /* 0x0000000100027824 */ /* 0x000fca00078e0202 */
        /* <DEDUP_REMOVED lines=11> */
[----:B------:R-:W-:Y:S02]  /*13800*/  IMAD.IADD R2, R0, 0x1, R2 ;  /* 0x0000000100027824 */ /* 0x000fe400078e0202 */
[----:B------:R-:W-:Y:S04]  /*13810*/  SHFL.IDX PT, R0, R9, RZ, 0x1f ;  /* 0x00001fff09007589 */ /* 0x000fe800000e0000 */
[----:B------:R-:W0:Y:S02]  /*13820*/  SHFL.IDX PT, R8, R2, 0x1f, 0x1f ;  /* 0x03e01f0002087f89 */ /* 0x000e2400000e0000 */
[----:B0-----:R-:W-:-:S04]  /*13830*/  IMAD R8, R8, R3, RZ ;  /* 0x0000000308087224 */ /* 0x001fc800078e02ff */
[----:B------:R-:W-:-:S05]  /*13840*/  IMAD.IADD R5, R5, 0x1, R8 ;  /* 0x0000000105057824 */ /* 0x000fca00078e0208 */
[----:B------:R-:W-:-:S13]  /*13850*/  ISETP.GT.AND P6, PT, R5, R0, PT ;  /* 0x000000000500720c */ /* 0x000fda0003fc4270 */
[----:B------:R-:W-:Y:S05]  /*13860*/  @P6 BRA `(.L_x_264) ;  /* 0x0000000000986947 */ /* 0x000fea0003800000 */
.L_x_266:
[----:B------:R-:W-:-:S04]  /*13870*/  UIADD3 UR43, UR43, 0x1f, URZ ;  /* 0x0000001f2b2b7890 */ /* 0x000fc8000fffe03f */
[----:B------:R-:W-:-:S06]  /*13880*/  UISETP.GE.AND UP0, UPT, UR43, UR4, UPT ;  /* 0x000000042b00728c */ /* 0x000fcc000bf06270 */
[----:B------:R-:W-:-:S13]  /*13890*/  PLOP3.LUT P6, PT, PT, PT, UP0, 0x40, 0x0 ;  /* 0x000000000000781c */ /* 0x000fda0003fce808 */
[----:B------:R-:W-:Y:S05]  /*138a0*/  @!P6 BRA `(.L_x_265) ;  /* 0x0000000400b0e947 */ /* 0x000fea0003800000 */
[----:B------:R-:W0:Y:S01]  /*138b0*/  S2R R2, SR_TID.X ;  /* 0x0000000000027919 */ /* 0x000e220000002100 */
[----:B------:R-:W-:Y:S01]  /*138c0*/  IMAD.MOV.U32 R4, RZ, RZ, RZ ;  /* 0x000000ffff047224 */ /* 0x000fe200078e00ff */
[----:B0-----:R-:W-:-:S05]  /*138d0*/  LOP3.LUT R2, R2, 0x1f, RZ, 0xc0, !PT ;  /* 0x0000001f02027812 */ /* 0x001fca00078ec0ff */
[----:B------:R-:W-:-:S05]  /*138e0*/  VIADD R7, R2, UR43 ;  /* 0x0000002b02077c36 */ /* 0x000fca0008000000 */
[----:B------:R-:W-:-:S13]  /*138f0*/  ISETP.GE.OR P6, PT, R7, UR4, !P0 ;  /* 0x0000000407007c0c */ /* 0x000fda000c7c6670 */
[----:B------:R-:W0:Y:S02]  /*13900*/  @!P6 LDC.64 R2, c[0x0][0xc80] ;  /* 0x00032000ff02eb82 */ /* 0x000e240000000a00 */
[----:B0-----:R-:W-:-:S05]  /*13910*/  @!P6 IMAD.WIDE R2, R7, 0x4, R2 ;  /* 0x000000040702e825 */ /* 0x001fca00078e0202 */
[----:B------:R0:W2:Y:S02]  /*13920*/  @!P6 LDG.E R4, desc[UR50][R2.64] ;  /* 0x000000320204e981 */ /* 0x0000a4000c1e1900 */
[----:B0-----:R-:W0:Y:S02]  /*13930*/  @!P6 LDC.64 R2, c[0x0][0xc78] ;  /* 0x00031e00ff02eb82 */ /* 0x001e240000000a00 */
[----:B0-----:R-:W-:-:S04]  /*13940*/  @!P6 IMAD.WIDE R2, R7, 0x4, R2 ;  /* 0x000000040702e825 */ /* 0x001fc800078e0202 */
        /* <DEDUP_REMOVED lines=24> */
.L_x_264:
[----:B------:R-:W-:-:S04]  /*13ad0*/  IMAD.IADD R5, R5, 0x1, -R8 ;  /* 0x0000000105057824 */ /* 0x000fc800078e0a08 */
[----:B------:R-:W-:-:S05]  /*13ae0*/  IMAD R8, R2, R3, R5 ;  /* 0x0000000302087224 */ /* 0x000fca00078e0205 */
[----:B------:R-:W-:-:S13]  /*13af0*/  ISETP.GT.AND P0, PT, R8, R0, PT ;  /* 0x000000000800720c */ /* 0x000fda0003f04270 */
[----:B------:R-:W-:Y:S02]  /*13b00*/  VOTEU.ANY UR5, UPT, !P0 ;  /* 0x0000000000057886 */ /* 0x000fe400040e0100 */
[----:B------:R-:W-:Y:S01]  /*13b10*/  ISETP.NE.AND P0, PT, RZ, UR5, PT ;  /* 0x00000005ff007c0c */ /* 0x000fe2000bf05270 */
[----:B------:R-:W-:-:S06]  /*13b20*/  UPOPC UR4, UR5 ;  /* 0x00000005000472bf */ /* 0x000fcc0008000000 */
[----:B------:R-:W-:-:S05]  /*13b30*/  IMAD.U32 R8, RZ, RZ, UR4 ;  /* 0x00000004ff087e24 */ /* 0x000fca000f8e00ff */
[----:B------:R0:W2:Y:S04]  /*13b40*/  SHFL.IDX PT, R4, R4, R8, 0x1f ;  /* 0x00001f0804047589 */ /* 0x0000a800000e0000 */
[----:B------:R0:W3:Y:S01]  /*13b50*/  SHFL.IDX PT, R7, R7, R8, 0x1f ;  /* 0x00001f0807077589 */ /* 0x0000e200000e0000 */
[----:B------:R-:W-:Y:S05]  /*13b60*/  @!P0 BRA `(.L_x_267) ;  /* 0x00000000000c8947 */ /* 0x000fea0003800000 */
[----:B------:R-:W-:-:S06]  /*13b70*/  UIADD3 UR5, UR4, -0x1, URZ ;  /* 0xffffffff04057890 */ /* 0x000fcc000fffe03f */
[----:B------:R-:W-:-:S06]  /*13b80*/  IMAD.U32 R6, RZ, RZ, UR5 ;  /* 0x00000005ff067e24 */ /* 0x000fcc000f8e00ff */
[----:B------:R4:W0:Y:S02]  /*13b90*/  SHFL.IDX PT, R6, R2, R6, 0x1f ;  /* 0x00001f0602067589 */ /* 0x00082400000e0000 */
.L_x_267:
[----:B0-----:R-:W-:Y:S01]  /*13ba0*/  IMAD R8, R6, R3, R5 ;  /* 0x0000000306087224 */ /* 0x001fe200078e0205 */
[-C--:B--2---:R-:W-:Y:S01]  /*13bb0*/  IABS R5, R4.reuse ;  /* 0x0000000400057213 */ /* 0x084fe20000000000 */
[----:B------:R-:W-:Y:S02]  /*13bc0*/  UIADD3 UR43, UR4, UR43, URZ ;  /* 0x0000002b042b7290 */ /* 0x000fe4000fffe03f */
[----:B------:R-:W-:Y:S01]  /*13bd0*/  IMAD.IADD R0, R0, 0x1, -R8 ;  /* 0x0000000100007824 */ /* 0x000fe200078e0a08 */
[----:B----4-:R-:W0:Y:S01]  /*13be0*/  I2F.RP R2, R5 ;  /* 0x0000000500027306 */ /* 0x010e220000209400 */
[----:B------:R2:W-:Y:S02]  /*13bf0*/  STL [R1+0x10], R8 ;  /* 0x0000100801007387 */ /* 0x0005e40000100800 */
[----:B--2---:R-:W-:-:S05]  /*13c00*/  IABS R8, R4 ;  /* 0x0000000400087213 */ /* 0x004fca0000000000 */
[----:B0-----:R-:W0:Y:S01]  /*13c10*/  MUFU.RCP R2, R2 ;  /* 0x0000000200027308 */ /* 0x001e220000001000 */
[----:B------:R-:W-:Y:S02]  /*13c20*/  IMAD.MOV R8, RZ, RZ, -R8 ;  /* 0x000000ffff087224 */ /* 0x000fe400078e0a08 */
[----:B0-----:R-:W-:-:S05]  /*13c30*/  VIADD R2, R2, 0xffffffe ;  /* 0x0ffffffe02027836 */ /* 0x001fca0000000000 */
[----:B------:R-:W0:Y:S02]  /*13c40*/  F2I.FTZ.U32.TRUNC.NTZ R3, R2 ;  /* 0x0000000200037305 */ /* 0x000e24000021f000 */
[----:B0-----:R-:W-:-:S04]  /*13c50*/  IMAD.MOV R2, RZ, RZ, -R3 ;  /* 0x000000ffff027224 */ /* 0x001fc800078e0a03 */
[----:B------:R-:W-:Y:S02]  /*13c60*/  IMAD R6, R2, R5, RZ ;  /* 0x0000000502067224 */ /* 0x000fe400078e02ff */
[----:B------:R-:W-:-:S04]  /*13c70*/  IMAD.MOV.U32 R2, RZ, RZ, RZ ;  /* 0x000000ffff027224 */ /* 0x000fc800078e00ff */
[----:B------:R-:W-:Y:S01]  /*13c80*/  IMAD.HI.U32 R2, R3, R6, R2 ;  /* 0x0000000603027227 */ /* 0x000fe200078e0002 */
[----:B------:R-:W-:-:S05]  /*13c90*/  IABS R3, R0 ;  /* 0x0000000000037213 */ /* 0x000fca0000000000 */
[----:B------:R-:W-:-:S04]  /*13ca0*/  IMAD.HI.U32 R6, R2, R3, RZ ;  /* 0x0000000302067227 */ /* 0x000fc800078e00ff */
[----:B------:R-:W-:-:S05]  /*13cb0*/  IMAD R3, R6, R8, R3 ;  /* 0x0000000806037224 */ /* 0x000fca00078e0203 */
[----:B------:R-:W-:-:S13]  /*13cc0*/  ISETP.GT.U32.AND P1, PT, R5, R3, PT ;  /* 0x000000030500720c */ /* 0x000fda0003f24070 */
[----:B------:R-:W-:Y:S02]  /*13cd0*/  @!P1 IMAD.IADD R3, R3, 0x1, -R5 ;  /* 0x0000000103039824 */ /* 0x000fe400078e0a05 */
[----:B------:R-:W-:Y:S01]  /*13ce0*/  @!P1 VIADD R6, R6, 0x1 ;  /* 0x0000000106069836 */ /* 0x000fe20000000000 */
[----:B------:R-:W-:Y:S02]  /*13cf0*/  ISETP.NE.AND P1, PT, R4, RZ, PT ;  /* 0x000000ff0400720c */ /* 0x000fe40003f25270 */
[----:B------:R-:W-:Y:S02]  /*13d00*/  ISETP.GE.U32.AND P0, PT, R3, R5, PT ;  /* 0x000000050300720c */ /* 0x000fe40003f06070 */
[----:B---3--:R-:W-:-:S04]  /*13d10*/  IABS R5, R7 ;  /* 0x0000000700057213 */ /* 0x008fc80000000000 */
[----:B------:R-:W0:Y:S07]  /*13d20*/  I2F.RP R2, R5 ;  /* 0x0000000500027306 */ /* 0x000e2e0000209400 */
[----:B------:R-:W-:Y:S01]  /*13d30*/  @P0 VIADD R6, R6, 0x1 ;  /* 0x0000000106060836 */ /* 0x000fe20000000000 */
[----:B0-----:R-:W0:Y:S02]  /*13d40*/  MUFU.RCP R2, R2 ;  /* 0x0000000200027308 */ /* 0x001e240000001000 */
[----:B0-----:R-:W-:-:S06]  /*13d50*/  VIADD R2, R2, 0xffffffe ;  /* 0x0ffffffe02027836 */ /* 0x001fcc0000000000 */
[----:B------:R-:W0:Y:S02]  /*13d60*/  F2I.FTZ.U32.TRUNC.NTZ R3, R2 ;  /* 0x0000000200037305 */ /* 0x000e24000021f000 */
[----:B0-----:R-:W-:-:S04]  /*13d70*/  IMAD.MOV R2, RZ, RZ, -R3 ;  /* 0x000000ffff027224 */ /* 0x001fc800078e0a03 */
[----:B------:R-:W-:Y:S02]  /*13d80*/  IMAD R8, R2, R5, RZ ;  /* 0x0000000502087224 */ /* 0x000fe400078e02ff */
[----:B------:R-:W-:-:S04]  /*13d90*/  IMAD.MOV.U32 R2, RZ, RZ, RZ ;  /* 0x000000ffff027224 */ /* 0x000fc800078e00ff */
[----:B------:R-:W-:Y:S01]  /*13da0*/  IMAD.HI.U32 R2, R3, R8, R2 ;  /* 0x0000000803027227 */ /* 0x000fe200078e0002 */
[----:B------:R-:W-:Y:S02]  /*13db0*/  LOP3.LUT R3, R0, R4, RZ, 0x3c, !PT ;  /* 0x0000000400037212 */ /* 0x000fe400078e3cff */
[----:B------:R-:W-:Y:S02]  /*13dc0*/  IABS R8, R7 ;  /* 0x0000000700087213 */ /* 0x000fe40000000000 */
[----:B------:R-:W-:-:S03]  /*13dd0*/  ISETP.GE.AND P2, PT, R3, RZ, PT ;  /* 0x000000ff0300720c */ /* 0x000fc60003f46270 */
[----:B------:R-:W-:-:S10]  /*13de0*/  IMAD.MOV R8, RZ, RZ, -R8 ;  /* 0x000000ffff087224 */ /* 0x000fd400078e0a08 */
[----:B------:R-:W-:Y:S01]  /*13df0*/  @!P2 IMAD.MOV R6, RZ, RZ, -R6 ;  /* 0x000000ffff06a224 */ /* 0x000fe200078e0a06 */
[----:B------:R-:W-:-:S04]  /*13e00*/  @!P1 LOP3.LUT R6, RZ, R4, RZ, 0x33, !PT ;  /* 0x00000004ff069212 */ /* 0x000fc800078e33ff */
[-C--:B------:R-:W-:Y:S01]  /*13e10*/  IABS R3, R6.reuse ;  /* 0x0000000600037213 */ /* 0x080fe20000000000 */
[----:B------:R-:W-:-:S04]  /*13e20*/  IMAD R4, R4, R6, RZ ;  /* 0x0000000604047224 */ /* 0x000fc800078e02ff */
[----:B------:R-:W-:-:S04]  /*13e30*/  IMAD.HI.U32 R2, R2, R3, RZ ;  /* 0x0000000302027227 */ /* 0x000fc800078e00ff */
[----:B------:R-:W-:Y:S02]  /*13e40*/  IMAD R3, R2, R8, R3 ;  /* 0x0000000802037224 */ /* 0x000fe400078e0203 */
[----:B------:R-:W-:-:S03]  /*13e50*/  IMAD.IADD R4, R0, 0x1, -R4 ;  /* 0x0000000100047824 */ /* 0x000fc600078e0a04 */
[----:B------:R-:W-:-:S13]  /*13e60*/  ISETP.GT.U32.AND P1, PT, R5, R3, PT ;  /* 0x000000030500720c */ /* 0x000fda0003f24070 */
[----:B------:R-:W-:Y:S02]  /*13e70*/  @!P1 IMAD.IADD R3, R3, 0x1, -R5 ;  /* 0x0000000103039824 */ /* 0x000fe400078e0a05 */
[----:B------:R-:W-:Y:S01]  /*13e80*/  @!P1 VIADD R2, R2, 0x1 ;  /* 0x0000000102029836 */ /* 0x000fe20000000000 */
[----:B------:R-:W-:Y:S02]  /*13e90*/  ISETP.NE.AND P1, PT, R7, RZ, PT ;  /* 0x000000ff0700720c */ /* 0x000fe40003f25270 */
[----:B------:R-:W-:Y:S02]  /*13ea0*/  ISETP.GE.U32.AND P0, PT, R3, R5, PT ;  /* 0x000000050300720c */ /* 0x000fe40003f06070 */
[----:B------:R-:W-:-:S04]  /*13eb0*/  LOP3.LUT R3, R6, R7, RZ, 0x3c, !PT ;  /* 0x0000000706037212 */ /* 0x000fc800078e3cff */
[----:B------:R-:W-:-:S07]  /*13ec0*/  ISETP.GE.AND P2, PT, R3, RZ, PT ;  /* 0x000000ff0300720c */ /* 0x000fce0003f46270 */
[----:B------:R-:W-:-:S06]  /*13ed0*/  @P0 VIADD R2, R2, 0x1 ;  /* 0x0000000102020836 */ /* 0x000fcc0000000000 */
        /* <DEDUP_REMOVED lines=9> */
.L_x_265:
[----:B------:R0:W-:Y:S01]  /*13f70*/  STL [R1+0x10], R0 ;  /* 0x0000100001007387 */ /* 0x0001e20000100800 */
[----:B------:R-:W-:-:S03]  /*13f80*/  ULDC UR43, c[0x0][0xc3c] ;  /* 0x00030f00002b7ab9 */ /* 0x000fc60000000800 */
[----:B------:R0:W-:Y:S04]  /*13f90*/  STL [R1+0x14], RZ ;  /* 0x000014ff01007387 */ /* 0x0001e80000100800 */
[----:B------:R0:W-:Y:S02]  /*13fa0*/  STL [R1+0x18], RZ ;  /* 0x000018ff01007387 */ /* 0x0001e40000100800 */
.L_x_268:
[----:B------:R-:W3:Y:S04]  /*13fb0*/  LDL R2, [R1+0x18] ;  /* 0x0000180001027983 */ /* 0x000ee80000100800 */
[----:B------:R-:W4:Y:S04]  /*13fc0*/  LDL R3, [R1+0x14] ;  /* 0x0000140001037983 */ /* 0x000f280000100800 */
[----:B--2---:R-:W2:Y:S01]  /*13fd0*/  LDL R4, [R1+0x10] ;  /* 0x0000100001047983 */ /* 0x004ea20000100800 */
[----:B0-----:R-:W0:Y:S02]  /*13fe0*/  S2R R0, SR_TID.X ;  /* 0x0000000000007919 */ /* 0x001e240000002100 */
[----:B0-----:R-:W-:Y:S01]  /*13ff0*/  LOP3.LUT R0, R0, 0x1f, RZ, 0xc0, !PT ;  /* 0x0000001f00007812 */ /* 0x001fe200078ec0ff */
[----:B------:R-:W-:Y:S03]  /*14000*/  BAR.SYNC.DEFER_BLOCKING 0x4, 0x180 ;  /* 0x0106000000007b1d */ /* 0x000fe60000010000 */
[----:B------:R-:W-:-:S13]  /*14010*/  ISETP.NE.AND P0, PT, R0, RZ, PT ;  /* 0x000000ff0000720c */ /* 0x000fda0003f05270 */
[----:B------:R-:W0:Y:S01]  /*14020*/  @!P0 S2R R0, SR_CgaCtaId ;  /* 0x0000000000008919 */ /* 0x000e220000008800 */
[----:B---3--:R-:W-:Y:S01]  /*14030*/  IMAD.MOV.U32 R6, RZ, RZ, R2 ;  /* 0x000000ffff067224 */ /* 0x008fe200078e0002 */
[----:B------:R-:W-:-:S04]  /*14040*/  @!P0 MOV R2, 0x400 ;  /* 0x0000040000028802 */ /* 0x000fc80000000f00 */
[----:B0-----:R-:W-:Y:S01]  /*14050*/  @!P0 LEA R19, R0, R2, 0x18 ;  /* 0x0000000200138211 */ /* 0x001fe200078ec0ff */
[----:B------:R-:W-:Y:S02]  /*14060*/  IMAD.U32 R0, RZ, RZ, UR43 ;  /* 0x0000002bff007e24 */ /* 0x000fe4000f8e00ff */
[----:B----4-:R-:W-:Y:S02]  /*14070*/  IMAD.MOV.U32 R5, RZ, RZ, R3 ;  /* 0x000000ffff057224 */ /* 0x010fe400078e0003 */
[----:B------:R-:W-:-:S05]  /*14080*/  @!P0 IMAD.MOV.U32 R7, RZ, RZ, R0 ;  /* 0x000000ffff078224 */ /* 0x000fca00078e0000 */
[----:B--2---:R2:W-:Y:S01]  /*14090*/  @!P0 STS.128 [R19+0x388d0], R4 ;  /* 0x0388d00413008388 */ /* 0x0045e20000000c00 */
[----:B------:R-:W-:Y:S06]  /*140a0*/  BAR.ARV 0x5, 0x180 ;  /* 0x0146000000007b1d */ /* 0x000fec0000002000 */
.L_x_263:
[----:B------:R-:W-:Y:S02]  /*140b0*/  ULDC UR4, c[0x0][0xc3c] ;  /* 0x00030f0000047ab9 */ /* 0x000fe40000000800 */
[----:B------:R-:W-:-:S06]  /*140c0*/  UISETP.GE.AND UP0, UPT, UR43, UR4, UPT ;  /* 0x000000042b00728c */ /* 0x000fcc000bf06270 */
[----:B------:R-:W-:-:S13]  /*140d0*/  PLOP3.LUT P0, PT, PT, PT, UP0, 0x80, 0x0 ;  /* 0x000000000000781c */ /* 0x000fda0003f0f008 */
[----:B------:R-:W-:Y:S05]  /*140e0*/  @!P0 BRA `(.L_x_269) ;  /* 0xffffffb000888947 */ /* 0x000fea000383ffff */
.L_x_199:
[----:B------:R-:W3:Y:S01]  /*140f0*/  LDL.LU R0, [R1+0x34] ;  /* 0x0000340001007983 */ /* 0x000ee20000300800 */
[----:B------:R-:W-:Y:S01]  /*14100*/  BSSY B0, `(.L_x_270) ;  /* 0x000000b000007945 */ /* 0x000fe20003800000 */
[----:B012---:R-:W0:Y:S01]  /*14110*/  S2R R5, SR_CgaCtaId ;  /* 0x0000000000057919 */ /* 0x007e220000008800 */
[----:B---3--:R-:W-:-:S05]  /*14120*/  VIADD R0, R0, 0x1 ;  /* 0x0000000100007836 */ /* 0x008fca0000000000 */
[----:B------:R-:W-:-:S04]  /*14130*/  LEA.HI R2, R0, R0, RZ, 0x1 ;  /* 0x0000000000027211 */ /* 0x000fc800078f08ff */
[----:B------:R-:W-:-:S05]  /*14140*/  LOP3.LUT R3, R2, 0xfffffffe, RZ, 0xc0, !PT ;  /* 0xfffffffe02037812 */ /* 0x000fca00078ec0ff */
[----:B------:R-:W-:Y:S01]  /*14150*/  IMAD.IADD R3, R0, 0x1, -R3 ;  /* 0x0000000100037824 */ /* 0x000fe200078e0a03 */
[----:B------:R-:W-:-:S04]  /*14160*/  MOV R0, 0x400 ;  /* 0x0000040000007802 */ /* 0x000fc80000000f00 */
[----:B0-----:R-:W-:Y:S02]  /*14170*/  LEA R0, R5, R0, 0x18 ;  /* 0x0000000005007211 */ /* 0x001fe400078ec0ff */
[----:B------:R-:W-:-:S04]  /*14180*/  SHF.L.U32 R3, R3, 0x1f, RZ ;  /* 0x0000001f03037819 */ /* 0x000fc800000006ff */
[----:B------:R-:W0:Y:S02]  /*14190*/  SYNCS.PHASECHK.TRANS64.TRYWAIT P0, [R0+URZ+0x38820], R3 ;  /* 0x03882003000075a7 */ /* 0x000e24000800017f */
[----:B0-----:R-:W-:Y:S05]  /*141a0*/  @!P0 BRA `(.L_x_271) ;  /* 0x0000001000dc8947 */ /* 0x001fea0003800000 */
.L_x_318:
[----:B------:R-:W-:Y:S05]  /*141b0*/  BSYNC B0 ;  /* 0x0000000000007941 */ /* 0x000fea0003800000 */
.L_x_270:
[----:B------:R-:W-:-:S03]  /*141c0*/  UMOV UR4, 0xffffffff ;  /* 0xffffffff00047882 */ /* 0x000fc60000000000 */
[----:B------:R-:W-:Y:S05]  /*141d0*/  BRA.DIV UR4, `(.L_x_272) ;  /* 0x0000001204e47947 */ /* 0x000fea000b800000 */
[----:B------:R-:W1:Y:S02]  /*141e0*/  S2R R2, SR_TID.X ;  /* 0x0000000000027919 */ /* 0x000e640000002100 */
[----:B-1----:R-:W-:-:S04]  /*141f0*/  SHF.R.U32.HI R2, RZ, 0x5, R2 ;  /* 0x00000005ff027819 */ /* 0x002fc80000011602 */
[----:B------:R-:W-:-:S05]  /*14200*/  LOP3.LUT R2, R2, 0x3, RZ, 0xc0, !PT ;  /* 0x0000000302027812 */ /* 0x000fca00078ec0ff */
[----:B------:R1:W2:Y:S02]  /*14210*/  SHFL.IDX PT, R14, R2, RZ, 0x1f ;  /* 0x00001fff020e7589 */ /* 0x0002a400000e0000 */
.L_x_321:
[----:B--2---:R-:W-:Y:S01]  /*14220*/  ISETP.NE.AND P0, PT, R14, RZ, PT ;  /* 0x000000ff0e00720c */ /* 0x004fe20003f05270 */
[----:B------:R-:W-:-:S12]  /*14230*/  BSSY B0, `(.L_x_273) ;  /* 0x000002e000007945 */ /* 0x000fd80003800000 */
[----:B------:R-:W-:Y:S05]  /*14240*/  @P0 BRA `(.L_x_274) ;  /* 0x0000000000b00947 */ /* 0x000fea0003800000 */
[----:B------:R-:W-:-:S03]  /*14250*/  UMOV UR4, 0xffffffff ;  /* 0xffffffff00047882 */ /* 0x000fc60000000000 */
[----:B------:R-:W-:Y:S05]  /*14260*/  BRA.DIV UR4, `(.L_x_275) ;  /* 0x0000001204f47947 */ /* 0x000fea000b800000 */
[----:B------:R-:W-:-:S13]  /*14270*/  ELECT P6, URZ, PT ;  /* 0x00000000003f782f */ /* 0x000fda00038c0000 */
.L_x_324:
[----:B------:R-:W-:Y:S05]  /*14280*/  @!P6 BRA `(.L_x_274) ;  /* 0x0000000000a0e947 */ /* 0x000fea0003800000 */
[----:B------:R-:W-:-:S06]  /*14290*/  ULOP3.LUT UR4, UR38, 0x2, URZ, 0xfc, !UPT ;  /* 0x0000000226047892 */ /* 0x000fcc000f8efc3f */
[----:B-1----:R-:W-:-:S05]  /*142a0*/  IMAD.U32 R2, RZ, RZ, UR4 ;  /* 0x00000004ff027e24 */ /* 0x002fca000f8e00ff */
[----:B------:R-:W-:-:S13]  /*142b0*/  ISETP.NE.AND P0, PT, R2, 0x3, PT ;  /* 0x000000030200780c */ /* 0x000fda0003f05270 */
[----:B------:R-:W-:Y:S05]  /*142c0*/  @!P0 BRA `(.L_x_276) ;  /* 0x0000000000048947 */ /* 0x000fea0003800000 */
[----:B------:R-:W-:Y:S01]  /*142d0*/  BPT.TRAP 0x1 ;  /* 0x000000040000795c */ /* 0x000fe20000300000 */
.L_x_276:
[----:B0-----:R-:W2:Y:S04]  /*142e0*/  LDL R3, [R1] ;  /* 0x0000000001037983 */ /* 0x001ea80000100800 */
[----:B------:R-:W3:Y:S01]  /*142f0*/  LDL.LU R7, [R1+0x4] ;  /* 0x0000040001077983 */ /* 0x000ee20000300800 */
[----:B------:R-:W-:-:S04]  /*14300*/  VIADD R2, R0, 0x38840 ;  /* 0x0003884000027836 */ /* 0x000fc80000000000 */
[C---:B--2---:R-:W-:Y:S02]  /*14310*/  IMAD R6, R3.reuse, 0x8, R2 ;  /* 0x0000000803067824 */ /* 0x044fe400078e0202 */
[----:B------:R-:W-:Y:S01]  /*14320*/  VIADD R3, R3, 0x1 ;  /* 0x0000000103037836 */ /* 0x000fe20000000000 */
[----:B---3--:R-:W-:-:S04]  /*14330*/  SHF.L.U32 R5, R7, 0x1f, RZ ;  /* 0x0000001f07057819 */ /* 0x008fc800000006ff */
[C---:B------:R-:W-:Y:S01]  /*14340*/  ISETP.NE.AND P2, PT, R3.reuse, 0x2, PT ;  /* 0x000000020300780c */ /* 0x040fe20003f45270 */
[----:B------:R-:W0:Y:S03]  /*14350*/  SYNCS.PHASECHK.TRANS64.TRYWAIT P1, [R6+URZ], R5 ;  /* 0x00000005060075a7 */ /* 0x000e26000802017f */
[----:B------:R-:W-:Y:S02]  /*14360*/  SEL R4, RZ, 0x1, P2 ;  /* 0x00000001ff047807 */ /* 0x000fe40001000000 */
[----:B------:R-:W-:Y:S02]  /*14370*/  SEL R3, R3, RZ, P2 ;  /* 0x000000ff03037207 */ /* 0x000fe40001000000 */
[----:B------:R-:W-:-:S03]  /*14380*/  LOP3.LUT R4, R7, R4, RZ, 0x3c, !PT ;  /* 0x0000000407047212 */ /* 0x000fc600078e3cff */
[----:B------:R-:W-:Y:S01]  /*14390*/  IMAD R7, R3, 0x8, R2 ;  /* 0x0000000803077824 */ /* 0x000fe200078e0202 */
[----:B------:R-:W-:Y:S01]  /*143a0*/  SHF.L.U32 R2, R4, 0x1f, RZ ;  /* 0x0000001f04027819 */ /* 0x000fe200000006ff */
[----:B0-----:R-:W-:Y:S06]  /*143b0*/  @!P1 BRA `(.L_x_277) ;  /* 0x0000001000c09947 */ /* 0x001fec0003800000 */
.L_x_325:
[----:B------:R-:W1:Y:S02]  /*143c0*/  SYNCS.PHASECHK.TRANS64.TRYWAIT P1, [R7+URZ], R2 ;  /* 0x00000002070075a7 */ /* 0x000e64000802017f */
[----:B-1----:R-:W-:Y:S05]  /*143d0*/  @!P1 BRA `(.L_x_278) ;  /* 0x0000001000cc9947 */ /* 0x002fea0003800000 */
.L_x_326:
[----:B------:R-:W-:Y:S05]  /*143e0*/  @!P0 BRA `(.L_x_279) ;  /* 0x0000000000048947 */ /* 0x000fea0003800000 */
[----:B------:R-:W-:Y:S01]  /*143f0*/  BPT.TRAP 0x1 ;  /* 0x000000040000795c */ /* 0x000fe20000300000 */
.L_x_279:
[----:B------:R-:W2:Y:S02]  /*14400*/  LDL.LU R4, [R1] ;  /* 0x0000000001047983 */ /* 0x000ea40000300800 */
[----:B--2---:R-:W-:-:S04]  /*14410*/  IMAD R4, R4, 0x8, R0 ;  /* 0x0000000804047824 */ /* 0x004fc800078e0200 */
[----:B------:R-:W2:Y:S02]  /*14420*/  SYNCS.PHASECHK.TRANS64.TRYWAIT P1, [R4+URZ+0x38860], R5 ;  /* 0x03886005040075a7 */ /* 0x000ea4000802017f */
[----:B--2---:R-:W-:Y:S05]  /*14430*/  @!P1 BRA `(.L_x_280) ;  /* 0x0000001000c89947 */ /* 0x004fea0003800000 */
.L_x_327:
[----:B------:R-:W-:Y:S05]  /*14440*/  @!P0 BRA `(.L_x_281) ;  /* 0x0000000000048947 */ /* 0x000fea0003800000 */
[----:B------:R-:W-:Y:S01]  /*14450*/  BPT.TRAP 0x1 ;  /* 0x000000040000795c */ /* 0x000fe20000300000 */
.L_x_281:
[----:B------:R-:W-:-:S04]  /*14460*/  IMAD R3, R3, 0x8, R0 ;  /* 0x0000000803037824 */ /* 0x000fc800078e0200 */
[----:B------:R-:W3:Y:S02]  /*14470*/  SYNCS.PHASECHK.TRANS64.TRYWAIT P1, [R3+URZ+0x38860], R2 ;  /* 0x03886002030075a7 */ /* 0x000ee4000802017f */
[----:B---3--:R-:W-:Y:S05]  /*14480*/  @!P1 BRA `(.L_x_282) ;  /* 0x0000001000c89947 */ /* 0x008fea0003800000 */
.L_x_328:
[----:B------:R-:W-:Y:S05]  /*14490*/  @!P0 BRA `(.L_x_283) ;  /* 0x0000000000048947 */ /* 0x000fea0003800000 */
[----:B------:R-:W-:Y:S01]  /*144a0*/  BPT.TRAP 0x1 ;  /* 0x000000040000795c */ /* 0x000fe20000300000 */
.L_x_283:
[----:B------:R-:W4:Y:S02]  /*144b0*/  SYNCS.PHASECHK.TRANS64.TRYWAIT P0, [R4+URZ+0x38880], R5 ;  /* 0x03888005040075a7 */ /* 0x000f24000800017f */
[----:B----4-:R-:W-:Y:S05]  /*144c0*/  @!P0 BRA `(.L_x_284) ;  /* 0x0000001000cc8947 */ /* 0x010fea0003800000 */
.L_x_285:
[----:B------:R0:W0:Y:S02]  /*144d0*/  SYNCS.PHASECHK.TRANS64.TRYWAIT P0, [R3+URZ+0x38880], R2 ;  /* 0x03888002030075a7 */ /* 0x000024000800017f */
[----:B0-----:R-:W-:Y:S05]  /*144e0*/  @!P0 NANOSLEEP.SYNCS 0x989680 ;  /* 0x009896800000895d */ /* 0x001fea0003900000 */
[----:B------:R-:W0:Y:S02]  /*144f0*/  @!P0 SYNCS.PHASECHK.TRANS64 P0, [R3+URZ+0x38880], R2 ;  /* 0x03888002030085a7 */ /* 0x000e24000800007f */
[----:B0-----:R-:W-:Y:S05]  /*14500*/  @!P0 BRA `(.L_x_285) ;  /* 0xfffffffc00f08947 */ /* 0x001fea000383ffff */
.L_x_274:
[----:B------:R-:W-:Y:S05]  /*14510*/  BSYNC B0 ;  /* 0x0000000000007941 */ /* 0x000fea0003800000 */
.L_x_273:
[----:B------:R-:W-:Y:S05]  /*14520*/  EXIT ;  /* 0x000000000000794d */ /* 0x000fea0003800000 */
.L_x_148:
[----:B0-----:R0:W1:Y:S02]  /*14530*/  SYNCS.PHASECHK.TRANS64.TRYWAIT P1, [R0+URZ+0x38800], R3 ;  /* 0x03880003000075a7 */ /* 0x001064000802017f */
[----:B-1----:R-:W-:Y:S05]  /*14540*/  @!P1 NANOSLEEP.SYNCS 0x989680 ;  /* 0x009896800000995d */ /* 0x002fea0003900000 */
[----:B------:R-:W1:Y:S02]  /*14550*/  @!P1 SYNCS.PHASECHK.TRANS64 P1, [R0+URZ+0x38800], R3 ;  /* 0x03880003000095a7 */ /* 0x000e64000802007f */
[----:B-1----:R-:W-:Y:S05]  /*14560*/  @!P1 BRA `(.L_x_148) ;  /* 0xfffffffc00f09947 */ /* 0x002fea000383ffff */
[----:B------:R-:W-:Y:S05]  /*14570*/  BRA `(.L_x_286) ;  /* 0xfffffedc00247947 */ /* 0x000fea000383ffff */
.L_x_152:
[----:B0-----:R0:W2:Y:S02]  /*14580*/  SYNCS.PHASECHK.TRANS64.TRYWAIT P1, [R5+URZ+0x38830], R4 ;  /* 0x03883004050075a7 */ /* 0x0010a4000802017f */
[----:B--2---:R-:W-:Y:S05]  /*14590*/  @!P1 NANOSLEEP.SYNCS 0x989680 ;  /* 0x009896800000995d */ /* 0x004fea0003900000 */
[----:B------:R-:W2:Y:S02]  /*145a0*/  @!P1 SYNCS.PHASECHK.TRANS64 P1, [R5+URZ+0x38830], R4 ;  /* 0x03883004050095a7 */ /* 0x000ea4000802007f */
[----:B--2---:R-:W-:Y:S05]  /*145b0*/  @!P1 BRA `(.L_x_152) ;  /* 0xfffffffc00f09947 */ /* 0x004fea000383ffff */
[----:B------:R-:W-:Y:S05]  /*145c0*/  BRA `(.L_x_151) ;  /* 0xfffffedc004c7947 */ /* 0x000fea000383ffff */
.L_x_157:
[----:B-1----:R-:W-:-:S04]  /*145d0*/  IMAD.U32 R3, RZ, RZ, UR6 ;  /* 0x00000006ff037e24 */ /* 0x002fc8000f8e00ff */
[----:B------:R1:W2:Y:S03]  /*145e0*/  SYNCS.PHASECHK.TRANS64.TRYWAIT P1, [R3+URZ+0x38830], R0 ;  /* 0x03883000030075a7 */ /* 0x0002a6000802017f */
[----:B--2---:R-:W-:Y:S05]  /*145f0*/  @!P1 NANOSLEEP.SYNCS 0x989680 ;  /* 0x009896800000995d */ /* 0x004fea0003900000 */
[----:B------:R-:W2:Y:S02]  /*14600*/  @!P1 SYNCS.PHASECHK.TRANS64 P1, [R3+URZ+0x38830], R0 ;  /* 0x03883000030095a7 */ /* 0x000ea4000802007f */
[----:B--2---:R-:W-:Y:S05]  /*14610*/  @!P1 BRA `(.L_x_157) ;  /* 0xfffffffc00ec9947 */ /* 0x004fea000383ffff */
[----:B------:R-:W-:Y:S05]  /*14620*/  BRA `(.L_x_154) ;  /* 0xffffff08001c7947 */ /* 0x000fea000383ffff */
.L_x_161:
[----:B-1----:R-:W-:-:S04]  /*14630*/  IMAD.U32 R2, RZ, RZ, UR6 ;  /* 0x00000006ff027e24 */ /* 0x002fc8000f8e00ff */
[----:B------:R1:W2:Y:S03]  /*14640*/  SYNCS.PHASECHK.TRANS64.TRYWAIT P1, [R2+URZ+0x38850], R0 ;  /* 0x03885000020075a7 */ /* 0x0002a6000802017f */
[----:B--2---:R-:W-:Y:S05]  /*14650*/  @!P1 NANOSLEEP.SYNCS 0x989680 ;  /* 0x009896800000995d */ /* 0x004fea0003900000 */
[----:B------:R-:W2:Y:S02]  /*14660*/  @!P1 SYNCS.PHASECHK.TRANS64 P1, [R2+URZ+0x38850], R0 ;  /* 0x03885000020095a7 */ /* 0x000ea4000802007f */
[----:B--2---:R-:W-:Y:S05]  /*14670*/  @!P1 BRA `(.L_x_161) ;  /* 0xfffffffc00ec9947 */ /* 0x004fea000383ffff */
[----:B------:R-:W-:Y:S05]  /*14680*/  BRA `(.L_x_158) ;  /* 0xffffff0800fc7947 */ /* 0x000fea000383ffff */
.L_x_167:
[----:B--2---:R2:W3:Y:S02]  /*14690*/  SYNCS.PHASECHK.TRANS64.TRYWAIT P1, [R7+URZ+0x38850], R8 ;  /* 0x03885008070075a7 */ /* 0x0044e4000802017f */
[----:B---3--:R-:W-:Y:S05]  /*146a0*/  @!P1 NANOSLEEP.SYNCS 0x989680 ;  /* 0x009896800000995d */ /* 0x008fea0003900000 */
[----:B------:R-:W3:Y:S02]  /*146b0*/  @!P1 SYNCS.PHASECHK.TRANS64 P1, [R7+URZ+0x38850], R8 ;  /* 0x03885008070095a7 */ /* 0x000ee4000802007f */
[----:B---3--:R-:W-:Y:S05]  /*146c0*/  @!P1 BRA `(.L_x_167) ;  /* 0xfffffffc00f09947 */ /* 0x008fea000383ffff */
[----:B------:R-:W-:Y:S05]  /*146d0*/  BRA `(.L_x_166) ;  /* 0xffffff2c00007947 */ /* 0x000fea000383ffff */
.L_x_215:
[----:B------:R-:W-:Y:S02]  /*146e0*/  IMAD.MOV.U32 R13, RZ, RZ, R0 ;  /* 0x000000ffff0d7224 */ /* 0x000fe400078e0000 */
[----:B------:R-:W-:Y:S02]  /*146f0*/  IMAD.MOV.U32 R12, RZ, RZ, RZ ;  /* 0x000000ffff0c7224 */ /* 0x000fe400078e00ff */
[----:B------:R-:W-:Y:S02]  /*14700*/  IMAD.MOV.U32 R11, RZ, RZ, 0x1f ;  /* 0x0000001fff0b7424 */ /* 0x000fe400078e00ff */
[----:B------:R-:W-:-:S07]  /*14710*/  IMAD.MOV.U32 R15, RZ, RZ, -0x1 ;  /* 0xffffffffff0f7424 */ /* 0x000fce00078e00ff */
[----:B-1-3--:R-:W-:Y:S05]  /*14720*/  WARPSYNC.COLLECTIVE R15, `(.L_x_287) ;  /* 0x000000000f087348 */ /* 0x00afea0003c00000 */
[----:B------:R0:W2:Y:S02]  /*14730*/  SHFL.IDX P6, R14, R13, R12, R11 ;  /* 0x0000000c0d0e7389 */ /* 0x0000a400000c000b */
[----:B0123--:R-:W-:Y:S01]  /*14740*/  ENDCOLLECTIVE ;  /* 0x000000000000791b */ /* 0x00ffe20003800000 */
.L_x_287:
[----:B------:R-:W-:Y:S05]  /*14750*/  BRA `(.L_x_288) ;  /* 0xffffffb800fc7947 */ /* 0x000fea000383ffff */
.L_x_217:
[----:B------:R-:W-:Y:S01]  /*14760*/  BSSY B0, `(.L_x_289) ;  /* 0x0000006000007945 */ /* 0x000fe20003800000 */
[----:B------:R-:W-:-:S07]  /*14770*/  IMAD.MOV.U32 R15, RZ, RZ, -0x1 ;  /* 0xffffffffff0f7424 */ /* 0x000fce00078e00ff */
[----:B-1-3--:R-:W-:Y:S05]  /*14780*/  WARPSYNC.COLLECTIVE R15, `(.L_x_290) ;  /* 0x000000000f0c7348 */ /* 0x00afea0003c00000 */
[----:B------:R-:W-:Y:S02]  /*14790*/  ELECT P6, UR62, PT ;  /* 0x00000000003e782f */ /* 0x000fe400038c0000 */
[----:B------:R-:W-:Y:S01]  /*147a0*/  MOV R14, UR62 ;  /* 0x0000003e000e7c02 */ /* 0x000fe20008000f00 */
[----:B-1-3--:R-:W-:Y:S10]  /*147b0*/  ENDCOLLECTIVE ;  /* 0x000000000000791b */ /* 0x00aff40003800000 */
.L_x_290:
[----:B------:R-:W-:Y:S05]  /*147c0*/  BSYNC B0 ;  /* 0x0000000000007941 */ /* 0x000fea0003800000 */
.L_x_289:
[----:B------:R-:W-:Y:S05]  /*147d0*/  BRA `(.L_x_291) ;  /* 0xffffffbc00087947 */ /* 0x000fea000383ffff */
.L_x_219:
[----:B0-----:R0:W2:Y:S02]  /*147e0*/  SYNCS.PHASECHK.TRANS64.TRYWAIT P0, [R4+URZ+0x38880], R3 ;  /* 0x03888003040075a7 */ /* 0x0010a4000800017f */
[----:B--2---:R-:W-:Y:S05]  /*147f0*/  @!P0 NANOSLEEP.SYNCS 0x989680 ;  /* 0x009896800000895d */ /* 0x004fea0003900000 */
[----:B------:R-:W2:Y:S02]  /*14800*/  @!P0 SYNCS.PHASECHK.TRANS64 P0, [R4+URZ+0x38880], R3 ;  /* 0x03888003040085a7 */ /* 0x000ea4000800007f */
[----:B--2---:R-:W-:Y:S05]  /*14810*/  @!P0 BRA `(.L_x_219) ;  /* 0xfffffffc00f08947 */ /* 0x004fea000383ffff */
[----:B------:R-:W-:Y:S05]  /*14820*/  BRA `(.L_x_292) ;  /* 0xffffffbc006c7947 */ /* 0x000fea000383ffff */
.L_x_221:
[----:B--2---:R2:W3:Y:S02]  /*14830*/  SYNCS.PHASECHK.TRANS64.TRYWAIT P0, [R4+URZ+0x38840], R3 ;  /* 0x03884003040075a7 */ /* 0x0044e4000800017f */
[----:B---3--:R-:W-:Y:S05]  /*14840*/  @!P0 NANOSLEEP.SYNCS 0x989680 ;  /* 0x009896800000895d */ /* 0x008fea0003900000 */
[----:B------:R-:W3:Y:S02]  /*14850*/  @!P0 SYNCS.PHASECHK.TRANS64 P0, [R4+URZ+0x38840], R3 ;  /* 0x03884003040085a7 */ /* 0x000ee4000800007f */
[----:B---3--:R-:W-:Y:S05]  /*14860*/  @!P0 BRA `(.L_x_221) ;  /* 0xfffffffc00f08947 */ /* 0x008fea000383ffff */
[----:B------:R-:W-:Y:S05]  /*14870*/  BRA `(.L_x_293) ;  /* 0xffffffbc00d87947 */ /* 0x000fea000383ffff */
.L_x_225:
[----:B------:R-:W-:Y:S01]  /*14880*/  IMAD.MOV.U32 R13, RZ, RZ, R2 ;  /* 0x000000ffff0d7224 */ /* 0x000fe200078e0002 */
[----:B------:R-:W-:Y:S01]  /*14890*/  LOP3.LUT R7, R7, 0x7f, RZ, 0xc0, !PT ;  /* 0x0000007f07077812 */ /* 0x000fe200078ec0ff */
[----:B------:R-:W-:Y:S02]  /*148a0*/  IMAD.MOV.U32 R12, RZ, RZ, RZ ;  /* 0x000000ffff0c7224 */ /* 0x000fe400078e00ff */
[----:B------:R-:W-:Y:S01]  /*148b0*/  IMAD.MOV.U32 R11, RZ, RZ, 0x181f ;  /* 0x0000181fff0b7424 */ /* 0x000fe200078e00ff */
[----:B------:R-:W-:Y:S01]  /*148c0*/  SHF.R.U32.HI R8, RZ, 0x3, R7 ;  /* 0x00000003ff087819 */ /* 0x000fe20000011607 */
[----:B------:R-:W-:Y:S02]  /*148d0*/  IMAD.MOV.U32 R15, RZ, RZ, -0x1 ;  /* 0xffffffffff0f7424 */ /* 0x000fe400078e00ff */
[----:B------:R-:W-:Y:S02]  /*148e0*/  IMAD R4, R18, R6, RZ ;  /* 0x0000000612047224 */ /* 0x000fe400078e02ff */
[----:B------:R-:W-:-:S07]  /*148f0*/  IMAD.IADD R3, R8, 0x1, R5 ;  /* 0x0000000108037824 */ /* 0x000fce00078e0205 */
[----:B-----5:R-:W-:Y:S05]  /*14900*/  WARPSYNC.COLLECTIVE R15, `(.L_x_294) ;  /* 0x000000000f087348 */ /* 0x020fea0003c00000 */
[----:B------:R0:W1:Y:S02]  /*14910*/  SHFL.IDX P6, R14, R13, R12, R11 ;  /* 0x0000000c0d0e7389 */ /* 0x00006400000c000b */
[----:B01---5:R-:W-:Y:S01]  /*14920*/  ENDCOLLECTIVE ;  /* 0x000000000000791b */ /* 0x023fe20003800000 */
.L_x_294:
[C---:B------:R-:W-:Y:S01]  /*14930*/  VIADD R5, R3.reuse, 0x10 ;  /* 0x0000001003057836 */ /* 0x040fe20000000000 */
[----:B------:R-:W-:Y:S01]  /*14940*/  ISETP.GE.AND P2, PT, R3, R4, PT ;  /* 0x000000040300720c */ /* 0x000fe20003f46270 */
[----:B------:R-:W-:Y:S02]  /*14950*/  IMAD.MOV.U32 R13, RZ, RZ, R0 ;  /* 0x000000ffff0d7224 */ /* 0x000fe400078e0000 */
[----:B------:R-:W-:-:S10]  /*14960*/  IMAD.MOV.U32 R6, RZ, RZ, R14 ;  /* 0x000000ffff067224 */ /* 0x000fd400078e000e */
[----:B------:R-:W-:Y:S05]  /*14970*/  WARPSYNC.COLLECTIVE R15, `(.L_x_295) ;  /* 0x000000000f087348 */ /* 0x000fea0003c00000 */
[----:B------:R0:W1:Y:S02]  /*14980*/  SHFL.IDX P6, R14, R13, R12, R11 ;  /* 0x0000000c0d0e7389 */ /* 0x00006400000c000b */
[----:B01----:R-:W-:Y:S01]  /*14990*/  ENDCOLLECTIVE ;  /* 0x000000000000791b */ /* 0x003fe20003800000 */
.L_x_295:
[----:B------:R-:W-:Y:S02]  /*149a0*/  IMAD.MOV.U32 R13, RZ, RZ, R2 ;  /* 0x000000ffff0d7224 */ /* 0x000fe400078e0002 */
[----:B------:R-:W-:Y:S02]  /*149b0*/  IMAD.MOV.U32 R12, RZ, RZ, 0x1 ;  /* 0x00000001ff0c7424 */ /* 0x000fe400078e00ff */
[----:B------:R-:W-:-:S07]  /*149c0*/  IMAD.MOV.U32 R7, RZ, RZ, R14 ;  /* 0x000000ffff077224 */ /* 0x000fce00078e000e */
[----:B------:R-:W-:Y:S05]  /*149d0*/  WARPSYNC.COLLECTIVE R15, `(.L_x_296) ;  /* 0x000000000f087348 */ /* 0x000fea0003c00000 */
[----:B------:R0:W1:Y:S02]  /*149e0*/  SHFL.IDX P6, R14, R13, R12, R11 ;  /* 0x0000000c0d0e7389 */ /* 0x00006400000c000b */
[----:B01----:R-:W-:Y:S01]  /*149f0*/  ENDCOLLECTIVE ;  /* 0x000000000000791b */ /* 0x003fe20003800000 */
.L_x_296:
[----:B------:R-:W-:-:S05]  /*14a00*/  @!P2 IADD3 R7, P3, R10, R7, RZ ;  /* 0x000000070a07a210 */ /* 0x000fca0007f7e0ff */
[----:B------:R-:W-:-:S05]  /*14a10*/  @!P2 IMAD.X R6, RZ, RZ, R6, P3 ;  /* 0x000000ffff06a224 */ /* 0x000fca00018e0606 */
[----:B------:R-:W-:Y:S01]  /*14a20*/  @!P2 LOP3.LUT R7, R7, R6, RZ, 0x3c, !PT ;  /* 0x000000060707a212 */ /* 0x000fe200078e3cff */
[----:B------:R-:W-:-:S03]  /*14a30*/  IMAD.MOV.U32 R13, RZ, RZ, R0 ;  /* 0x000000ffff0d7224 */ /* 0x000fc600078e0000 */
[----:B------:R-:W-:-:S04]  /*14a40*/  @!P2 LOP3.LUT R6, R7, R6, RZ, 0x3c, !PT ;  /* 0x000000060706a212 */ /* 0x000fc800078e3cff */
[----:B------:R-:W-:Y:S01]  /*14a50*/  @!P2 LOP3.LUT R7, R7, R6, RZ, 0x3c, !PT ;  /* 0x000000060707a212 */ /* 0x000fe200078e3cff */
[----:B------:R-:W-:-:S07]  /*14a60*/  IMAD.MOV.U32 R8, RZ, RZ, R14 ;  /* 0x000000ffff087224 */ /* 0x000fce00078e000e */
[----:B------:R-:W-:Y:S05]  /*14a70*/  WARPSYNC.COLLECTIVE R15, `(.L_x_297) ;  /* 0x000000000f087348 */ /* 0x000fea0003c00000 */
[----:B------:R0:W1:Y:S02]  /*14a80*/  SHFL.IDX P6, R14, R13, R12, R11 ;  /* 0x0000000c0d0e7389 */ /* 0x00006400000c000b */
[----:B01----:R-:W-:Y:S01]  /*14a90*/  ENDCOLLECTIVE ;  /* 0x000000000000791b */ /* 0x003fe20003800000 */
.L_x_297:
[----:B------:R-:W-:Y:S01]  /*14aa0*/  @!PT LDS RZ, [RZ] ;  /* 0x00000000fffff984 */ /* 0x000fe20000000800 */
[----:B------:R-:W-:Y:S01]  /*14ab0*/  @!PT LDS RZ, [RZ] ;  /* 0x00000000fffff984 */ /* 0x000fe20000000800 */
[----:B------:R-:W-:Y:S01]  /*14ac0*/  @!PT LDS RZ, [RZ] ;  /* 0x00000000fffff984 */ /* 0x000fe20000000800 */
[----:B------:R0:W-:Y:S04]  /*14ad0*/  @!P2 LDGSTS.E.BYPASS.LTC128B.128 [R9+0x20400], desc[UR50][R6.64], !P0 ;  /* 0x204000000609afae */ /* 0x0001e8000c101d72 */
[----:B------:R0:W-:Y:S01]  /*14ae0*/  @!P2 LDGSTS.E.BYPASS.LTC128B.128 [R9+0x24400], desc[UR50][R6.64+0x80], !P1 ;  /* 0x244000800609afae */ /* 0x0001e2000c901d72 */
[----:B------:R-:W-:Y:S01]  /*14af0*/  ISETP.GE.AND P2, PT, R5, R4, PT ;  /* 0x000000040500720c */ /* 0x000fe20003f46270 */
[----:B------:R-:W-:Y:S02]  /*14b00*/  IMAD.MOV.U32 R13, RZ, RZ, R2 ;  /* 0x000000ffff0d7224 */ /* 0x000fe400078e0002 */
[----:B------:R-:W-:Y:S02]  /*14b10*/  IMAD.MOV.U32 R12, RZ, RZ, 0x2 ;  /* 0x00000002ff0c7424 */ /* 0x000fe400078e00ff */
[----:B------:R-:W-:-:S08]  /*14b20*/  IMAD.MOV.U32 R5, RZ, RZ, R14 ;  /* 0x000000ffff057224 */ /* 0x000fd000078e000e */
[----:B0-----:R-:W-:Y:S05]  /*14b30*/  WARPSYNC.COLLECTIVE R15, `(.L_x_298) ;  /* 0x000000000f087348 */ /* 0x001fea0003c00000 */
[----:B------:R1:W2:Y:S02]  /*14b40*/  SHFL.IDX P6, R14, R13, R12, R11 ;  /* 0x0000000c0d0e7389 */ /* 0x0002a400000c000b */
[----:B012---:R-:W-:Y:S01]  /*14b50*/  ENDCOLLECTIVE ;  /* 0x000000000000791b */ /* 0x007fe20003800000 */
.L_x_298:
[----:B------:R-:W-:-:S05]  /*14b60*/  @!P2 IADD3 R5, P3, R10, R5, RZ ;  /* 0x000000050a05a210 */ /* 0x000fca0007f7e0ff */
[----:B------:R-:W-:-:S04]  /*14b70*/  @!P2 IMAD.X R6, RZ, RZ, R8, P3 ;  /* 0x000000ffff06a224 */ /* 0x000fc800018e0608 */
[----:B------:R-:W-:Y:S02]  /*14b80*/  @!P2 IMAD.MOV.U32 R7, RZ, RZ, R6 ;  /* 0x000000ffff07a224 */ /* 0x000fe400078e0006 */
[----:B------:R-:W-:Y:S02]  /*14b90*/  @!P2 IMAD.MOV.U32 R6, RZ, RZ, R5 ;  /* 0x000000ffff06a224 */ /* 0x000fe400078e0005 */
[----:B------:R-:W-:Y:S02]  /*14ba0*/  VIADD R5, R3, 0x20 ;  /* 0x0000002003057836 */ /* 0x000fe40000000000 */
[----:B------:R-:W-:Y:S01]  /*14bb0*/  IMAD.MOV.U32 R13, RZ, RZ, R0 ;  /* 0x000000ffff0d7224 */ /* 0x000fe200078e0000 */
[----:B------:R-:W-:Y:S01]  /*14bc0*/  @!PT LDS RZ, [RZ] ;  /* 0x00000000fffff984 */ /* 0x000fe20000000800 */
[----:B------:R-:W-:Y:S01]  /*14bd0*/  @!PT LDS RZ, [RZ] ;  /* 0x00000000fffff984 */ /* 0x000fe20000000800 */
[----:B------:R-:W-:Y:S01]  /*14be0*/  @!PT LDS RZ, [RZ] ;  /* 0x00000000fffff984 */ /* 0x000fe20000000800 */
[----:B------:R0:W-:Y:S04]  /*14bf0*/  @!P2 LDGSTS.E.BYPASS.LTC128B.128 [R9+0x20c00], desc[UR50][R6.64], !P0 ;  /* 0x20c000000609afae */ /* 0x0001e8000c101d72 */
[----:B------:R0:W-:Y:S01]  /*14c00*/  @!P2 LDGSTS.E.BYPASS.LTC128B.128 [R9+0x24c00], desc[UR50][R6.64+0x80], !P1 ;  /* 0x24c000800609afae */ /* 0x0001e2000c901d72 */
[----:B------:R-:W-:Y:S01]  /*14c10*/  ISETP.GE.AND P2, PT, R5, R4, PT ;  /* 0x000000040500720c */ /* 0x000fe20003f46270 */
[----:B------:R-:W-:-:S12]  /*14c20*/  IMAD.MOV.U32 R5, RZ, RZ, R14 ;  /* 0x000000ffff057224 */ /* 0x000fd800078e000e */
[----:B0-----:R-:W-:Y:S05]  /*14c30*/  WARPSYNC.COLLECTIVE R15, `(.L_x_299) ;  /* 0x000000000f087348 */ /* 0x001fea0003c00000 */
[----:B------:R1:W2:Y:S02]  /*14c40*/  SHFL.IDX P6, R14, R13, R12, R11 ;  /* 0x0000000c0d0e7389 */ /* 0x0002a400000c000b */
[----:B012---:R-:W-:Y:S01]  /*14c50*/  ENDCOLLECTIVE ;  /* 0x000000000000791b */ /* 0x007fe20003800000 */
.L_x_299:
[----:B------:R-:W-:Y:S02]  /*14c60*/  IMAD.MOV.U32 R13, RZ, RZ, R2 ;  /* 0x000000ffff0d7224 */ /* 0x000fe400078e0002 */
[----:B------:R-:W-:Y:S02]  /*14c70*/  IMAD.MOV.U32 R12, RZ, RZ, 0x3 ;  /* 0x00000003ff0c7424 */ /* 0x000fe400078e00ff */
[----:B------:R-:W-:-:S07]  /*14c80*/  IMAD.MOV.U32 R6, RZ, RZ, R14 ;  /* 0x000000ffff067224 */ /* 0x000fce00078e000e */
[----:B------:R-:W-:Y:S05]  /*14c90*/  WARPSYNC.COLLECTIVE R15, `(.L_x_300) ;  /* 0x000000000f087348 */ /* 0x000fea0003c00000 */
[----:B------:R0:W1:Y:S02]  /*14ca0*/  SHFL.IDX P6, R14, R13, R12, R11 ;  /* 0x0000000c0d0e7389 */ /* 0x00006400000c000b */
[----:B01----:R-:W-:Y:S01]  /*14cb0*/  ENDCOLLECTIVE ;  /* 0x000000000000791b */ /* 0x003fe20003800000 */
.L_x_300:
[----:B------:R-:W-:-:S05]  /*14cc0*/  @!P2 IADD3 R6, P3, R10, R6, RZ ;  /* 0x000000060a06a210 */ /* 0x000fca0007f7e0ff */
[----:B------:R-:W-:-:S04]  /*14cd0*/  @!P2 IMAD.X R5, RZ, RZ, R5, P3 ;  /* 0x000000ffff05a224 */ /* 0x000fc800018e0605 */
        /* <DEDUP_REMOVED lines=13> */
.L_x_301:
[----:B------:R-:W-:Y:S02]  /*14db0*/  IMAD.MOV.U32 R13, RZ, RZ, R2 ;  /* 0x000000ffff0d7224 */ /* 0x000fe400078e0002 */
[----:B------:R-:W-:Y:S02]  /*14dc0*/  IMAD.MOV.U32 R12, RZ, RZ, 0x4 ;  /* 0x00000004ff0c7424 */ /* 0x000fe400078e00ff */
[----:B------:R-:W-:-:S07]  /*14dd0*/  IMAD.MOV.U32 R6, RZ, RZ, R14 ;  /* 0x000000ffff067224 */ /* 0x000fce00078e000e */
[----:B------:R-:W-:Y:S05]  /*14de0*/  WARPSYNC.COLLECTIVE R15, `(.L_x_302) ;  /* 0x000000000f087348 */ /* 0x000fea0003c00000 */
[----:B------:R0:W1:Y:S02]  /*14df0*/  SHFL.IDX P6, R14, R13, R12, R11 ;  /* 0x0000000c0d0e7389 */ /* 0x00006400000c000b */
[----:B01----:R-:W-:Y:S01]  /*14e00*/  ENDCOLLECTIVE ;  /* 0x000000000000791b */ /* 0x003fe20003800000 */
.L_x_302:
        /* <DEDUP_REMOVED lines=15> */
.L_x_303:
[----:B------:R-:W-:Y:S02]  /*14f00*/  IMAD.MOV.U32 R13, RZ, RZ, R2 ;  /* 0x000000ffff0d7224 */ /* 0x000fe400078e0002 */
[----:B------:R-:W-:Y:S02]  /*14f10*/  IMAD.MOV.U32 R12, RZ, RZ, 0x5 ;  /* 0x00000005ff0c7424 */ /* 0x000fe400078e00ff */
[----:B------:R-:W-:-:S07]  /*14f20*/  IMAD.MOV.U32 R6, RZ, RZ, R14 ;  /* 0x000000ffff067224 */ /* 0x000fce00078e000e */
[----:B------:R-:W-:Y:S05]  /*14f30*/  WARPSYNC.COLLECTIVE R15, `(.L_x_304) ;  /* 0x000000000f087348 */ /* 0x000fea0003c00000 */
[----:B------:R0:W1:Y:S02]  /*14f40*/  SHFL.IDX P6, R14, R13, R12, R11 ;  /* 0x0000000c0d0e7389 */ /* 0x00006400000c000b */
[----:B01----:R-:W-:Y:S01]  /*14f50*/  ENDCOLLECTIVE ;  /* 0x000000000000791b */ /* 0x003fe20003800000 */
.L_x_304:
        /* <DEDUP_REMOVED lines=15> */
.L_x_305:
[----:B------:R-:W-:Y:S02]  /*15050*/  IMAD.MOV.U32 R13, RZ, RZ, R2 ;  /* 0x000000ffff0d7224 */ /* 0x000fe400078e0002 */
[----:B------:R-:W-:Y:S02]  /*15060*/  IMAD.MOV.U32 R12, RZ, RZ, 0x6 ;  /* 0x00000006ff0c7424 */ /* 0x000fe400078e00ff */
[----:B------:R-:W-:-:S07]  /*15070*/  IMAD.MOV.U32 R6, RZ, RZ, R14 ;  /* 0x000000ffff067224 */ /* 0x000fce00078e000e */
[----:B------:R-:W-:Y:S05]  /*15080*/  WARPSYNC.COLLECTIVE R15, `(.L_x_306) ;  /* 0x000000000f087348 */ /* 0x000fea0003c00000 */
[----:B------:R0:W1:Y:S02]  /*15090*/  SHFL.IDX P6, R14, R13, R12, R11 ;  /* 0x0000000c0d0e7389 */ /* 0x00006400000c000b */
[----:B01----:R-:W-:Y:S01]  /*150a0*/  ENDCOLLECTIVE ;  /* 0x000000000000791b */ /* 0x003fe20003800000 */
.L_x_306:
[----:B------:R-:W-:-:S05]  /*150b0*/  @!P2 IADD3 R6, P3, R10, R6, RZ ;  /* 0x000000060a06a210 */ /* 0x000fca0007f7e0ff */
[----:B------:R-:W-:-:S04]  /*150c0*/  @!P2 IMAD.X R5, RZ, RZ, R5, P3 ;  /* 0x000000ffff05a224 */ /* 0x000fc800018e0605 */
[----:B------:R-:W-:Y:S02]  /*150d0*/  @!P2 IMAD.MOV.U32 R7, RZ, RZ, R5 ;  /* 0x000000ffff07a224 */ /* 0x000fe400078e0005 */
[----:B------:R-:W-:-:S03]  /*150e0*/  IMAD.MOV.U32 R13, RZ, RZ, R0 ;  /* 0x000000ffff0d7224 */ /* 0x000fc600078e0000 */
[----:B------:R-:W-:Y:S01]  /*150f0*/  @!PT LDS RZ, [RZ] ;  /* 0x00000000fffff984 */ /* 0x000fe20000000800 */
[----:B------:R-:W-:Y:S01]  /*15100*/  @!PT LDS RZ, [RZ] ;  /* 0x00000000fffff984 */ /* 0x000fe20000000800 */
[----:B------:R-:W-:Y:S01]  /*15110*/  @!PT LDS RZ, [RZ] ;  /* 0x00000000fffff984 */ /* 0x000fe20000000800 */
[----:B------:R0:W-:Y:S04]  /*15120*/  @!P2 LDGSTS.E.BYPASS.LTC128B.128 [R9+0x22c00], desc[UR50][R6.64], !P0 ;  /* 0x22c000000609afae */ /* 0x0001e8000c101d72 */
[----:B------:R0:W-:Y:S01]  /*15130*/  @!P2 LDGSTS.E.BYPASS.LTC128B.128 [R9+0x26c00], desc[UR50][R6.64+0x80], !P1 ;  /* 0x26c000800609afae */ /* 0x0001e2000c901d72 */
[----:B------:R-:W-:-:S07]  /*15140*/  IMAD.MOV.U32 R5, RZ, RZ, R14 ;  /* 0x000000ffff057224 */ /* 0x000fce00078e000e */
[----:B0-----:R-:W-:Y:S05]  /*15150*/  WARPSYNC.COLLECTIVE R15, `(.L_x_307) ;  /* 0x000000000f087348 */ /* 0x001fea0003c00000 */
[----:B------:R1:W2:Y:S02]  /*15160*/  SHFL.IDX P6, R14, R13, R12, R11 ;  /* 0x0000000c0d0e7389 */ /* 0x0002a400000c000b */
[----:B012---:R-:W-:Y:S01]  /*15170*/  ENDCOLLECTIVE ;  /* 0x000000000000791b */ /* 0x007fe20003800000 */
.L_x_307:
[----:B------:R-:W-:-:S05]  /*15180*/  VIADD R7, R3, 0x60 ;  /* 0x0000006003077836 */ /* 0x000fca0000000000 */
[----:B------:R-:W-:Y:S01]  /*15190*/  ISETP.GE.AND P2, PT, R7, R4, PT ;  /* 0x000000040700720c */ /* 0x000fe20003f46270 */
[----:B------:R-:W-:Y:S02]  /*151a0*/  IMAD.MOV.U32 R13, RZ, RZ, R2 ;  /* 0x000000ffff0d7224 */ /* 0x000fe400078e0002 */
[----:B------:R-:W-:Y:S02]  /*151b0*/  IMAD.MOV.U32 R12, RZ, RZ, 0x7 ;  /* 0x00000007ff0c7424 */ /* 0x000fe400078e00ff */
[----:B------:R-:W-:-:S08]  /*151c0*/  IMAD.MOV.U32 R6, RZ, RZ, R14 ;  /* 0x000000ffff067224 */ /* 0x000fd000078e000e */
[----:B------:R-:W-:Y:S05]  /*151d0*/  WARPSYNC.COLLECTIVE R15, `(.L_x_308) ;  /* 0x000000000f087348 */ /* 0x000fea0003c00000 */
[----:B------:R0:W1:Y:S02]  /*151e0*/  SHFL.IDX P6, R14, R13, R12, R11 ;  /* 0x0000000c0d0e7389 */ /* 0x00006400000c000b */
[----:B01----:R-:W-:Y:S01]  /*151f0*/  ENDCOLLECTIVE ;  /* 0x000000000000791b */ /* 0x003fe20003800000 */
.L_x_308:
        /* <DEDUP_REMOVED lines=13> */
.L_x_309:
[----:B------:R-:W-:Y:S01]  /*152d0*/  IMAD.MOV.U32 R0, RZ, RZ, R14 ;  /* 0x000000ffff007224 */ /* 0x000fe200078e000e */
[----:B------:R-:W-:Y:S06]  /*152e0*/  BRA `(.L_x_310) ;  /* 0xffffffc000487947 */ /* 0x000fec000383ffff */
.L_x_230:
[----:B0-----:R0:W1:Y:S02]  /*152f0*/  SYNCS.PHASECHK.TRANS64.TRYWAIT P0, [R19+URZ+0x38820], R0 ;  /* 0x03882000130075a7 */ /* 0x001064000800017f */
[----:B-1----:R-:W-:Y:S05]  /*15300*/  @!P0 NANOSLEEP.SYNCS 0x989680 ;  /* 0x009896800000895d */ /* 0x002fea0003900000 */
[----:B------:R-:W1:Y:S02]  /*15310*/  @!P0 SYNCS.PHASECHK.TRANS64 P0, [R19+URZ+0x38820], R0 ;  /* 0x03882000130085a7 */ /* 0x000e64000800007f */
[----:B-1----:R-:W-:Y:S05]  /*15320*/  @!P0 BRA `(.L_x_230) ;  /* 0xfffffffc00f08947 */ /* 0x002fea000383ffff */
[----:B------:R-:W-:Y:S05]  /*15330*/  BRA `(.L_x_311) ;  /* 0xffffffc000b47947 */ /* 0x000fea000383ffff */
.L_x_236:
[----:B---3--:R3:W4:Y:S02]  /*15340*/  SYNCS.PHASECHK.TRANS64.TRYWAIT P0, [R4+URZ+0x38880], R3 ;  /* 0x03888003040075a7 */ /* 0x008724000800017f */
[----:B----4-:R-:W-:Y:S05]  /*15350*/  @!P0 NANOSLEEP.SYNCS 0x989680 ;  /* 0x009896800000895d */ /* 0x010fea0003900000 */
[----:B------:R-:W4:Y:S02]  /*15360*/  @!P0 SYNCS.PHASECHK.TRANS64 P0, [R4+URZ+0x38880], R3 ;  /* 0x03888003040085a7 */ /* 0x000f24000800007f */
[----:B----4-:R-:W-:Y:S05]  /*15370*/  @!P0 BRA `(.L_x_236) ;  /* 0xfffffffc00f08947 */ /* 0x010fea000383ffff */
[----:B------:R-:W-:Y:S05]  /*15380*/  BRA `(.L_x_312) ;  /* 0xffffffc4006c7947 */ /* 0x000fea000383ffff */
.L_x_242:
[----:B-1----:R1:W2:Y:S02]  /*15390*/  SYNCS.PHASECHK.TRANS64.TRYWAIT P0, [R4+URZ+0x38840], R3 ;  /* 0x03884003040075a7 */ /* 0x0022a4000800017f */
[----:B--2---:R-:W-:Y:S05]  /*153a0*/  @!P0 NANOSLEEP.SYNCS 0x989680 ;  /* 0x009896800000895d */ /* 0x004fea0003900000 */
[----:B------:R-:W2:Y:S02]  /*153b0*/  @!P0 SYNCS.PHASECHK.TRANS64 P0, [R4+URZ+0x38840], R3 ;  /* 0x03884003040085a7 */ /* 0x000ea4000800007f */
[----:B--2---:R-:W-:Y:S05]  /*153c0*/  @!P0 BRA `(.L_x_242) ;  /* 0xfffffffc00f08947 */ /* 0x004fea000383ffff */
[----:B------:R-:W-:Y:S05]  /*153d0*/  BRA `(.L_x_313) ;  /* 0xffffffc800287947 */ /* 0x000fea000383ffff */
.L_x_249:
[----:B---3--:R3:W4:Y:S02]  /*153e0*/  SYNCS.PHASECHK.TRANS64.TRYWAIT P0, [R20+URZ+0x38870], R2 ;  /* 0x03887002140075a7 */ /* 0x008724000800017f */
[----:B----4-:R-:W-:Y:S05]  /*153f0*/  @!P0 NANOSLEEP.SYNCS 0x989680 ;  /* 0x009896800000895d */ /* 0x010fea0003900000 */
[----:B------:R-:W4:Y:S02]  /*15400*/  @!P0 SYNCS.PHASECHK.TRANS64 P0, [R20+URZ+0x38870], R2 ;  /* 0x03887002140085a7 */ /* 0x000f24000800007f */
[----:B----4-:R-:W-:Y:S05]  /*15410*/  @!P0 BRA `(.L_x_249) ;  /* 0xfffffffc00f08947 */ /* 0x010fea000383ffff */
[----:B------:R-:W-:Y:S05]  /*15420*/  BRA `(.L_x_314) ;  /* 0xffffffcc00007947 */ /* 0x000fea000383ffff */
.L_x_251:
[----:B----4-:R4:W0:Y:S02]  /*15430*/  SYNCS.PHASECHK.TRANS64.TRYWAIT P0, [R20+URZ+0x38860], R0 ;  /* 0x03886000140075a7 */ /* 0x010824000800017f */
[----:B0-----:R-:W-:Y:S05]  /*15440*/  @!P0 NANOSLEEP.SYNCS 0x989680 ;  /* 0x009896800000895d */ /* 0x001fea0003900000 */
[----:B------:R-:W0:Y:S02]  /*15450*/  @!P0 SYNCS.PHASECHK.TRANS64 P0, [R20+URZ+0x38860], R0 ;  /* 0x03886000140085a7 */ /* 0x000e24000800007f */
[----:B0-----:R-:W-:Y:S05]  /*15460*/  @!P0 BRA `(.L_x_251) ;  /* 0xfffffffc00f08947 */ /* 0x001fea000383ffff */
[----:B------:R-:W-:Y:S05]  /*15470*/  BRA `(.L_x_315) ;  /* 0xffffffcc00087947 */ /* 0x000fea000383ffff */
.L_x_258:
[----:B0-----:R0:W1:Y:S02]  /*15480*/  SYNCS.PHASECHK.TRANS64.TRYWAIT P1, [R17+URZ+0x38870], R0 ;  /* 0x03887000110075a7 */ /* 0x001064000802017f */
[----:B-1----:R-:W-:Y:S05]  /*15490*/  @!P1 NANOSLEEP.SYNCS 0x989680 ;  /* 0x009896800000995d */ /* 0x002fea0003900000 */
[----:B------:R-:W1:Y:S02]  /*154a0*/  @!P1 SYNCS.PHASECHK.TRANS64 P1, [R17+URZ+0x38870], R0 ;  /* 0x03887000110095a7 */ /* 0x000e64000802007f */
[----:B-1----:R-:W-:Y:S05]  /*154b0*/  @!P1 BRA `(.L_x_258) ;  /* 0xfffffffc00f09947 */ /* 0x002fea000383ffff */
[----:B------:R-:W-:Y:S05]  /*154c0*/  BRA `(.L_x_316) ;  /* 0xffffffd400a47947 */ /* 0x000fea000383ffff */
.L_x_260:
[----:B0-----:R0:W1:Y:S02]  /*154d0*/  SYNCS.PHASECHK.TRANS64.TRYWAIT P1, [R17+URZ+0x38860], R0 ;  /* 0x03886000110075a7 */ /* 0x001064000802017f */
[----:B-1----:R-:W-:Y:S05]  /*154e0*/  @!P1 NANOSLEEP.SYNCS 0x989680 ;  /* 0x009896800000995d */ /* 0x002fea0003900000 */
[----:B------:R-:W1:Y:S02]  /*154f0*/  @!P1 SYNCS.PHASECHK.TRANS64 P1, [R17+URZ+0x38860], R0 ;  /* 0x03886000110095a7 */ /* 0x000e64000802007f */
[----:B-1----:R-:W-:Y:S05]  /*15500*/  @!P1 BRA `(.L_x_260) ;  /* 0xfffffffc00f09947 */ /* 0x002fea000383ffff */
[----:B------:R-:W-:Y:S05]  /*15510*/  BRA `(.L_x_317) ;  /* 0xffffffd400ac7947 */ /* 0x000fea000383ffff */
.L_x_271:
[----:B0-----:R0:W1:Y:S02]  /*15520*/  SYNCS.PHASECHK.TRANS64.TRYWAIT P0, [R0+URZ+0x38820], R3 ;  /* 0x03882003000075a7 */ /* 0x001064000800017f */
[----:B-1----:R-:W-:Y:S05]  /*15530*/  @!P0 NANOSLEEP.SYNCS 0x989680 ;  /* 0x009896800000895d */ /* 0x002fea0003900000 */
[----:B------:R-:W1:Y:S02]  /*15540*/  @!P0 SYNCS.PHASECHK.TRANS64 P0, [R0+URZ+0x38820], R3 ;  /* 0x03882003000085a7 */ /* 0x000e64000800007f */
[----:B-1----:R-:W-:Y:S05]  /*15550*/  @!P0 BRA `(.L_x_271) ;  /* 0xfffffffc00f08947 */ /* 0x002fea000383ffff */
[----:B------:R-:W-:Y:S05]  /*15560*/  BRA `(.L_x_318) ;  /* 0xffffffec00107947 */ /* 0x000fea000383ffff */
.L_x_272:
[----:B------:R-:W1:Y:S01]  /*15570*/  S2R R2, SR_TID.X ;  /* 0x0000000000027919 */ /* 0x000e620000002100 */
[----:B------:R-:W-:Y:S01]  /*15580*/  BSSY B0, `(.L_x_319) ;  /* 0x000000a000007945 */ /* 0x000fe20003800000 */
[----:B------:R-:W-:Y:S02]  /*15590*/  IMAD.MOV.U32 R12, RZ, RZ, RZ ;  /* 0x000000ffff0c7224 */ /* 0x000fe400078e00ff */
[----:B------:R-:W-:Y:S02]  /*155a0*/  IMAD.MOV.U32 R11, RZ, RZ, 0x1f ;  /* 0x0000001fff0b7424 */ /* 0x000fe400078e00ff */
[----:B------:R-:W-:Y:S01]  /*155b0*/  IMAD.MOV.U32 R15, RZ, RZ, -0x1 ;  /* 0xffffffffff0f7424 */ /* 0x000fe200078e00ff */
[----:B-1----:R-:W-:-:S04]  /*155c0*/  SHF.R.U32.HI R2, RZ, 0x5, R2 ;  /* 0x00000005ff027819 */ /* 0x002fc80000011602 */
[----:B------:R-:W-:-:S05]  /*155d0*/  LOP3.LUT R2, R2, 0x3, RZ, 0xc0, !PT ;  /* 0x0000000302027812 */ /* 0x000fca00078ec0ff */
[----:B------:R-:W-:-:S07]  /*155e0*/  IMAD.MOV.U32 R13, RZ, RZ, R2 ;  /* 0x000000ffff0d7224 */ /* 0x000fce00078e0002 */
[----:B0-----:R-:W-:Y:S05]  /*155f0*/  WARPSYNC.COLLECTIVE R15, `(.L_x_320) ;  /* 0x000000000f087348 */ /* 0x001fea0003c00000 */
[----:B------:R1:W2:Y:S02]  /*15600*/  SHFL.IDX P6, R14, R13, R12, R11 ;  /* 0x0000000c0d0e7389 */ /* 0x0002a400000c000b */
[----:B012---:R-:W-:Y:S01]  /*15610*/  ENDCOLLECTIVE ;  /* 0x000000000000791b */ /* 0x007fe20003800000 */
.L_x_320:
[----:B------:R-:W-:Y:S05]  /*15620*/  BSYNC B0 ;  /* 0x0000000000007941 */ /* 0x000fea0003800000 */
.L_x_319:
[----:B------:R-:W-:Y:S05]  /*15630*/  BRA `(.L_x_321) ;  /* 0xffffffe800f87947 */ /* 0x000fea000383ffff */
.L_x_275:
[----:B------:R-:W-:Y:S01]  /*15640*/  BSSY B1, `(.L_x_322) ;  /* 0x0000006000017945 */ /* 0x000fe20003800000 */
[----:B------:R-:W-:-:S07]  /*15650*/  IMAD.MOV.U32 R15, RZ, RZ, -0x1 ;  /* 0xffffffffff0f7424 */ /* 0x000fce00078e00ff */
[----:B01----:R-:W-:Y:S05]  /*15660*/  WARPSYNC.COLLECTIVE R15, `(.L_x_323) ;  /* 0x000000000f0c7348 */ /* 0x003fea0003c00000 */
[----:B------:R-:W-:Y:S02]  /*15670*/  ELECT P6, UR62, PT ;  /* 0x00000000003e782f */ /* 0x000fe400038c0000 */
[----:B------:R-:W-:Y:S01]  /*15680*/  MOV R14, UR62 ;  /* 0x0000003e000e7c02 */ /* 0x000fe20008000f00 */
[----:B01----:R-:W-:Y:S10]  /*15690*/  ENDCOLLECTIVE ;  /* 0x000000000000791b */ /* 0x003ff40003800000 */
.L_x_323:
[----:B------:R-:W-:Y:S05]  /*156a0*/  BSYNC B1 ;  /* 0x0000000000017941 */ /* 0x000fea0003800000 */
.L_x_322:
[----:B------:R-:W-:Y:S05]  /*156b0*/  BRA `(.L_x_324) ;  /* 0xffffffe800f07947 */ /* 0x000fea000383ffff */
.L_x_277:
[----:B0-----:R0:W1:Y:S02]  /*156c0*/  SYNCS.PHASECHK.TRANS64.TRYWAIT P1, [R6+URZ], R5 ;  /* 0x00000005060075a7 */ /* 0x001064000802017f */
[----:B-1----:R-:W-:Y:S05]  /*156d0*/  @!P1 NANOSLEEP.SYNCS 0x989680 ;  /* 0x009896800000995d */ /* 0x002fea0003900000 */
[----:B------:R-:W1:Y:S02]  /*156e0*/  @!P1 SYNCS.PHASECHK.TRANS64 P1, [R6+URZ], R5 ;  /* 0x00000005060095a7 */ /* 0x000e64000802007f */
[----:B-1----:R-:W-:Y:S05]  /*156f0*/  @!P1 BRA `(.L_x_277) ;  /* 0xfffffffc00f09947 */ /* 0x002fea000383ffff */
[----:B------:R-:W-:Y:S05]  /*15700*/  BRA `(.L_x_325) ;  /* 0xffffffec002c7947 */ /* 0x000fea000383ffff */
.L_x_278:
[----:B-1----:R1:W2:Y:S02]  /*15710*/  SYNCS.PHASECHK.TRANS64.TRYWAIT P1, [R7+URZ], R2 ;  /* 0x00000002070075a7 */ /* 0x0022a4000802017f */
[----:B--2---:R-:W-:Y:S05]  /*15720*/  @!P1 NANOSLEEP.SYNCS 0x989680 ;  /* 0x009896800000995d */ /* 0x004fea0003900000 */
[----:B------:R-:W2:Y:S02]  /*15730*/  @!P1 SYNCS.PHASECHK.TRANS64 P1, [R7+URZ], R2 ;  /* 0x00000002070095a7 */ /* 0x000ea4000802007f */
[----:B--2---:R-:W-:Y:S05]  /*15740*/  @!P1 BRA `(.L_x_278) ;  /* 0xfffffffc00f09947 */ /* 0x004fea000383ffff */
[----:B------:R-:W-:Y:S05]  /*15750*/  BRA `(.L_x_326) ;  /* 0xffffffec00207947 */ /* 0x000fea000383ffff */
.L_x_280:
[----:B--2---:R2:W3:Y:S02]  /*15760*/  SYNCS.PHASECHK.TRANS64.TRYWAIT P1, [R4+URZ+0x38860], R5 ;  /* 0x03886005040075a7 */ /* 0x0044e4000802017f */
[----:B---3--:R-:W-:Y:S05]  /*15770*/  @!P1 NANOSLEEP.SYNCS 0x989680 ;  /* 0x009896800000995d */ /* 0x008fea0003900000 */
[----:B------:R-:W3:Y:S02]  /*15780*/  @!P1 SYNCS.PHASECHK.TRANS64 P1, [R4+URZ+0x38860], R5 ;  /* 0x03886005040095a7 */ /* 0x000ee4000802007f */
[----:B---3--:R-:W-:Y:S05]  /*15790*/  @!P1 BRA `(.L_x_280) ;  /* 0xfffffffc00f09947 */ /* 0x008fea000383ffff */
[----:B------:R-:W-:Y:S05]  /*157a0*/  BRA `(.L_x_327) ;  /* 0xffffffec00247947 */ /* 0x000fea000383ffff */
.L_x_282:
[----:B---3--:R3:W4:Y:S02]  /*157b0*/  SYNCS.PHASECHK.TRANS64.TRYWAIT P1, [R3+URZ+0x38860], R2 ;  /* 0x03886002030075a7 */ /* 0x008724000802017f */
[----:B----4-:R-:W-:Y:S05]  /*157c0*/  @!P1 NANOSLEEP.SYNCS 0x989680 ;  /* 0x009896800000995d */ /* 0x010fea0003900000 */
[----:B------:R-:W4:Y:S02]  /*157d0*/  @!P1 SYNCS.PHASECHK.TRANS64 P1, [R3+URZ+0x38860], R2 ;  /* 0x03886002030095a7 */ /* 0x000f24000802007f */
[----:B----4-:R-:W-:Y:S05]  /*157e0*/  @!P1 BRA `(.L_x_282) ;  /* 0xfffffffc00f09947 */ /* 0x010fea000383ffff */
[----:B------:R-:W-:Y:S05]  /*157f0*/  BRA `(.L_x_328) ;  /* 0xffffffec00247947 */ /* 0x000fea000383ffff */
.L_x_284:
[----:B----4-:R4:W0:Y:S02]  /*15800*/  SYNCS.PHASECHK.TRANS64.TRYWAIT P0, [R4+URZ+0x38880], R5 ;  /* 0x03888005040075a7 */ /* 0x010824000800017f */
[----:B0-----:R-:W-:Y:S05]  /*15810*/  @!P0 NANOSLEEP.SYNCS 0x989680 ;  /* 0x009896800000895d */ /* 0x001fea0003900000 */
[----:B------:R-:W0:Y:S02]  /*15820*/  @!P0 SYNCS.PHASECHK.TRANS64 P0, [R4+URZ+0x38880], R5 ;  /* 0x03888005040085a7 */ /* 0x000e24000800007f */
[----:B0-----:R-:W-:Y:S05]  /*15830*/  @!P0 BRA `(.L_x_284) ;  /* 0xfffffffc00f08947 */ /* 0x001fea000383ffff */
[----:B------:R-:W-:Y:S05]  /*15840*/  BRA `(.L_x_285) ;  /* 0xffffffec00207947 */ /* 0x000fea000383ffff */
.L_x_329:
        /* <DEDUP_REMOVED lines=11> */
.L_x_3135:


//--------------------- .text._ZN7cutlass13device_kernelIN5flash11enable_sm90INS1_16FlashAttnFwdSm90INS1_25CollectiveMainloopFwdSm90ILi2EN4cute5tupleIJNS5_1CILi1EEES8_S8_EEENS6_IJNS7_ILi128EEESA_NS7_ILi256EEEEEELi256ENS_12float_e4m3_tEfNS_4arch4Sm90ELb0ELb0ELb0ELb1ELb0ELb1ELb0ELb1ELb1ELb1ELb1ELb0EEENS1_21CollectiveEpilogueFwdINS6_IJSA_SB_SA_EEES9_NS_10bfloat16_tESF_Li256ELb1ELb1ELb1ELb1EEENS1_36VarlenDynamicPersistentTileSchedulerILi128ELi128ELi256ELi128ELb1ELb1ELb1ELb0ELb1ELb1EEEEEEEEEvNT_6ParamsE --------------------------
	.section	.text._ZN7cutlass13device_kernelIN5flash11enable_sm90INS1_16FlashAttnFwdSm90INS1_25CollectiveMainloopFwdSm90ILi2EN4cute5tupleIJNS5_1CILi1EEES8_S8_EEENS6_IJNS7_ILi128EEESA_NS7_ILi256EEEEEELi256ENS_12float_e4m3_tEfNS_4arch4Sm90ELb0ELb0ELb0ELb1ELb0ELb1ELb0ELb1ELb1ELb1ELb1ELb0EEENS1_21CollectiveEpilogueFwdINS6_IJSA_SB_SA_EEES9_NS_10bfloat16_tESF_Li256ELb1ELb1ELb1ELb1EEENS1_36VarlenDynamicPersistentTileSchedulerILi128ELi128ELi256ELi128ELb1ELb1ELb1ELb0ELb1ELb1EEEEEEEEEvNT_6ParamsE,"ax",@progbits
	.align	128
.text._ZN7cutlass13device_kernelIN5flash11enable_sm90INS1_16FlashAttnFwdSm90INS1_25CollectiveMainloopFwdSm90ILi2EN4cute5tupleIJNS5_1CILi1EEES8_S8_EEENS6_IJNS7_ILi128EEESA_NS7_ILi256EEEEEELi256ENS_12float_e4m3_tEfNS_4arch4Sm90ELb0ELb0ELb0ELb1ELb0ELb1ELb0ELb1ELb1ELb1ELb1ELb0EEENS1_21CollectiveEpilogueFwdINS6_IJSA_SB_SA_EEES9_NS_10bfloat16_tESF_Li256ELb1ELb1ELb1ELb1EEENS1_36VarlenDynamicPersistentTileSchedulerILi128ELi128ELi256ELi128ELb1ELb1ELb1ELb0ELb1ELb1EEEEEEEEEvNT_6ParamsE:
        .type           _ZN7cutlass13device_kernelIN5flash11enable_sm90INS1_16FlashAttnFwdSm90INS1_25CollectiveMainloopFwdSm90ILi2EN4cute5tupleIJNS5_1CILi1EEES8_S8_EEENS6_IJNS7_ILi128EEESA_NS7_ILi256EEEEEELi256ENS_12float_e4m3_tEfNS_4arch4Sm90ELb0ELb0ELb0ELb1ELb0ELb1ELb0ELb1ELb1ELb1ELb1ELb0EEENS1_21CollectiveEpilogueFwdINS6_IJSA_SB_SA_EEES9_NS_10bfloat16_tESF_Li256ELb1ELb1ELb1ELb1EEENS1_36VarlenDynamicPersistentTileSchedulerILi128ELi128ELi256ELi128ELb1ELb1ELb1ELb0ELb1ELb1EEEEEEEEEvNT_6ParamsE,@function
        .size           _ZN7cutlass13device_kernelIN5flash11enable_sm90INS1_16FlashAttnFwdSm90INS1_25CollectiveMainloopFwdSm90ILi2EN4cute5tupleIJNS5_1CILi1EEES8_S8_EEENS6_IJNS7_ILi128EEESA_NS7_ILi256EEEEEELi256ENS_12float_e4m3_tEfNS_4arch4Sm90ELb0ELb0ELb0ELb1ELb0ELb1ELb0ELb1ELb1ELb1ELb1ELb0EEENS1_21CollectiveEpilogueFwdINS6_IJSA_SB_SA_EEES9_NS_10bfloat16_tESF_Li256ELb1ELb1ELb1ELb1EEENS1_36VarlenDynamicPersistentTileSchedulerILi128ELi128ELi256ELi128ELb1ELb1ELb1ELb0ELb1ELb1EEEEEEEEEvNT_6ParamsE,(.L_x_3136 - _ZN7cutlass13device_kernelIN5flash11enable_sm90INS1_16FlashAttnFwdSm90INS1_25CollectiveMainloopFwdSm90ILi2EN4cute5tupleIJNS5_1CILi1EEES8_S8_EEENS6_IJNS7_ILi128EEESA_NS7_ILi256EEEEEELi256ENS_12float_e4m3_tEfNS_4arch4Sm90ELb0ELb0ELb0ELb1ELb0ELb1ELb0ELb1ELb1ELb1ELb1ELb0EEENS1_21CollectiveEpilogueFwdINS6_IJSA_SB_SA_EEES9_NS_10bfloat16_tESF_Li256ELb1ELb1ELb1ELb1EEENS1_36VarlenDynamicPersistentTileSchedulerILi128ELi128ELi256ELi128ELb1ELb1ELb1ELb0ELb1ELb1EEEEEEEEEvNT_6ParamsE)
        .other          _ZN7cutlass13device_kernelIN5flash11enable_sm90INS1_16FlashAttnFwdSm90INS1_25CollectiveMainloopFwdSm90ILi2EN4cute5tupleIJNS5_1CILi1EEES8_S8_EEENS6_IJNS7_ILi128EEESA_NS7_ILi256EEEEEELi256ENS_12float_e4m3_tEfNS_4arch4Sm90ELb0ELb0ELb0ELb1ELb0ELb1ELb0ELb1ELb1ELb1ELb1ELb0EEENS1_21CollectiveEpilogueFwdINS6_IJSA_SB_SA_EEES9_NS_10bfloat16_tESF_Li256ELb1ELb1ELb1ELb1EEENS1_36VarlenDynamicPersistentTileSchedulerILi128ELi128ELi256ELi128ELb1ELb1ELb1ELb0ELb1ELb1EEEEEEEEEvNT_6ParamsE,@"STO_CUDA_ENTRY STV_DEFAULT"
_ZN7cutlass13device_kernelIN5flash11enable_sm90INS1_16FlashAttnFwdSm90INS1_25CollectiveMainloopFwdSm90ILi2EN4cute5tupleIJNS5_1CILi1EEES8_S8_EEENS6_IJNS7_ILi128EEESA_NS7_ILi256EEEEEELi256ENS_12float_e4m3_tEfNS_4arch4Sm90ELb0ELb0ELb0ELb1ELb0ELb1ELb0ELb1ELb1ELb1ELb1ELb0EEENS1_21CollectiveEpilogueFwdINS6_IJSA_SB_SA_EEES9_NS_10bfloat16_tESF_Li256ELb1ELb1ELb1ELb1EEENS1_36VarlenDynamicPersistentTileSchedulerILi128ELi128ELi256ELi128ELb1ELb1ELb1ELb0ELb1ELb1EEEEEEEEEvNT_6ParamsE:
        /* <DEDUP_REMOVED lines=13> */
[----:B------:R-:W-:Y:S02]  /*00d0*/  UIADD3 UR10, UP2, UR4, 0x570, URZ ;  /* 0x00000570040a7890 */ /* 0x000fe4000ff5e03f */
[----:B------:R-:W-:Y:S02]  /*00e0*/  UIADD3 UR4, UP3, UR4, 0x670, URZ ;  /* 0x0000067004047890 */ /* 0x000fe4000ff7e03f */
[----:B------:R-:W-:-:S02]  /*00f0*/  UIADD3.X UR7, URZ, UR5, URZ, UP0, !UPT ;  /* 0x000000053f077290 */ /* 0x000fc400087fe43f */
[----:B------:R-:W-:Y:S02]  /*0100*/  UIADD3.X UR9, URZ, UR5, URZ, UP1, !UPT ;  /* 0x000000053f097290 */ /* 0x000fe40008ffe43f */
[----:B------:R-:W-:Y:S02]  /*0110*/  UIADD3.X UR11, URZ, UR5, URZ, UP2, !UPT ;  /* 0x000000053f0b7290 */ /* 0x000fe400097fe43f */
[----:B------:R-:W-:-:S03]  /*0120*/  UIADD3.X UR5, URZ, UR5, URZ, UP3, !UPT ;  /* 0x000000053f057290 */ /* 0x000fc60009ffe43f */
[----:B------:R0:W-:Y:S02]  /*0130*/  UTMACCTL.PF [UR6] ;  /* 0x00000000060079b9 */ /* 0x0001e40008040000 */
[----:B------:R0:W-:Y:S02]  /*0140*/  UTMACCTL.PF [UR8] ;  /* 0x00000000080079b9 */ /* 0x0001e40008040000 */
[----:B------:R0:W-:Y:S02]  /*0150*/  UTMACCTL.PF [UR10] ;  /* 0x000000000a0079b9 */ /* 0x0001e40008040000 */
[----:B------:R0:W-:Y:S02]  /*0160*/  UTMACCTL.PF [UR4] ;  /* 0x00000000040079b9 */ /* 0x0001e40008040000 */
[----:B0-----:R-:W-:Y:S01]  /*0170*/  NOP ;  /* 0x0000000000007918 */ /* 0x001fe20000000000 */
.L_x_331:
[----:B------:R-:W-:Y:S05]  /*0180*/  BSYNC B0 ;  /* 0x0000000000007941 */ /* 0x000fea0003800000 */
.L_x_330:
        /* <DEDUP_REMOVED lines=41> */
.L_x_332:
        /* <DEDUP_REMOVED lines=22> */
.L_x_333:
        /* <DEDUP_REMOVED lines=18> */
.L_x_334:
        /* <DEDUP_REMOVED lines=22> */
.L_x_335:
        /* <DEDUP_REMOVED lines=22> */
.L_x_336:
[----:B------:R-:W-:Y:S01]  /*0960*/  PLOP3.LUT P0, PT, PT, PT, UP0, 0x80, 0x0 ;  /* 0x000000000000781c */ /* 0x000fe20003f0f008 */
[----:B------:R-:W-:Y:S01]  /*0970*/  UMOV UR37, 0x1 ;  /* 0x0000000100257882 */ /* 0x000fe20000000000 */
[----:B------:R-:W-:Y:S01]  /*0980*/  NOP ;  /* 0x0000000000007918 */ /* 0x000fe20000000000 */
[----:B------:R-:W-:Y:S01]  /*0990*/  USEL UR37, UR37, 0x2, !UP0 ;  /* 0x0000000225257887 */ /* 0x000fe2000c000000 */
[----:B------:R-:W-:Y:S01]  /*09a0*/  BSSY B8, `(.L_x_337) ;  /* 0x0002991000087945 */ /* 0x000fe20003800000 */
[----:B------:R-:W-:Y:S01]  /*09b0*/  ULDC.64 UR42, c[0x0][0x208] ;  /* 0x00008200002a7ab9 */ /* 0x000fe20000000a00 */
[----:B012-4-:R-:W-:Y:S07]  /*09c0*/  BAR.SYNC.DEFER_BLOCKING 0x0 ;  /* 0x0000000000007b1d */ /* 0x017fee0000010000 */
[----:B------:R-:W-:Y:S05]  /*09d0*/  @!P0 BRA `(.L_x_338) ;  /* 0x0000022000008947 */ /* 0x000fea0003800000 */
.L_x_339:
[----:B------:R-:W-:-:S08]  /*09e0*/  NOP ;  /* 0x0000000000007918 */ /* 0x000fd00000000000 */
[----:B------:R-:W0:Y:S02]  /*09f0*/  USETMAXREG.TRY_ALLOC.CTAPOOL UP0, 0xf0 ;  /* 0x000000f0000079c8 */ /* 0x000e240008000600 */
[----:B0-----:R-:W-:-:S13]  /*0a00*/  PLOP3.LUT P0, PT, PT, PT, UP0, 0x80, 0x0 ;  /* 0x000000000000781c */ /* 0x001fda0003f0f008 */
[----:B------:R-:W-:Y:S05]  /*0a10*/  @!P0 BRA `(.L_x_339) ;  /* 0xfffffffc00f08947 */ /* 0x000fea000383ffff */
[----:B------:R-:W2:Y:S01]  /*0a20*/  LDL.LU R0, [R1+0x10] ;  /* 0x0000100001007983 */ /* 0x000ea20000300800 */
[----:B------:R-:W0:Y:S01]  /*0a30*/  S2R R2, SR_TID.X ;  /* 0x0000000000027919 */ /* 0x000e220000002100 */
[----:B------:R-:W1:Y:S01]  /*0a40*/  S2UR UR36, SR_CgaCtaId ;  /* 0x00000000002479c3 */ /* 0x000e620000008800 */
[----:B------:R-:W-:Y:S01]  /*0a50*/  UMOV UR4, 0x400 ;  /* 0x0000040000047882 */ /* 0x000fe20000000000 */
[----:B0-----:R-:W-:-:S06]  /*0a60*/  SHF.R.U32.HI R2, RZ, 0x7, R2 ;  /* 0x00000007ff027819 */ /* 0x001fcc0000011602 */
[----:B------:R-:W-:Y:S06]  /*0a70*/  BAR.ARV 0x8, 0x180 ;  /* 0x0206000000007b1d */ /* 0x000fec0000002000 */
[----:B------:R-:W-:-:S13]  /*0a80*/  ISETP.NE.AND P0, PT, R2, 0x1, PT ;  /* 0x000000010200780c */ /* 0x000fda0003f05270 */
[----:B------:R-:W-:Y:S08]  /*0a90*/  @!P0 BAR.ARV 0x9, 0x100 ;  /* 0x0244000000008b1d */ /* 0x000ff00000002000 */
[----:B------:R-:W-:Y:S01]  /*0aa0*/  BAR.SYNC.DEFER_BLOCKING 0x5, 0x180 ;  /* 0x0146000000007b1d */ /* 0x000fe20000010000 */
[----:B-1----:R-:W-:-:S06]  /*0ab0*/  ULEA UR4, UR36, UR4, 0x18 ;  /* 0x0000000424047291 */ /* 0x002fcc000f8ec03f */
[----:B------:R-:W-:Y:S01]  /*0ac0*/  IMAD.U32 R22, RZ, RZ, UR4 ;  /* 0x00000004ff167e24 */ /* 0x000fe2000f8e00ff */
[----:B------:R-:W-:-:S04]  /*0ad0*/  ULDC UR4, c[0x0][0xc3c] ;  /* 0x00030f0000047ab9 */ /* 0x000fc80000000800 */
[----:B------:R-:W0:Y:S01]  /*0ae0*/  LDS.128 R28, [R22+0x388d0] ;  /* 0x0388d000161c7984 */ /* 0x000e220000000c00 */
[----:B------:R-:W-:Y:S06]  /*0af0*/  BAR.ARV 0x4, 0x180 ;  /* 0x0106000000007b1d */ /* 0x000fec0000002000 */
[----:B--2---:R-:W-:-:S04]  /*0b00*/  LOP3.LUT R0, R0, 0xffffffef, RZ, 0xc0, !PT ;  /* 0xffffffef00007812 */ /* 0x004fc800078ec0ff */
[----:B------:R-:W-:-:S05]  /*0b10*/  @P0 LOP3.LUT R0, R0, 0x10, RZ, 0xfc, !PT ;  /* 0x0000001000000812 */ /* 0x000fca00078efcff */
[----:B------:R1:W-:Y:S01]  /*0b20*/  STL [R1+0x10], R0 ;  /* 0x0000100001007387 */ /* 0x0003e20000100800 */
[----:B0-----:R-:W-:-:S13]  /*0b30*/  ISETP.GE.AND P0, PT, R31, UR4, PT ;  /* 0x000000041f007c0c */ /* 0x001fda000bf06270 */
[----:B-1----:R-:W-:Y:S05]  /*0b40*/  @P0 BRA `(.L_x_340) ;  /* 0x0000029400d80947 */ /* 0x002fea0003800000 */
[----:B------:R-:W0:Y:S01]  /*0b50*/  S2R R0, SR_TID.X ;  /* 0x0000000000007919 */ /* 0x000e220000002100 */
[----:B------:R-:W-:Y:S01]  /*0b60*/  IMAD.MOV.U32 R232, RZ, RZ, RZ ;  /* 0x000000ffffe87224 */ /* 0x000fe200078e00ff */
[----:B------:R-:W-:Y:S01]  /*0b70*/  CS2R R234, SRZ ;  /* 0x0000000000ea7805 */ /* 0x000fe2000001ff00 */
[----:B------:R-:W-:Y:S01]  /*0b80*/  IMAD.MOV.U32 R152, RZ, RZ, RZ ;  /* 0x000000ffff987224 */ /* 0x000fe200078e00ff */
[----:B------:R-:W-:Y:S01]  /*0b90*/  ULOP3.LUT UR46, UR37, 0x1, URZ, 0xfc, !UPT ;  /* 0x00000001252e7892 */ /* 0x000fe2000f8efc3f */
[----:B------:R-:W-:Y:S01]  /*0ba0*/  UMOV UR39, URZ ;  /* 0x0000003f00277c82 */ /* 0x000fe20008000000 */
[----:B0-----:R-:W-:-:S05]  /*0bb0*/  VIADD R0, R0, 0xffffff80 ;  /* 0xffffff8000007836 */ /* 0x001fca0000000000 */
[----:B------:R-:W-:-:S04]  /*0bc0*/  SHF.R.S32.HI R3, RZ, 0x1f, R0 ;  /* 0x0000001fff037819 */ /* 0x000fc80000011400 */
[CC--:B------:R-:W-:Y:S02]  /*0bd0*/  LEA.HI R2, R3.reuse, R0.reuse, RZ, 0x7 ;  /* 0x0000000003027211 */ /* 0x0c0fe400078f38ff */
[CC--:B------:R-:W-:Y:S02]  /*0be0*/  LEA.HI R4, R3.reuse, R0.reuse, RZ, 0x4 ;  /* 0x0000000003047211 */ /* 0x0c0fe400078f20ff */
[----:B------:R-:W-:Y:S02]  /*0bf0*/  LOP3.LUT R5, R2, 0xffffff80, RZ, 0xc0, !PT ;  /* 0xffffff8002057812 */ /* 0x000fe400078ec0ff */
[----:B------:R-:W-:Y:S02]  /*0c00*/  SHF.R.S32.HI R7, RZ, 0x4, R4 ;  /* 0x00000004ff077819 */ /* 0x000fe40000011404 */
[CC--:B------:R-:W-:Y:S01]  /*0c10*/  LEA.HI R23, R3.reuse, R0.reuse, RZ, 0x3 ;  /* 0x0000000003177211 */ /* 0x0c0fe200078f18ff */
[----:B------:R-:W-:Y:S01]  /*0c20*/  IMAD.IADD R14, R0, 0x1, -R5 ;  /* 0x00000001000e7824 */ /* 0x000fe200078e0a05 */
[----:B------:R-:W-:-:S04]  /*0c30*/  LEA.HI R5, R3, R0, RZ, 0x5 ;  /* 0x0000000003057211 */ /* 0x000fc800078f28ff */
[----:B------:R-:W-:Y:S01]  /*0c40*/  SHF.R.S32.HI R8, RZ, 0x1f, R14 ;  /* 0x0000001fff087819 */ /* 0x000fe2000001140e */
[----:B------:R-:W-:Y:S01]  /*0c50*/  IMAD.SHL.U32 R6, R5, 0x20, RZ ;  /* 0x0000002005067824 */ /* 0x000fe200078e00ff */
[----:B------:R-:W-:Y:S01]  /*0c60*/  LOP3.LUT R5, R4, 0x3fffff0, RZ, 0xc0, !PT ;  /* 0x03fffff004057812 */ /* 0x000fe200078ec0ff */
[----:B------:R-:W-:Y:S01]  /*0c70*/  STL [R1+0x110], R14 ;  /* 0x0001100e01007387 */ /* 0x000fe20000100800 */
[----:B------:R-:W-:Y:S02]  /*0c80*/  LEA.HI R10, R8, R14, RZ, 0x2 ;  /* 0x0000000e080a7211 */ /* 0x000fe400078f10ff */
[----:B------:R-:W-:Y:S02]  /*0c90*/  LOP3.LUT R6, R6, 0xfffffc00, RZ, 0xc0, !PT ;  /* 0xfffffc0006067812 */ /* 0x000fe400078ec0ff */
[----:B------:R-:W-:Y:S02]  /*0ca0*/  IADD3 R5, R0, -R5, RZ ;  /* 0x8000000500057210 */ /* 0x000fe40007ffe0ff */
[----:B------:R-:W-:-:S02]  /*0cb0*/  LEA.HI R4, R4, R7, RZ, 0x1 ;  /* 0x0000000704047211 */ /* 0x000fc400078f08ff */
[----:B------:R-:W-:Y:S01]  /*0cc0*/  SHF.R.S32.HI R11, RZ, 0x2, R10 ;  /* 0x00000002ff0b7819 */ /* 0x000fe2000001140a */
[----:B------:R-:W-:Y:S01]  /*0cd0*/  IMAD R9, R5, 0x40, R6 ;  /* 0x0000004005097824 */ /* 0x000fe200078e0206 */
[----:B------:R-:W-:Y:S02]  /*0ce0*/  SHF.R.S32.HI R5, RZ, 0x7, R2 ;  /* 0x00000007ff057819 */ /* 0x000fe40000011402 */
[----:B------:R-:W-:Y:S02]  /*0cf0*/  SHF.R.S32.HI R12, RZ, 0x1f, R10 ;  /* 0x0000001fff0c7819 */ /* 0x000fe4000001140a */
[----:B------:R-:W-:Y:S02]  /*0d00*/  LEA.HI R2, R2, R5, RZ, 0x1 ;  /* 0x0000000502027211 */ /* 0x000fe400078f08ff */
[----:B------:R-:W-:Y:S02]  /*0d10*/  LOP3.LUT R4, R4, 0x1ffffffe, RZ, 0xc0, !PT ;  /* 0x1ffffffe04047812 */ /* 0x000fe400078ec0ff */
[----:B------:R-:W-:-:S02]  /*0d20*/  LOP3.LUT R2, R2, 0x3fffffe, RZ, 0xc0, !PT ;  /* 0x03fffffe02027812 */ /* 0x000fc400078ec0ff */
[----:B------:R-:W-:Y:S01]  /*0d30*/  LEA.HI R6, R3, R0, RZ, 0x2 ;  /* 0x0000000003067211 */ /* 0x000fe200078f10ff */
[----:B------:R-:W-:Y:S01]  /*0d40*/  IMAD.IADD R4, R7, 0x1, -R4 ;  /* 0x0000000107047824 */ /* 0x000fe200078e0a04 */
[----:B------:R-:W-:Y:S02]  /*0d50*/  LEA.HI R12, R12, R11, RZ, 0x3 ;  /* 0x0000000b0c0c7211 */ /* 0x000fe400078f18ff */
[----:B------:R-:W-:Y:S02]  /*0d60*/  IADD3 R2, R5, -R2, RZ ;  /* 0x8000000205027210 */ /* 0x000fe40007ffe0ff */
[----:B------:R-:W-:Y:S02]  /*0d70*/  LOP3.LUT R7, R6, 0xfffffffc, RZ, 0xc0, !PT ;  /* 0xfffffffc06077812 */ /* 0x000fe400078ec0ff */
[----:B------:R-:W-:Y:S02]  /*0d80*/  LOP3.LUT R5, R23, 0xfffffff8, RZ, 0xc0, !PT ;  /* 0xfffffff817057812 */ /* 0x000fe400078ec0ff */
[----:B------:R-:W-:Y:S01]  /*0d90*/  LOP3.LUT R12, R12, 0xfffffff8, RZ, 0xc0, !PT ;  /* 0xfffffff80c0c7812 */ /* 0x000fe200078ec0ff */
[----:B------:R-:W-:Y:S01]  /*0da0*/  IMAD.IADD R7, R0, 0x1, -R7 ;  /* 0x0000000100077824 */ /* 0x000fe200078e0a07 */
[----:B------:R-:W-:Y:S01]  /*0db0*/  LEA.HI R8, R8, R14, RZ, 0x5 ;  /* 0x0000000e08087211 */ /* 0x000fe200078f28ff */
[----:B------:R-:W-:Y:S01]  /*0dc0*/  IMAD.IADD R5, R0, 0x1, -R5 ;  /* 0x0000000100057824 */ /* 0x000fe200078e0a05 */
[----:B------:R-:W-:Y:S01]  /*0dd0*/  LEA.HI R3, R3, R0, RZ, 0x6 ;  /* 0x0000000003037211 */ /* 0x000fe200078f30ff */
[----:B------:R-:W-:Y:S01]  /*0de0*/  IMAD R0, R4, 0x8, R9 ;  /* 0x0000000804007824 */ /* 0x000fe200078e0209 */
[----:B------:R-:W-:Y:S01]  /*0df0*/  SHF.R.S32.HI R8, RZ, 0x5, R8 ;  /* 0x00000005ff087819 */ /* 0x000fe20000011408 */
[----:B------:R-:W-:Y:S01]  /*0e00*/  IMAD.IADD R11, R11, 0x1, -R12 ;  /* 0x000000010b0b7824 */ /* 0x000fe200078e0a0c */
[----:B------:R-:W-:Y:S01]  /*0e10*/  SHF.R.S32.HI R23, RZ, 0x3, R23 ;  /* 0x00000003ff177819 */ /* 0x000fe20000011417 */
[----:B------:R-:W-:Y:S01]  /*0e20*/  IMAD.SHL.U32 R3, R3, 0x10, RZ ;  /* 0x0000001003037824 */ /* 0x000fe200078e00ff */
[----:B------:R-:W-:Y:S01]  /*0e30*/  LEA.HI R6, R7, R7, RZ, 0x1 ;  /* 0x0000000707067211 */ /* 0x000fe200078f08ff */
[----:B------:R-:W-:Y:S01]  /*0e40*/  IMAD R11, R8, 0x10, R11 ;  /* 0x00000010080b7824 */ /* 0x000fe200078e020b */
[----:B------:R0:W-:Y:S01]  /*0e50*/  STL [R1+0x1a4], R0 ;  /* 0x0001a40001007387 */ /* 0x0001e20000100800 */
[C---:B------:R-:W-:Y:S01]  /*0e60*/  IADD3 R12, R23.reuse, 0x40, RZ ;  /* 0x00000040170c7810 */ /* 0x040fe20007ffe0ff */
[C---:B------:R-:W-:Y:S01]  /*0e70*/  VIADD R20, R23.reuse, 0x20 ;  /* 0x0000002017147836 */ /* 0x040fe20000000000 */
[----:B------:R-:W-:Y:S01]  /*0e80*/  LOP3.LUT R6, R6, 0x1ffffffe, RZ, 0xc0, !PT ;  /* 0x1ffffffe06067812 */ /* 0x000fe200078ec0ff */
[----:B------:R-:W-:Y:S01]  /*0e90*/  VIADD R8, R23, 0x60 ;  /* 0x0000006017087836 */ /* 0x000fe20000000000 */
[----:B------:R-:W-:Y:S01]  /*0ea0*/  LEA R11, R2, R11, 0x6 ;  /* 0x0000000b020b7211 */ /* 0x000fe200078e30ff */
[----:B------:R-:W-:Y:S01]  /*0eb0*/  IMAD.SHL.U32 R16, R5, 0x10, RZ ;  /* 0x0000001005107824 */ /* 0x000fe200078e00ff */
[----:B------:R-:W-:Y:S01]  /*0ec0*/  LOP3.LUT R13, R3, 0xfffffc00, RZ, 0xc0, !PT ;  /* 0xfffffc00030d7812 */ /* 0x000fe200078ec0ff */
[----:B------:R-:W-:Y:S01]  /*0ed0*/  IMAD.SHL.U32 R3, R12, 0x80, RZ ;  /* 0x000000800c037824 */ /* 0x000fe200078e00ff */
[----:B------:R-:W-:Y:S01]  /*0ee0*/  SHF.R.S32.HI R2, RZ, 0x1f, R23 ;  /* 0x0000001fff027819 */ /* 0x000fe20000011417 */
[----:B0-----:R-:W-:Y:S01]  /*0ef0*/  IMAD.SHL.U32 R0, R23, 0x80, RZ ;  /* 0x0000008017007824 */ /* 0x001fe200078e00ff */
[----:B------:R-:W-:Y:S01]  /*0f00*/  SHF.R.S32.HI R4, RZ, 0x1f, R12 ;  /* 0x0000001fff047819 */ /* 0x000fe2000001140c */
[----:B------:R-:W-:Y:S01]  /*0f10*/  IMAD.IADD R6, R7, 0x1, -R6 ;  /* 0x0000000107067824 */ /* 0x000fe200078e0a06 */
[----:B------:R-:W-:Y:S01]  /*0f20*/  SHF.R.S32.HI R2, RZ, 0x1f, R20 ;  /* 0x0000001fff027819 */ /* 0x000fe20000011414 */
[----:B------:R-:W-:Y:S01]  /*0f30*/  IMAD.SHL.U32 R18, R5, 0x8, RZ ;  /* 0x0000000805127824 */ /* 0x000fe200078e00ff */
[----:B------:R-:W-:Y:S01]  /*0f40*/  LOP3.LUT R15, R0, 0x380, RZ, 0xc0, !PT ;  /* 0x00000380000f7812 */ /* 0x000fe200078ec0ff */
[----:B------:R-:W-:Y:S01]  /*0f50*/  STL [R1+0x19c], R11 ;  /* 0x00019c0b01007387 */ /* 0x000fe20000100800 */
[----:B------:R-:W-:Y:S01]  /*0f60*/  SHF.L.U32 R0, R20, 0x7, RZ ;  /* 0x0000000714007819 */ /* 0x000fe200000006ff */
[----:B------:R-:W-:Y:S01]  /*0f70*/  IMAD.SHL.U32 R5, R8, 0x80, RZ ;  /* 0x0000008008057824 */ /* 0x000fe200078e00ff */
[----:B------:R-:W-:Y:S01]  /*0f80*/  SHF.R.S32.HI R7, RZ, 0x1f, R8 ;  /* 0x0000001fff077819 */ /* 0x000fe20000011408 */
[----:B------:R0:W-:Y:S01]  /*0f90*/  STL [R1+0x60], R13 ;  /* 0x0000600d01007387 */ /* 0x0001e20000100800 */
[----:B------:R-:W-:Y:S01]  /*0fa0*/  LEA.HI R4, R4, R12, RZ, 0x3 ;  /* 0x0000000c04047211 */ /* 0x000fe200078f18ff */
[----:B------:R-:W-:Y:S01]  /*0fb0*/  VIADD R233, R18, 0x40 ;  /* 0x0000004012e97836 */ /* 0x000fe20000000000 */
[----:B------:R-:W-:Y:S01]  /*0fc0*/  LEA.HI R2, R2, R20, RZ, 0x3 ;  /* 0x0000001402027211 */ /* 0x000fe200078f18ff */
[----:B------:R-:W-:Y:S01]  /*0fd0*/  VIADD R20, R18, 0x80 ;  /* 0x0000008012147836 */ /* 0x000fe20000000000 */
[----:B------:R-:W-:Y:S01]  /*0fe0*/  LOP3.LUT R12, R0, 0x380, RZ, 0xc0, !PT ;  /* 0x00000380000c7812 */ /* 0x000fe200078ec0ff */
[----:B------:R-:W-:Y:S01]  /*0ff0*/  IMAD.SHL.U32 R4, R4, 0x80, RZ ;  /* 0x0000008004047824 */ /* 0x000fe200078e00ff */
[----:B------:R-:W-:Y:S01]  /*1000*/  LOP3.LUT R9, R3, 0x380, RZ, 0xc0, !PT ;  /* 0x0000038003097812 */ /* 0x000fe200078ec0ff */
[----:B------:R-:W-:Y:S01]  /*1010*/  IMAD.SHL.U32 R2, R2, 0x80, RZ ;  /* 0x0000008002027824 */ /* 0x000fe200078e00ff */
[----:B------:R-:W-:Y:S01]  /*1020*/  LOP3.LUT R0, R15, 0x70, R16, 0xf8, !PT ;  /* 0x000000700f007812 */ /* 0x000fe200078ef810 */
[----:B------:R1:W-:Y:S01]  /*1030*/  STL [R1+0x44], R20 ;  /* 0x0000441401007387 */ /* 0x0003e20000100800 */
[----:B------:R-:W-:-:S02]  /*1040*/  SHF.R.U32.HI R3, RZ, 0x3, R15 ;  /* 0x00000003ff037819 */ /* 0x000fc4000001160f */
[----:B------:R-:W-:Y:S02]  /*1050*/  LEA.HI R7, R7, R8, RZ, 0x3 ;  /* 0x0000000807077211 */ /* 0x000fe400078f18ff */
[----:B------:R-:W-:Y:S02]  /*1060*/  IADD3 R15, R18, 0xc0, RZ ;  /* 0x000000c0120f7810 */ /* 0x000fe40007ffe0ff */
[----:B0-----:R-:W-:Y:S01]  /*1070*/  LOP3.LUT R13, R13, R0, R3, 0xf6, !PT ;  /* 0x000000000d0d7212 */ /* 0x001fe200078ef603 */
[----:B------:R-:W-:Y:S01]  /*1080*/  IMAD.SHL.U32 R7, R7, 0x80, RZ ;  /* 0x0000008007077824 */ /* 0x000fe200078e00ff */
[----:B------:R-:W-:Y:S01]  /*1090*/  LOP3.LUT R8, R5, 0x380, RZ, 0xc0, !PT ;  /* 0x0000038005087812 */ /* 0x000fe200078ec0ff */
[----:B------:R0:W-:Y:S01]  /*10a0*/  STL [R1+0x4c], R15 ;  /* 0x00004c0f01007387 */ /* 0x0001e20000100800 */
[----:B-1----:R-:W-:Y:S02]  /*10b0*/  SHF.R.S32.HI R20, RZ, 0x1f, R20 ;  /* 0x0000001fff147819 */ /* 0x002fe40000011414 */
[----:B------:R-:W-:Y:S01]  /*10c0*/  LOP3.LUT R2, R2, 0xfffffc00, RZ, 0xc0, !PT ;  /* 0xfffffc0002027812 */ /* 0x000fe200078ec0ff */
[----:B------:R1:W-:Y:S01]  /*10d0*/  STL [R1+0x68], R13 ;  /* 0x0000680d01007387 */ /* 0x0003e20000100800 */
[----:B------:R-:W-:-:S02]  /*10e0*/  LOP3.LUT R10, R10, 0x7ffffffc, RZ, 0xc0, !PT ;  /* 0x7ffffffc0a0a7812 */ /* 0x000fc400078ec0ff */
[----:B------:R-:W-:Y:S01]  /*10f0*/  SHF.R.U32.HI R3, RZ, 0x3, R12 ;  /* 0x00000003ff037819 */ /* 0x000fe2000001160c */
[----:B------:R-:W-:Y:S01]  /*1100*/  STL [R1+0x88], R20 ;  /* 0x0000881401007387 */ /* 0x000fe20000100800 */
[----:B------:R-:W-:Y:S01]  /*1110*/  LOP3.LUT R0, R12, 0x70, R16, 0xf8, !PT ;  /* 0x000000700c007812 */ /* 0x000fe200078ef810 */
[----:B------:R-:W-:Y:S01]  /*1120*/  IMAD.IADD R10, R14, 0x1, -R10 ;  /* 0x000000010e0a7824 */ /* 0x000fe200078e0a0a */
[----:B0-----:R-:W-:Y:S02]  /*1130*/  SHF.R.S32.HI R15, RZ, 0x1f, R15 ;  /* 0x0000001fff0f7819 */ /* 0x001fe4000001140f */
[----:B------:R-:W-:Y:S02]  /*1140*/  LOP3.LUT R4, R4, 0xfffffc00, RZ, 0xc0, !PT ;  /* 0xfffffc0004047812 */ /* 0x000fe400078ec0ff */
[----:B-1----:R-:W-:Y:S01]  /*1150*/  IADD3 R13, R22, R13, RZ ;  /* 0x0000000d160d7210 */ /* 0x002fe20007ffe0ff */
[----:B------:R-:W-:Y:S01]  /*1160*/  STL [R1+0x84], R15 ;  /* 0x0000840f01007387 */ /* 0x000fe20000100800 */
[----:B------:R-:W-:-:S02]  /*1170*/  SHF.R.U32.HI R12, RZ, 0x3, R9 ;  /* 0x00000003ff0c7819 */ /* 0x000fc40000011609 */
[----:B------:R-:W-:Y:S01]  /*1180*/  LOP3.LUT R5, R9, 0x70, R16, 0xf8, !PT ;  /* 0x0000007009057812 */ /* 0x000fe200078ef810 */
[----:B------:R-:W-:Y:S01]  /*1190*/  STL [R1+0x5c], R2 ;  /* 0x00005c0201007387 */ /* 0x000fe20000100800 */
[----:B------:R-:W-:Y:S02]  /*11a0*/  LOP3.LUT R7, R7, 0xfffffc00, RZ, 0xc0, !PT ;  /* 0xfffffc0007077812 */ /* 0x000fe400078ec0ff */
[----:B------:R-:W-:Y:S01]  /*11b0*/  SHF.R.U32.HI R9, RZ, 0x3, R8 ;  /* 0x00000003ff097819 */ /* 0x000fe20000011608 */
[----:B------:R-:W-:Y:S01]  /*11c0*/  STL [R1+0x64], R13 ;  /* 0x0000640d01007387 */ /* 0x000fe20000100800 */
[----:B------:R-:W-:Y:S02]  /*11d0*/  LOP3.LUT R8, R8, 0x70, R16, 0xf8, !PT ;  /* 0x0000007008087812 */ /* 0x000fe400078ef810 */
[----:B------:R-:W-:Y:S01]  /*11e0*/  LOP3.LUT R3, R2, R0, R3, 0xf6, !PT ;  /* 0x0000000002037212 */ /* 0x000fe200078ef603 */
[----:B------:R0:W-:Y:S01]  /*11f0*/  STL [R1+0x58], R4 ;  /* 0x0000580401007387 */ /* 0x0001e20000100800 */
[----:B------:R-:W-:Y:S01]  /*1200*/  LOP3.LUT R5, R4, R5, R12, 0xf6, !PT ;  /* 0x0000000504057212 */ /* 0x000fe200078ef60c */
[----:B------:R-:W-:Y:S01]  /*1210*/  IMAD.SHL.U32 R0, R10, 0x2, RZ ;  /* 0x000000020a007824 */ /* 0x000fe200078e00ff */
[----:B------:R-:W-:Y:S01]  /*1220*/  SHF.R.S32.HI R17, RZ, 0x1f, R16 ;  /* 0x0000001fff117819 */ /* 0x000fe20000011410 */
[----:B------:R1:W-:Y:S01]  /*1230*/  STL [R1+0x54], R7 ;  /* 0x0000540701007387 */ /* 0x0003e20000100800 */
[----:B------:R-:W-:Y:S01]  /*1240*/  SHF.R.S32.HI R19, RZ, 0x1f, R18 ;  /* 0x0000001fff137819 */ /* 0x000fe20000011412 */
[C---:B------:R-:W-:Y:S01]  /*1250*/  VIADD R42, R0.reuse, 0x10 ;  /* 0x00000010002a7836 */ /* 0x040fe20000000000 */
[C---:B------:R-:W-:Y:S01]  /*1260*/  IADD3 R43, R0.reuse, 0x8, RZ ;  /* 0x00000008002b7810 */ /* 0x040fe20007ffe0ff */
[C---:B------:R-:W-:Y:S01]  /*1270*/  VIADD R41, R0.reuse, 0x18 ;  /* 0x0000001800297836 */ /* 0x040fe20000000000 */
[----:B------:R-:W-:Y:S01]  /*1280*/  IADD3 R38, R0, 0x30, RZ ;  /* 0x0000003000267810 */ /* 0x000fe20007ffe0ff */
[----:B0-----:R-:W-:Y:S01]  /*1290*/  IMAD.IADD R4, R22, 0x1, R3 ;  /* 0x0000000116047824 */ /* 0x001fe200078e0203 */
[----:B------:R-:W-:Y:S01]  /*12a0*/  IADD3 R33, R0, 0x58, RZ ;  /* 0x0000005800217810 */ /* 0x000fe20007ffe0ff */
[----:B------:R-:W-:Y:S01]  /*12b0*/  IMAD.IADD R3, R22, 0x1, R5 ;  /* 0x0000000116037824 */ /* 0x000fe200078e0205 */
[C---:B------:R-:W-:Y:S01]  /*12c0*/  IADD3 R25, R0.reuse, 0x80, RZ ;  /* 0x0000008000197810 */ /* 0x040fe20007ffe0ff */
[C---:B------:R-:W-:Y:S01]  /*12d0*/  VIADD R40, R0.reuse, 0x20 ;  /* 0x0000002000287836 */ /* 0x040fe20000000000 */
[----:B-1----:R-:W-:Y:S01]  /*12e0*/  LOP3.LUT R7, R7, R8, R9, 0xf6, !PT ;  /* 0x0000000807077212 */ /* 0x002fe200078ef609 */
[----:B------:R-:W-:Y:S01]  /*12f0*/  STL [R1+0x198], R4 ;  /* 0x0001980401007387 */ /* 0x000fe20000100800 */
[C---:B------:R-:W-:Y:S01]  /*1300*/  VIADD R39, R0.reuse, 0x28 ;  /* 0x0000002800277836 */ /* 0x040fe20000000000 */
[C---:B------:R-:W-:Y:S01]  /*1310*/  IADD3 R14, R0.reuse, 0xa8, RZ ;  /* 0x000000a8000e7810 */ /* 0x040fe20007ffe0ff */
[----:B------:R-:W-:Y:S01]  /*1320*/  VIADD R37, R0, 0x38 ;  /* 0x0000003800257836 */ /* 0x000fe20000000000 */
[----:B------:R-:W-:Y:S01]  /*1330*/  STL [R1+0x90], R0 ;  /* 0x0000900001007387 */ /* 0x000fe20000100800 */
[----:B------:R-:W-:Y:S01]  /*1340*/  IMAD.IADD R2, R22, 0x1, R7 ;  /* 0x0000000116027824 */ /* 0x000fe200078e0207 */
[C---:B------:R-:W-:Y:S01]  /*1350*/  IADD3 R8, R0.reuse, 0xd0, RZ ;  /* 0x000000d000087810 */ /* 0x040fe20007ffe0ff */
[C---:B------:R-:W-:Y:S01]  /*1360*/  VIADD R36, R0.reuse, 0x40 ;  /* 0x0000004000247836 */ /* 0x040fe20000000000 */
[----:B------:R-:W-:Y:S01]  /*1370*/  STL [R1+0x194], R3 ;  /* 0x0001940301007387 */ /* 0x000fe20000100800 */
[C---:B------:R-:W-:Y:S01]  /*1380*/  VIADD R35, R0.reuse, 0x48 ;  /* 0x0000004800237836 */ /* 0x040fe20000000000 */
[----:B------:R-:W-:Y:S01]  /*1390*/  SHF.R.S32.HI R7, RZ, 0x1f, R43 ;  /* 0x0000001fff077819 */ /* 0x000fe2000001142b */
[C---:B------:R-:W-:Y:S01]  /*13a0*/  VIADD R34, R0.reuse, 0x50 ;  /* 0x0000005000227836 */ /* 0x040fe20000000000 */
[----:B------:R-:W-:Y:S01]  /*13b0*/  STL [R1+0x190], R2 ;  /* 0x0001900201007387 */ /* 0x000fe20000100800 */
[----:B------:R-:W-:-:S02]  /*13c0*/  VIADD R32, R0, 0x60 ;  /* 0x0000006000207836 */ /* 0x000fc40000000000 */
[C---:B------:R-:W-:Y:S01]  /*13d0*/  VIADD R28, R0.reuse, 0x68 ;  /* 0x00000068001c7836 */ /* 0x040fe20000000000 */
[----:B------:R-:W-:Y:S01]  /*13e0*/  STL [R1+0x10c], R43 ;  /* 0x00010c2b01007387 */ /* 0x000fe20000100800 */
[C---:B------:R-:W-:Y:S02]  /*13f0*/  VIADD R27, R0.reuse, 0x70 ;  /* 0x00000070001b7836 */ /* 0x040fe40000000000 */
[C---:B------:R-:W-:Y:S01]  /*1400*/  VIADD R26, R0.reuse, 0x78 ;  /* 0x00000078001a7836 */ /* 0x040fe20000000000 */
[----:B------:R0:W-:Y:S01]  /*1410*/  STL [R1+0x108], R42 ;  /* 0x0001082a01007387 */ /* 0x0001e20000100800 */
[C---:B------:R-:W-:Y:S02]  /*1420*/  VIADD R24, R0.reuse, 0x88 ;  /* 0x0000008800187836 */ /* 0x040fe40000000000 */
[C---:B------:R-:W-:Y:S01]  /*1430*/  VIADD R21, R0.reuse, 0x90 ;  /* 0x0000009000157836 */ /* 0x040fe20000000000 */
[----:B------:R-:W-:Y:S01]  /*1440*/  STL [R1+0x104], R41 ;  /* 0x0001042901007387 */ /* 0x000fe20000100800 */
[----:B------:R-:W-:-:S02]  /*1450*/  VIADD R20, R0, 0x98 ;  /* 0x0000009800147836 */ /* 0x000fc40000000000 */
[C---:B------:R-:W-:Y:S01]  /*1460*/  VIADD R15, R0.reuse, 0xa0 ;  /* 0x000000a0000f7836 */ /* 0x040fe20000000000 */
[----:B------:R1:W-:Y:S01]  /*1470*/  STL [R1+0x100], R40 ;  /* 0x0001002801007387 */ /* 0x0003e20000100800 */
[C---:B------:R-:W-:Y:S01]  /*1480*/  VIADD R13, R0.reuse, 0xb0 ;  /* 0x000000b0000d7836 */ /* 0x040fe20000000000 */
[----:B0-----:R-:W-:Y:S01]  /*1490*/  SHF.R.S32.HI R42, RZ, 0x1f, R42 ;  /* 0x0000001fff2a7819 */ /* 0x001fe2000001142a */
[C---:B------:R-:W-:Y:S01]  /*14a0*/  VIADD R12, R0.reuse, 0xb8 ;  /* 0x000000b8000c7836 */ /* 0x040fe20000000000 */
[----:B------:R0:W-:Y:S01]  /*14b0*/  STL [R1+0xfc], R39 ;  /* 0x0000fc2701007387 */ /* 0x0001e20000100800 */
[C---:B------:R-:W-:Y:S02]  /*14c0*/  VIADD R10, R0.reuse, 0xc0 ;  /* 0x000000c0000a7836 */ /* 0x040fe40000000000 */
[C---:B------:R-:W-:Y:S01]  /*14d0*/  VIADD R9, R0.reuse, 0xc8 ;  /* 0x000000c800097836 */ /* 0x040fe20000000000 */
[----:B------:R-:W-:Y:S01]  /*14e0*/  STL [R1+0xf8], R38 ;  /* 0x0000f82601007387 */ /* 0x000fe20000100800 */
[C---:B------:R-:W-:Y:S01]  /*14f0*/  VIADD R5, R0.reuse, 0xd8 ;  /* 0x000000d800057836 */ /* 0x040fe20000000000 */
[----:B-1----:R-:W-:Y:S01]  /*1500*/  SHF.R.S32.HI R40, RZ, 0x1f, R40 ;  /* 0x0000001fff287819 */ /* 0x002fe20000011428 */
[C---:B------:R-:W-:Y:S01]  /*1510*/  VIADD R4, R0.reuse, 0xe0 ;  /* 0x000000e000047836 */ /* 0x040fe20000000000 */
[----:B------:R1:W-:Y:S01]  /*1520*/  STL [R1+0xf4], R37 ;  /* 0x0000f42501007387 */ /* 0x0003e20000100800 */
[C---:B------:R-:W-:Y:S01]  /*1530*/  VIADD R3, R0.reuse, 0xe8 ;  /* 0x000000e800037836 */ /* 0x040fe20000000000 */
[----:B0-----:R-:W-:Y:S01]  /*1540*/  SHF.R.S32.HI R39, RZ, 0x1f, R39 ;  /* 0x0000001fff277819 */ /* 0x001fe20000011427 */
[C---:B------:R-:W-:Y:S01]  /*1550*/  VIADD R2, R0.reuse, 0xf0 ;  /* 0x000000f000027836 */ /* 0x040fe20000000000 */
[----:B------:R0:W-:Y:S01]  /*1560*/  STL [R1+0xf0], R36 ;  /* 0x0000f02401007387 */ /* 0x0001e20000100800 */
[----:B------:R-:W-:-:S03]  /*1570*/  IADD3 R0, R0, 0xf8, RZ ;  /* 0x000000f800007810 */ /* 0x000fc60007ffe0ff */
[----:B------:R-:W-:Y:S01]  /*1580*/  STL [R1+0xec], R35 ;  /* 0x0000ec2301007387 */ /* 0x000fe20000100800 */
[----:B-1----:R-:W-:-:S03]  /*1590*/  SHF.R.S32.HI R37, RZ, 0x1f, R37 ;  /* 0x0000001fff257819 */ /* 0x002fc60000011425 */
[----:B------:R1:W-:Y:S01]  /*15a0*/  STL [R1+0xe8], R34 ;  /* 0x0000e82201007387 */ /* 0x0003e20000100800 */
[----:B0-----:R-:W-:-:S03]  /*15b0*/  SHF.R.S32.HI R36, RZ, 0x1f, R36 ;  /* 0x0000001fff247819 */ /* 0x001fc60000011424 */
[----:B------:R0:W-:Y:S04]  /*15c0*/  STL [R1+0xe4], R33 ;  /* 0x0000e42101007387 */ /* 0x0001e80000100800 */
        /* <DEDUP_REMOVED lines=27> */
[----:B------:R-:W-:Y:S01]  /*1780*/  STL [R1+0xa0], R4 ;  /* 0x0000a00401007387 */ /* 0x000fe20000100800 */
[----:B0-----:R-:W-:-:S03]  /*1790*/  SHF.R.S32.HI R8, RZ, 0x1f, R8 ;  /* 0x0000001fff087819 */ /* 0x001fc60000011408 */
[----:B------:R-:W-:Y:S04]  /*17a0*/  STL [R1+0x9c], R3 ;  /* 0x00009c0301007387 */ /* 0x000fe80000100800 */
[----:B------:R0:W-:Y:S04]  /*17b0*/  STL [R1+0x18c], R7 ;  /* 0x00018c0701007387 */ /* 0x0001e80000100800 */
[----:B------:R-:W-:Y:S04]  /*17c0*/  STL [R1+0x98], R2 ;  /* 0x0000980201007387 */ /* 0x000fe80000100800 */
[----:B------:R-:W-:Y:S01]  /*17d0*/  STL [R1+0x188], R42 ;  /* 0x0001882a01007387 */ /* 0x000fe20000100800 */
[----:B0-----:R-:W-:-:S03]  /*17e0*/  SHF.R.S32.HI R7, RZ, 0x1f, R41 ;  /* 0x0000001fff077819 */ /* 0x001fc60000011429 */
[----:B------:R-:W-:Y:S04]  /*17f0*/  STL [R1+0x94], R0 ;  /* 0x0000940001007387 */ /* 0x000fe80000100800 */
[----:B------:R0:W-:Y:S04]  /*1800*/  STL [R1+0x184], R7 ;  /* 0x0001840701007387 */ /* 0x0001e80000100800 */
[----:B------:R-:W-:Y:S04]  /*1810*/  STL [R1+0x180], R40 ;  /* 0x0001802801007387 */ /* 0x000fe80000100800 */
[----:B------:R-:W-:Y:S01]  /*1820*/  STL [R1+0x17c], R39 ;  /* 0x00017c2701007387 */ /* 0x000fe20000100800 */
[----:B0-----:R-:W-:-:S05]  /*1830*/  SHF.R.S32.HI R7, RZ, 0x1f, R38 ;  /* 0x0000001fff077819 */ /* 0x001fca0000011426 */
        /* <DEDUP_REMOVED lines=25> */
[----:B------:R1:W-:Y:S04]  /*19d0*/  STL [R1+0x12c], R9 ;  /* 0x00012c0901007387 */ /* 0x0003e80000100800 */
[----:B------:R1:W-:Y:S01]  /*19e0*/  STL [R1+0x128], R8 ;  /* 0x0001280801007387 */ /* 0x0003e20000100800 */
[----:B0-----:R-:W-:Y:S02]  /*19f0*/  SHF.R.S32.HI R7, RZ, 0x1f, R5 ;  /* 0x0000001fff077819 */ /* 0x001fe40000011405 */
[----:B------:R-:W-:-:S02]  /*1a00*/  SHF.R.S32.HI R5, RZ, 0x1f, R4 ;  /* 0x0000001fff057819 */ /* 0x000fc40000011404 */
[----:B------:R-:W-:Y:S01]  /*1a10*/  SHF.R.S32.HI R4, RZ, 0x1f, R3 ;  /* 0x0000001fff047819 */ /* 0x000fe20000011403 */
[----:B------:R1:W-:Y:S01]  /*1a20*/  STL [R1+0x124], R7 ;  /* 0x0001240701007387 */ /* 0x0003e20000100800 */
[----:B------:R-:W-:Y:S02]  /*1a30*/  SHF.R.S32.HI R3, RZ, 0x1f, R2 ;  /* 0x0000001fff037819 */ /* 0x000fe40000011402 */
[----:B------:R-:W-:Y:S01]  /*1a40*/  SHF.R.S32.HI R2, RZ, 0x1f, R0 ;  /* 0x0000001fff027819 */ /* 0x000fe20000011400 */
[----:B------:R-:W-:Y:S01]  /*1a50*/  IMAD R0, R6, 0x8, R11 ;  /* 0x0000000806007824 */ /* 0x000fe200078e020b */
[----:B------:R1:W-:Y:S04]  /*1a60*/  STL [R1+0x120], R5 ;  /* 0x0001200501007387 */ /* 0x0003e80000100800 */
[----:B------:R1:W-:Y:S04]  /*1a70*/  STL [R1+0x11c], R4 ;  /* 0x00011c0401007387 */ /* 0x0003e80000100800 */
[----:B------:R1:W-:Y:S04]  /*1a80*/  STL [R1+0x118], R3 ;  /* 0x0001180301007387 */ /* 0x0003e80000100800 */
[----:B------:R1:W-:Y:S04]  /*1a90*/  STL [R1+0x114], R2 ;  /* 0x0001140201007387 */ /* 0x0003e80000100800 */
[----:B------:R1:W-:Y:S02]  /*1aa0*/  STL [R1+0x1a0], R0 ;  /* 0x0001a00001007387 */ /* 0x0003e40000100800 */
.L_x_536:
[----:B01-3--:R-:W0:Y:S02]  /*1ab0*/  LDC.64 R2, c[0x0][0xc88] ;  /* 0x00032200ff027b82 */ /* 0x00be240000000a00 */
[----:B0-----:R-:W-:-:S05]  /*1ac0*/  IMAD.WIDE R2, R31, 0x4, R2 ;  /* 0x000000041f027825 */ /* 0x001fca00078e0202 */
[----:B--2--5:R-:W2:Y:S01]  /*1ad0*/  LDG.E R32, desc[UR42][R2.64] ;  /* 0x0000002a02207981 */ /* 0x024ea2000c1e1900 */
[----:B------:R-:W-:Y:S05]  /*1ae0*/  YIELD ;  /* 0x0000000000007946 */ /* 0x000fea0003800000 */
[----:B------:R-:W-:Y:S01]  /*1af0*/  ULDC.64 UR4, c[0x0][0xa28] ;  /* 0x00028a0000047ab9 */ /* 0x000fe20000000a00 */
[----:B------:R-:W-:Y:S01]  /*1b00*/  ULDC.64 UR8, c[0x0][0xa18] ;  /* 0x0002860000087ab9 */ /* 0x000fe20000000a00 */
[----:B------:R-:W-:Y:S01]  /*1b10*/  ISETP.NE.U32.AND P1, PT, RZ, UR4, PT ;  /* 0x00000004ff007c0c */ /* 0x000fe2000bf25070 */
[----:B------:R-:W-:Y:S01]  /*1b20*/  ULDC.64 UR6, c[0x0][0xa08] ;  /* 0x0002820000067ab9 */ /* 0x000fe20000000a00 */
[----:B------:R-:W-:Y:S01]  /*1b30*/  IMAD.MOV.U32 R10, RZ, RZ, RZ ;  /* 0x000000ffff0a7224 */ /* 0x000fe200078e00ff */
[----:B------:R-:W-:Y:S01]  /*1b40*/  ISETP.NE.U32.AND P0, PT, RZ, UR6, PT ;  /* 0x00000006ff007c0c */ /* 0x000fe2000bf05070 */
[----:B------:R-:W-:Y:S01]  /*1b50*/  IMAD.MOV.U32 R28, RZ, RZ, RZ ;  /* 0x000000ffff1c7224 */ /* 0x000fe200078e00ff */
[----:B------:R-:W-:-:S02]  /*1b60*/  ISETP.NE.AND.EX P1, PT, RZ, UR5, PT, P1 ;  /* 0x00000005ff007c0c */ /* 0x000fc4000bf25310 */
[----:B------:R-:W-:Y:S02]  /*1b70*/  ISETP.NE.AND.EX P0, PT, RZ, UR7, PT, P0 ;  /* 0x00000007ff007c0c */ /* 0x000fe4000bf05300 */
[----:B--2---:R-:W-:Y:S01]  /*1b80*/  SHF.R.S32.HI R0, RZ, 0x1f, R32 ;  /* 0x0000001fff007819 */ /* 0x004fe20000011420 */
[----:B------:R-:W-:-:S08]  /*1b90*/  IMAD.SHL.U32 R34, R32, 0x4, RZ ;  /* 0x0000000420227824 */ /* 0x000fd000078e00ff */
[C---:B------:R-:W-:Y:S01]  /*1ba0*/  @P1 LEA R6, P2, R32.reuse, UR4, 0x2 ;  /* 0x0000000420061c11 */ /* 0x040fe2000f8410ff */
[----:B------:R0:W-:Y:S01]  /*1bb0*/  STL [R1+0x6c], R32 ;  /* 0x00006c2001007387 */ /* 0x0001e20000100800 */
[C-C-:B------:R-:W-:Y:S02]  /*1bc0*/  SHF.L.U64.HI R33, R32.reuse, 0x2, R0.reuse ;  /* 0x0000000220217819 */ /* 0x140fe40000010200 */
[----:B------:R-:W-:Y:S01]  /*1bd0*/  @P1 LEA.HI.X R7, R32, UR5, R0, 0x2, P2 ;  /* 0x0000000520071c11 */ /* 0x000fe200090f1400 */
[----:B------:R-:W-:Y:S01]  /*1be0*/  ULDC UR4, c[0x0][0x288] ;  /* 0x0000a20000047ab9 */ /* 0x000fe20000000800 */
[----:B------:R-:W-:Y:S01]  /*1bf0*/  ISETP.NE.U32.AND P2, PT, RZ, UR8, PT ;  /* 0x00000008ff007c0c */ /* 0x000fe2000bf45070 */
[----:B------:R0:W-:Y:S01]  /*1c00*/  STL [R1+0x7c], R0 ;  /* 0x00007c0001007387 */ /* 0x0001e20000100800 */
[C---:B------:R-:W-:Y:S02]  /*1c10*/  IADD3 R4, P3, R34.reuse, UR6, RZ ;  /* 0x0000000622047c10 */ /* 0x040fe4000ff7e0ff */
[----:B------:R-:W-:Y:S01]  /*1c20*/  ISETP.NE.AND.EX P2, PT, RZ, UR9, PT, P2 ;  /* 0x00000009ff007c0c */ /* 0x000fe2000bf45320 */
[----:B------:R0:W5:Y:S01]  /*1c30*/  @P1 LDG.E R10, desc[UR42][R6.64] ;  /* 0x0000002a060a1981 */ /* 0x000162000c1e1900 */
[----:B------:R-:W-:Y:S01]  /*1c40*/  MOV R119, UR4 ;  /* 0x0000000400777c02 */ /* 0x000fe20008000f00 */
[----:B------:R-:W-:Y:S01]  /*1c50*/  ULDC.64 UR4, c[0x0][0x418] ;  /* 0x0001060000047ab9 */ /* 0x000fe20000000a00 */
[C---:B------:R-:W-:Y:S01]  /*1c60*/  IADD3.X R5, R33.reuse, UR7, RZ, P3, !PT ;  /* 0x0000000721057c10 */ /* 0x040fe20009ffe4ff */
[----:B------:R0:W-:Y:S04]  /*1c70*/  STL [R1+0x74], R34 ;  /* 0x0000742201007387 */ /* 0x0001e80000100800 */
[----:B------:R0:W5:Y:S04]  /*1c80*/  @P0 LDG.E R28, desc[UR42][R4.64] ;  /* 0x0000002a041c0981 */ /* 0x000168000c1e1900 */
[----:B------:R-:W-:Y:S01]  /*1c90*/  @P2 IADD3 R8, P1, R34, UR8, RZ ;  /* 0x0000000822082c10 */ /* 0x000fe2000ff3e0ff */
[----:B------:R-:W-:Y:S01]  /*1ca0*/  UISETP.NE.U32.AND UP0, UPT, UR4, URZ, UPT ;  /* 0x0000003f0400728c */ /* 0x000fe2000bf05070 */
[----:B------:R0:W-:Y:S02]  /*1cb0*/  STL [R1+0x78], R33 ;  /* 0x0000782101007387 */ /* 0x0001e40000100800 */
[----:B------:R-:W-:Y:S01]  /*1cc0*/  @P2 IADD3.X R9, R33, UR9, RZ, P1, !PT ;  /* 0x0000000921092c10 */ /* 0x000fe20008ffe4ff */
[----:B------:R-:W-:-:S04]  /*1cd0*/  ULDC UR4, c[0x0][0x424] ;  /* 0x0001090000047ab9 */ /* 0x000fc80000000800 */
[----:B------:R0:W5:Y:S01]  /*1ce0*/  @P2 LDG.E R119, desc[UR42][R8.64] ;  /* 0x0000002a08772981 */ /* 0x000162000c1e1900 */
[----:B------:R-:W-:-:S03]  /*1cf0*/  UISETP.NE.AND.EX UP0, UPT, UR5, URZ, UPT, UP0 ;  /* 0x0000003f0500728c */ /* 0x000fc6000bf05300 */
[----:B------:R-:W-:Y:S01]  /*1d00*/  ULDC UR5, c[0x0][0x2f0] ;  /* 0x0000bc0000057ab9 */ /* 0x000fe20000000800 */
[----:B------:R-:W-:-:S04]  /*1d10*/  USEL UR4, UR4, 0x1, UP0 ;  /* 0x0000000104047887 */ /* 0x000fc80008000000 */
[----:B------:R-:W-:-:S03]  /*1d20*/  UIMAD UR4, UR4, UR5, URZ ;  /* 0x00000005040472a4 */ /* 0x000fc6000f8e023f */
[----:B------:R-:W-:Y:S02]  /*1d30*/  ULDC UR5, c[0x0][0x348] ;  /* 0x0000d20000057ab9 */ /* 0x000fe40000000800 */
[----:B------:R-:W-:Y:S02]  /*1d40*/  IMAD.U32 R2, RZ, RZ, UR5 ;  /* 0x00000005ff027e24 */ /* 0x000fe4000f8e00ff */
[----:B------:R-:W-:Y:S01]  /*1d50*/  IMAD.U32 R27, RZ, RZ, UR4 ;  /* 0x00000004ff1b7e24 */ /* 0x000fe2000f8e00ff */
[----:B0---4-:R-:W-:Y:S06]  /*1d60*/  @P2 BRA `(.L_x_341) ;  /* 0x0000000000242947 */ /* 0x011fec0003800000 */
[----:B------:R-:W-:Y:S02]  /*1d70*/  ULDC.64 UR4, c[0x0][0xa00] ;  /* 0x0002800000047ab9 */ /* 0x000fe40000000a00 */
[----:B------:R-:W-:-:S04]  /*1d80*/  ISETP.NE.U32.AND P1, PT, RZ, UR4, PT ;  /* 0x00000004ff007c0c */ /* 0x000fc8000bf25070 */
[----:B------:R-:W-:-:S13]  /*1d90*/  ISETP.NE.AND.EX P1, PT, RZ, UR5, PT, P1 ;  /* 0x00000005ff007c0c */ /* 0x000fda000bf25310 */
[----:B------:R-:W-:Y:S05]  /*1da0*/  @!P1 BRA `(.L_x_341) ;  /* 0x0000000000149947 */ /* 0x000fea0003800000 */
[----:B------:R-:W0:Y:S02]  /*1db0*/  LDC.64 R6, c[0x0][0xa00] ;  /* 0x00028000ff067b82 */ /* 0x000e240000000a00 */
[----:B0-----:R-:W-:-:S05]  /*1dc0*/  IMAD.WIDE R6, R32, 0x4, R6 ;  /* 0x0000000420067825 */ /* 0x001fca00078e0206 */
[----:B-----5:R-:W2:Y:S04]  /*1dd0*/  LDG.E R119, desc[UR42][R6.64] ;  /* 0x0000002a06777981 */ /* 0x020ea8000c1e1900 */
[----:B------:R-:W2:Y:S02]  /*1de0*/  LDG.E R0, desc[UR42][R6.64+0x4] ;  /* 0x0000042a06007981 */ /* 0x000ea4000c1e1900 */
[----:B--2---:R-:W-:-:S07]  /*1df0*/  IMAD.IADD R119, R0, 0x1, -R119 ;  /* 0x0000000100777824 */ /* 0x004fce00078e0a77 */
.L_x_341:
[C---:B------:R-:W-:Y:S01]  /*1e00*/  LOP3.LUT R31, R30.reuse, 0xffff, RZ, 0xc0, !PT ;  /* 0x0000ffff1e1f7812 */ /* 0x040fe200078ec0ff */
[----:B------:R-:W-:Y:S01]  /*1e10*/  ULDC.64 UR4, c[0x0][0xa20] ;  /* 0x0002880000047ab9 */ /* 0x000fe20000000a00 */
[----:B------:R0:W-:Y:S01]  /*1e20*/  STL [R1+0x80], R29 ;  /* 0x0000801d01007387 */ /* 0x0001e20000100800 */
[----:B------:R-:W-:Y:S02]  /*1e30*/  ISETP.NE.U32.AND P1, PT, RZ, UR4, PT ;  /* 0x00000004ff007c0c */ /* 0x000fe4000bf25070 */
[C---:B------:R-:W-:Y:S01]  /*1e40*/  LOP3.LUT R3, R30.reuse, 0xff000000, RZ, 0xc0, !PT ;  /* 0xff0000001e037812 */ /* 0x040fe200078ec0ff */
[----:B------:R0:W-:Y:S01]  /*1e50*/  STL [R1+0x50], R31 ;  /* 0x0000501f01007387 */ /* 0x0001e20000100800 */
[----:B------:R-:W-:Y:S02]  /*1e60*/  ISETP.NE.AND.EX P1, PT, RZ, UR5, PT, P1 ;  /* 0x00000005ff007c0c */ /* 0x000fe4000bf25310 */
[----:B------:R-:W-:Y:S02]  /*1e70*/  LOP3.LUT R0, R30, 0xff0000, RZ, 0xc0, !PT ;  /* 0x00ff00001e007812 */ /* 0x000fe400078ec0ff */
[----:B------:R-:W-:-:S04]  /*1e80*/  SHF.R.U32.HI R3, RZ, 0x8, R3 ;  /* 0x00000008ff037819 */ /* 0x000fc80000011603 */
[----:B------:R-:W-:-:S05]  /*1e90*/  LEA.HI R8, R0, R3, RZ, 0x10 ;  /* 0x0000000300087211 */ /* 0x000fca00078f80ff */
[----:B0-----:R-:W-:Y:S05]  /*1ea0*/  @!P1 BRA `(.L_x_342) ;  /* 0x0000000000109947 */ /* 0x001fea0003800000 */
[----:B------:R-:W-:-:S04]  /*1eb0*/  IADD3 R4, P0, R34, UR4, RZ ;  /* 0x0000000422047c10 */ /* 0x000fc8000ff1e0ff */
[----:B------:R-:W-:-:S05]  /*1ec0*/  IADD3.X R5, R33, UR5, RZ, P0, !PT ;  /* 0x0000000521057c10 */ /* 0x000fca00087fe4ff */
[----:B------:R0:W5:Y:S01]  /*1ed0*/  LDG.E R27, desc[UR42][R4.64] ;  /* 0x0000002a041b7981 */ /* 0x000162000c1e1900 */
[----:B------:R-:W-:Y:S05]  /*1ee0*/  BRA `(.L_x_343) ;  /* 0x0000000000107947 */ /* 0x000fea0003800000 */
.L_x_342:
[----:B------:R-:W-:Y:S05]  /*1ef0*/  @!P0 BRA `(.L_x_343) ;  /* 0x00000000000c8947 */ /* 0x000fea0003800000 */
[----:B------:R-:W2:Y:S04]  /*1f00*/  LDG.E R0, desc[UR42][R4.64] ;  /* 0x0000002a04007981 */ /* 0x000ea8000c1e1900 */
[----:B------:R-:W2:Y:S02]  /*1f10*/  LDG.E R27, desc[UR42][R4.64+0x4] ;  /* 0x0000042a041b7981 */ /* 0x000ea4000c1e1900 */
[----:B--2---:R-:W-:-:S07]  /*1f20*/  IMAD.IADD R27, R27, 0x1, -R0 ;  /* 0x000000011b1b7824 */ /* 0x004fce00078e0a00 */
.L_x_343:
[----:B------:R-:W-:Y:S01]  /*1f30*/  ULDC.64 UR4, c[0x0][0xa10] ;  /* 0x0002840000047ab9 */ /* 0x000fe20000000a00 */
[----:B------:R-:W2:Y:S01]  /*1f40*/  LDL.LU R30, [R1+0x10] ;  /* 0x00001000011e7983 */ /* 0x000ea20000300800 */
[----:B------:R-:W-:-:S04]  /*1f50*/  ISETP.NE.U32.AND P0, PT, RZ, UR4, PT ;  /* 0x00000004ff007c0c */ /* 0x000fc8000bf05070 */
[----:B------:R-:W-:Y:S01]  /*1f60*/  ISETP.NE.AND.EX P0, PT, RZ, UR5, PT, P0 ;  /* 0x00000005ff007c0c */ /* 0x000fe2000bf05300 */
[----:B------:R-:W-:Y:S02]  /*1f70*/  ULDC.64 UR4, c[0x0][0xa30] ;  /* 0x00028c0000047ab9 */ /* 0x000fe40000000a00 */
[----:B------:R-:W-:-:S10]  /*1f80*/  ISETP.NE.U32.AND P1, PT, RZ, UR4, PT ;  /* 0x00000004ff007c0c */ /* 0x000fd4000bf25070 */
[----:B------:R-:W1:Y:S02]  /*1f90*/  @P0 LDC.64 R6, c[0x0][0xa10] ;  /* 0x00028400ff060b82 */ /* 0x000e640000000a00 */
[----:B-1----:R-:W-:-:S05]  /*1fa0*/  @P0 IMAD.WIDE R6, R32, 0x4, R6 ;  /* 0x0000000420060825 */ /* 0x002fca00078e0206 */
[----:B------:R-:W3:Y:S04]  /*1fb0*/  @P0 LDG.E R0, desc[UR42][R6.64] ;  /* 0x0000002a06000981 */ /* 0x000ee8000c1e1900 */
[----:B------:R1:W3:Y:S01]  /*1fc0*/  @P0 LDG.E R3, desc[UR42][R6.64+0x4] ;  /* 0x0000042a06030981 */ /* 0x0002e2000c1e1900 */
[----:B------:R-:W-:Y:S02]  /*1fd0*/  ISETP.NE.AND.EX P1, PT, RZ, UR5, PT, P1 ;  /* 0x00000005ff007c0c */ /* 0x000fe4000bf25310 */
[----:B-----5:R-:W-:-:S11]  /*1fe0*/  MOV R24, R27 ;  /* 0x0000001b00187202 */ /* 0x020fd60000000f00 */
[----:B0-----:R-:W-:-:S04]  /*1ff0*/  @P1 IADD3 R4, P2, R34, UR4, RZ ;  /* 0x0000000422041c10 */ /* 0x001fc8000ff5e0ff */
[----:B------:R-:W-:-:S05]  /*2000*/  @P1 IADD3.X R5, R33, UR5, RZ, P2, !PT ;  /* 0x0000000521051c10 */ /* 0x000fca00097fe4ff */
[----:B------:R0:W5:Y:S01]  /*2010*/  @P1 LDG.E R24, desc[UR42][R4.64] ;  /* 0x0000002a04181981 */ /* 0x000162000c1e1900 */
[----:B------:R-:W-:Y:S01]  /*2020*/  IMAD.IADD R9, R27, 0x1, -R10 ;  /* 0x000000011b097824 */ /* 0x000fe200078e0a0a */
[----:B------:R-:W-:Y:S01]  /*2030*/  LOP3.LUT R12, R8, 0xff, RZ, 0xc0, !PT ;  /* 0x000000ff080c7812 */ /* 0x000fe200078ec0ff */
[----:B------:R-:W-:Y:S01]  /*2040*/  BSSY B0, `(.L_x_344) ;  /* 0x000002d000007945 */ /* 0x000fe20003800000 */
[----:B------:R-:W-:Y:S02]  /*2050*/  SHF.R.U32.HI R11, RZ, 0x10, R8 ;  /* 0x00000010ff0b7819 */ /* 0x000fe40000011608 */
[----:B-1----:R-:W-:Y:S01]  /*2060*/  MOV R7, RZ ;  /* 0x000000ff00077202 */ /* 0x002fe20000000f00 */
[----:B------:R0:W-:Y:S04]  /*2070*/  STL [R1+0x8c], R12 ;  /* 0x00008c0c01007387 */ /* 0x0001e80000100800 */
[----:B------:R0:W-:Y:S01]  /*2080*/  STL [R1+0x70], R11 ;  /* 0x0000700b01007387 */ /* 0x0001e20000100800 */
[----:B--2---:R-:W-:Y:S01]  /*2090*/  LOP3.LUT R30, R30, 0xfffffff7, RZ, 0xc0, !PT ;  /* 0xfffffff71e1e7812 */ /* 0x004fe200078ec0ff */
[----:B---3--:R-:W-:-:S04]  /*20a0*/  @P0 IMAD.IADD R2, R3, 0x1, -R0 ;  /* 0x0000000103020824 */ /* 0x008fc800078e0a00 */
[----:B------:R-:W-:-:S04]  /*20b0*/  IMAD.IADD R127, R9, 0x1, R2 ;  /* 0x00000001097f7824 */ /* 0x000fc800078e0202 */
[C---:B------:R-:W-:Y:S01]  /*20c0*/  VIADD R0, R127.reuse, 0x7f ;  /* 0x0000007f7f007836 */ /* 0x040fe20000000000 */
[----:B------:R-:W-:-:S04]  /*20d0*/  ISETP.GE.AND P3, PT, R127, 0x1, PT ;  /* 0x000000017f00780c */ /* 0x000fc80003f66270 */
[----:B------:R-:W-:-:S04]  /*20e0*/  SHF.R.S32.HI R3, RZ, 0x1f, R0 ;  /* 0x0000001fff037819 */ /* 0x000fc80000011400 */
[----:B------:R-:W-:-:S04]  /*20f0*/  LEA.HI R3, R3, R0, RZ, 0x7 ;  /* 0x0000000003037211 */ /* 0x000fc800078f38ff */
[----:B------:R-:W-:Y:S02]  /*2100*/  SHF.R.S32.HI R118, RZ, 0x7, R3 ;  /* 0x00000007ff767819 */ /* 0x000fe40000011403 */
[----:B------:R-:W-:-:S05]  /*2110*/  @P3 LOP3.LUT R30, R30, 0x8, RZ, 0xfc, !PT ;  /* 0x000000081e1e3812 */ /* 0x000fca00078efcff */
[----:B------:R0:W-:Y:S01]  /*2120*/  STL [R1+0x10], R30 ;  /* 0x0000101e01007387 */ /* 0x0001e20000100800 */
[----:B------:R-:W-:Y:S05]  /*2130*/  @!P3 BRA `(.L_x_345) ;  /* 0x000000000074b947 */ /* 0x000fea0003800000 */
[----:B------:R-:W-:Y:S01]  /*2140*/  ISETP.NE.AND P0, PT, R11, RZ, PT ;  /* 0x000000ff0b00720c */ /* 0x000fe20003f05270 */
[----:B------:R-:W-:-:S03]  /*2150*/  ULDC UR4, c[0x0][0x9f0] ;  /* 0x00027c0000047ab9 */ /* 0x000fc60000000800 */
[----:B0-----:R-:W-:-:S04]  /*2160*/  SEL R11, R11, UR4, P0 ;  /* 0x000000040b0b7c07 */ /* 0x001fc80008000000 */
[-C--:B------:R-:W-:Y:S02]  /*2170*/  IABS R6, R11.reuse ;  /* 0x0000000b00067213 */ /* 0x080fe40000000000 */
[----:B------:R-:W-:Y:S02]  /*2180*/  IADD3 R0, R118, -0x1, R11 ;  /* 0xffffffff76007810 */ /* 0x000fe40007ffe00b */
[----:B------:R-:W0:Y:S01]  /*2190*/  I2F.RP R3, R6 ;  /* 0x0000000600037306 */ /* 0x000e220000209400 */
[-C--:B------:R-:W-:Y:S02]  /*21a0*/  IABS R10, R11.reuse ;  /* 0x0000000b000a7213 */ /* 0x080fe40000000000 */
[----:B------:R-:W-:Y:S02]  /*21b0*/  IABS R8, R0 ;  /* 0x0000000000087213 */ /* 0x000fe40000000000 */
[----:B------:R-:W-:-:S04]  /*21c0*/  LOP3.LUT R0, R0, R11, RZ, 0x3c, !PT ;  /* 0x0000000b00007212 */ /* 0x000fc800078e3cff */
[----:B------:R-:W-:Y:S01]  /*21d0*/  ISETP.GE.AND P2, PT, R0, RZ, PT ;  /* 0x000000ff0000720c */ /* 0x000fe20003f46270 */
[----:B0-----:R-:W0:Y:S02]  /*21e0*/  MUFU.RCP R3, R3 ;  /* 0x0000000300037308 */ /* 0x001e240000001000 */
[----:B0-----:R-:W-:Y:S02]  /*21f0*/  VIADD R4, R3, 0xffffffe ;  /* 0x0ffffffe03047836 */ /* 0x001fe40000000000 */
[----:B------:R-:W-:-:S04]  /*2200*/  IMAD.MOV R3, RZ, RZ, -R10 ;  /* 0x000000ffff037224 */ /* 0x000fc800078e0a0a */
[----:B------:R0:W1:Y:S02]  /*2210*/  F2I.FTZ.U32.TRUNC.NTZ R5, R4 ;  /* 0x0000000400057305 */ /* 0x000064000021f000 */
[----:B0-----:R-:W-:Y:S02]  /*2220*/  IMAD.MOV.U32 R4, RZ, RZ, RZ ;  /* 0x000000ffff047224 */ /* 0x001fe400078e00ff */
[----:B-1----:R-:W-:-:S04]  /*2230*/  IMAD.MOV R7, RZ, RZ, -R5 ;  /* 0x000000ffff077224 */ /* 0x002fc800078e0a05 */
[----:B------:R-:W-:-:S04]  /*2240*/  IMAD R7, R7, R6, RZ ;  /* 0x0000000607077224 */ /* 0x000fc800078e02ff */
[----:B------:R-:W-:-:S06]  /*2250*/  IMAD.HI.U32 R5, R5, R7, R4 ;  /* 0x0000000705057227 */ /* 0x000fcc00078e0004 */
[----:B------:R-:W-:-:S04]  /*2260*/  IMAD.HI.U32 R5, R5, R8, RZ ;  /* 0x0000000805057227 */ /* 0x000fc800078e00ff */
[----:B------:R-:W-:-:S05]  /*2270*/  IMAD R3, R5, R3, R8 ;  /* 0x0000000305037224 */ /* 0x000fca00078e0208 */
[----:B------:R-:W-:-:S13]  /*2280*/  ISETP.GT.U32.AND P1, PT, R6, R3, PT ;  /* 0x000000030600720c */ /* 0x000fda0003f24070 */
[-C--:B------:R-:W-:Y:S01]  /*2290*/  @!P1 IADD3 R3, R3, -R6.reuse, RZ ;  /* 0x8000000603039210 */ /* 0x080fe20007ffe0ff */
[----:B------:R-:W-:Y:S01]  /*22a0*/  @!P1 VIADD R5, R5, 0x1 ;  /* 0x0000000105059836 */ /* 0x000fe20000000000 */
[----:B------:R-:W-:Y:S02]  /*22b0*/  ISETP.NE.AND P1, PT, R11, RZ, PT ;  /* 0x000000ff0b00720c */ /* 0x000fe40003f25270 */
[----:B------:R-:W-:-:S13]  /*22c0*/  ISETP.GE.U32.AND P0, PT, R3, R6, PT ;  /* 0x000000060300720c */ /* 0x000fda0003f06070 */
[----:B------:R-:W-:-:S04]  /*22d0*/  @P0 VIADD R5, R5, 0x1 ;  /* 0x0000000105050836 */ /* 0x000fc80000000000 */
[----:B------:R-:W-:Y:S01]  /*22e0*/  @!P2 IMAD.MOV R5, RZ, RZ, -R5 ;  /* 0x000000ffff05a224 */ /* 0x000fe200078e0a05 */
[----:B------:R-:W-:-:S05]  /*22f0*/  @!P1 LOP3.LUT R5, RZ, R11, RZ, 0x33, !PT ;  /* 0x0000000bff059212 */ /* 0x000fca00078e33ff */
[----:B------:R-:W-:-:S07]  /*2300*/  IMAD.MOV.U32 R7, RZ, RZ, R5 ;  /* 0x000000ffff077224 */ /* 0x000fce00078e0005 */
.L_x_345:
[----:B------:R-:W-:Y:S05]  /*2310*/  BSYNC B0 ;  /* 0x0000000000007941 */ /* 0x000fea0003800000 */
.L_x_344:
[----:B------:R-:W-:-:S05]  /*2320*/  IMAD R0, R12, R7, RZ ;  /* 0x000000070c007224 */ /* 0x000fca00078e02ff */
[C---:B------:R-:W-:Y:S02]  /*2330*/  VIADDMNMX R7, R0.reuse, R7, R118, PT ;  /* 0x0000000700077246 */ /* 0x040fe40003800176 */
[----:B------:R-:W-:-:S03]  /*2340*/  LEA R0, R0, -R9, 0x7 ;  /* 0x8000000900007211 */ /* 0x000fc600078e38ff */
[----:B------:R-:W-:Y:S01]  /*2350*/  IMAD R7, R7, 0x80, -R9 ;  /* 0x0000008007077824 */ /* 0x000fe200078e0a09 */
[----:B------:R-:W-:-:S04]  /*2360*/  VIMNMX R0, RZ, R0, !PT ;  /* 0x00000000ff007248 */ /* 0x000fc80007fe0100 */
[----:B------:R-:W-:Y:S02]  /*2370*/  VIMNMX R7, R7, R2, PT ;  /* 0x0000000207077248 */ /* 0x000fe40003fe0100 */
[----:B------:R-:W-:Y:S02]  /*2380*/  SHF.R.U32.HI R25, RZ, 0x7, R0 ;  /* 0x00000007ff197819 */ /* 0x000fe40000011600 */
[----:B------:R-:W-:-:S03]  /*2390*/  ISETP.GT.AND P0, PT, R7, R0, PT ;  /* 0x000000000700720c */ /* 0x000fc60003f04270 */
[----:B------:R-:W-:-:S10]  /*23a0*/  IMAD.MOV.U32 R26, RZ, RZ, R25 ;  /* 0x000000ffff1a7224 */ /* 0x000fd400078e0019 */
[----:B------:R-:W-:-:S05]  /*23b0*/  @P0 VIADD R3, R7, 0x7f ;  /* 0x0000007f07030836 */ /* 0x000fca0000000000 */
[----:B------:R-:W-:-:S04]  /*23c0*/  @P0 SHF.R.S32.HI R0, RZ, 0x1f, R3 ;  /* 0x0000001fff000819 */ /* 0x000fc80000011403 */
[----:B------:R-:W-:-:S04]  /*23d0*/  @P0 LEA.HI R0, R0, R3, RZ, 0x7 ;  /* 0x0000000300000211 */ /* 0x000fc800078f38ff */
[----:B------:R-:W-:Y:S02]  /*23e0*/  @P0 SHF.R.S32.HI R26, RZ, 0x7, R0 ;  /* 0x00000007ff1a0819 */ /* 0x000fe40000011400 */
[----:B------:R-:W-:Y:S02]  /*23f0*/  PLOP3.LUT P0, PT, PT, PT, PT, 0x80, 0x0 ;  /* 0x000000000000781c */ /* 0x000fe40003f0f070 */
[----:B------:R-:W-:-:S13]  /*2400*/  ISETP.GT.AND P1, PT, R26, R25, PT ;  /* 0x000000191a00720c */ /* 0x000fda0003f24270 */
[----:B------:R-:W-:Y:S05]  /*2410*/  @!P1 BRA `(.L_x_346) ;  /* 0x000000a800a09947 */ /* 0x000fea0003800000 */
[----:B------:R-:W-:Y:S01]  /*2420*/  VIADD R0, R22, 0x28400 ;  /* 0x0002840016007836 */ /* 0x000fe20000000000 */
[----:B------:R-:W-:Y:S04]  /*2430*/  BSSY B6, `(.L_x_347) ;  /* 0x0000013000067945 */ /* 0x000fe80003800000 */
[----:B------:R-:W-:-:S13]  /*2440*/  LOP3.LUT P0, RZ, R0, 0x3ff, RZ, 0xc0, !PT ;  /* 0x000003ff00ff7812 */ /* 0x000fda000780c0ff */
[----:B------:R-:W-:Y:S05]  /*2450*/  @!P0 BRA `(.L_x_348) ;  /* 0x0000000000408947 */ /* 0x000fea0003800000 */
[----:B------:R-:W-:Y:S01]  /*2460*/  MOV R14, 0x0 ;  /* 0x00000000000e7802 */ /* 0x000fe20000000f00 */
[----:B------:R-:W-:Y:S01]  /*2470*/  ULDC.64 UR4, c[0x4][0xc0] ;  /* 0x0100300000047ab9 */ /* 0x000fe20000000a00 */
[----:B------:R-:W-:Y:S01]  /*2480*/  ULDC.64 UR6, c[0x4][0x20] ;  /* 0x0100080000067ab9 */ /* 0x000fe20000000a00 */
[----:B0-----:R-:W-:Y:S01]  /*2490*/  MOV R4, UR4 ;  /* 0x0000000400047c02 */ /* 0x001fe20008000f00 */
[----:B------:R-:W-:Y:S01]  /*24a0*/  IMAD.U32 R5, RZ, RZ, UR5 ;  /* 0x00000005ff057e24 */ /* 0x000fe2000f8e00ff */
[----:B------:R-:W-:Y:S01]  /*24b0*/  ULDC.64 UR4, c[0x4][0xc8] ;  /* 0x0100320000047ab9 */ /* 0x000fe20000000a00 */
[----:B------:R-:W0:Y:S01]  /*24c0*/  LDC.64 R14, c[0x4][R14] ;  /* 0x010000000e0e7b82 */ /* 0x000e220000000a00 */
[----:B------:R-:W-:Y:S01]  /*24d0*/  IMAD.U32 R6, RZ, RZ, UR4 ;  /* 0x00000004ff067e24 */ /* 0x000fe2000f8e00ff */
[----:B------:R-:W-:Y:S01]  /*24e0*/  MOV R11, UR7 ;  /* 0x00000007000b7c02 */ /* 0x000fe20008000f00 */
[----:B------:R-:W-:Y:S02]  /*24f0*/  IMAD.U32 R7, RZ, RZ, UR5 ;  /* 0x00000005ff077e24 */ /* 0x000fe4000f8e00ff */
[----:B------:R-:W-:-:S02]  /*2500*/  IMAD.U32 R10, RZ, RZ, UR6 ;  /* 0x00000006ff0a7e24 */ /* 0x000fc4000f8e00ff */
[----:B------:R-:W-:Y:S02]  /*2510*/  IMAD.MOV.U32 R8, RZ, RZ, 0x70 ;  /* 0x00000070ff087424 */ /* 0x000fe400078e00ff */
[----:B------:R-:W-:Y:S02]  /*2520*/  IMAD.MOV.U32 R12, RZ, RZ, 0x1 ;  /* 0x00000001ff0c7424 */ /* 0x000fe400078e00ff */
[----:B------:R-:W-:-:S07]  /*2530*/  IMAD.MOV.U32 R13, RZ, RZ, RZ ;  /* 0x000000ffff0d7224 */ /* 0x000fce00078e00ff */
[----:B------:R-:W-:-:S07]  /*2540*/  LEPC R20, `(.L_x_348) ;  /* 0x000000001014794e */ /* 0x000fce0000000000 */
[----:B0----5:R-:W-:Y:S05]  /*2550*/  CALL.ABS.NOINC R14 ;  /* 0x000000000e007343 */ /* 0x021fea0003c00000 */
.L_x_348:
[----:B------:R-:W-:Y:S05]  /*2560*/  BSYNC B6 ;  /* 0x0000000000067941 */ /* 0x000fea0003800000 */
.L_x_347:
        /* <DEDUP_REMOVED lines=20> */
.L_x_350:
[----:B------:R-:W-:Y:S05]  /*26b0*/  BSYNC B6 ;  /* 0x0000000000067941 */ /* 0x000fea0003800000 */
.L_x_349:
[----:B------:R-:W-:Y:S01]  /*26c0*/  ULDC.64 UR4, c[0x0][0x9f8] ;  /* 0x00027e0000047ab9 */ /* 0x000fe20000000a00 */
[----:B------:R-:W-:Y:S01]  /*26d0*/  IMAD.MOV.U32 R0, RZ, RZ, R32 ;  /* 0x000000ffff007224 */ /* 0x000fe200078e0020 */
[----:B------:R-:W-:Y:S01]  /*26e0*/  ISETP.NE.U32.AND P0, PT, RZ, UR4, PT ;  /* 0x00000004ff007c0c */ /* 0x000fe2000bf05070 */
[----:B------:R-:W1:Y:S01]  /*26f0*/  LDC R35, c[0x0][0x3f4] ;  /* 0x0000fd00ff237b82 */ /* 0x000e620000000800 */
[----:B------:R-:W-:Y:S02]  /*2700*/  MOV R20, R30 ;  /* 0x0000001e00147202 */ /* 0x000fe40000000f00 */
[----:B------:R-:W-:Y:S01]  /*2710*/  ISETP.NE.AND.EX P0, PT, RZ, UR5, PT, P0 ;  /* 0x00000005ff007c0c */ /* 0x000fe2000bf05300 */
[----:B------:R-:W2:Y:S04]  /*2720*/  S2R R21, SR_TID.X ;  /* 0x0000000000157919 */ /* 0x000ea80000002100 */
[----:B------:R-:W3:Y:S08]  /*2730*/  LDC.64 R104, c[0x0][0x300] ;  /* 0x0000c000ff687b82 */ /* 0x000ef00000000a00 */
[----:B0-----:R-:W-:Y:S01]  /*2740*/  @P0 IADD3 R4, P1, R34, UR4, RZ ;  /* 0x0000000422040c10 */ /* 0x001fe2000ff3e0ff */
[----:B------:R-:W-:Y:S01]  /*2750*/  IMAD.IADD R88, R28, 0x1, R27 ;  /* 0x000000011c587824 */ /* 0x000fe200078e021b */
[----:B------:R-:W0:Y:S02]  /*2760*/  LDC.64 R12, c[0x0][0x3f8] ;  /* 0x0000fe00ff0c7b82 */ /* 0x000e240000000a00 */
[----:B------:R-:W-:Y:S01]  /*2770*/  @P0 IADD3.X R5, R33, UR5, RZ, P1, !PT ;  /* 0x0000000521050c10 */ /* 0x000fe20008ffe4ff */
[----:B------:R-:W-:-:S04]  /*2780*/  ULDC.64 UR4, c[0x0][0xa08] ;  /* 0x0002820000047ab9 */ /* 0x000fc80000000a00 */
[----:B------:R4:W4:Y:S01]  /*2790*/  @P0 LDG.E R0, desc[UR42][R4.64] ;  /* 0x0000002a04000981 */ /* 0x000922000c1e1900 */
[----:B-1----:R-:W-:Y:S02]  /*27a0*/  ISETP.GE.AND P2, PT, R16, R35, PT ;  /* 0x000000231000720c */ /* 0x002fe40003f46270 */
[----:B------:R-:W-:Y:S02]  /*27b0*/  LOP3.LUT R20, R20, 0xfffffffd, RZ, 0xc0, !PT ;  /* 0xfffffffd14147812 */ /* 0x000fe400078ec0ff */
[----:B------:R-:W-:Y:S02]  /*27c0*/  SHF.R.S32.HI R37, RZ, 0x1f, R88 ;  /* 0x0000001fff257819 */ /* 0x000fe40000011458 */
[----:B------:R-:W-:Y:S02]  /*27d0*/  ISETP.NE.U32.AND P0, PT, RZ, UR4, PT ;  /* 0x00000004ff007c0c */ /* 0x000fe4000bf05070 */
[----:B------:R-:W-:Y:S01]  /*27e0*/  SHF.R.S32.HI R36, RZ, 0x1f, R23 ;  /* 0x0000001fff247819 */ /* 0x000fe20000011417 */
[-C--:B---3--:R-:W-:Y:S01]  /*27f0*/  IMAD R6, R37, R104.reuse, RZ ;  /* 0x0000006825067224 */ /* 0x088fe200078e02ff */
[----:B--2---:R-:W-:Y:S01]  /*2800*/  SHF.R.U32.HI R32, RZ, 0x7, R21 ;  /* 0x00000007ff207819 */ /* 0x004fe20000011615 */
[----:B----4-:R-:W-:Y:S01]  /*2810*/  IMAD.WIDE.U32 R4, R88, R104, RZ ;  /* 0x0000006858047225 */ /* 0x010fe200078e00ff */
[----:B------:R-:W-:Y:S01]  /*2820*/  ISETP.NE.AND.EX P0, PT, RZ, UR5, PT, P0 ;  /* 0x00000005ff007c0c */ /* 0x000fe2000bf05300 */
[----:B------:R-:W-:Y:S01]  /*2830*/  ULDC.64 UR4, c[0x0][0x308] ;  /* 0x0000c20000047ab9 */ /* 0x000fe20000000a00 */
[----:B------:R-:W-:Y:S01]  /*2840*/  @P2 LOP3.LUT R20, R20, 0x2, RZ, 0xfc, !PT ;  /* 0x0000000214142812 */ /* 0x000fe200078efcff */
[----:B------:R-:W-:Y:S01]  /*2850*/  IMAD R3, R88, R105, R6 ;  /* 0x0000006958037224 */ /* 0x000fe200078e0206 */
[----:B------:R-:W-:Y:S01]  /*2860*/  ISETP.NE.AND P6, PT, R32, 0x1, PT ;  /* 0x000000012000780c */ /* 0x000fe20003fc5270 */
[----:B------:R-:W1:Y:S01]  /*2870*/  LDC.64 R6, c[0x0][0x408] ;  /* 0x00010200ff067b82 */ /* 0x000e620000000a00 */
[----:B------:R-:W-:Y:S01]  /*2880*/  VIADD R27, R23, 0x20 ;  /* 0x00000020171b7836 */ /* 0x000fe20000000000 */
[----:B------:R2:W-:Y:S01]  /*2890*/  STL [R1+0x10], R20 ;  /* 0x0000101401007387 */ /* 0x0005e20000100800 */
[----:B------:R-:W-:-:S02]  /*28a0*/  IMAD.IADD R5, R5, 0x1, R3 ;  /* 0x0000000105057824 */ /* 0x000fc400078e0203 */
[----:B------:R-:W-:Y:S01]  /*28b0*/  IMAD.SHL.U32 R28, R23, 0x80, RZ ;  /* 0x00000080171c7824 */ /* 0x000fe200078e00ff */
[----:B------:R-:W3:Y:S01]  /*28c0*/  LDL R15, [R1+0x5c] ;  /* 0x00005c00010f7983 */ /* 0x000ee20000100800 */
[----:B------:R-:W-:-:S03]  /*28d0*/  IMAD.WIDE.U32 R4, R31, UR4, R4 ;  /* 0x000000041f047c25 */ /* 0x000fc6000f8e0004 */
[----:B------:R-:W4:Y:S01]  /*28e0*/  LDL R14, [R1+0x58] ;  /* 0x00005800010e7983 */ /* 0x000f220000100800 */
[----:B------:R-:W-:Y:S01]  /*28f0*/  IMAD R103, R31, UR5, R5 ;  /* 0x000000051f677c24 */ /* 0x000fe2000f8e0205 */
[----:B------:R-:W-:Y:S01]  /*2900*/  ULDC.64 UR4, c[0x0][0x310] ;  /* 0x0000c40000047ab9 */ /* 0x000fe20000000a00 */
[----:B------:R-:W-:Y:S01]  /*2910*/  IMAD.MOV.U32 R102, RZ, RZ, R4 ;  /* 0x000000ffff667224 */ /* 0x000fe200078e0004 */
[----:B--2---:R-:W2:Y:S01]  /*2920*/  LDL R20, [R1+0x60] ;  /* 0x0000600001147983 */ /* 0x004ea20000100800 */
[----:B0-----:R-:W-:-:S03]  /*2930*/  IMAD.WIDE.U32 R96, R23, R12, R16 ;  /* 0x0000000c17607225 */ /* 0x001fc600078e0010 */
[----:B------:R-:W4:Y:S01]  /*2940*/  LDL R11, [R1+0x54] ;  /* 0x00005400010b7983 */ /* 0x000f220000100800 */
[----:B------:R-:W-:Y:S01]  /*2950*/  VIADD R21, R23, 0x40 ;  /* 0x0000004017157836 */ /* 0x000fe20000000000 */
[----:B------:R-:W-:Y:S01]  /*2960*/  SHF.L.U32 R27, R27, 0x7, RZ ;  /* 0x000000071b1b7819 */ /* 0x000fe200000006ff */
[----:B------:R-:W-:-:S04]  /*2970*/  IMAD.WIDE.U32 R98, R23, R12, R18 ;  /* 0x0000000c17627225 */ /* 0x000fc800078e0012 */
[----:B------:R-:W-:Y:S01]  /*2980*/  IMAD.SHL.U32 R21, R21, 0x80, RZ ;  /* 0x0000008015157824 */ /* 0x000fe200078e00ff */
[----:B------:R-:W-:Y:S02]  /*2990*/  LOP3.LUT R28, R28, 0x380, RZ, 0xc0, !PT ;  /* 0x000003801c1c7812 */ /* 0x000fe400078ec0ff */
[----:B------:R-:W-:Y:S02]  /*29a0*/  LOP3.LUT R27, R27, 0x380, RZ, 0xc0, !PT ;  /* 0x000003801b1b7812 */ /* 0x000fe400078ec0ff */
[----:B------:R-:W-:Y:S01]  /*29b0*/  LOP3.LUT R21, R21, 0x380, RZ, 0xc0, !PT ;  /* 0x0000038015157812 */ /* 0x000fe200078ec0ff */
[C---:B------:R-:W-:Y:S01]  /*29c0*/  IMAD.SHL.U32 R30, R23.reuse, 0x80, RZ ;  /* 0x00000080171e7824 */ /* 0x040fe200078e00ff */
[----:B------:R-:W-:-:S04]  /*29d0*/  IADD3 R8, R23, 0x60, RZ ;  /* 0x0000006017087810 */ /* 0x000fc80007ffe0ff */
[----:B------:R-:W-:Y:S01]  /*29e0*/  LOP3.LUT R30, R30, 0x380, RZ, 0xc0, !PT ;  /* 0x000003801e1e7812 */ /* 0x000fe200078ec0ff */
[----:B------:R-:W-:Y:S01]  /*29f0*/  IMAD.SHL.U32 R8, R8, 0x80, RZ ;  /* 0x0000008008087824 */ /* 0x000fe200078e00ff */
[----:B------:R-:W-:Y:S02]  /*2a00*/  SHF.L.U64.HI R91, R104, 0x5, R105 ;  /* 0x00000005685b7819 */ /* 0x000fe40000010269 */
[----:B------:R-:W-:Y:S02]  /*2a10*/  SHF.R.U32.HI R30, RZ, 0x3, R30 ;  /* 0x00000003ff1e7819 */ /* 0x000fe4000001161e */
[----:B------:R-:W-:Y:S01]  /*2a20*/  LOP3.LUT R8, R8, 0x380, RZ, 0xc0, !PT ;  /* 0x0000038008087812 */ /* 0x000fe200078ec0ff */
[----:B------:R-:W-:Y:S01]  /*2a30*/  IMAD.SHL.U32 R90, R104, 0x20, RZ ;  /* 0x00000020685a7824 */ /* 0x000fe200078e00ff */
[----:B------:R-:W-:-:S03]  /*2a40*/  IADD3 R33, R23, 0x20, RZ ;  /* 0x0000002017217810 */ /* 0x000fc60007ffe0ff */
[----:B------:R-:W-:Y:S01]  /*2a50*/  IMAD.WIDE.U32 R128, R23, R104, R90 ;  /* 0x0000006817807225 */ /* 0x000fe200078e005a */
[----:B------:R-:W-:-:S03]  /*2a60*/  SHF.R.S32.HI R117, RZ, 0x1f, R33 ;  /* 0x0000001fff757819 */ /* 0x000fc60000011421 */
[----:B-1----:R-:W-:-:S04]  /*2a70*/  IMAD.WIDE.U32 R94, R23, R6, R18 ;  /* 0x00000006175e7225 */ /* 0x002fc800078e0012 */
[----:B------:R-:W-:-:S04]  /*2a80*/  IMAD.WIDE.U32 R92, R23, R6, R16 ;  /* 0x00000006175c7225 */ /* 0x000fc800078e0010 */
[C---:B------:R-:W-:Y:S02]  /*2a90*/  VIADD R33, R23.reuse, 0x60 ;  /* 0x0000006017217836 */ /* 0x040fe40000000000 */
[C---:B------:R-:W-:Y:S02]  /*2aa0*/  VIADD R34, R23.reuse, 0x40 ;  /* 0x0000004017227836 */ /* 0x040fe40000000000 */
[----:B------:R-:W-:Y:S01]  /*2ab0*/  IMAD.WIDE.U32 R46, R23, R104, R16 ;  /* 0x00000068172e7225 */ /* 0x000fe200078e0010 */
[----:B------:R-:W-:Y:S02]  /*2ac0*/  SHF.R.S32.HI R114, RZ, 0x1f, R33 ;  /* 0x0000001fff727819 */ /* 0x000fe40000011421 */
[----:B------:R-:W-:Y:S02]  /*2ad0*/  SHF.R.S32.HI R115, RZ, 0x1f, R34 ;  /* 0x0000001fff737819 */ /* 0x000fe40000011422 */
[----:B------:R-:W-:Y:S02]  /*2ae0*/  IADD3 R124, R32, 0x8, RZ ;  /* 0x00000008207c7810 */ /* 0x000fe40007ffe0ff */
[C---:B------:R-:W-:Y:S01]  /*2af0*/  SHF.L.U64.HI R32, R104.reuse, 0x6, R105 ;  /* 0x0000000668207819 */ /* 0x040fe20000010269 */
[----:B------:R-:W-:Y:S01]  /*2b00*/  IMAD.SHL.U32 R125, R104, 0x80, RZ ;  /* 0x00000080687d7824 */ /* 0x000fe200078e00ff */
[----:B------:R-:W-:-:S02]  /*2b10*/  SHF.R.S32.HI R3, RZ, 0x1f, R0 ;  /* 0x0000001fff037819 */ /* 0x000fc40000011400 */
[----:B------:R-:W-:Y:S01]  /*2b20*/  SEL R100, R0, RZ, !P0 ;  /* 0x000000ff00647207 */ /* 0x000fe20004000000 */
[----:B------:R-:W-:Y:S01]  /*2b30*/  IMAD R0, R36, R12, RZ ;  /* 0x0000000c24007224 */ /* 0x000fe200078e02ff */
[----:B------:R-:W-:-:S03]  /*2b40*/  SEL R3, R3, RZ, !P0 ;  /* 0x000000ff03037207 */ /* 0x000fc60004000000 */
[----:B------:R-:W-:-:S04]  /*2b50*/  IMAD.WIDE.U32 R102, R100, UR4, R102 ;  /* 0x0000000464667c25 */ /* 0x000fc8000f8e0066 */
[----:B------:R-:W-:-:S04]  /*2b60*/  IMAD R43, R3, UR4, RZ ;  /* 0x00000004032b7c24 */ /* 0x000fc8000f8e02ff */
[----:B------:R-:W-:Y:S01]  /*2b70*/  IMAD R43, R100, UR5, R43 ;  /* 0x00000005642b7c24 */ /* 0x000fe2000f8e022b */
[----:B------:R-:W-:Y:S05]  /*2b80*/  @!P6 WARPSYNC.ALL ;  /* 0x000000000000e948 */ /* 0x000fea0003800000 */
[----:B------:R-:W-:Y:S02]  /*2b90*/  ULDC.64 UR4, c[0x0][0x330] ;  /* 0x0000cc0000047ab9 */ /* 0x000fe40000000a00 */
[----:B------:R-:W-:-:S04]  /*2ba0*/  IMAD.WIDE.U32 R4, R31, UR4, R16 ;  /* 0x000000041f047c25 */ /* 0x000fc8000f8e0010 */
[----:B------:R-:W-:Y:S01]  /*2bb0*/  IMAD R5, R31, UR5, R5 ;  /* 0x000000051f057c24 */ /* 0x000fe2000f8e0205 */
[----:B------:R-:W-:Y:S02]  /*2bc0*/  ULDC.64 UR4, c[0x0][0x338] ;  /* 0x0000ce0000047ab9 */ /* 0x000fe40000000a00 */
[----:B------:R-:W-:Y:S01]  /*2bd0*/  IMAD R111, R3, UR4, RZ ;  /* 0x00000004036f7c24 */ /* 0x000fe2000f8e02ff */
[----:B------:R-:W-:-:S03]  /*2be0*/  SEL R3, R35, RZ, P2 ;  /* 0x000000ff23037207 */ /* 0x000fc60001000000 */
[C---:B------:R-:W-:Y:S02]  /*2bf0*/  IMAD R111, R100.reuse, UR5, R111 ;  /* 0x00000005646f7c24 */ /* 0x040fe4000f8e026f */
[----:B------:R-:W-:Y:S01]  /*2c00*/  IMAD.WIDE.U32 R100, R100, UR4, R4 ;  /* 0x0000000464647c25 */ /* 0x000fe2000f8e0004 */
[----:B------:R-:W-:Y:S03]  /*2c10*/  @!P6 BAR.SYNC.DEFER_BLOCKING 0x9, 0x100 ;  /* 0x024400000000eb1d */ /* 0x000fe60000010000 */
[C---:B------:R-:W-:Y:S02]  /*2c20*/  IMAD R5, R23.reuse, R13, R0 ;  /* 0x0000000d17057224 */ /* 0x040fe400078e0200 */
[----:B------:R-:W-:Y:S01]  /*2c30*/  IMAD R0, R36, R6, RZ ;  /* 0x0000000624007224 */ /* 0x000fe200078e02ff */
[----:B------:R-:W-:Y:S01]  /*2c40*/  IADD3 R88, P0, R23, R88, RZ ;  /* 0x0000005817587210 */ /* 0x000fe20007f1e0ff */
[----:B------:R-:W-:Y:S01]  /*2c50*/  IMAD.IADD R3, R16, 0x1, R3 ;  /* 0x0000000110037824 */ /* 0x000fe200078e0203 */
[----:B------:R-:W-:Y:S01]  /*2c60*/  IADD3 R42, R103, R43, RZ ;  /* 0x0000002b672a7210 */ /* 0x000fe20007ffe0ff */
[----:B------:R-:W-:Y:S01]  /*2c70*/  IMAD R9, R23, R7, R0 ;  /* 0x0000000717097224 */ /* 0x000fe200078e0200 */
[----:B------:R-:W-:-:S02]  /*2c80*/  ULDC UR4, c[0x0][0x2f4] ;  /* 0x0000bd0000047ab9 */ /* 0x000fc40000000800 */
[----:B------:R-:W-:-:S04]  /*2c90*/  SHF.R.S32.HI R0, RZ, 0x1f, R3 ;  /* 0x0000001fff007819 */ /* 0x000fc80000011403 */
[CC--:B------:R-:W-:Y:S01]  /*2ca0*/  LEA.HI R108, R0.reuse, R3.reuse, RZ, 0x4 ;  /* 0x00000003006c7211 */ /* 0x0c0fe200078f20ff */
[----:B------:R-:W-:Y:S01]  /*2cb0*/  IMAD.IADD R99, R99, 0x1, R5 ;  /* 0x0000000163637824 */ /* 0x000fe200078e0205 */
[----:B------:R-:W-:Y:S02]  /*2cc0*/  LEA.HI R4, R0, R3, RZ, 0x7 ;  /* 0x0000000300047211 */ /* 0x000fe400078f38ff */
[----:B------:R-:W-:Y:S02]  /*2cd0*/  IADD3 R97, R5, R97, RZ ;  /* 0x0000006105617210 */ /* 0x000fe40007ffe0ff */
[--C-:B------:R-:W-:Y:S01]  /*2ce0*/  LOP3.LUT R0, R28, 0x70, R108.reuse, 0xf8, !PT ;  /* 0x000000701c007812 */ /* 0x100fe200078ef86c */
[----:B------:R-:W-:Y:S01]  /*2cf0*/  VIADD R28, R23, 0x20 ;  /* 0x00000020171c7836 */ /* 0x000fe20000000000 */
[--C-:B------:R-:W-:Y:S01]  /*2d00*/  LOP3.LUT R3, R27, 0x70, R108.reuse, 0xf8, !PT ;  /* 0x000000701b037812 */ /* 0x100fe200078ef86c */
[----:B------:R-:W-:Y:S01]  /*2d10*/  VIADD R27, R23, 0x40 ;  /* 0x00000040171b7836 */ /* 0x000fe20000000000 */
[----:B------:R-:W-:Y:S01]  /*2d20*/  LOP3.LUT R5, R21, 0x70, R108, 0xf8, !PT ;  /* 0x0000007015057812 */ /* 0x000fe200078ef86c */
[----:B------:R-:W-:-:S02]  /*2d30*/  VIADD R21, R23, 0x60 ;  /* 0x0000006017157836 */ /* 0x000fc40000000000 */
[----:B------:R-:W-:Y:S01]  /*2d40*/  IMAD.SHL.U32 R28, R28, 0x80, RZ ;  /* 0x000000801c1c7824 */ /* 0x000fe200078e00ff */
[----:B------:R-:W-:Y:S01]  /*2d50*/  SHF.L.U32 R27, R27, 0x7, RZ ;  /* 0x000000071b1b7819 */ /* 0x000fe200000006ff */
[----:B------:R-:W-:-:S03]  /*2d60*/  IMAD.SHL.U32 R21, R21, 0x80, RZ ;  /* 0x0000008015157824 */ /* 0x000fc600078e00ff */
[----:B------:R-:W-:Y:S02]  /*2d70*/  LOP3.LUT R27, R27, 0x380, RZ, 0xc0, !PT ;  /* 0x000003801b1b7812 */ /* 0x000fe400078ec0ff */
[----:B------:R-:W-:Y:S02]  /*2d80*/  LOP3.LUT R28, R28, 0x380, RZ, 0xc0, !PT ;  /* 0x000003801c1c7812 */ /* 0x000fe400078ec0ff */
[----:B------:R-:W-:Y:S01]  /*2d90*/  LOP3.LUT R21, R21, 0x380, RZ, 0xc0, !PT ;  /* 0x0000038015157812 */ /* 0x000fe200078ec0ff */
[----:B------:R-:W-:Y:S01]  /*2da0*/  IMAD.SHL.U32 R4, R4, 0x80, RZ ;  /* 0x0000008004047824 */ /* 0x000fe200078e00ff */
[----:B------:R-:W-:Y:S02]  /*2db0*/  SHF.R.U32.HI R28, RZ, 0x3, R28 ;  /* 0x00000003ff1c7819 */ /* 0x000fe4000001161c */
[----:B------:R-:W-:Y:S02]  /*2dc0*/  SHF.R.U32.HI R27, RZ, 0x3, R27 ;  /* 0x00000003ff1b7819 */ /* 0x000fe4000001161b */
[----:B------:R-:W-:-:S02]  /*2dd0*/  LOP3.LUT R8, R8, 0x70, R108, 0xf8, !PT ;  /* 0x0000007008087812 */ /* 0x000fc400078ef86c */
[----:B------:R-:W-:Y:S02]  /*2de0*/  SHF.R.U32.HI R21, RZ, 0x3, R21 ;  /* 0x00000003ff157819 */ /* 0x000fe40000011615 */
[----:B------:R-:W-:Y:S01]  /*2df0*/  LOP3.LUT R31, R0, R30, RZ, 0x3c, !PT ;  /* 0x0000001e001f7212 */ /* 0x000fe200078e3cff */
[----:B------:R-:W-:Y:S01]  /*2e00*/  IMAD R0, R36, R104, RZ ;  /* 0x0000006824007224 */ /* 0x000fe200078e02ff */
[----:B------:R-:W-:Y:S02]  /*2e10*/  LOP3.LUT R4, R4, 0xffffc000, RZ, 0xc0, !PT ;  /* 0xffffc00004047812 */ /* 0x000fe400078ec0ff */
[----:B------:R-:W-:Y:S02]  /*2e20*/  LOP3.LUT R3, R3, R28, RZ, 0x3c, !PT ;  /* 0x0000001c03037212 */ /* 0x000fe400078e3cff */
[----:B------:R-:W-:Y:S01]  /*2e30*/  LOP3.LUT R5, R5, R27, RZ, 0x3c, !PT ;  /* 0x0000001b05057212 */ /* 0x000fe200078e3cff */
[----:B------:R-:W-:Y:S01]  /*2e40*/  IMAD R41, R23, R105, R0 ;  /* 0x0000006917297224 */ /* 0x000fe200078e0200 */
[----:B------:R-:W-:-:S02]  /*2e50*/  LOP3.LUT R27, R8, R21, RZ, 0x3c, !PT ;  /* 0x00000015081b7212 */ /* 0x000fc400078e3cff */
[-C--:B---3--:R-:W-:Y:S02]  /*2e60*/  IADD3 R30, R3, R4.reuse, R15 ;  /* 0x00000004031e7210 */ /* 0x088fe40007ffe00f */
[-C--:B--2---:R-:W-:Y:S02]  /*2e70*/  IADD3 R31, R31, R4.reuse, R20 ;  /* 0x000000041f1f7210 */ /* 0x084fe40007ffe014 */
[-C--:B----4-:R-:W-:Y:S02]  /*2e80*/  IADD3 R28, R5, R4.reuse, R14 ;  /* 0x00000004051c7210 */ /* 0x090fe40007ffe00e */
[----:B------:R-:W-:Y:S01]  /*2e90*/  IADD3 R27, R27, R4, R11 ;  /* 0x000000041b1b7210 */ /* 0x000fe20007ffe00b */
[----:B------:R-:W-:Y:S01]  /*2ea0*/  IMAD.IADD R4, R41, 0x1, R129 ;  /* 0x0000000129047824 */ /* 0x000fe200078e0281 */
[----:B------:R-:W-:Y:S01]  /*2eb0*/  IADD3 R3, P1, R90, R128, RZ ;  /* 0x000000805a037210 */ /* 0x000fe20007f3e0ff */
[----:B------:R-:W-:Y:S02]  /*2ec0*/  IMAD.IADD R95, R95, 0x1, R9 ;  /* 0x000000015f5f7824 */ /* 0x000fe400078e0209 */
[----:B------:R-:W-:Y:S01]  /*2ed0*/  IMAD.IADD R93, R9, 0x1, R93 ;  /* 0x00000001095d7824 */ /* 0x000fe200078e025d */
[----:B-----5:R-:W-:Y:S01]  /*2ee0*/  SHF.R.S32.HI R9, RZ, 0x1f, R24 ;  /* 0x0000001fff097819 */ /* 0x020fe20000011418 */
[----:B------:R-:W-:Y:S01]  /*2ef0*/  IMAD.X R33, R4, 0x1, R91, P1 ;  /* 0x0000000104217824 */ /* 0x000fe200008e065b */
[----:B------:R-:W-:-:S02]  /*2f00*/  IADD3 R34, P1, R3, R90, RZ ;  /* 0x0000005a03227210 */ /* 0x000fc40007f3e0ff */
[----:B------:R-:W-:Y:S01]  /*2f10*/  IADD3.X R89, R36, R37, RZ, P0, !PT ;  /* 0x0000002524597210 */ /* 0x000fe200007fe4ff */
[C---:B------:R-:W-:Y:S01]  /*2f20*/  IMAD R10, R9.reuse, R12, RZ ;  /* 0x0000000c090a7224 */ /* 0x040fe200078e02ff */
[C---:B------:R-:W-:Y:S01]  /*2f30*/  IADD3 R40, P0, R102.reuse, R46, RZ ;  /* 0x0000002e66287210 */ /* 0x040fe20007f1e0ff */
[----:B------:R-:W-:Y:S02]  /*2f40*/  IMAD R9, R9, R6, RZ ;  /* 0x0000000609097224 */ /* 0x000fe400078e02ff */
[----:B------:R-:W-:Y:S02]  /*2f50*/  IMAD.IADD R36, R47, 0x1, R41 ;  /* 0x000000012f247824 */ /* 0x000fe400078e0229 */
[----:B------:R-:W-:Y:S01]  /*2f60*/  IMAD.X R37, R33, 0x1, R91, P1 ;  /* 0x0000000121257824 */ /* 0x000fe200008e065b */
[----:B------:R-:W-:Y:S01]  /*2f70*/  IADD3 R43, P1, R102, 0x80, RZ ;  /* 0x00000080662b7810 */ /* 0x000fe20007f3e0ff */
[----:B------:R-:W-:Y:S01]  /*2f80*/  IMAD R39, R24, R13, R10 ;  /* 0x0000000d18277224 */ /* 0x000fe200078e020a */
[----:B------:R-:W-:Y:S01]  /*2f90*/  LOP3.LUT R41, R108, 0xfffffff0, RZ, 0xc0, !PT ;  /* 0xfffffff06c297812 */ /* 0x000fe200078ec0ff */
[----:B------:R-:W-:Y:S01]  /*2fa0*/  IMAD.WIDE.U32 R98, R24, R12, R98 ;  /* 0x0000000c18627225 */ /* 0x000fe200078e0062 */
[----:B------:R-:W-:-:S03]  /*2fb0*/  IADD3 R44, P2, R40, 0x80, RZ ;  /* 0x00000080282c7810 */ /* 0x000fc60007f5e0ff */
[C---:B------:R-:W-:Y:S02]  /*2fc0*/  IMAD R107, R24.reuse, R7, R9 ;  /* 0x00000007186b7224 */ /* 0x040fe400078e0209 */
[----:B------:R-:W-:Y:S01]  /*2fd0*/  IMAD.WIDE.U32 R94, R24, R6, R94 ;  /* 0x00000006185e7225 */ /* 0x000fe200078e005e */
[----:B------:R-:W-:-:S03]  /*2fe0*/  SHF.L.U64.HI R21, R12, 0x5, R13 ;  /* 0x000000050c157819 */ /* 0x000fc6000001020d */
[----:B------:R-:W-:Y:S02]  /*2ff0*/  VIADD R5, R16, 0x80 ;  /* 0x0000008010057836 */ /* 0x000fe40000000000 */
[----:B------:R-:W-:Y:S02]  /*3000*/  IMAD.X R45, R36, 0x1, R42, P0 ;  /* 0x00000001242d7824 */ /* 0x000fe400000e062a */
[----:B------:R-:W-:Y:S01]  /*3010*/  IMAD.WIDE.U32 R96, R24, R12, R96 ;  /* 0x0000000c18607225 */ /* 0x000fe200078e0060 */
[----:B------:R-:W-:-:S03]  /*3020*/  SHF.L.U64.HI R20, R12, 0x6, R13 ;  /* 0x000000060c147819 */ /* 0x000fc6000001020d */
[----:B------:R-:W-:Y:S01]  /*3030*/  IMAD.WIDE.U32 R92, R24, R6, R92 ;  /* 0x00000006185c7225 */ /* 0x000fe200078e005c */
[----:B------:R-:W-:Y:S02]  /*3040*/  SHF.L.U64.HI R15, R12, 0x7, R13 ;  /* 0x000000070c0f7819 */ /* 0x000fe4000001020d */
[--C-:B------:R-:W-:Y:S01]  /*3050*/  SHF.L.U64.HI R11, R6, 0x5, R7.reuse ;  /* 0x00000005060b7819 */ /* 0x100fe20000010207 */
[----:B------:R-:W-:Y:S01]  /*3060*/  IMAD.SHL.U32 R14, R12, 0x20, RZ ;  /* 0x000000200c0e7824 */ /* 0x000fe200078e00ff */
[C-C-:B------:R-:W-:Y:S01]  /*3070*/  SHF.L.U64.HI R10, R6.reuse, 0x6, R7.reuse ;  /* 0x00000006060a7819 */ /* 0x140fe20000010207 */
[C---:B------:R-:W-:Y:S01]  /*3080*/  IMAD.SHL.U32 R8, R6.reuse, 0x20, RZ ;  /* 0x0000002006087824 */ /* 0x040fe200078e00ff */
[C---:B------:R-:W-:Y:S01]  /*3090*/  SHF.L.U64.HI R9, R6.reuse, 0x7, R7 ;  /* 0x0000000706097819 */ /* 0x040fe20000010207 */
[----:B------:R-:W-:Y:S01]  /*30a0*/  IMAD.SHL.U32 R7, R6, 0x40, RZ ;  /* 0x0000004006077824 */ /* 0x000fe200078e00ff */
[----:B------:R-:W-:Y:S01]  /*30b0*/  SHF.L.U64.HI R0, R104, 0x7, R105 ;  /* 0x0000000768007819 */ /* 0x000fe20000010269 */
[----:B------:R-:W-:Y:S01]  /*30c0*/  IMAD.IADD R38, R99, 0x1, R39 ;  /* 0x0000000163267824 */ /* 0x000fe200078e0227 */
[----:B------:R-:W-:Y:S01]  /*30d0*/  SHF.L.U32 R13, R12, 0x6, RZ ;  /* 0x000000060c0d7819 */ /* 0x000fe200000006ff */
[----:B------:R-:W-:Y:S01]  /*30e0*/  IMAD.X R105, RZ, RZ, R42, P1 ;  /* 0x000000ffff697224 */ /* 0x000fe200008e062a */
[----:B------:R-:W-:Y:S01]  /*30f0*/  ISETP.GE.AND P0, PT, R16, UR4, PT ;  /* 0x0000000410007c0c */ /* 0x000fe2000bf06270 */
[----:B------:R-:W-:Y:S01]  /*3100*/  IMAD.IADD R106, R95, 0x1, R107 ;  /* 0x000000015f6a7824 */ /* 0x000fe200078e026b */
[----:B------:R-:W-:Y:S01]  /*3110*/  ISETP.GE.AND P1, PT, R5, UR4, PT ;  /* 0x0000000405007c0c */ /* 0x000fe2000bf26270 */
[----:B------:R-:W-:Y:S01]  /*3120*/  IMAD.SHL.U32 R12, R12, 0x80, RZ ;  /* 0x000000800c0c7824 */ /* 0x000fe200078e00ff */
[----:B------:R-:W-:Y:S01]  /*3130*/  SHF.R.S32.HI R108, RZ, 0x4, R108 ;  /* 0x00000004ff6c7819 */ /* 0x000fe2000001146c */
[----:B------:R-:W-:Y:S01]  /*3140*/  IMAD.SHL.U32 R6, R6, 0x80, RZ ;  /* 0x0000008006067824 */ /* 0x000fe200078e00ff */
[----:B------:R-:W-:Y:S01]  /*3150*/  SHF.R.S32.HI R109, RZ, 0x1f, R41 ;  /* 0x0000001fff6d7819 */ /* 0x000fe20000011429 */
[----:B------:R-:W-:Y:S01]  /*3160*/  IMAD.SHL.U32 R35, R35, 0x2, RZ ;  /* 0x0000000223237824 */ /* 0x000fe200078e00ff */
[----:B------:R-:W-:Y:S01]  /*3170*/  IADD3.X R110, RZ, R45, RZ, P2, !PT ;  /* 0x0000002dff6e7210 */ /* 0x000fe200017fe4ff */
[----:B------:R-:W-:-:S02]  /*3180*/  IMAD.IADD R39, R39, 0x1, R97 ;  /* 0x0000000127277824 */ /* 0x000fc400078e0261 */
[----:B------:R-:W-:Y:S02]  /*3190*/  IMAD.IADD R107, R107, 0x1, R93 ;  /* 0x000000016b6b7824 */ /* 0x000fe400078e025d */
[----:B------:R-:W-:-:S07]  /*31a0*/  IMAD.IADD R111, R101, 0x1, R111 ;  /* 0x00000001656f7824 */ /* 0x000fce00078e026f */
.L_x_434:
[----:B------:R-:W2:Y:S01]  /*31b0*/  LDL R48, [R1+0x68] ;  /* 0x0000680001307983 */ /* 0x000ea20000100800 */
[----:B------:R-:W0:Y:S03]  /*31c0*/  LDC R84, c[0x0][0x3f4] ;  /* 0x0000fd00ff547b82 */ /* 0x000e260000000800 */
[----:B------:R-:W3:Y:S01]  /*31d0*/  LDL.LU R58, [R1+0x10] ;  /* 0x00001000013a7983 */ /* 0x000ee20000300800 */
[----:B------:R-:W-:Y:S01]  /*31e0*/  VIADD R26, R26, 0xffffffff ;  /* 0xffffffff1a1a7836 */ /* 0x000fe20000000000 */
[----:B------:R-:W-:Y:S05]  /*31f0*/  YIELD ;  /* 0x0000000000007946 */ /* 0x000fea0003800000 */
[----:B------:R-:W-:Y:S01]  /*3200*/  ISETP.GT.AND P3, PT, R26, R25, PT ;  /* 0x000000191a00720c */ /* 0x000fe20003f64270 */
[----:B------:R-:W-:Y:S01]  /*3210*/  BSSY B0, `(.L_x_351) ;  /* 0x000094a000007945 */ /* 0x000fe20003800000 */
[----:B0-----:R-:W-:Y:S01]  /*3220*/  ISETP.GE.AND P2, PT, R84, 0x1, PT ;  /* 0x000000015400780c */ /* 0x001fe20003f46270 */
[----:B--2---:R-:W-:Y:S01]  /*3230*/  IMAD R113, R232, 0x8000, R48 ;  /* 0x00008000e8717824 */ /* 0x004fe200078e0230 */
[----:B---3--:R-:W-:-:S03]  /*3240*/  LOP3.LUT R58, R58, 0xfffffffb, RZ, 0xc0, !PT ;  /* 0xfffffffb3a3a7812 */ /* 0x008fc600078ec0ff */
[----:B------:R-:W-:-:S06]  /*3250*/  IMAD.IADD R113, R22, 0x1, R113 ;  /* 0x0000000116717824 */ /* 0x000fcc00078e0271 */
[----:B------:R-:W-:-:S05]  /*3260*/  @P3 LOP3.LUT R58, R58, 0x4, RZ, 0xfc, !PT ;  /* 0x000000043a3a3812 */ /* 0x000fca00078efcff */
[----:B------:R0:W-:Y:S01]  /*3270*/  STL [R1+0x10], R58 ;  /* 0x0000103a01007387 */ /* 0x0001e20000100800 */
[----:B------:R-:W-:Y:S05]  /*3280*/  @!P2 BRA `(.L_x_352) ;  /* 0x0000008c00b8a947 */ /* 0x000fea0003800000 */
[----:B------:R-:W-:Y:S01]  /*3290*/  ULDC.U8 UR4, c[0x0][0x410] ;  /* 0x0001040000047ab9 */ /* 0x000fe20000000000 */
[----:B------:R-:W-:Y:S01]  /*32a0*/  SHF.R.S32.HI R49, RZ, 0x1f, R26 ;  /* 0x0000001fff317819 */ /* 0x000fe2000001141a */
[-C--:B------:R-:W-:Y:S01]  /*32b0*/  IMAD R48, R0, R26.reuse, RZ ;  /* 0x0000001a00307224 */ /* 0x080fe200078e02ff */
[----:B------:R-:W-:Y:S01]  /*32c0*/  ISETP.NE.AND P2, PT, RZ, UR4, PT ;  /* 0x00000004ff007c0c */ /* 0x000fe2000bf45270 */
[-C--:B------:R-:W-:Y:S02]  /*32d0*/  IMAD R50, R15, R26.reuse, RZ ;  /* 0x0000001a0f327224 */ /* 0x080fe400078e02ff */
[----:B------:R-:W-:Y:S02]  /*32e0*/  IMAD R51, R9, R26, RZ ;  /* 0x0000001a09337224 */ /* 0x000fe400078e02ff */
[C---:B------:R-:W-:Y:S02]  /*32f0*/  IMAD R85, R49.reuse, R125, R48 ;  /* 0x0000007d31557224 */ /* 0x040fe400078e0230 */
[----:B------:R-:W-:-:S02]  /*3300*/  IMAD R87, R49, R12, R50 ;  /* 0x0000000c31577224 */ /* 0x000fc400078e0232 */
[----:B------:R-:W-:Y:S02]  /*3310*/  IMAD R53, R49, R6, R51 ;  /* 0x0000000631357224 */ /* 0x000fe400078e0233 */
[----:B------:R-:W-:Y:S02]  /*3320*/  IMAD R116, R26, -0x80, R2 ;  /* 0xffffff801a747824 */ /* 0x000fe400078e0202 */
[----:B------:R-:W-:-:S03]  /*3330*/  IMAD.WIDE.U32 R120, R125, R26, RZ ;  /* 0x0000001a7d787225 */ /* 0x000fc600078e00ff */
[----:B------:R-:W-:Y:S01]  /*3340*/  VIMNMX R116, R116, 0x80, PT ;  /* 0x0000008074747848 */ /* 0x000fe20003fe0100 */
[----:B------:R-:W-:Y:S01]  /*3350*/  IMAD.WIDE.U32 R48, R12, R26, RZ ;  /* 0x0000001a0c307225 */ /* 0x000fe200078e00ff */
[----:B------:R-:W-:-:S03]  /*3360*/  IADD3 R85, R121, R85, RZ ;  /* 0x0000005579557210 */ /* 0x000fc60007ffe0ff */
[----:B------:R-:W-:-:S04]  /*3370*/  IMAD.WIDE.U32 R50, R6, R26, RZ ;  /* 0x0000001a06327225 */ /* 0x000fc800078e00ff */
[----:B------:R-:W-:Y:S02]  /*3380*/  IMAD.IADD R87, R49, 0x1, R87 ;  /* 0x0000000131577824 */ /* 0x000fe400078e0257 */
[----:B------:R-:W-:Y:S01]  /*3390*/  IMAD.IADD R86, R51, 0x1, R53 ;  /* 0x0000000133567824 */ /* 0x000fe200078e0235 */
[----:B------:R-:W-:Y:S06]  /*33a0*/  @!P2 BRA `(.L_x_353) ;  /* 0x00000044003ca947 */ /* 0x000fec0003800000 */
[----:B------:R-:W-:Y:S01]  /*33b0*/  ISETP.GE.AND P2, PT, R23, R116, PT ;  /* 0x000000741700720c */ /* 0x000fe20003f46270 */
[----:B------:R-:W-:Y:S01]  /*33c0*/  BSSY B1, `(.L_x_354) ;  /* 0x000001e000017945 */ /* 0x000fe20003800000 */
        /* <DEDUP_REMOVED lines=11> */
[----:B------:R-:W-:Y:S01]  /*3480*/  CS2R R82, SRZ ;  /* 0x0000000000527805 */ /* 0x000fe2000001ff00 */
[----:B------:R-:W-:Y:S06]  /*3490*/  @P2 BRA `(.L_x_355) ;  /* 0x0000000000402947 */ /* 0x000fec0003800000 */
[----:B------:R-:W-:Y:S01]  /*34a0*/  ULDC.64 UR4, c[0x0][0x3e8] ;  /* 0x0000fa0000047ab9 */ /* 0x000fe20000000a00 */
[----:B------:R-:W-:Y:S02]  /*34b0*/  CS2R R80, SRZ ;  /* 0x0000000000507805 */ /* 0x000fe4000001ff00 */
[----:B------:R-:W-:Y:S02]  /*34c0*/  IADD3 R56, P3, P4, R98, UR4, R48 ;  /* 0x0000000462387c10 */ /* 0x000fe4000fc7e030 */
[----:B------:R-:W-:Y:S02]  /*34d0*/  CS2R R82, SRZ ;  /* 0x0000000000527805 */ /* 0x000fe4000001ff00 */
[----:B------:R-:W-:Y:S01]  /*34e0*/  IADD3.X R57, R38, UR5, R87, P3, P4 ;  /* 0x0000000526397c10 */ /* 0x000fe20009fe8457 */
[----:B------:R-:W-:Y:S02]  /*34f0*/  ULDC.64 UR4, c[0x0][0x400] ;  /* 0x0001000000047ab9 */ /* 0x000fe40000000a00 */
[----:B------:R-:W-:-:S04]  /*3500*/  IADD3 R54, P3, P4, R94, UR4, R50 ;  /* 0x000000045e367c10 */ /* 0x000fc8000fc7e032 */
[----:B------:R-:W-:Y:S02]  /*3510*/  IADD3.X R55, R106, UR5, R86, P3, P4 ;  /* 0x000000056a377c10 */ /* 0x000fe40009fe8456 */
[----:B------:R-:W-:Y:S02]  /*3520*/  ISETP.GE.AND P3, PT, R18, R84, PT ;  /* 0x000000541200720c */ /* 0x000fe40003f66270 */
[----:B------:R-:W-:Y:S02]  /*3530*/  CS2R R76, SRZ ;  /* 0x00000000004c7805 */ /* 0x000fe4000001ff00 */
[----:B------:R-:W-:-:S09]  /*3540*/  CS2R R78, SRZ ;  /* 0x00000000004e7805 */ /* 0x000fd2000001ff00 */
[----:B------:R1:W5:Y:S04]  /*3550*/  @!P3 LDG.E.64 R80, desc[UR42][R56.64] ;  /* 0x0000002a3850b981 */ /* 0x000368000c1e1b00 */
[----:B------:R1:W5:Y:S01]  /*3560*/  @!P3 LDG.E.64 R82, desc[UR42][R54.64] ;  /* 0x0000002a3652b981 */ /* 0x000362000c1e1b00 */
[----:B------:R-:W-:-:S13]  /*3570*/  ISETP.GE.AND P3, PT, R233, R84, PT ;  /* 0x00000054e900720c */ /* 0x000fda0003f66270 */
[----:B------:R1:W5:Y:S04]  /*3580*/  @!P3 LDG.E.64 R76, desc[UR42][R56.64+0x40] ;  /* 0x0000402a384cb981 */ /* 0x000368000c1e1b00 */
[----:B------:R1:W5:Y:S02]  /*3590*/  @!P3 LDG.E.64 R78, desc[UR42][R54.64+0x40] ;  /* 0x0000402a364eb981 */ /* 0x000364000c1e1b00 */
.L_x_355:
[----:B------:R-:W-:Y:S05]  /*35a0*/  BSYNC B1 ;  /* 0x0000000000017941 */ /* 0x000fea0003800000 */
.L_x_354:
[----:B-1----:R-:W-:Y:S01]  /*35b0*/  VIADD R54, R23, 0x20 ;  /* 0x0000002017367836 */ /* 0x002fe20000000000 */
[----:B------:R-:W-:Y:S04]  /*35c0*/  BSSY B1, `(.L_x_356) ;  /* 0x0000017000017945 */ /* 0x000fe80003800000 */
[----:B------:R-:W-:-:S13]  /*35d0*/  ISETP.GE.AND P3, PT, R54, R116, PT ;  /* 0x000000743600720c */ /* 0x000fda0003f66270 */
[----:B------:R-:W-:Y:S05]  /*35e0*/  @P3 BRA `(.L_x_357) ;  /* 0x0000000000503947 */ /* 0x000fea0003800000 */
[----:B------:R-:W-:Y:S01]  /*35f0*/  IADD3 R56, P4, P5, R98, R48, R14 ;  /* 0x0000003062387210 */ /* 0x000fe20007d9e00e */
[----:B------:R-:W-:Y:S01]  /*3600*/  ULDC.64 UR4, c[0x0][0x3e8] ;  /* 0x0000fa0000047ab9 */ /* 0x000fe20000000a00 */
[----:B------:R-:W-:Y:S02]  /*3610*/  CS2R R72, SRZ ;  /* 0x0000000000487805 */ /* 0x000fe4000001ff00 */
[----:B------:R-:W-:Y:S02]  /*3620*/  CS2R R74, SRZ ;  /* 0x00000000004a7805 */ /* 0x000fe4000001ff00 */
[----:B------:R-:W-:Y:S02]  /*3630*/  IADD3.X R57, R38, R87, R21, P4, P5 ;  /* 0x0000005726397210 */ /* 0x000fe400027ea415 */
[----:B------:R-:W-:-:S04]  /*3640*/  IADD3 R54, P4, P5, R94, R50, R8 ;  /* 0x000000325e367210 */ /* 0x000fc80007d9e008 */
[----:B------:R-:W-:Y:S02]  /*3650*/  IADD3.X R55, R106, R86, R11, P4, P5 ;  /* 0x000000566a377210 */ /* 0x000fe400027ea40b */
[----:B------:R-:W-:-:S04]  /*3660*/  IADD3 R56, P4, R56, UR4, RZ ;  /* 0x0000000438387c10 */ /* 0x000fc8000ff9e0ff */
[----:B------:R-:W-:Y:S01]  /*3670*/  IADD3.X R57, R57, UR5, RZ, P4, !PT ;  /* 0x0000000539397c10 */ /* 0x000fe2000a7fe4ff */
[----:B------:R-:W-:Y:S02]  /*3680*/  ULDC.64 UR4, c[0x0][0x400] ;  /* 0x0001000000047ab9 */ /* 0x000fe40000000a00 */
[----:B------:R-:W-:-:S04]  /*3690*/  IADD3 R54, P4, R54, UR4, RZ ;  /* 0x0000000436367c10 */ /* 0x000fc8000ff9e0ff */
[----:B------:R-:W-:Y:S02]  /*36a0*/  IADD3.X R55, R55, UR5, RZ, P4, !PT ;  /* 0x0000000537377c10 */ /* 0x000fe4000a7fe4ff */
        /* <DEDUP_REMOVED lines=8> */
.L_x_357:
[----:B------:R-:W-:Y:S05]  /*3730*/  BSYNC B1 ;  /* 0x0000000000017941 */ /* 0x000fea0003800000 */
.L_x_356:
[----:B-1----:R-:W-:Y:S01]  /*3740*/  VIADD R55, R23, 0x40 ;  /* 0x0000004017377836 */ /* 0x002fe20000000000 */
[----:B------:R-:W-:Y:S01]  /*3750*/  MOV R54, R58 ;  /* 0x0000003a00367202 */ /* 0x000fe20000000f00 */
[----:B------:R-:W-:Y:S01]  /*3760*/  BSSY B1, `(.L_x_358) ;  /* 0x000001b000017945 */ /* 0x000fe20003800000 */
[----:B------:R-:W-:Y:S02]  /*3770*/  CS2R R66, SRZ ;  /* 0x0000000000427805 */ /* 0x000fe4000001ff00 */
[----:B------:R-:W-:Y:S02]  /*3780*/  ISETP.GE.AND P4, PT, R55, R116, PT ;  /* 0x000000743700720c */ /* 0x000fe40003f86270 */
[----:B------:R-:W-:-:S11]  /*3790*/  LOP3.LUT R54, R54, 0xfffffffe, RZ, 0xc0, !PT ;  /* 0xfffffffe36367812 */ /* 0x000fd600078ec0ff */
[----:B------:R-:W-:-:S05]  /*37a0*/  @P4 LOP3.LUT R54, R54, 0x1, RZ, 0xfc, !PT ;  /* 0x0000000136364812 */ /* 0x000fca00078efcff */
[----:B------:R1:W-:Y:S01]  /*37b0*/  STL [R1+0x10], R54 ;  /* 0x0000103601007387 */ /* 0x0003e20000100800 */
[----:B------:R-:W-:Y:S05]  /*37c0*/  @P4 BRA `(.L_x_359) ;  /* 0x0000000000504947 */ /* 0x000fea0003800000 */
[----:B------:R-:W-:Y:S01]  /*37d0*/  IADD3 R56, P4, P5, R98, R13, R48 ;  /* 0x0000000d62387210 */ /* 0x000fe20007d9e030 */
[----:B------:R-:W-:Y:S01]  /*37e0*/  ULDC.64 UR4, c[0x0][0x3e8] ;  /* 0x0000fa0000047ab9 */ /* 0x000fe20000000a00 */
[----:B------:R-:W-:Y:S02]  /*37f0*/  CS2R R64, SRZ ;  /* 0x0000000000407805 */ /* 0x000fe4000001ff00 */
[----:B------:R-:W-:Y:S02]  /*3800*/  CS2R R66, SRZ ;  /* 0x0000000000427805 */ /* 0x000fe4000001ff00 */
[----:B------:R-:W-:Y:S02]  /*3810*/  IADD3.X R57, R38, R20, R87, P4, P5 ;  /* 0x0000001426397210 */ /* 0x000fe400027ea457 */
[----:B-1----:R-:W-:-:S04]  /*3820*/  IADD3 R54, P4, P5, R94, R7, R50 ;  /* 0x000000075e367210 */ /* 0x002fc80007d9e032 */
        /* <DEDUP_REMOVED lines=14> */
.L_x_359:
[----:B------:R-:W-:Y:S05]  /*3910*/  BSYNC B1 ;  /* 0x0000000000017941 */ /* 0x000fea0003800000 */
.L_x_358:
[----:B------:R-:W-:Y:S01]  /*3920*/  VIADD R112, R23, 0x60 ;  /* 0x0000006017707836 */ /* 0x000fe20000000000 */
[----:B------:R-:W-:Y:S01]  /*3930*/  BSSY B1, `(.L_x_360) ;  /* 0x0000020000017945 */ /* 0x000fe20003800000 */
[----:B--2---:R-:W-:Y:S02]  /*3940*/  CS2R R56, SRZ ;  /* 0x0000000000387805 */ /* 0x004fe4000001ff00 */
[----:B-1----:R-:W-:Y:S02]  /*3950*/  CS2R R54, SRZ ;  /* 0x0000000000367805 */ /* 0x002fe4000001ff00 */
[----:B0-----:R-:W-:Y:S02]  /*3960*/  CS2R R58, SRZ ;  /* 0x00000000003a7805 */ /* 0x001fe4000001ff00 */
[----:B------:R-:W-:-:S13]  /*3970*/  ISETP.GE.AND P4, PT, R112, R116, PT ;  /* 0x000000747000720c */ /* 0x000fda0003f86270 */
[----:B------:R-:W-:Y:S05]  /*3980*/  @P4 BRA `(.L_x_361) ;  /* 0x0000000000684947 */ /* 0x000fea0003800000 */
[----:B------:R-:W0:Y:S01]  /*3990*/  LDC.64 R52, c[0x0][0x3f8] ;  /* 0x0000fe00ff347b82 */ /* 0x000e220000000a00 */
[----:B------:R-:W-:Y:S01]  /*39a0*/  IMAD.MOV.U32 R49, RZ, RZ, R87 ;  /* 0x000000ffff317224 */ /* 0x000fe200078e0057 */
[----:B------:R-:W-:Y:S01]  /*39b0*/  ULDC.64 UR4, c[0x0][0x3e8] ;  /* 0x0000fa0000047ab9 */ /* 0x000fe20000000a00 */
[----:B------:R-:W-:Y:S01]  /*39c0*/  IMAD.MOV.U32 R51, RZ, RZ, R86 ;  /* 0x000000ffff337224 */ /* 0x000fe200078e0056 */
[----:B------:R-:W-:Y:S02]  /*39d0*/  CS2R R56, SRZ ;  /* 0x0000000000387805 */ /* 0x000fe4000001ff00 */
[----:B------:R-:W-:Y:S01]  /*39e0*/  CS2R R58, SRZ ;  /* 0x00000000003a7805 */ /* 0x000fe2000001ff00 */
[----:B0-----:R-:W-:Y:S02]  /*39f0*/  IMAD R53, R53, 0x60, RZ ;  /* 0x0000006035357824 */ /* 0x001fe400078e02ff */
[----:B------:R-:W-:-:S04]  /*3a00*/  IMAD.WIDE.U32 R48, R52, 0x60, R48 ;  /* 0x0000006034307825 */ /* 0x000fc800078e0030 */
[----:B------:R-:W-:Y:S01]  /*3a10*/  IMAD.IADD R49, R49, 0x1, R53 ;  /* 0x0000000131317824 */ /* 0x000fe200078e0235 */
[----:B------:R-:W-:Y:S01]  /*3a20*/  IADD3 R48, P5, P6, R98, UR4, R48 ;  /* 0x0000000462307c10 */ /* 0x000fe2000febe030 */
[----:B------:R-:W0:Y:S03]  /*3a30*/  LDC.64 R52, c[0x0][0x408] ;  /* 0x00010200ff347b82 */ /* 0x000e260000000a00 */
[----:B------:R-:W-:Y:S01]  /*3a40*/  IADD3.X R49, R38, UR5, R49, P5, P6 ;  /* 0x0000000526317c10 */ /* 0x000fe2000afec431 */
[----:B------:R-:W-:Y:S01]  /*3a50*/  ULDC.64 UR4, c[0x0][0x400] ;  /* 0x0001000000047ab9 */ /* 0x000fe20000000a00 */
[----:B0-----:R-:W-:-:S04]  /*3a60*/  IMAD.WIDE.U32 R50, R52, 0x60, R50 ;  /* 0x0000006034327825 */ /* 0x001fc800078e0032 */
[----:B------:R-:W-:Y:S01]  /*3a70*/  IMAD R53, R53, 0x60, RZ ;  /* 0x0000006035357824 */ /* 0x000fe200078e02ff */
[----:B------:R-:W-:-:S04]  /*3a80*/  IADD3 R50, P5, P6, R94, UR4, R50 ;  /* 0x000000045e327c10 */ /* 0x000fc8000febe032 */
[----:B------:R-:W-:-:S04]  /*3a90*/  IADD3 R51, R51, R53, RZ ;  /* 0x0000003533337210 */ /* 0x000fc80007ffe0ff */
        /* <DEDUP_REMOVED lines=9> */
.L_x_361:
[----:B------:R-:W-:Y:S05]  /*3b30*/  BSYNC B1 ;  /* 0x0000000000017941 */ /* 0x000fea0003800000 */
.L_x_360:
[----:B------:R-:W-:Y:S01]  /*3b40*/  UISETP.NE.AND UP0, UPT, UR46, 0x3, UPT ;  /* 0x000000032e00788c */ /* 0x000fe2000bf05270 */
[----:B-----5:R-:W-:Y:S01]  /*3b50*/  IMAD.MOV.U32 R139, RZ, RZ, R76 ;  /* 0x000000ffff8b7224 */ /* 0x020fe200078e004c */
[----:B------:R-:W-:Y:S01]  /*3b60*/  MOV R134, R68 ;  /* 0x0000004400867202 */ /* 0x000fe20000000f00 */
[----:B------:R-:W-:Y:S01]  /*3b70*/  IMAD.MOV.U32 R142, RZ, RZ, R80 ;  /* 0x000000ffff8e7224 */ /* 0x000fe200078e0050 */
[----:B------:R-:W-:Y:S01]  /*3b80*/  MOV R132, R64 ;  /* 0x0000004000847202 */ /* 0x000fe20000000f00 */
[----:B------:R-:W-:Y:S01]  /*3b90*/  IMAD.MOV.U32 R140, RZ, RZ, R78 ;  /* 0x000000ffff8c7224 */ /* 0x000fe200078e004e */
[----:B------:R-:W-:Y:S01]  /*3ba0*/  PLOP3.LUT P5, PT, PT, PT, UP0, 0x80, 0x0 ;  /* 0x000000000000781c */ /* 0x000fe20003faf008 */
[----:B------:R-:W-:Y:S01]  /*3bb0*/  IMAD.MOV.U32 R143, RZ, RZ, R82 ;  /* 0x000000ffff8f7224 */ /* 0x000fe200078e0052 */
[----:B------:R-:W-:Y:S01]  /*3bc0*/  MOV R87, R54 ;  /* 0x0000003600577202 */ /* 0x000fe20000000f00 */
[----:B------:R-:W-:Y:S02]  /*3bd0*/  IMAD.MOV.U32 R136, RZ, RZ, R72 ;  /* 0x000000ffff887224 */ /* 0x000fe400078e0048 */
[----:B------:R-:W-:-:S02]  /*3be0*/  IMAD.MOV.U32 R135, RZ, RZ, R70 ;  /* 0x000000ffff877224 */ /* 0x000fc400078e0046 */
[----:B------:R-:W-:Y:S02]  /*3bf0*/  IMAD.MOV.U32 R137, RZ, RZ, R74 ;  /* 0x000000ffff897224 */ /* 0x000fe400078e004a */
[----:B------:R-:W-:Y:S02]  /*3c00*/  IMAD.MOV.U32 R130, RZ, RZ, R60 ;  /* 0x000000ffff827224 */ /* 0x000fe400078e003c */
[----:B------:R-:W-:Y:S02]  /*3c10*/  IMAD.MOV.U32 R131, RZ, RZ, R62 ;  /* 0x000000ffff837224 */ /* 0x000fe400078e003e */
[----:B------:R-:W-:Y:S02]  /*3c20*/  IMAD.MOV.U32 R133, RZ, RZ, R66 ;  /* 0x000000ffff857224 */ /* 0x000fe400078e0042 */
[----:B------:R-:W-:Y:S02]  /*3c30*/  IMAD.MOV.U32 R86, RZ, RZ, R52 ;  /* 0x000000ffff567224 */ /* 0x000fe400078e0034 */
[----:B------:R-:W-:-:S02]  /*3c40*/  IMAD.MOV.U32 R122, RZ, RZ, R56 ;  /* 0x000000ffff7a7224 */ /* 0x000fc400078e0038 */
[----:B------:R-:W-:Y:S01]  /*3c50*/  IMAD.MOV.U32 R123, RZ, RZ, R58 ;  /* 0x000000ffff7b7224 */ /* 0x000fe200078e003a */
[----:B------:R-:W-:Y:S06]  /*3c60*/  @!P5 BRA `(.L_x_362) ;  /* 0x000000000004d947 */ /* 0x000fec0003800000 */
[----:B------:R-:W-:Y:S01]  /*3c70*/  BPT.TRAP 0x1 ;  /* 0x000000040000795c */ /* 0x000fe20000300000 */
.L_x_362:
[----:B------:R-:W-:Y:S01]  /*3c80*/  IMAD R112, R232, 0x8, R22 ;  /* 0x00000008e8707824 */ /* 0x000fe200078e0216 */
[----:B------:R-:W-:Y:S01]  /*3c90*/  SHF.L.U32 R126, R234, 0x1f, RZ ;  /* 0x0000001fea7e7819 */ /* 0x000fe200000006ff */
[----:B------:R-:W-:Y:S03]  /*3ca0*/  BSSY B1, `(.L_x_363) ;  /* 0x0000003000017945 */ /* 0x000fe60003800000 */
[----:B------:R-:W1:Y:S02]  /*3cb0*/  SYNCS.PHASECHK.TRANS64.TRYWAIT P6, [R112+URZ+0x38890], R126 ;  /* 0x0388907e700075a7 */ /* 0x000e6400080c017f */
[----:B-1----:R-:W-:Y:S05]  /*3cc0*/  @!P6 BRA `(.L_x_364) ;  /* 0x000002640080e947 */ /* 0x002fea0003800000 */
.L_x_671:
[----:B------:R-:W-:Y:S05]  /*3cd0*/  BSYNC B1 ;  /* 0x0000000000017941 */ /* 0x000fea0003800000 */
.L_x_363:
[----:B------:R-:W-:Y:S04]  /*3ce0*/  BSSY B1, `(.L_x_365) ;  /* 0x00000f0000017945 */ /* 0x000fe80003800000 */
[----:B------:R-:W-:Y:S05]  /*3cf0*/  @P2 BRA `(.L_x_366) ;  /* 0x0000000c00b82947 */ /* 0x000fea0003800000 */
[----:B------:R-:W-:Y:S01]  /*3d00*/  IADD3 R141, P2, R46, R120, RZ ;  /* 0x000000782e8d7210 */ /* 0x000fe20007f5e0ff */
[----:B------:R-:W-:Y:S04]  /*3d10*/  BSSY B2, `(.L_x_367) ;  /* 0x0000077000027945 */ /* 0x000fe80003800000 */
[----:B------:R-:W-:Y:S01]  /*3d20*/  IMAD.X R138, R85, 0x1, R36, P2 ;  /* 0x00000001558a7824 */ /* 0x000fe200010e0624 */
[----:B------:R-:W-:Y:S07]  /*3d30*/  @P0 BRA `(.L_x_368) ;  /* 0x0000000400d00947 */ /* 0x000fee0003800000 */
[----:B0-----:R0:W2:Y:S01]  /*3d40*/  LDS.128 R48, [R113+0x28400] ;  /* 0x0284000071307984 */ /* 0x0010a20000000c00 */
[----:B------:R-:W-:Y:S01]  /*3d50*/  ISETP.GE.AND P2, PT, R18, R84, PT ;  /* 0x000000541200720c */ /* 0x000fe20003f46270 */
[----:B------:R-:W-:-:S12]  /*3d60*/  BSSY B3, `(.L_x_369) ;  /* 0x000006d000037945 */ /* 0x000fd80003800000 */
[----:B0-----:R-:W-:Y:S05]  /*3d70*/  @P2 BRA `(.L_x_370) ;  /* 0x0000000400ac2947 */ /* 0x001fea0003800000 */
[--C-:B------:R-:W-:Y:S02]  /*3d80*/  SHF.R.U32.HI R80, RZ, 0x8, R81.reuse ;  /* 0x00000008ff507819 */ /* 0x100fe40000011651 */
[----:B------:R-:W-:Y:S02]  /*3d90*/  SHF.R.U32.HI R82, RZ, 0x10, R81 ;  /* 0x00000010ff527819 */ /* 0x000fe40000011651 */
[----:B------:R-:W-:Y:S01]  /*3da0*/  LOP3.LUT R81, R81, 0xff0000ff, RZ, 0xc0, !PT ;  /* 0xff0000ff51517812 */ /* 0x000fe200078ec0ff */
[----:B------:R-:W-:Y:S01]  /*3db0*/  IMAD.SHL.U32 R144, R80, 0x100, RZ ;  /* 0x0000010050907824 */ /* 0x000fe200078e00ff */
[----:B------:R-:W-:Y:S01]  /*3dc0*/  SHF.R.U32.HI R145, RZ, 0x8, R83 ;  /* 0x00000008ff917819 */ /* 0x000fe20000011653 */
[----:B------:R-:W-:Y:S01]  /*3dd0*/  IMAD.U32 R82, R82, 0x10000, RZ ;  /* 0x0001000052527824 */ /* 0x000fe200078e00ff */
[----:B------:R-:W-:Y:S02]  /*3de0*/  LOP3.LUT R146, R83, 0xff0000ff, RZ, 0xc0, !PT ;  /* 0xff0000ff53927812 */ /* 0x000fe400078ec0ff */
[----:B------:R-:W-:-:S02]  /*3df0*/  LOP3.LUT R81, R81, 0xff00, R144, 0xf8, !PT ;  /* 0x0000ff0051517812 */ /* 0x000fc400078ef890 */
[----:B------:R-:W-:Y:S02]  /*3e00*/  SHF.L.U32 R145, R145, 0x8, RZ ;  /* 0x0000000891917819 */ /* 0x000fe400000006ff */
[----:B------:R-:W-:Y:S02]  /*3e10*/  LOP3.LUT R81, R81, 0xff0000, R82, 0xf8, !PT ;  /* 0x00ff000051517812 */ /* 0x000fe400078ef852 */
[----:B------:R-:W-:Y:S02]  /*3e20*/  F2FP.F16.E4M3.UNPACK_B R82, R143.H1 ;  /* 0x0000008fff52723e */ /* 0x000fe400030006ff */
[----:B--2---:R-:W-:Y:S02]  /*3e30*/  F2FP.F16.E4M3.UNPACK_B R144, R49 ;  /* 0x00000031ff90723e */ /* 0x004fe400020006ff */
[----:B------:R-:W-:Y:S01]  /*3e40*/  SHF.R.U32.HI R80, RZ, 0x10, R83 ;  /* 0x00000010ff507819 */ /* 0x000fe20000011653 */
[----:B------:R-:W-:Y:S01]  /*3e50*/  HADD2.F32 R148, -RZ, R82.H0_H0 ;  /* 0x20000052ff947230 */ /* 0x000fe20000004100 */
[----:B------:R-:W-:Y:S01]  /*3e60*/  LOP3.LUT R146, R146, 0xff00, R145, 0xf8, !PT ;  /* 0x0000ff0092927812 */ /* 0x000fe200078ef891 */
[--C-:B------:R-:W-:Y:S01]  /*3e70*/  HADD2.F32 R83, -RZ, R144.reuse.H1_H1 ;  /* 0x30000090ff537230 */ /* 0x100fe20000004100 */
[----:B------:R-:W-:Y:S01]  /*3e80*/  F2FP.F16.E4M3.UNPACK_B R145, R142.H1 ;  /* 0x0000008eff91723e */ /* 0x000fe200030006ff */
[----:B------:R-:W-:Y:S01]  /*3e90*/  HADD2.F32 R144, -RZ, R144.H0_H0 ;  /* 0x20000090ff907230 */ /* 0x000fe20000004100 */
[----:B------:R-:W-:-:S02]  /*3ea0*/  F2FP.F16.E4M3.UNPACK_B R143, R143 ;  /* 0x0000008fff8f723e */ /* 0x000fc400020006ff */
[CC--:B------:R-:W-:Y:S01]  /*3eb0*/  FMUL.FTZ R149, R83.reuse, R148.reuse ;  /* 0x0000009453957220 */ /* 0x0c0fe20000410000 */
[--C-:B------:R-:W-:Y:S02]  /*3ec0*/  HADD2.F32 R147, -RZ, R145.reuse.H0_H0 ;  /* 0x20000091ff937230 */ /* 0x100fe40000004100 */
[C---:B------:R-:W-:Y:S01]  /*3ed0*/  FMUL.FTZ R148, R144.reuse, R148 ;  /* 0x0000009490947220 */ /* 0x040fe20000410000 */
[----:B------:R-:W-:Y:S01]  /*3ee0*/  HADD2.F32 R145, -RZ, R145.H1_H1 ;  /* 0x30000091ff917230 */ /* 0x000fe20000004100 */
[----:B------:R-:W-:Y:S02]  /*3ef0*/  F2FP.F16.E4M3.UNPACK_B R142, R142 ;  /* 0x0000008eff8e723e */ /* 0x000fe400020006ff */
[----:B------:R-:W-:Y:S01]  /*3f00*/  FFMA.FTZ R83, R83, R147, R148 ;  /* 0x0000009353537223 */ /* 0x000fe20000010094 */
[----:B------:R-:W-:Y:S01]  /*3f10*/  F2FP.F16.E4M3.UNPACK_B R148, R49.H1 ;  /* 0x00000031ff94723e */ /* 0x000fe200030006ff */
[----:B------:R-:W-:Y:S01]  /*3f20*/  FFMA.FTZ R144, R144, R147, -R149 ;  /* 0x0000009390907223 */ /* 0x000fe20000010895 */
[----:B------:R-:W-:-:S03]  /*3f30*/  HADD2.F32 R147, -RZ, R82.H1_H1 ;  /* 0x30000052ff937230 */ /* 0x000fc60000004100 */
[--C-:B------:R-:W-:Y:S02]  /*3f40*/  HADD2.F32 R49, -RZ, R148.reuse.H1_H1 ;  /* 0x30000094ff317230 */ /* 0x100fe40000004100 */
[----:B------:R-:W-:-:S03]  /*3f50*/  HADD2.F32 R82, -RZ, R148.H0_H0 ;  /* 0x20000094ff527230 */ /* 0x000fc60000004100 */
[CC--:B------:R-:W-:Y:S02]  /*3f60*/  FMUL.FTZ R148, R49.reuse, R147.reuse ;  /* 0x0000009331947220 */ /* 0x0c0fe40000410000 */
[C---:B------:R-:W-:Y:S02]  /*3f70*/  FMUL.FTZ R147, R82.reuse, R147 ;  /* 0x0000009352937220 */ /* 0x040fe40000410000 */
[-C--:B------:R-:W-:Y:S02]  /*3f80*/  FFMA.FTZ R82, R82, R145.reuse, -R148 ;  /* 0x0000009152527223 */ /* 0x080fe40000010894 */
[----:B------:R-:W-:Y:S01]  /*3f90*/  FFMA.FTZ R145, R49, R145, R147 ;  /* 0x0000009131917223 */ /* 0x000fe20000010093 */
[----:B------:R-:W-:Y:S02]  /*3fa0*/  IMAD.U32 R49, R80, 0x10000, RZ ;  /* 0x0001000050317824 */ /* 0x000fe400078e00ff */
[----:B------:R-:W-:Y:S01]  /*3fb0*/  IMAD.MOV.U32 R80, RZ, RZ, R51 ;  /* 0x000000ffff507224 */ /* 0x000fe200078e0033 */
[----:B------:R-:W-:-:S02]  /*3fc0*/  F2FP.F16.E4M3.UNPACK_B R51, R81.H1 ;  /* 0x00000051ff33723e */ /* 0x000fc400030006ff */
[----:B------:R-:W-:Y:S02]  /*3fd0*/  LOP3.LUT R49, R146, 0xff0000, R49, 0xf8, !PT ;  /* 0x00ff000092317812 */ /* 0x000fe400078ef831 */
[-C--:B------:R-:W-:Y:S01]  /*3fe0*/  F2FP.F16.E4M3.UNPACK_B R149, R80.reuse ;  /* 0x00000050ff95723e */ /* 0x080fe200020006ff */
[--C-:B------:R-:W-:Y:S01]  /*3ff0*/  HADD2.F32 R148, -RZ, R51.reuse.H0_H0 ;  /* 0x20000033ff947230 */ /* 0x100fe20000004100 */
[-C--:B------:R-:W-:Y:S01]  /*4000*/  F2FP.F16.E4M3.UNPACK_B R146, R49.reuse.H1 ;  /* 0x00000031ff92723e */ /* 0x080fe200030006ff */
[----:B------:R-:W-:Y:S01]  /*4010*/  HADD2.F32 R51, -RZ, R51.H1_H1 ;  /* 0x30000033ff337230 */ /* 0x000fe20000004100 */
[----:B------:R-:W-:Y:S01]  /*4020*/  F2FP.F16.E4M3.UNPACK_B R80, R80.H1 ;  /* 0x00000050ff50723e */ /* 0x000fe200030006ff */
[--C-:B------:R-:W-:Y:S01]  /*4030*/  HADD2.F32 R147, -RZ, R149.reuse.H1_H1 ;  /* 0x30000095ff937230 */ /* 0x100fe20000004100 */
[----:B------:R-:W-:Y:S01]  /*4040*/  F2FP.SATFINITE.E4M3.F32.PACK_AB_MERGE_C R82, R145, R82, RZ ;  /* 0x000000529152723e */ /* 0x000fe200048070ff */
[--C-:B------:R-:W-:Y:S01]  /*4050*/  HADD2.F32 R150, -RZ, R146.reuse.H0_H0 ;  /* 0x20000092ff967230 */ /* 0x100fe20000004100 */
[----:B------:R-:W-:Y:S01]  /*4060*/  F2FP.F16.E4M3.UNPACK_B R49, R49 ;  /* 0x00000031ff31723e */ /* 0x000fe200020006ff */
[----:B------:R-:W-:Y:S01]  /*4070*/  HADD2.F32 R149, -RZ, R149.H0_H0 ;  /* 0x20000095ff957230 */ /* 0x000fe20000004100 */
[----:B------:R-:W-:Y:S01]  /*4080*/  F2FP.SATFINITE.E4M3.F32.PACK_AB_MERGE_C R83, R83, R144, R82 ;  /* 0x000000905353723e */ /* 0x000fe20004807052 */
[----:B------:R-:W-:-:S02]  /*4090*/  HADD2.F32 R146, -RZ, R146.H1_H1 ;  /* 0x30000092ff927230 */ /* 0x000fc40000004100 */
[----:B------:R-:W-:Y:S01]  /*40a0*/  FMUL.FTZ R151, R147, R150 ;  /* 0x0000009693977220 */ /* 0x000fe20000410000 */
[----:B------:R-:W-:Y:S02]  /*40b0*/  F2FP.F16.E4M3.UNPACK_B R82, R50 ;  /* 0x00000032ff52723e */ /* 0x000fe400020006ff */
[----:B------:R-:W-:Y:S01]  /*40c0*/  F2FP.F16.E4M3.UNPACK_B R81, R81 ;  /* 0x00000051ff51723e */ /* 0x000fe200020006ff */
[C---:B------:R-:W-:Y:S01]  /*40d0*/  FFMA.FTZ R151, R149.reuse, R148, -R151 ;  /* 0x0000009495977223 */ /* 0x040fe20000010897 */
[----:B------:R-:W-:Y:S01]  /*40e0*/  FMUL.FTZ R149, R149, R150 ;  /* 0x0000009695957220 */ /* 0x000fe20000410000 */
[----:B------:R-:W-:Y:S02]  /*40f0*/  F2FP.F16.E4M3.UNPACK_B R50, R50.H1 ;  /* 0x00000032ff32723e */ /* 0x000fe400030006ff */
[----:B------:R-:W-:Y:S02]  /*4100*/  HADD2.F32 R144, -RZ, R81.H0_H0 ;  /* 0x20000051ff907230 */ /* 0x000fe40000004100 */
[----:B------:R-:W-:Y:S01]  /*4110*/  FFMA.FTZ R149, R147, R148, R149 ;  /* 0x0000009493957223 */ /* 0x000fe20000010095 */
[----:B------:R-:W-:-:S02]  /*4120*/  HADD2.F32 R147, -RZ, R80.H1_H1 ;  /* 0x30000050ff937230 */ /* 0x000fc40000004100 */
[----:B------:R-:W-:Y:S02]  /*4130*/  HADD2.F32 R80, -RZ, R80.H0_H0 ;  /* 0x20000050ff507230 */ /* 0x000fe40000004100 */
[----:B------:R-:W-:Y:S02]  /*4140*/  HADD2.F32 R81, -RZ, R81.H1_H1 ;  /* 0x30000051ff517230 */ /* 0x000fe40000004100 */
[----:B------:R-:W-:-:S04]  /*4150*/  FMUL.FTZ R148, R147, R146 ;  /* 0x0000009293947220 */ /* 0x000fc80000410000 */
[CC--:B------:R-:W-:Y:S01]  /*4160*/  FFMA.FTZ R148, R80.reuse, R51.reuse, -R148 ;  /* 0x0000003350947223 */ /* 0x0c0fe20000010894 */
[----:B------:R-:W-:Y:S01]  /*4170*/  FMUL.FTZ R80, R80, R146 ;  /* 0x0000009250507220 */ /* 0x000fe20000410000 */
[--C-:B------:R-:W-:Y:S02]  /*4180*/  HADD2.F32 R146, -RZ, R49.reuse.H0_H0 ;  /* 0x20000031ff927230 */ /* 0x100fe40000004100 */
[----:B------:R-:W-:Y:S02]  /*4190*/  HADD2.F32 R49, -RZ, R49.H1_H1 ;  /* 0x30000031ff317230 */ /* 0x000fe40000004100 */
[----:B------:R-:W-:Y:S01]  /*41a0*/  FFMA.FTZ R80, R147, R51, R80 ;  /* 0x0000003393507223 */ /* 0x000fe20000010050 */
[--C-:B------:R-:W-:Y:S02]  /*41b0*/  HADD2.F32 R51, -RZ, R82.reuse.H1_H1 ;  /* 0x30000052ff337230 */ /* 0x100fe40000004100 */
[----:B------:R-:W-:Y:S02]  /*41c0*/  HADD2.F32 R82, -RZ, R82.H0_H0 ;  /* 0x20000052ff527230 */ /* 0x000fe40000004100 */
[----:B------:R-:W-:-:S02]  /*41d0*/  HADD2.F32 R147, -RZ, R143.H1_H1 ;  /* 0x3000008fff937230 */ /* 0x000fc40000004100 */
[CC--:B------:R-:W-:Y:S01]  /*41e0*/  FMUL.FTZ R145, R51.reuse, R146.reuse ;  /* 0x0000009233917220 */ /* 0x0c0fe20000410000 */
[----:B------:R-:W-:Y:S02]  /*41f0*/  HADD2.F32 R143, -RZ, R143.H0_H0 ;  /* 0x2000008fff8f7230 */ /* 0x000fe40000004100 */
[----:B------:R-:W-:Y:S01]  /*4200*/  FMUL.FTZ R146, R82, R146 ;  /* 0x0000009252927220 */ /* 0x000fe20000410000 */
[----:B------:R-:W-:Y:S01]  /*4210*/  F2FP.SATFINITE.E4M3.F32.PACK_AB_MERGE_C R80, R80, R148, RZ ;  /* 0x000000945050723e */ /* 0x000fe200048070ff */
[-C--:B------:R-:W-:Y:S02]  /*4220*/  FFMA.FTZ R145, R82, R144.reuse, -R145 ;  /* 0x0000009052917223 */ /* 0x080fe40000010891 */
[----:B------:R-:W-:Y:S01]  /*4230*/  FFMA.FTZ R146, R51, R144, R146 ;  /* 0x0000009033927223 */ /* 0x000fe20000010092 */
[--C-:B------:R-:W-:Y:S01]  /*4240*/  HADD2.F32 R51, -RZ, R50.reuse.H1_H1 ;  /* 0x30000032ff337230 */ /* 0x100fe20000004100 */
[----:B------:R-:W-:Y:S01]  /*4250*/  F2FP.SATFINITE.E4M3.F32.PACK_AB_MERGE_C R80, R149, R151, R80 ;  /* 0x000000979550723e */ /* 0x000fe20004807050 */
[----:B------:R-:W-:-:S03]  /*4260*/  HADD2.F32 R50, -RZ, R50.H0_H0 ;  /* 0x20000032ff327230 */ /* 0x000fc60000004100 */
[CC--:B------:R-:W-:Y:S02]  /*4270*/  FMUL.FTZ R82, R51.reuse, R49.reuse ;  /* 0x0000003133527220 */ /* 0x0c0fe40000410000 */
[C---:B------:R-:W-:Y:S02]  /*4280*/  FMUL.FTZ R144, R50.reuse, R49 ;  /* 0x0000003132907220 */ /* 0x040fe40000410000 */
[-C--:B------:R-:W-:Y:S01]  /*4290*/  FFMA.FTZ R49, R50, R81.reuse, -R82 ;  /* 0x0000005132317223 */ /* 0x080fe20000010852 */
[----:B------:R-:W-:Y:S01]  /*42a0*/  F2FP.F16.E4M3.UNPACK_B R82, R48.H1 ;  /* 0x00000030ff52723e */ /* 0x000fe200030006ff */
[----:B------:R-:W-:Y:S01]  /*42b0*/  FFMA.FTZ R50, R51, R81, R144 ;  /* 0x0000005133327223 */ /* 0x000fe20000010090 */
[--C-:B------:R-:W-:Y:S02]  /*42c0*/  HADD2.F32 R81, -RZ, R142.reuse.H1_H1 ;  /* 0x3000008eff517230 */ /* 0x100fe40000004100 */
[----:B------:R-:W-:Y:S02]  /*42d0*/  HADD2.F32 R142, -RZ, R142.H0_H0 ;  /* 0x2000008eff8e7230 */ /* 0x000fe40000004100 */
[--C-:B------:R-:W-:Y:S01]  /*42e0*/  HADD2.F32 R51, -RZ, R82.reuse.H1_H1 ;  /* 0x30000052ff337230 */ /* 0x100fe20000004100 */
[----:B------:R-:W-:Y:S01]  /*42f0*/  F2FP.SATFINITE.E4M3.F32.PACK_AB_MERGE_C R49, R50, R49, RZ ;  /* 0x000000313231723e */ /* 0x000fe200048070ff */
[----:B------:R-:W-:-:S03]  /*4300*/  HADD2.F32 R82, -RZ, R82.H0_H0 ;  /* 0x20000052ff527230 */ /* 0x000fc60000004100 */
[C---:B------:R-:W-:Y:S01]  /*4310*/  FMUL.FTZ R144, R51.reuse, R147 ;  /* 0x0000009333907220 */ /* 0x040fe20000410000 */
[----:B------:R-:W-:Y:S01]  /*4320*/  F2FP.SATFINITE.E4M3.F32.PACK_AB_MERGE_C R145, R146, R145, R49 ;  /* 0x000000919291723e */ /* 0x000fe20004807031 */
[C---:B------:R-:W-:Y:S01]  /*4330*/  FMUL.FTZ R147, R82.reuse, R147 ;  /* 0x0000009352937220 */ /* 0x040fe20000410000 */
[----:B------:R-:W-:Y:S01]  /*4340*/  MOV R49, R83 ;  /* 0x0000005300317202 */ /* 0x000fe20000000f00 */
[-C--:B------:R-:W-:Y:S02]  /*4350*/  FFMA.FTZ R144, R82, R81.reuse, -R144 ;  /* 0x0000005152907223 */ /* 0x080fe40000010890 */
[----:B------:R-:W-:Y:S01]  /*4360*/  FFMA.FTZ R147, R51, R81, R147 ;  /* 0x0000005133937223 */ /* 0x000fe20000010093 */
[----:B------:R-:W-:Y:S01]  /*4370*/  F2FP.F16.E4M3.UNPACK_B R51, R48 ;  /* 0x00000030ff33723e */ /* 0x000fe200020006ff */
[----:B------:R-:W-:-:S03]  /*4380*/  IMAD.MOV.U32 R50, RZ, RZ, R145 ;  /* 0x000000ffff327224 */ /* 0x000fc600078e0091 */
[----:B------:R-:W-:Y:S01]  /*4390*/  F2FP.SATFINITE.E4M3.F32.PACK_AB_MERGE_C R144, R147, R144, RZ ;  /* 0x000000909390723e */ /* 0x000fe200048070ff */
[--C-:B------:R-:W-:Y:S02]  /*43a0*/  HADD2.F32 R48, -RZ, R51.reuse.H1_H1 ;  /* 0x30000033ff307230 */ /* 0x100fe40000004100 */
[----:B------:R-:W-:-:S03]  /*43b0*/  HADD2.F32 R51, -RZ, R51.H0_H0 ;  /* 0x20000033ff337230 */ /* 0x000fc60000004100 */
[CC--:B------:R-:W-:Y:S02]  /*43c0*/  FMUL.FTZ R81, R48.reuse, R143.reuse ;  /* 0x0000008f30517220 */ /* 0x0c0fe40000410000 */
[C---:B------:R-:W-:Y:S02]  /*43d0*/  FMUL.FTZ R143, R51.reuse, R143 ;  /* 0x0000008f338f7220 */ /* 0x040fe40000410000 */
[-C--:B------:R-:W-:Y:S01]  /*43e0*/  FFMA.FTZ R81, R51, R142.reuse, -R81 ;  /* 0x0000008e33517223 */ /* 0x080fe20000010851 */
[----:B------:R-:W-:Y:S02]  /*43f0*/  IMAD.MOV.U32 R51, RZ, RZ, R80 ;  /* 0x000000ffff337224 */ /* 0x000fe400078e0050 */
[----:B------:R-:W-:-:S05]  /*4400*/  FFMA.FTZ R143, R48, R142, R143 ;  /* 0x0000008e308f7223 */ /* 0x000fca000001008f */
[----:B------:R-:W-:-:S05]  /*4410*/  F2FP.SATFINITE.E4M3.F32.PACK_AB_MERGE_C R81, R143, R81, R144 ;  /* 0x000000518f51723e */ /* 0x000fca0004807090 */
[----:B------:R-:W-:-:S07]  /*4420*/  IMAD.MOV.U32 R48, RZ, RZ, R81 ;  /* 0x000000ffff307224 */ /* 0x000fce00078e0051 */
.L_x_370:
[----:B------:R-:W-:Y:S05]  /*4430*/  BSYNC B3 ;  /* 0x0000000000037941 */ /* 0x000fea0003800000 */
.L_x_369:
[----:B------:R-:W-:Y:S02]  /*4440*/  ULDC.64 UR4, c[0x0][0x2e8] ;  /* 0x0000ba0000047ab9 */ /* 0x000fe40000000a00 */
[----:B------:R-:W-:-:S04]  /*4450*/  IADD3 R80, P2, P6, R141, UR4, R102 ;  /* 0x000000048d507c10 */ /* 0x000fc8000fe5e066 */
[----:B------:R-:W-:-:S05]  /*4460*/  IADD3.X R81, R138, UR5, R42, P2, P6 ;  /* 0x000000058a517c10 */ /* 0x000fca00097ec42a */
[----:B--2---:R2:W-:Y:S04]  /*4470*/  STG.E.128 desc[UR42][R80.64], R48 ;  /* 0x0000003050007986 */ /* 0x0045e8000c101d2a */
.L_x_368:
[----:B------:R-:W-:Y:S05]  /*4480*/  BSYNC B2 ;  /* 0x0000000000027941 */ /* 0x000fea0003800000 */
.L_x_367:
[----:B------:R-:W-:Y:S05]  /*4490*/  @P1 BRA `(.L_x_366) ;  /* 0x0000000400d01947 */ /* 0x000fea0003800000 */
[----:B0-2---:R0:W2:Y:S01]  /*44a0*/  LDS.128 R48, [R113+0x2c400] ;  /* 0x02c4000071307984 */ /* 0x0050a20000000c00 */
[----:B------:R-:W-:Y:S01]  /*44b0*/  ISETP.GE.AND P2, PT, R233, R84, PT ;  /* 0x00000054e900720c */ /* 0x000fe20003f46270 */
[----:B------:R-:W-:-:S12]  /*44c0*/  BSSY B2, `(.L_x_371) ;  /* 0x000006d000027945 */ /* 0x000fd80003800000 */
[----:B0-----:R-:W-:Y:S05]  /*44d0*/  @P2 BRA `(.L_x_372) ;  /* 0x0000000400ac2947 */ /* 0x001fea0003800000 */
[--C-:B------:R-:W-:Y:S02]  /*44e0*/  SHF.R.U32.HI R80, RZ, 0x8, R77.reuse ;  /* 0x00000008ff507819 */ /* 0x100fe4000001164d */
[----:B------:R-:W-:Y:S02]  /*44f0*/  LOP3.LUT R78, R77, 0xff0000ff, RZ, 0xc0, !PT ;  /* 0xff0000ff4d4e7812 */ /* 0x000fe400078ec0ff */
[----:B------:R-:W-:Y:S01]  /*4500*/  SHF.R.U32.HI R77, RZ, 0x10, R77 ;  /* 0x00000010ff4d7819 */ /* 0x000fe2000001164d */
[----:B------:R-:W-:Y:S01]  /*4510*/  IMAD.SHL.U32 R80, R80, 0x100, RZ ;  /* 0x0000010050507824 */ /* 0x000fe200078e00ff */
[----:B------:R-:W-:Y:S02]  /*4520*/  SHF.R.U32.HI R81, RZ, 0x8, R79 ;  /* 0x00000008ff517819 */ /* 0x000fe4000001164f */
[----:B------:R-:W-:Y:S02]  /*4530*/  SHF.L.U32 R77, R77, 0x10, RZ ;  /* 0x000000104d4d7819 */ /* 0x000fe400000006ff */
[----:B------:R-:W-:Y:S01]  /*4540*/  LOP3.LUT R78, R78, 0xff00, R80, 0xf8, !PT ;  /* 0x0000ff004e4e7812 */ /* 0x000fe200078ef850 */
[----:B------:R-:W-:Y:S01]  /*4550*/  IMAD.SHL.U32 R81, R81, 0x100, RZ ;  /* 0x0000010051517824 */ /* 0x000fe200078e00ff */
[----:B------:R-:W-:-:S02]  /*4560*/  LOP3.LUT R82, R79, 0xff0000ff, RZ, 0xc0, !PT ;  /* 0xff0000ff4f527812 */ /* 0x000fc400078ec0ff */
[----:B------:R-:W-:Y:S02]  /*4570*/  LOP3.LUT R77, R78, 0xff0000, R77, 0xf8, !PT ;  /* 0x00ff00004e4d7812 */ /* 0x000fe400078ef84d */
[-C--:B------:R-:W-:Y:S02]  /*4580*/  F2FP.F16.E4M3.UNPACK_B R78, R140.reuse.H1 ;  /* 0x0000008cff4e723e */ /* 0x080fe400030006ff */
        /* <DEDUP_REMOVED lines=81> */
[----:B------:R-:W-:Y:S02]  /*4aa0*/  IMAD.MOV.U32 R49, RZ, RZ, R79 ;  /* 0x000000ffff317224 */ /* 0x000fe400078e004f */
[----:B------:R-:W-:Y:S01]  /*4ab0*/  FFMA.FTZ R80, R78, R77, -R80 ;  /* 0x0000004d4e507223 */ /* 0x000fe20000010850 */
[----:B------:R-:W-:Y:S01]  /*4ac0*/  MOV R50, R81 ;  /* 0x0000005100327202 */ /* 0x000fe20000000f00 */
[----:B------:R-:W-:Y:S01]  /*4ad0*/  FFMA.FTZ R83, R51, R77, R83 ;  /* 0x0000004d33537223 */ /* 0x000fe20000010053 */
[----:B------:R-:W-:-:S04]  /*4ae0*/  F2FP.F16.E4M3.UNPACK_B R51, R48 ;  /* 0x00000030ff33723e */ /* 0x000fc800020006ff */
        /* <DEDUP_REMOVED lines=10> */
.L_x_372:
[----:B------:R-:W-:Y:S05]  /*4b90*/  BSYNC B2 ;  /* 0x0000000000027941 */ /* 0x000fea0003800000 */
.L_x_371:
[----:B------:R-:W-:Y:S02]  /*4ba0*/  ULDC.64 UR4, c[0x0][0x2e8] ;  /* 0x0000ba0000047ab9 */ /* 0x000fe40000000a00 */
[----:B------:R-:W-:-:S04]  /*4bb0*/  IADD3 R76, P2, P6, R43, UR4, R141 ;  /* 0x000000042b4c7c10 */ /* 0x000fc8000fe5e08d */
[----:B------:R-:W-:-:S05]  /*4bc0*/  IADD3.X R77, R105, UR5, R138, P2, P6 ;  /* 0x00000005694d7c10 */ /* 0x000fca00097ec48a */
[----:B--2---:R3:W-:Y:S04]  /*4bd0*/  STG.E.128 desc[UR42][R76.64], R48 ;  /* 0x000000304c007986 */ /* 0x0047e8000c101d2a */
.L_x_366:
[----:B------:R-:W-:Y:S05]  /*4be0*/  BSYNC B1 ;  /* 0x0000000000017941 */ /* 0x000fea0003800000 */
.L_x_365:
[----:B------:R-:W-:Y:S04]  /*4bf0*/  BSSY B1, `(.L_x_373) ;  /* 0x00000ec000017945 */ /* 0x000fe80003800000 */
[----:B------:R-:W-:Y:S05]  /*4c00*/  @P3 BRA `(.L_x_374) ;  /* 0x0000000c00a83947 */ /* 0x000fea0003800000 */
[----:B---3--:R-:W-:Y:S01]  /*4c10*/  IADD3 R77, P2, P3, R128, R120, R16 ;  /* 0x00000078804d7210 */ /* 0x008fe20007b5e010 */
[----:B------:R-:W-:Y:S03]  /*4c20*/  BSSY B2, `(.L_x_375) ;  /* 0x0000076000027945 */ /* 0x000fe60003800000 */
[----:B------:R-:W-:Y:S01]  /*4c30*/  IADD3.X R76, R4, R85, R17, P2, P3 ;  /* 0x00000055044c7210 */ /* 0x000fe200017e6411 */
[----:B------:R-:W-:Y:S08]  /*4c40*/  @P0 BRA `(.L_x_376) ;  /* 0x0000000400cc0947 */ /* 0x000ff00003800000 */
        /* <DEDUP_REMOVED lines=9> */
[----:B------:R-:W-:Y:S01]  /*4ce0*/  LOP3.LUT R80, R75, 0xff0000ff, RZ, 0xc0, !PT ;  /* 0xff0000ff4b507812 */ /* 0x000fe200078ec0ff */
[----:B------:R-:W-:Y:S01]  /*4cf0*/  IMAD.U32 R73, R73, 0x10000, RZ ;  /* 0x0001000049497824 */ /* 0x000fe200078e00ff */
[----:B------:R-:W-:Y:S01]  /*4d00*/  LOP3.LUT R74, R74, 0xff00, R78, 0xf8, !PT ;  /* 0x0000ff004a4a7812 */ /* 0x000fe200078ef84e */
[----:B------:R-:W-:Y:S01]  /*4d10*/  IMAD.SHL.U32 R79, R79, 0x100, RZ ;  /* 0x000001004f4f7824 */ /* 0x000fe200078e00ff */
[----:B--2---:R-:W-:-:S02]  /*4d20*/  F2FP.F16.E4M3.UNPACK_B R78, R49 ;  /* 0x00000031ff4e723e */ /* 0x004fc400020006ff */
[----:B------:R-:W-:Y:S02]  /*4d30*/  LOP3.LUT R73, R74, 0xff0000, R73, 0xf8, !PT ;  /* 0x00ff00004a497812 */ /* 0x000fe400078ef849 */
[-C--:B------:R-:W-:Y:S02]  /*4d40*/  F2FP.F16.E4M3.UNPACK_B R74, R137.reuse.H1 ;  /* 0x00000089ff4a723e */ /* 0x080fe400030006ff */
[----:B------:R-:W-:Y:S01]  /*4d50*/  SHF.R.U32.HI R72, RZ, 0x10, R75 ;  /* 0x00000010ff487819 */ /* 0x000fe2000001164b */
[----:B------:R-:W-:Y:S01]  /*4d60*/  HADD2.F32 R75, -RZ, R78.H1_H1 ;  /* 0x3000004eff4b7230 */ /* 0x000fe20000004100 */
[----:B------:R-:W-:Y:S01]  /*4d70*/  LOP3.LUT R80, R80, 0xff00, R79, 0xf8, !PT ;  /* 0x0000ff0050507812 */ /* 0x000fe200078ef84f */
[----:B------:R-:W-:Y:S01]  /*4d80*/  HADD2.F32 R82, -RZ, R74.H0_H0 ;  /* 0x2000004aff527230 */ /* 0x000fe20000004100 */
        /* <DEDUP_REMOVED lines=18> */
[----:B------:R-:W-:Y:S01]  /*4eb0*/  SHF.L.U32 R49, R72, 0x10, RZ ;  /* 0x0000001048317819 */ /* 0x000fe200000006ff */
[----:B------:R-:W-:Y:S01]  /*4ec0*/  IMAD.MOV.U32 R72, RZ, RZ, R51 ;  /* 0x000000ffff487224 */ /* 0x000fe200078e0033 */
[----:B------:R-:W-:Y:S02]  /*4ed0*/  F2FP.F16.E4M3.UNPACK_B R51, R73.H1 ;  /* 0x00000049ff33723e */ /* 0x000fe400030006ff */
[----:B------:R-:W-:-:S02]  /*4ee0*/  LOP3.LUT R49, R80, 0xff0000, R49, 0xf8, !PT ;  /* 0x00ff000050317812 */ /* 0x000fc400078ef831 */
        /* <DEDUP_REMOVED lines=38> */
[--C-:B------:R-:W-:Y:S02]  /*5150*/  HADD2.F32 R51, -RZ, R50.reuse.H1_H1 ;  /* 0x30000032ff337230 */ /* 0x100fe40000004100 */
        /* <DEDUP_REMOVED lines=15> */
[-C--:B------:R-:W-:Y:S01]  /*5250*/  FFMA.FTZ R78, R74, R73.reuse, -R78 ;  /* 0x000000494a4e7223 */ /* 0x080fe2000001084e */
        /* <DEDUP_REMOVED lines=9> */
[----:B------:R-:W-:Y:S01]  /*52f0*/  F2FP.SATFINITE.E4M3.F32.PACK_AB_MERGE_C R51, R83, R139, R72 ;  /* 0x0000008b5333723e */ /* 0x000fe20004807048 */
[----:B------:R-:W-:-:S05]  /*5300*/  FFMA.FTZ R137, R48, R136, R137 ;  /* 0x0000008830897223 */ /* 0x000fca0000010089 */
[----:B------:R-:W-:-:S05]  /*5310*/  F2FP.SATFINITE.E4M3.F32.PACK_AB_MERGE_C R73, R137, R73, R78 ;  /* 0x000000498949723e */ /* 0x000fca000480704e */
[----:B------:R-:W-:-:S07]  /*5320*/  IMAD.MOV.U32 R48, RZ, RZ, R73 ;  /* 0x000000ffff307224 */ /* 0x000fce00078e0049 */
.L_x_378:
[----:B------:R-:W-:Y:S05]  /*5330*/  BSYNC B3 ;  /* 0x0000000000037941 */ /* 0x000fea0003800000 */
.L_x_377:
[----:B------:R-:W-:Y:S02]  /*5340*/  ULDC.64 UR4, c[0x0][0x2e8] ;  /* 0x0000ba0000047ab9 */ /* 0x000fe40000000a00 */
[----:B------:R-:W-:-:S04]  /*5350*/  IADD3 R72, P2, P3, R77, UR4, R102 ;  /* 0x000000044d487c10 */ /* 0x000fc8000fb5e066 */
[----:B------:R-:W-:-:S05]  /*5360*/  IADD3.X R73, R76, UR5, R42, P2, P3 ;  /* 0x000000054c497c10 */ /* 0x000fca00097e642a */
[----:B--2---:R3:W-:Y:S04]  /*5370*/  STG.E.128 desc[UR42][R72.64], R48 ;  /* 0x0000003048007986 */ /* 0x0047e8000c101d2a */
.L_x_376:
[----:B------:R-:W-:Y:S05]  /*5380*/  BSYNC B2 ;  /* 0x0000000000027941 */ /* 0x000fea0003800000 */
.L_x_375:
[----:B------:R-:W-:Y:S05]  /*5390*/  @P1 BRA `(.L_x_374) ;  /* 0x0000000400c41947 */ /* 0x000fea0003800000 */
[----:B0-23--:R0:W2:Y:S01]  /*53a0*/  LDS.128 R48, [R113+0x2d400] ;  /* 0x02d4000071307984 */ /* 0x00d0a20000000c00 */
[----:B------:R-:W-:Y:S01]  /*53b0*/  ISETP.GE.AND P2, PT, R233, R84, PT ;  /* 0x00000054e900720c */ /* 0x000fe20003f46270 */
[----:B------:R-:W-:-:S12]  /*53c0*/  BSSY B2, `(.L_x_379) ;  /* 0x000006a000027945 */ /* 0x000fd80003800000 */
[----:B0-----:R-:W-:Y:S05]  /*53d0*/  @P2 BRA `(.L_x_380) ;  /* 0x0000000400a02947 */ /* 0x001fea0003800000 */
[--C-:B------:R-:W-:Y:S02]  /*53e0*/  SHF.R.U32.HI R73, RZ, 0x8, R69.reuse ;  /* 0x00000008ff497819 */ /* 0x100fe40000011645 */
[----:B------:R-:W-:Y:S02]  /*53f0*/  SHF.R.U32.HI R70, RZ, 0x10, R69 ;  /* 0x00000010ff467819 */ /* 0x000fe40000011645 */
[----:B------:R-:W-:Y:S02]  /*5400*/  LOP3.LUT R72, R69, 0xff0000ff, RZ, 0xc0, !PT ;  /* 0xff0000ff45487812 */ /* 0x000fe400078ec0ff */
[--C-:B------:R-:W-:Y:S02]  /*5410*/  SHF.R.U32.HI R69, RZ, 0x8, R71.reuse ;  /* 0x00000008ff457819 */ /* 0x100fe40000011647 */
[----:B------:R-:W-:Y:S02]  /*5420*/  SHF.L.U32 R73, R73, 0x8, RZ ;  /* 0x0000000849497819 */ /* 0x000fe400000006ff */
[----:B------:R-:W-:-:S02]  /*5430*/  SHF.R.U32.HI R68, RZ, 0x10, R71 ;  /* 0x00000010ff447819 */ /* 0x000fc40000011647 */
[----:B------:R-:W-:Y:S01]  /*5440*/  LOP3.LUT R74, R71, 0xff0000ff, RZ, 0xc0, !PT ;  /* 0xff0000ff474a7812 */ /* 0x000fe200078ec0ff */
[----:B------:R-:W-:Y:S01]  /*5450*/  IMAD.SHL.U32 R71, R69, 0x100, RZ ;  /* 0x0000010045477824 */ /* 0x000fe200078e00ff */
[----:B------:R-:W-:Y:S01]  /*5460*/  LOP3.LUT R72, R72, 0xff00, R73, 0xf8, !PT ;  /* 0x0000ff0048487812 */ /* 0x000fe200078ef849 */
[----:B------:R-:W-:Y:S01]  /*5470*/  IMAD.U32 R69, R70, 0x10000, RZ ;  /* 0x0001000046457824 */ /* 0x000fe200078e00ff */
[----:B------:R-:W-:Y:S02]  /*5480*/  F2FP.F16.E4M3.UNPACK_B R70, R135.H1 ;  /* 0x00000087ff46723e */ /* 0x000fe400030006ff */
[----:B------:R-:W-:Y:S02]  /*5490*/  LOP3.LUT R74, R74, 0xff00, R71, 0xf8, !PT ;  /* 0x0000ff004a4a7812 */ /* 0x000fe400078ef847 */
[----:B------:R-:W-:Y:S01]  /*54a0*/  LOP3.LUT R69, R72, 0xff0000, R69, 0xf8, !PT ;  /* 0x00ff000048457812 */ /* 0x000fe200078ef845 */
[----:B------:R-:W-:Y:S01]  /*54b0*/  HADD2.F32 R78, -RZ, R70.H0_H0 ;  /* 0x20000046ff4e7230 */ /* 0x000fe20000004100 */
[----:B--2---:R-:W-:-:S02]  /*54c0*/  F2FP.F16.E4M3.UNPACK_B R72, R49 ;  /* 0x00000031ff48723e */ /* 0x004fc400020006ff */
[-C--:B------:R-:W-:Y:S02]  /*54d0*/  F2FP.F16.E4M3.UNPACK_B R73, R134.reuse.H1 ;  /* 0x00000086ff49723e */ /* 0x080fe400030006ff */
[----:B------:R-:W-:Y:S01]  /*54e0*/  F2FP.F16.E4M3.UNPACK_B R135, R135 ;  /* 0x00000087ff87723e */ /* 0x000fe200020006ff */
[--C-:B------:R-:W-:Y:S01]  /*54f0*/  HADD2.F32 R71, -RZ, R72.reuse.H1_H1 ;  /* 0x30000048ff477230 */ /* 0x100fe20000004100 */
[----:B------:R-:W-:Y:S01]  /*5500*/  F2FP.F16.E4M3.UNPACK_B R134, R134 ;  /* 0x00000086ff86723e */ /* 0x000fe200020006ff */
[----:B------:R-:W-:Y:S02]  /*5510*/  HADD2.F32 R72, -RZ, R72.H0_H0 ;  /* 0x20000048ff487230 */ /* 0x000fe40000004100 */
[--C-:B------:R-:W-:Y:S02]  /*5520*/  HADD2.F32 R75, -RZ, R73.reuse.H0_H0 ;  /* 0x20000049ff4b7230 */ /* 0x100fe40000004100 */
[----:B------:R-:W-:Y:S01]  /*5530*/  FMUL.FTZ R79, R71, R78 ;  /* 0x0000004e474f7220 */ /* 0x000fe20000410000 */
[----:B------:R-:W-:-:S02]  /*5540*/  HADD2.F32 R73, -RZ, R73.H1_H1 ;  /* 0x30000049ff497230 */ /* 0x000fc40000004100 */
[C---:B------:R-:W-:Y:S01]  /*5550*/  FMUL.FTZ R78, R72.reuse, R78 ;  /* 0x0000004e484e7220 */ /* 0x040fe20000410000 */
[----:B------:R-:W-:-:S03]  /*5560*/  FFMA.FTZ R72, R72, R75, -R79 ;  /* 0x0000004b48487223 */ /* 0x000fc6000001084f */
[----:B------:R-:W-:Y:S01]  /*5570*/  FFMA.FTZ R71, R71, R75, R78 ;  /* 0x0000004b47477223 */ /* 0x000fe2000001004e */
[----:B------:R-:W-:Y:S01]  /*5580*/  F2FP.F16.E4M3.UNPACK_B R78, R49.H1 ;  /* 0x00000031ff4e723e */ /* 0x000fe200030006ff */
[----:B------:R-:W-:-:S04]  /*5590*/  HADD2.F32 R75, -RZ, R70.H1_H1 ;  /* 0x30000046ff4b7230 */ /* 0x000fc80000004100 */
        /* <DEDUP_REMOVED lines=75> */
[----:B------:R-:W-:-:S07]  /*5a50*/  F2FP.SATFINITE.E4M3.F32.PACK_AB_MERGE_C R48, R48, R69, R72 ;  /* 0x000000453030723e */ /* 0x000fce0004807048 */
.L_x_380:
[----:B------:R-:W-:Y:S05]  /*5a60*/  BSYNC B2 ;  /* 0x0000000000027941 */ /* 0x000fea0003800000 */
.L_x_379:
[----:B------:R-:W-:Y:S02]  /*5a70*/  ULDC.64 UR4, c[0x0][0x2e8] ;  /* 0x0000ba0000047ab9 */ /* 0x000fe40000000a00 */
[----:B------:R-:W-:-:S04]  /*5a80*/  IADD3 R68, P2, P3, R43, UR4, R77 ;  /* 0x000000042b447c10 */ /* 0x000fc8000fb5e04d */
[----:B------:R-:W-:-:S05]  /*5a90*/  IADD3.X R69, R105, UR5, R76, P2, P3 ;  /* 0x0000000569457c10 */ /* 0x000fca00097e644c */
[----:B--2---:R4:W-:Y:S04]  /*5aa0*/  STG.E.128 desc[UR42][R68.64], R48 ;  /* 0x0000003044007986 */ /* 0x0049e8000c101d2a */
.L_x_374:
[----:B------:R-:W-:Y:S05]  /*5ab0*/  BSYNC B1 ;  /* 0x0000000000017941 */ /* 0x000fea0003800000 */
.L_x_373:
[----:B0-234-:R-:W2:Y:S01]  /*5ac0*/  LDL R48, [R1+0x10] ;  /* 0x0000100001307983 */ /* 0x01dea20000100800 */
[----:B------:R-:W-:Y:S01]  /*5ad0*/  BSSY B1, `(.L_x_381) ;  /* 0x00000ef000017945 */ /* 0x000fe20003800000 */
[----:B--2---:R-:W-:-:S13]  /*5ae0*/  LOP3.LUT P2, RZ, R48, 0x1, RZ, 0xc0, !PT ;  /* 0x0000000130ff7812 */ /* 0x004fda000784c0ff */
[----:B------:R-:W-:Y:S05]  /*5af0*/  @P2 BRA `(.L_x_382) ;  /* 0x0000000c00b02947 */ /* 0x000fea0003800000 */
[----:B------:R-:W-:Y:S01]  /*5b00*/  IADD3 R69, P2, P3, R3, R120, R16 ;  /* 0x0000007803457210 */ /* 0x000fe20007b5e010 */
[----:B------:R-:W-:Y:S03]  /*5b10*/  BSSY B2, `(.L_x_383) ;  /* 0x0000075000027945 */ /* 0x000fe60003800000 */
[----:B------:R-:W-:Y:S01]  /*5b20*/  IADD3.X R68, R33, R85, R17, P2, P3 ;  /* 0x0000005521447210 */ /* 0x000fe200017e6411 */
[----:B------:R-:W-:Y:S08]  /*5b30*/  @P0 BRA `(.L_x_384) ;  /* 0x0000000400c80947 */ /* 0x000ff00003800000 */
[----:B------:R0:W2:Y:S01]  /*5b40*/  LDS.128 R48, [R113+0x2a400] ;  /* 0x02a4000071307984 */ /* 0x0000a20000000c00 */
[----:B------:R-:W-:Y:S01]  /*5b50*/  ISETP.GE.AND P2, PT, R18, R84, PT ;  /* 0x000000541200720c */ /* 0x000fe20003f46270 */
[----:B------:R-:W-:-:S12]  /*5b60*/  BSSY B3, `(.L_x_385) ;  /* 0x000006b000037945 */ /* 0x000fd80003800000 */
[----:B0-----:R-:W-:Y:S05]  /*5b70*/  @P2 BRA `(.L_x_386) ;  /* 0x0000000400a42947 */ /* 0x001fea0003800000 */
[----:B------:R-:W-:Y:S01]  /*5b80*/  SHF.R.U32.HI R72, RZ, 0x8, R67 ;  /* 0x00000008ff487819 */ /* 0x000fe20000011643 */
[----:B--2---:R-:W-:Y:S01]  /*5b90*/  IMAD.MOV.U32 R73, RZ, RZ, R49 ;  /* 0x000000ffff497224 */ /* 0x004fe200078e0031 */
[--C-:B------:R-:W-:Y:S02]  /*5ba0*/  SHF.R.U32.HI R66, RZ, 0x10, R65.reuse ;  /* 0x00000010ff427819 */ /* 0x100fe40000011641 */
[----:B------:R-:W-:Y:S02]  /*5bb0*/  SHF.R.U32.HI R70, RZ, 0x8, R65 ;  /* 0x00000008ff467819 */ /* 0x000fe40000011641 */
[----:B------:R-:W-:Y:S02]  /*5bc0*/  LOP3.LUT R71, R65, 0xff0000ff, RZ, 0xc0, !PT ;  /* 0xff0000ff41477812 */ /* 0x000fe400078ec0ff */
[----:B------:R-:W-:Y:S01]  /*5bd0*/  SHF.R.U32.HI R65, RZ, 0x10, R67 ;  /* 0x00000010ff417819 */ /* 0x000fe20000011643 */
[----:B------:R-:W-:Y:S01]  /*5be0*/  IMAD.SHL.U32 R70, R70, 0x100, RZ ;  /* 0x0000010046467824 */ /* 0x000fe200078e00ff */
[----:B------:R-:W-:Y:S01]  /*5bf0*/  LOP3.LUT R64, R67, 0xff0000ff, RZ, 0xc0, !PT ;  /* 0xff0000ff43407812 */ /* 0x000fe200078ec0ff */
[----:B------:R-:W-:Y:S01]  /*5c00*/  IMAD.SHL.U32 R67, R72, 0x100, RZ ;  /* 0x0000010048437824 */ /* 0x000fe200078e00ff */
[----:B------:R-:W-:-:S02]  /*5c10*/  F2FP.F16.E4M3.UNPACK_B R72, R73 ;  /* 0x00000049ff48723e */ /* 0x000fc400020006ff */
[----:B------:R-:W-:Y:S02]  /*5c20*/  LOP3.LUT R70, R71, 0xff00, R70, 0xf8, !PT ;  /* 0x0000ff0047467812 */ /* 0x000fe400078ef846 */
[----:B------:R-:W-:Y:S01]  /*5c30*/  LOP3.LUT R67, R64, 0xff00, R67, 0xf8, !PT ;  /* 0x0000ff0040437812 */ /* 0x000fe200078ef843 */
[--C-:B------:R-:W-:Y:S01]  /*5c40*/  HADD2.F32 R71, -RZ, R72.reuse.H1_H1 ;  /* 0x30000048ff477230 */ /* 0x100fe20000004100 */
[----:B------:R-:W-:Y:S01]  /*5c50*/  F2FP.F16.E4M3.UNPACK_B R64, R133.H1 ;  /* 0x00000085ff40723e */ /* 0x000fe200030006ff */
[----:B------:R-:W-:Y:S01]  /*5c60*/  HADD2.F32 R75, -RZ, R72.H0_H0 ;  /* 0x20000048ff4b7230 */ /* 0x000fe20000004100 */
[-C--:B------:R-:W-:Y:S02]  /*5c70*/  F2FP.F16.E4M3.UNPACK_B R49, R132.reuse.H1 ;  /* 0x00000084ff31723e */ /* 0x080fe400030006ff */
[----:B------:R-:W-:Y:S01]  /*5c80*/  F2FP.F16.E4M3.UNPACK_B R78, R51.H1 ;  /* 0x00000033ff4e723e */ /* 0x000fe200030006ff */
[--C-:B------:R-:W-:Y:S01]  /*5c90*/  HADD2.F32 R76, -RZ, R64.reuse.H0_H0 ;  /* 0x20000040ff4c7230 */ /* 0x100fe20000004100 */
[----:B------:R-:W-:Y:S01]  /*5ca0*/  F2FP.F16.E4M3.UNPACK_B R133, R133 ;  /* 0x00000085ff85723e */ /* 0x000fe200020006ff */
[----:B------:R-:W-:Y:S01]  /*5cb0*/  HADD2.F32 R74, -RZ, R49.H0_H0 ;  /* 0x20000031ff4a7230 */ /* 0x000fe20000004100 */
[----:B------:R-:W-:Y:S01]  /*5cc0*/  F2FP.F16.E4M3.UNPACK_B R132, R132 ;  /* 0x00000084ff84723e */ /* 0x000fe200020006ff */
[----:B------:R-:W-:-:S02]  /*5cd0*/  HADD2.F32 R64, -RZ, R64.H1_H1 ;  /* 0x30000040ff407230 */ /* 0x000fc40000004100 */
[-C--:B------:R-:W-:Y:S01]  /*5ce0*/  FMUL.FTZ R72, R71, R76.reuse ;  /* 0x0000004c47487220 */ /* 0x080fe20000410000 */
[C---:B------:R-:W-:Y:S01]  /*5cf0*/  FMUL.FTZ R76, R75.reuse, R76 ;  /* 0x0000004c4b4c7220 */ /* 0x040fe20000410000 */
[----:B------:R-:W-:Y:S02]  /*5d00*/  HADD2.F32 R49, -RZ, R49.H1_H1 ;  /* 0x30000031ff317230 */ /* 0x000fe40000004100 */
[-C--:B------:R-:W-:Y:S01]  /*5d10*/  FFMA.FTZ R72, R75, R74.reuse, -R72 ;  /* 0x0000004a4b487223 */ /* 0x080fe20000010848 */
[----:B------:R-:W-:Y:S01]  /*5d20*/  FFMA.FTZ R71, R71, R74, R76 ;  /* 0x0000004a47477223 */ /* 0x000fe2000001004c */
[----:B------:R-:W-:-:S05]  /*5d30*/  F2FP.F16.E4M3.UNPACK_B R74, R73.H1 ;  /* 0x00000049ff4a723e */ /* 0x000fca00030006ff */
[--C-:B------:R-:W-:Y:S02]  /*5d40*/  HADD2.F32 R73, -RZ, R74.reuse.H1_H1 ;  /* 0x3000004aff497230 */ /* 0x100fe40000004100 */
[----:B------:R-:W-:-:S03]  /*5d50*/  HADD2.F32 R74, -RZ, R74.H0_H0 ;  /* 0x2000004aff4a7230 */ /* 0x000fc60000004100 */
[CC--:B------:R-:W-:Y:S02]  /*5d60*/  FMUL.FTZ R75, R73.reuse, R64.reuse ;  /* 0x00000040494b7220 */ /* 0x0c0fe40000410000 */
[C---:B------:R-:W-:Y:S02]  /*5d70*/  FMUL.FTZ R76, R74.reuse, R64 ;  /* 0x000000404a4c7220 */ /* 0x040fe40000410000 */
[----:B------:R-:W-:Y:S01]  /*5d80*/  FFMA.FTZ R64, R74, R49, -R75 ;  /* 0x000000314a407223 */ /* 0x000fe2000001084b */
[----:B------:R-:W-:Y:S01]  /*5d90*/  F2FP.F16.E4M3.UNPACK_B R75, R51 ;  /* 0x00000033ff4b723e */ /* 0x000fe200020006ff */
[----:B------:R-:W-:Y:S01]  /*5da0*/  FFMA.FTZ R49, R73, R49, R76 ;  /* 0x0000003149317223 */ /* 0x000fe2000001004c */
[----:B------:R-:W-:Y:S01]  /*5db0*/  IMAD.U32 R73, R66, 0x10000, RZ ;  /* 0x0001000042497824 */ /* 0x000fe200078e00ff */
[----:B------:R-:W-:-:S03]  /*5dc0*/  SHF.L.U32 R66, R65, 0x10, RZ ;  /* 0x0000001041427819 */ /* 0x000fc600000006ff */
[----:B------:R-:W-:Y:S01]  /*5dd0*/  F2FP.SATFINITE.E4M3.F32.PACK_AB_MERGE_C R49, R49, R64, RZ ;  /* 0x000000403131723e */ /* 0x000fe200048070ff */
[----:B------:R-:W-:Y:S01]  /*5de0*/  IMAD.MOV.U32 R64, RZ, RZ, R50 ;  /* 0x000000ffff407224 */ /* 0x000fe200078e0032 */
[----:B------:R-:W-:Y:S02]  /*5df0*/  LOP3.LUT R66, R67, 0xff0000, R66, 0xf8, !PT ;  /* 0x00ff000043427812 */ /* 0x000fe400078ef842 */
[----:B------:R-:W-:Y:S01]  /*5e00*/  LOP3.LUT R65, R70, 0xff0000, R73, 0xf8, !PT ;  /* 0x00ff000046417812 */ /* 0x000fe200078ef849 */
[--C-:B------:R-:W-:Y:S01]  /*5e10*/  HADD2.F32 R73, -RZ, R75.reuse.H1_H1 ;  /* 0x3000004bff497230 */ /* 0x100fe20000004100 */
[-C--:B------:R-:W-:Y:S01]  /*5e20*/  F2FP.F16.E4M3.UNPACK_B R67, R66.reuse.H1 ;  /* 0x00000042ff43723e */ /* 0x080fe200030006ff */
[----:B------:R-:W-:Y:S01]  /*5e30*/  HADD2.F32 R75, -RZ, R75.H0_H0 ;  /* 0x2000004bff4b7230 */ /* 0x000fe20000004100 */
[----:B------:R-:W-:Y:S02]  /*5e40*/  F2FP.F16.E4M3.UNPACK_B R70, R65.H1 ;  /* 0x00000041ff46723e */ /* 0x000fe400030006ff */
[----:B------:R-:W-:Y:S01]  /*5e50*/  F2FP.F16.E4M3.UNPACK_B R66, R66 ;  /* 0x00000042ff42723e */ /* 0x000fe200020006ff */
[----:B------:R-:W-:Y:S01]  /*5e60*/  HADD2.F32 R76, -RZ, R67.H0_H0 ;  /* 0x20000043ff4c7230 */ /* 0x000fe20000004100 */
[----:B------:R-:W-:Y:S01]  /*5e70*/  F2FP.SATFINITE.E4M3.F32.PACK_AB_MERGE_C R49, R71, R72, R49 ;  /* 0x000000484731723e */ /* 0x000fe20004807031 */
[----:B------:R-:W-:-:S02]  /*5e80*/  HADD2.F32 R74, -RZ, R70.H0_H0 ;  /* 0x20000046ff4a7230 */ /* 0x000fc40000004100 */
[----:B------:R-:W-:Y:S02]  /*5e90*/  HADD2.F32 R67, -RZ, R67.H1_H1 ;  /* 0x30000043ff437230 */ /* 0x000fe40000004100 */
[-C--:B------:R-:W-:Y:S01]  /*5ea0*/  FMUL.FTZ R77, R73, R76.reuse ;  /* 0x0000004c494d7220 */ /* 0x080fe20000410000 */
[C---:B------:R-:W-:Y:S01]  /*5eb0*/  FMUL.FTZ R76, R75.reuse, R76 ;  /* 0x0000004c4b4c7220 */ /* 0x040fe20000410000 */
[----:B------:R-:W-:Y:S02]  /*5ec0*/  HADD2.F32 R72, -RZ, R133.H1_H1 ;  /* 0x30000085ff487230 */ /* 0x000fe40000004100 */
[-C--:B------:R-:W-:Y:S01]  /*5ed0*/  FFMA.FTZ R77, R75, R74.reuse, -R77 ;  /* 0x0000004a4b4d7223 */ /* 0x080fe2000001084d */
[----:B------:R-:W-:Y:S01]  /*5ee0*/  FFMA.FTZ R74, R73, R74, R76 ;  /* 0x0000004a494a7223 */ /* 0x000fe2000001004c */
[--C-:B------:R-:W-:Y:S02]  /*5ef0*/  HADD2.F32 R76, -RZ, R78.reuse.H1_H1 ;  /* 0x3000004eff4c7230 */ /* 0x100fe40000004100 */
[----:B------:R-:W-:-:S02]  /*5f00*/  HADD2.F32 R78, -RZ, R78.H0_H0 ;  /* 0x2000004eff4e7230 */ /* 0x000fc40000004100 */
[----:B------:R-:W-:Y:S02]  /*5f10*/  HADD2.F32 R73, -RZ, R70.H1_H1 ;  /* 0x30000046ff497230 */ /* 0x000fe40000004100 */
[-C--:B------:R-:W-:Y:S01]  /*5f20*/  FMUL.FTZ R51, R76, R67.reuse ;  /* 0x000000434c337220 */ /* 0x080fe20000410000 */
[----:B------:R-:W-:Y:S01]  /*5f30*/  F2FP.F16.E4M3.UNPACK_B R70, R64 ;  /* 0x00000040ff46723e */ /* 0x000fe200020006ff */
[C---:B------:R-:W-:Y:S01]  /*5f40*/  FMUL.FTZ R67, R78.reuse, R67 ;  /* 0x000000434e437220 */ /* 0x040fe20000410000 */
[----:B------:R-:W-:Y:S02]  /*5f50*/  HADD2.F32 R133, -RZ, R133.H0_H0 ;  /* 0x20000085ff857230 */ /* 0x000fe40000004100 */
[-C--:B------:R-:W-:Y:S01]  /*5f60*/  FFMA.FTZ R51, R78, R73.reuse, -R51 ;  /* 0x000000494e337223 */ /* 0x080fe20000010833 */
[----:B------:R-:W-:Y:S01]  /*5f70*/  FFMA.FTZ R76, R76, R73, R67 ;  /* 0x000000494c4c7223 */ /* 0x000fe20000010043 */
[----:B------:R-:W-:Y:S01]  /*5f80*/  F2FP.F16.E4M3.UNPACK_B R67, R65 ;  /* 0x00000041ff43723e */ /* 0x000fe200020006ff */
[----:B------:R-:W-:-:S02]  /*5f90*/  HADD2.F32 R50, -RZ, R70.H1_H1 ;  /* 0x30000046ff327230 */ /* 0x000fc40000004100 */
[----:B------:R-:W-:Y:S01]  /*5fa0*/  HADD2.F32 R65, -RZ, R66.H0_H0 ;  /* 0x20000042ff417230 */ /* 0x000fe20000004100 */
[----:B------:R-:W-:Y:S01]  /*5fb0*/  F2FP.SATFINITE.E4M3.F32.PACK_AB_MERGE_C R51, R76, R51, RZ ;  /* 0x000000334c33723e */ /* 0x000fe200048070ff */
[----:B------:R-:W-:Y:S02]  /*5fc0*/  HADD2.F32 R70, -RZ, R70.H0_H0 ;  /* 0x20000046ff467230 */ /* 0x000fe40000004100 */
[--C-:B------:R-:W-:Y:S02]  /*5fd0*/  HADD2.F32 R71, -RZ, R67.reuse.H0_H0 ;  /* 0x20000043ff477230 */ /* 0x100fe40000004100 */
[-C--:B------:R-:W-:Y:S01]  /*5fe0*/  FMUL.FTZ R73, R50, R65.reuse ;  /* 0x0000004132497220 */ /* 0x080fe20000410000 */
[----:B------:R-:W-:Y:S02]  /*5ff0*/  HADD2.F32 R67, -RZ, R67.H1_H1 ;  /* 0x30000043ff437230 */ /* 0x000fe40000004100 */
[----:B------:R-:W-:Y:S01]  /*6000*/  FMUL.FTZ R75, R70, R65 ;  /* 0x00000041464b7220 */ /* 0x000fe20000410000 */
[----:B------:R-:W-:Y:S01]  /*6010*/  F2FP.SATFINITE.E4M3.F32.PACK_AB_MERGE_C R51, R74, R77, R51 ;  /* 0x0000004d4a33723e */ /* 0x000fe20004807033 */
[-C--:B------:R-:W-:Y:S01]  /*6020*/  FFMA.FTZ R65, R70, R71.reuse, -R73 ;  /* 0x0000004746417223 */ /* 0x080fe20000010849 */
[----:B------:R-:W-:Y:S01]  /*6030*/  F2FP.F16.E4M3.UNPACK_B R70, R64.H1 ;  /* 0x00000040ff46723e */ /* 0x000fe200030006ff */
[----:B------:R-:W-:Y:S01]  /*6040*/  FFMA.FTZ R50, R50, R71, R75 ;  /* 0x0000004732327223 */ /* 0x000fe2000001004b */
[----:B------:R-:W-:-:S02]  /*6050*/  HADD2.F32 R71, -RZ, R66.H1_H1 ;  /* 0x30000042ff477230 */ /* 0x000fc40000004100 */
[----:B------:R-:W-:Y:S02]  /*6060*/  IMAD.MOV.U32 R64, RZ, RZ, R48 ;  /* 0x000000ffff407224 */ /* 0x000fe400078e0030 */
[--C-:B------:R-:W-:Y:S02]  /*6070*/  HADD2.F32 R66, -RZ, R70.reuse.H1_H1 ;  /* 0x30000046ff427230 */ /* 0x100fe40000004100 */
[----:B------:R-:W-:-:S03]  /*6080*/  HADD2.F32 R70, -RZ, R70.H0_H0 ;  /* 0x20000046ff467230 */ /* 0x000fc60000004100 */
[-C--:B------:R-:W-:Y:S02]  /*6090*/  FMUL.FTZ R73, R66, R71.reuse ;  /* 0x0000004742497220 */ /* 0x080fe40000410000 */
[C---:B------:R-:W-:Y:S02]  /*60a0*/  FMUL.FTZ R71, R70.reuse, R71 ;  /* 0x0000004746477220 */ /* 0x040fe40000410000 */
[-C--:B------:R-:W-:Y:S01]  /*60b0*/  FFMA.FTZ R48, R70, R67.reuse, -R73 ;  /* 0x0000004346307223 */ /* 0x080fe20000010849 */
[----:B------:R-:W-:Y:S02]  /*60c0*/  HADD2.F32 R70, -RZ, R132.H1_H1 ;  /* 0x30000084ff467230 */ /* 0x000fe40000004100 */
[----:B------:R-:W-:Y:S01]  /*60d0*/  FFMA.FTZ R67, R66, R67, R71 ;  /* 0x0000004342437223 */ /* 0x000fe20000010047 */
[----:B------:R-:W-:-:S04]  /*60e0*/  F2FP.F16.E4M3.UNPACK_B R66, R64.H1 ;  /* 0x00000040ff42723e */ /* 0x000fc800030006ff */
[----:B------:R-:W-:Y:S01]  /*60f0*/  F2FP.SATFINITE.E4M3.F32.PACK_AB_MERGE_C R67, R67, R48, RZ ;  /* 0x000000304343723e */ /* 0x000fe200048070ff */
[--C-:B------:R-:W-:Y:S02]  /*6100*/  HADD2.F32 R71, -RZ, R66.reuse.H1_H1 ;  /* 0x30000042ff477230 */ /* 0x100fe40000004100 */
[----:B------:R-:W-:Y:S01]  /*6110*/  HADD2.F32 R66, -RZ, R66.H0_H0 ;  /* 0x20000042ff427230 */ /* 0x000fe20000004100 */
[----:B------:R-:W-:Y:S02]  /*6120*/  F2FP.SATFINITE.E4M3.F32.PACK_AB_MERGE_C R50, R50, R65, R67 ;  /* 0x000000413232723e */ /* 0x000fe40004807043 */
[-C--:B------:R-:W-:Y:S02]  /*6130*/  FMUL.FTZ R73, R71, R72.reuse ;  /* 0x0000004847497220 */ /* 0x080fe40000410000 */
[C---:B------:R-:W-:Y:S02]  /*6140*/  FMUL.FTZ R72, R66.reuse, R72 ;  /* 0x0000004842487220 */ /* 0x040fe40000410000 */
[----:B------:R-:W-:Y:S01]  /*6150*/  FFMA.FTZ R66, R66, R70, -R73 ;  /* 0x0000004642427223 */ /* 0x000fe20000010849 */
[----:B------:R-:W-:-:S02]  /*6160*/  HADD2.F32 R73, -RZ, R132.H0_H0 ;  /* 0x20000084ff497230 */ /* 0x000fc40000004100 */
[----:B------:R-:W-:Y:S01]  /*6170*/  FFMA.FTZ R71, R71, R70, R72 ;  /* 0x0000004647477223 */ /* 0x000fe20000010048 */
[----:B------:R-:W-:-:S04]  /*6180*/  F2FP.F16.E4M3.UNPACK_B R70, R64 ;  /* 0x00000040ff46723e */ /* 0x000fc800020006ff */
[----:B------:R-:W-:Y:S01]  /*6190*/  F2FP.SATFINITE.E4M3.F32.PACK_AB_MERGE_C R66, R71, R66, RZ ;  /* 0x000000424742723e */ /* 0x000fe200048070ff */
[--C-:B------:R-:W-:Y:S02]  /*61a0*/  HADD2.F32 R64, -RZ, R70.reuse.H1_H1 ;  /* 0x30000046ff407230 */ /* 0x100fe40000004100 */
[----:B------:R-:W-:-:S03]  /*61b0*/  HADD2.F32 R70, -RZ, R70.H0_H0 ;  /* 0x20000046ff467230 */ /* 0x000fc60000004100 */
[-C--:B------:R-:W-:Y:S02]  /*61c0*/  FMUL.FTZ R75, R64, R133.reuse ;  /* 0x00000085404b7220 */ /* 0x080fe40000410000 */
[C---:B------:R-:W-:Y:S02]  /*61d0*/  FMUL.FTZ R133, R70.reuse, R133 ;  /* 0x0000008546857220 */ /* 0x040fe40000410000 */
[-C--:B------:R-:W-:Y:S02]  /*61e0*/  FFMA.FTZ R75, R70, R73.reuse, -R75 ;  /* 0x00000049464b7223 */ /* 0x080fe4000001084b */
[----:B------:R-:W-:-:S05]  /*61f0*/  FFMA.FTZ R64, R64, R73, R133 ;  /* 0x0000004940407223 */ /* 0x000fca0000010085 */
[----:B------:R-:W-:-:S07]  /*6200*/  F2FP.SATFINITE.E4M3.F32.PACK_AB_MERGE_C R48, R64, R75, R66 ;  /* 0x0000004b4030723e */ /* 0x000fce0004807042 */
.L_x_386:
[----:B------:R-:W-:Y:S05]  /*6210*/  BSYNC B3 ;  /* 0x0000000000037941 */ /* 0x000fea0003800000 */
.L_x_385:
[----:B------:R-:W-:Y:S02]  /*6220*/  ULDC.64 UR4, c[0x0][0x2e8] ;  /* 0x0000ba0000047ab9 */ /* 0x000fe40000000a00 */
[----:B------:R-:W-:-:S04]  /*6230*/  IADD3 R64, P2, P3, R69, UR4, R102 ;  /* 0x0000000445407c10 */ /* 0x000fc8000fb5e066 */
[----:B------:R-:W-:-:S05]  /*6240*/  IADD3.X R65, R68, UR5, R42, P2, P3 ;  /* 0x0000000544417c10 */ /* 0x000fca00097e642a */
[----:B--2---:R0:W-:Y:S04]  /*6250*/  STG.E.128 desc[UR42][R64.64], R48 ;  /* 0x0000003040007986 */ /* 0x0041e8000c101d2a */
.L_x_384:
[----:B------:R-:W-:Y:S05]  /*6260*/  BSYNC B2 ;  /* 0x0000000000027941 */ /* 0x000fea0003800000 */
.L_x_383:
[----:B------:R-:W-:Y:S05]  /*6270*/  @P1 BRA `(.L_x_382) ;  /* 0x0000000400d01947 */ /* 0x000fea0003800000 */
[----:B0-----:R0:W2:Y:S01]  /*6280*/  LDS.128 R48, [R113+0x2e400] ;  /* 0x02e4000071307984 */ /* 0x0010a20000000c00 */
[----:B------:R-:W-:Y:S01]  /*6290*/  ISETP.GE.AND P2, PT, R233, R84, PT ;  /* 0x00000054e900720c */ /* 0x000fe20003f46270 */
[----:B------:R-:W-:-:S12]  /*62a0*/  BSSY B2, `(.L_x_387) ;  /* 0x000006d000027945 */ /* 0x000fd80003800000 */
[----:B0-----:R-:W-:Y:S05]  /*62b0*/  @P2 BRA `(.L_x_388) ;  /* 0x0000000400ac2947 */ /* 0x001fea0003800000 */
[----:B--2---:R-:W-:Y:S01]  /*62c0*/  IMAD.MOV.U32 R62, RZ, RZ, R49 ;  /* 0x000000ffff3e7224 */ /* 0x004fe200078e0031 */
[-C--:B------:R-:W-:Y:S02]  /*62d0*/  F2FP.F16.E4M3.UNPACK_B R66, R131.reuse.H1 ;  /* 0x00000083ff42723e */ /* 0x080fe400030006ff */
[----:B------:R-:W-:Y:S02]  /*62e0*/  F2FP.F16.E4M3.UNPACK_B R49, R130.H1 ;  /* 0x00000082ff31723e */ /* 0x000fe400030006ff */
[----:B------:R-:W-:Y:S01]  /*62f0*/  F2FP.F16.E4M3.UNPACK_B R60, R62 ;  /* 0x0000003eff3c723e */ /* 0x000fe200020006ff */
[----:B------:R-:W-:Y:S01]  /*6300*/  HADD2.F32 R65, -RZ, R66.H0_H0 ;  /* 0x20000042ff417230 */ /* 0x000fe20000004100 */
[----:B------:R-:W-:Y:S01]  /*6310*/  F2FP.F16.E4M3.UNPACK_B R70, R131 ;  /* 0x00000083ff46723e */ /* 0x000fe200020006ff */
[----:B------:R-:W-:Y:S02]  /*6320*/  HADD2.F32 R67, -RZ, R49.H0_H0 ;  /* 0x20000031ff437230 */ /* 0x000fe40000004100 */
[----:B------:R-:W-:-:S02]  /*6330*/  HADD2.F32 R64, -RZ, R60.H1_H1 ;  /* 0x3000003cff407230 */ /* 0x000fc40000004100 */
[----:B------:R-:W-:Y:S02]  /*6340*/  HADD2.F32 R60, -RZ, R60.H0_H0 ;  /* 0x2000003cff3c7230 */ /* 0x000fe40000004100 */
[----:B------:R-:W-:Y:S02]  /*6350*/  HADD2.F32 R49, -RZ, R49.H1_H1 ;  /* 0x30000031ff317230 */ /* 0x000fe40000004100 */
[-C--:B------:R-:W-:Y:S01]  /*6360*/  FMUL.FTZ R71, R64, R65.reuse ;  /* 0x0000004140477220 */ /* 0x080fe20000410000 */
[----:B------:R-:W-:-:S03]  /*6370*/  FMUL.FTZ R73, R60, R65 ;  /* 0x000000413c497220 */ /* 0x000fc60000410000 */
[-C--:B------:R-:W-:Y:S01]  /*6380*/  FFMA.FTZ R65, R60, R67.reuse, -R71 ;  /* 0x000000433c417223 */ /* 0x080fe20000010847 */
[----:B------:R-:W-:Y:S01]  /*6390*/  FFMA.FTZ R60, R64, R67, R73 ;  /* 0x00000043403c7223 */ /* 0x000fe20000010049 */
[----:B------:R-:W-:Y:S01]  /*63a0*/  F2FP.F16.E4M3.UNPACK_B R64, R62.H1 ;  /* 0x0000003eff40723e */ /* 0x000fe200030006ff */
[----:B------:R-:W-:Y:S02]  /*63b0*/  IMAD.MOV.U32 R62, RZ, RZ, R48 ;  /* 0x000000ffff3e7224 */ /* 0x000fe400078e0030 */
[----:B------:R-:W-:Y:S01]  /*63c0*/  HADD2.F32 R67, -RZ, R66.H1_H1 ;  /* 0x30000042ff437230 */ /* 0x000fe20000004100 */
[----:B------:R-:W-:Y:S01]  /*63d0*/  F2FP.F16.E4M3.UNPACK_B R66, R130 ;  /* 0x00000082ff42723e */ /* 0x000fe200020006ff */
[--C-:B------:R-:W-:Y:S02]  /*63e0*/  HADD2.F32 R48, -RZ, R64.reuse.H1_H1 ;  /* 0x30000040ff307230 */ /* 0x100fe40000004100 */
[----:B------:R-:W-:-:S03]  /*63f0*/  HADD2.F32 R64, -RZ, R64.H0_H0 ;  /* 0x20000040ff407230 */ /* 0x000fc60000004100 */
[-C--:B------:R-:W-:Y:S02]  /*6400*/  FMUL.FTZ R71, R48, R67.reuse ;  /* 0x0000004330477220 */ /* 0x080fe40000410000 */
[C---:B------:R-:W-:Y:S02]  /*6410*/  FMUL.FTZ R67, R64.reuse, R67 ;  /* 0x0000004340437220 */ /* 0x040fe40000410000 */
[-C--:B------:R-:W-:Y:S01]  /*6420*/  FFMA.FTZ R64, R64, R49.reuse, -R71 ;  /* 0x0000003140407223 */ /* 0x080fe20000010847 */
[----:B------:R-:W-:Y:S02]  /*6430*/  HADD2.F32 R71, -RZ, R70.H1_H1 ;  /* 0x30000046ff477230 */ /* 0x000fe40000004100 */
[----:B------:R-:W-:Y:S01]  /*6440*/  FFMA.FTZ R75, R48, R49, R67 ;  /* 0x00000031304b7223 */ /* 0x000fe20000010043 */
[-C--:B------:R-:W-:Y:S01]  /*6450*/  F2FP.F16.E4M3.UNPACK_B R48, R62.reuse.H1 ;  /* 0x0000003eff30723e */ /* 0x080fe200030006ff */
[----:B------:R-:W-:Y:S01]  /*6460*/  HADD2.F32 R67, -RZ, R66.H1_H1 ;  /* 0x30000042ff437230 */ /* 0x000fe20000004100 */
[----:B------:R-:W-:Y:S01]  /*6470*/  F2FP.F16.E4M3.UNPACK_B R62, R62 ;  /* 0x0000003eff3e723e */ /* 0x000fe200020006ff */
[----:B------:R-:W-:Y:S01]  /*6480*/  HADD2.F32 R70, -RZ, R70.H0_H0 ;  /* 0x20000046ff467230 */ /* 0x000fe20000004100 */
[----:B------:R-:W-:Y:S01]  /*6490*/  F2FP.SATFINITE.E4M3.F32.PACK_AB_MERGE_C R64, R75, R64, RZ ;  /* 0x000000404b40723e */ /* 0x000fe200048070ff */
[----:B------:R-:W-:-:S02]  /*64a0*/  HADD2.F32 R49, -RZ, R48.H1_H1 ;  /* 0x30000030ff317230 */ /* 0x000fc40000004100 */
[----:B------:R-:W-:Y:S01]  /*64b0*/  HADD2.F32 R48, -RZ, R48.H0_H0 ;  /* 0x20000030ff307230 */ /* 0x000fe20000004100 */
[----:B------:R-:W-:Y:S01]  /*64c0*/  F2FP.SATFINITE.E4M3.F32.PACK_AB_MERGE_C R60, R60, R65, R64 ;  /* 0x000000413c3c723e */ /* 0x000fe20004807040 */
[----:B------:R-:W-:Y:S02]  /*64d0*/  HADD2.F32 R66, -RZ, R66.H0_H0 ;  /* 0x20000042ff427230 */ /* 0x000fe40000004100 */
[-C--:B------:R-:W-:Y:S01]  /*64e0*/  FMUL.FTZ R73, R49, R71.reuse ;  /* 0x0000004731497220 */ /* 0x080fe20000410000 */
[----:B------:R-:W-:Y:S01]  /*64f0*/  LOP3.LUT R65, R63, 0xff0000ff, RZ, 0xc0, !PT ;  /* 0xff0000ff3f417812 */ /* 0x000fe200078ec0ff */
[C---:B------:R-:W-:Y:S01]  /*6500*/  FMUL.FTZ R72, R48.reuse, R71 ;  /* 0x0000004730487220 */ /* 0x040fe20000410000 */
[----:B------:R-:W-:Y:S01]  /*6510*/  LOP3.LUT R64, R61, 0xff0000ff, RZ, 0xc0, !PT ;  /* 0xff0000ff3d407812 */ /* 0x000fe200078ec0ff */
[-C--:B------:R-:W-:Y:S02]  /*6520*/  FFMA.FTZ R48, R48, R67.reuse, -R73 ;  /* 0x0000004330307223 */ /* 0x080fe40000010849 */
[----:B------:R-:W-:Y:S01]  /*6530*/  FFMA.FTZ R49, R49, R67, R72 ;  /* 0x0000004331317223 */ /* 0x000fe20000010048 */
[----:B------:R-:W-:-:S02]  /*6540*/  HADD2.F32 R67, -RZ, R62.H1_H1 ;  /* 0x3000003eff437230 */ /* 0x000fc40000004100 */
[----:B------:R-:W-:Y:S02]  /*6550*/  HADD2.F32 R62, -RZ, R62.H0_H0 ;  /* 0x2000003eff3e7230 */ /* 0x000fe40000004100 */
[----:B------:R-:W-:Y:S01]  /*6560*/  F2FP.SATFINITE.E4M3.F32.PACK_AB_MERGE_C R48, R49, R48, RZ ;  /* 0x000000303130723e */ /* 0x000fe200048070ff */
[CC--:B------:R-:W-:Y:S01]  /*6570*/  FMUL.FTZ R71, R67.reuse, R70.reuse ;  /* 0x0000004643477220 */ /* 0x0c0fe20000410000 */
[----:B------:R-:W-:Y:S02]  /*6580*/  IMAD.MOV.U32 R49, RZ, RZ, R60 ;  /* 0x000000ffff317224 */ /* 0x000fe400078e003c */
[C---:B------:R-:W-:Y:S01]  /*6590*/  FMUL.FTZ R70, R62.reuse, R70 ;  /* 0x000000463e467220 */ /* 0x040fe20000410000 */
[-C--:B------:R-:W-:Y:S01]  /*65a0*/  FFMA.FTZ R62, R62, R66.reuse, -R71 ;  /* 0x000000423e3e7223 */ /* 0x080fe20000010847 */
[----:B------:R-:W-:Y:S02]  /*65b0*/  SHF.R.U32.HI R71, RZ, 0x8, R61 ;  /* 0x00000008ff477819 */ /* 0x000fe4000001163d */
[----:B------:R-:W-:Y:S01]  /*65c0*/  FFMA.FTZ R67, R67, R66, R70 ;  /* 0x0000004243437223 */ /* 0x000fe20000010046 */
[----:B------:R-:W-:-:S02]  /*65d0*/  SHF.R.U32.HI R66, RZ, 0x8, R63 ;  /* 0x00000008ff427819 */ /* 0x000fc4000001163f */
[----:B------:R-:W-:Y:S02]  /*65e0*/  SHF.R.U32.HI R63, RZ, 0x10, R63 ;  /* 0x00000010ff3f7819 */ /* 0x000fe4000001163f */
[----:B------:R-:W-:Y:S01]  /*65f0*/  SHF.R.U32.HI R70, RZ, 0x10, R61 ;  /* 0x00000010ff467819 */ /* 0x000fe2000001163d */
[----:B------:R-:W-:Y:S01]  /*6600*/  IMAD.SHL.U32 R66, R66, 0x100, RZ ;  /* 0x0000010042427824 */ /* 0x000fe200078e00ff */
[----:B------:R-:W-:Y:S02]  /*6610*/  SHF.L.U32 R61, R71, 0x8, RZ ;  /* 0x00000008473d7819 */ /* 0x000fe400000006ff */
[----:B------:R-:W-:Y:S02]  /*6620*/  F2FP.SATFINITE.E4M3.F32.PACK_AB_MERGE_C R48, R67, R62, R48 ;  /* 0x0000003e4330723e */ /* 0x000fe40004807030 */
[----:B------:R-:W-:Y:S01]  /*6630*/  LOP3.LUT R65, R65, 0xff00, R66, 0xf8, !PT ;  /* 0x0000ff0041417812 */ /* 0x000fe200078ef842 */
[----:B------:R-:W-:Y:S01]  /*6640*/  IMAD.U32 R66, R63, 0x10000, RZ ;  /* 0x000100003f427824 */ /* 0x000fe200078e00ff */
[----:B------:R-:W-:Y:S01]  /*6650*/  LOP3.LUT R61, R64, 0xff00, R61, 0xf8, !PT ;  /* 0x0000ff00403d7812 */ /* 0x000fe200078ef83d */
[----:B------:R-:W-:-:S02]  /*6660*/  IMAD.MOV.U32 R63, RZ, RZ, R51 ;  /* 0x000000ffff3f7224 */ /* 0x000fc400078e0033 */
[----:B------:R-:W-:Y:S01]  /*6670*/  IMAD.U32 R64, R70, 0x10000, RZ ;  /* 0x0001000046407824 */ /* 0x000fe200078e00ff */
[----:B------:R-:W-:Y:S02]  /*6680*/  LOP3.LUT R65, R65, 0xff0000, R66, 0xf8, !PT ;  /* 0x00ff000041417812 */ /* 0x000fe400078ef842 */
[----:B------:R-:W-:Y:S02]  /*6690*/  F2FP.F16.E4M3.UNPACK_B R51, R63 ;  /* 0x0000003fff33723e */ /* 0x000fe400020006ff */
[----:B------:R-:W-:Y:S02]  /*66a0*/  LOP3.LUT R61, R61, 0xff0000, R64, 0xf8, !PT ;  /* 0x00ff00003d3d7812 */ /* 0x000fe400078ef840 */
[----:B------:R-:W-:Y:S01]  /*66b0*/  F2FP.F16.E4M3.UNPACK_B R71, R65.H1 ;  /* 0x00000041ff47723e */ /* 0x000fe200030006ff */
[--C-:B------:R-:W-:Y:S01]  /*66c0*/  HADD2.F32 R64, -RZ, R51.reuse.H1_H1 ;  /* 0x30000033ff407230 */ /* 0x100fe20000004100 */
[----:B------:R-:W-:Y:S01]  /*66d0*/  F2FP.F16.E4M3.UNPACK_B R66, R61.H1 ;  /* 0x0000003dff42723e */ /* 0x000fe200030006ff */
[----:B------:R-:W-:-:S02]  /*66e0*/  HADD2.F32 R51, -RZ, R51.H0_H0 ;  /* 0x20000033ff337230 */ /* 0x000fc40000004100 */
[----:B------:R-:W-:Y:S02]  /*66f0*/  HADD2.F32 R72, -RZ, R71.H0_H0 ;  /* 0x20000047ff487230 */ /* 0x000fe40000004100 */
[--C-:B------:R-:W-:Y:S02]  /*6700*/  HADD2.F32 R70, -RZ, R66.reuse.H0_H0 ;  /* 0x20000042ff467230 */ /* 0x100fe40000004100 */
[----:B------:R-:W-:Y:S02]  /*6710*/  HADD2.F32 R66, -RZ, R66.H1_H1 ;  /* 0x30000042ff427230 */ /* 0x000fe40000004100 */
[-C--:B------:R-:W-:Y:S01]  /*6720*/  FMUL.FTZ R74, R64, R72.reuse ;  /* 0x00000048404a7220 */ /* 0x080fe20000410000 */
[----:B------:R-:W-:-:S03]  /*6730*/  FMUL.FTZ R73, R51, R72 ;  /* 0x0000004833497220 */ /* 0x000fc60000410000 */
[-C--:B------:R-:W-:Y:S01]  /*6740*/  FFMA.FTZ R51, R51, R70.reuse, -R74 ;  /* 0x0000004633337223 */ /* 0x080fe2000001084a */
[----:B------:R-:W-:Y:S01]  /*6750*/  FFMA.FTZ R64, R64, R70, R73 ;  /* 0x0000004640407223 */ /* 0x000fe20000010049 */
[----:B------:R-:W-:Y:S02]  /*6760*/  F2FP.F16.E4M3.UNPACK_B R70, R63.H1 ;  /* 0x0000003fff46723e */ /* 0x000fe400030006ff */
[----:B------:R-:W-:Y:S01]  /*6770*/  MOV R63, R50 ;  /* 0x00000032003f7202 */ /* 0x000fe20000000f00 */
[----:B------:R-:W-:Y:S02]  /*6780*/  HADD2.F32 R50, -RZ, R71.H1_H1 ;  /* 0x30000047ff327230 */ /* 0x000fe40000004100 */
[--C-:B------:R-:W-:Y:S02]  /*6790*/  HADD2.F32 R71, -RZ, R70.reuse.H1_H1 ;  /* 0x30000046ff477230 */ /* 0x100fe40000004100 */
[----:B------:R-:W-:-:S03]  /*67a0*/  HADD2.F32 R70, -RZ, R70.H0_H0 ;  /* 0x20000046ff467230 */ /* 0x000fc60000004100 */
[CC--:B------:R-:W-:Y:S02]  /*67b0*/  FMUL.FTZ R73, R71.reuse, R50.reuse ;  /* 0x0000003247497220 */ /* 0x0c0fe40000410000 */
[C---:B------:R-:W-:Y:S02]  /*67c0*/  FMUL.FTZ R72, R70.reuse, R50 ;  /* 0x0000003246487220 */ /* 0x040fe40000410000 */
[-C--:B------:R-:W-:Y:S01]  /*67d0*/  FFMA.FTZ R50, R70, R66.reuse, -R73 ;  /* 0x0000004246327223 */ /* 0x080fe20000010849 */
[----:B------:R-:W-:Y:S01]  /*67e0*/  F2FP.F16.E4M3.UNPACK_B R73, R65 ;  /* 0x00000041ff49723e */ /* 0x000fe200020006ff */
[----:B------:R-:W-:Y:S01]  /*67f0*/  FFMA.FTZ R71, R71, R66, R72 ;  /* 0x0000004247477223 */ /* 0x000fe20000010048 */
[----:B------:R-:W-:Y:S02]  /*6800*/  F2FP.F16.E4M3.UNPACK_B R65, R63.H1 ;  /* 0x0000003fff41723e */ /* 0x000fe400030006ff */
[----:B------:R-:W-:Y:S01]  /*6810*/  F2FP.F16.E4M3.UNPACK_B R70, R61 ;  /* 0x0000003dff46723e */ /* 0x000fe200020006ff */
[----:B------:R-:W-:Y:S01]  /*6820*/  HADD2.F32 R61, -RZ, R73.H1_H1 ;  /* 0x30000049ff3d7230 */ /* 0x000fe20000004100 */
[----:B------:R-:W-:Y:S01]  /*6830*/  F2FP.F16.E4M3.UNPACK_B R63, R63 ;  /* 0x0000003fff3f723e */ /* 0x000fe200020006ff */
[--C-:B------:R-:W-:Y:S01]  /*6840*/  HADD2.F32 R66, -RZ, R65.reuse.H1_H1 ;  /* 0x30000041ff427230 */ /* 0x100fe20000004100 */
[----:B------:R-:W-:Y:S01]  /*6850*/  F2FP.SATFINITE.E4M3.F32.PACK_AB_MERGE_C R71, R71, R50, RZ ;  /* 0x000000324747723e */ /* 0x000fe200048070ff */
[----:B------:R-:W-:-:S02]  /*6860*/  HADD2.F32 R65, -RZ, R65.H0_H0 ;  /* 0x20000041ff417230 */ /* 0x000fc40000004100 */
[--C-:B------:R-:W-:Y:S02]  /*6870*/  HADD2.F32 R72, -RZ, R70.reuse.H1_H1 ;  /* 0x30000046ff487230 */ /* 0x100fe40000004100 */
[-C--:B------:R-:W-:Y:S01]  /*6880*/  FMUL.FTZ R74, R66, R61.reuse ;  /* 0x0000003d424a7220 */ /* 0x080fe20000410000 */
[----:B------:R-:W-:Y:S02]  /*6890*/  HADD2.F32 R70, -RZ, R70.H0_H0 ;  /* 0x20000046ff467230 */ /* 0x000fe40000004100 */
[C---:B------:R-:W-:Y:S01]  /*68a0*/  FMUL.FTZ R75, R65.reuse, R61 ;  /* 0x0000003d414b7220 */ /* 0x040fe20000410000 */
[----:B------:R-:W-:Y:S01]  /*68b0*/  F2FP.SATFINITE.E4M3.F32.PACK_AB_MERGE_C R51, R64, R51, R71 ;  /* 0x000000334033723e */ /* 0x000fe20004807047 */
[-C--:B------:R-:W-:Y:S01]  /*68c0*/  FFMA.FTZ R61, R65, R72.reuse, -R74 ;  /* 0x00000048413d7223 */ /* 0x080fe2000001084a */
[----:B------:R-:W-:Y:S02]  /*68d0*/  HADD2.F32 R65, -RZ, R63.H1_H1 ;  /* 0x3000003fff417230 */ /* 0x000fe40000004100 */
[----:B------:R-:W-:Y:S01]  /*68e0*/  FFMA.FTZ R74, R66, R72, R75 ;  /* 0x00000048424a7223 */ /* 0x000fe2000001004b */
[----:B------:R-:W-:-:S02]  /*68f0*/  HADD2.F32 R66, -RZ, R73.H0_H0 ;  /* 0x20000049ff427230 */ /* 0x000fc40000004100 */
[----:B------:R-:W-:Y:S02]  /*6900*/  HADD2.F32 R63, -RZ, R63.H0_H0 ;  /* 0x2000003fff3f7230 */ /* 0x000fe40000004100 */
[----:B------:R-:W-:Y:S01]  /*6910*/  F2FP.SATFINITE.E4M3.F32.PACK_AB_MERGE_C R61, R74, R61, RZ ;  /* 0x0000003d4a3d723e */ /* 0x000fe200048070ff */
[-C--:B------:R-:W-:Y:S02]  /*6920*/  FMUL.FTZ R72, R65, R66.reuse ;  /* 0x0000004241487220 */ /* 0x080fe40000410000 */
[C---:B------:R-:W-:Y:S02]  /*6930*/  FMUL.FTZ R66, R63.reuse, R66 ;  /* 0x000000423f427220 */ /* 0x040fe40000410000 */
[-C--:B------:R-:W-:Y:S02]  /*6940*/  FFMA.FTZ R72, R63, R70.reuse, -R72 ;  /* 0x000000463f487223 */ /* 0x080fe40000010848 */
[----:B------:R-:W-:-:S05]  /*6950*/  FFMA.FTZ R65, R65, R70, R66 ;  /* 0x0000004641417223 */ /* 0x000fca0000010042 */
[----:B------:R-:W-:-:S07]  /*6960*/  F2FP.SATFINITE.E4M3.F32.PACK_AB_MERGE_C R50, R65, R72, R61 ;  /* 0x000000484132723e */ /* 0x000fce000480703d */
.L_x_388:
[----:B------:R-:W-:Y:S05]  /*6970*/  BSYNC B2 ;  /* 0x0000000000027941 */ /* 0x000fea0003800000 */
.L_x_387:
[----:B------:R-:W-:Y:S02]  /*6980*/  ULDC.64 UR4, c[0x0][0x2e8] ;  /* 0x0000ba0000047ab9 */ /* 0x000fe40000000a00 */
[----:B------:R-:W-:-:S04]  /*6990*/  IADD3 R60, P2, P3, R43, UR4, R69 ;  /* 0x000000042b3c7c10 */ /* 0x000fc8000fb5e045 */
[----:B------:R-:W-:-:S05]  /*69a0*/  IADD3.X R61, R105, UR5, R68, P2, P3 ;  /* 0x00000005693d7c10 */ /* 0x000fca00097e6444 */
[----:B--2---:R2:W-:Y:S04]  /*69b0*/  STG.E.128 desc[UR42][R60.64], R48 ;  /* 0x000000303c007986 */ /* 0x0045e8000c101d2a */
.L_x_382:
[----:B------:R-:W-:Y:S05]  /*69c0*/  BSYNC B1 ;  /* 0x0000000000017941 */ /* 0x000fea0003800000 */
.L_x_381:
[----:B------:R-:W-:Y:S05]  /*69d0*/  @P4 BRA `(.L_x_389) ;  /* 0x0000005c00344947 */ /* 0x000fea0003800000 */
[----:B------:R-:W-:Y:S01]  /*69e0*/  IADD3 R120, P2, P3, R34, R120, R16 ;  /* 0x0000007822787210 */ /* 0x000fe20007b5e010 */
[----:B------:R-:W-:Y:S03]  /*69f0*/  BSSY B1, `(.L_x_390) ;  /* 0x0000078000017945 */ /* 0x000fe60003800000 */
[----:B------:R-:W-:Y:S01]  /*6a00*/  IADD3.X R85, R37, R85, R17, P2, P3 ;  /* 0x0000005525557210 */ /* 0x000fe200017e6411 */
[----:B------:R-:W-:Y:S08]  /*6a10*/  @P0 BRA `(.L_x_391) ;  /* 0x0000000400d40947 */ /* 0x000ff00003800000 */
[----:B0-2---:R0:W2:Y:S01]  /*6a20*/  LDS.128 R48, [R113+0x2b400] ;  /* 0x02b4000071307984 */ /* 0x0050a20000000c00 */
[----:B------:R-:W-:Y:S01]  /*6a30*/  ISETP.GE.AND P2, PT, R18, R84, PT ;  /* 0x000000541200720c */ /* 0x000fe20003f46270 */
[----:B------:R-:W-:-:S12]  /*6a40*/  BSSY B2, `(.L_x_392) ;  /* 0x000006e000027945 */ /* 0x000fd80003800000 */
[----:B0-----:R-:W-:Y:S05]  /*6a50*/  @P2 BRA `(.L_x_393) ;  /* 0x0000000400b02947 */ /* 0x001fea0003800000 */
[----:B--2---:R-:W-:Y:S01]  /*6a60*/  IMAD.MOV.U32 R60, RZ, RZ, R49 ;  /* 0x000000ffff3c7224 */ /* 0x004fe200078e0031 */
[----:B------:R-:W-:Y:S02]  /*6a70*/  F2FP.F16.E4M3.UNPACK_B R63, R123.H1 ;  /* 0x0000007bff3f723e */ /* 0x000fe400030006ff */
[----:B------:R-:W-:Y:S02]  /*6a80*/  F2FP.F16.E4M3.UNPACK_B R64, R122.H1 ;  /* 0x0000007aff40723e */ /* 0x000fe400030006ff */
[----:B------:R-:W-:Y:S01]  /*6a90*/  F2FP.F16.E4M3.UNPACK_B R49, R60 ;  /* 0x0000003cff31723e */ /* 0x000fe200020006ff */
[--C-:B------:R-:W-:Y:S01]  /*6aa0*/  HADD2.F32 R61, -RZ, R63.reuse.H0_H0 ;  /* 0x2000003fff3d7230 */ /* 0x100fe20000004100 */
[--C-:B------:R-:W-:Y:S01]  /*6ab0*/  SHF.R.U32.HI R69, RZ, 0x8, R57.reuse ;  /* 0x00000008ff457819 */ /* 0x100fe20000011639 */
[----:B------:R-:W-:Y:S01]  /*6ac0*/  HADD2.F32 R68, -RZ, R63.H1_H1 ;  /* 0x3000003fff447230 */ /* 0x000fe20000004100 */
[----:B------:R-:W-:Y:S01]  /*6ad0*/  LOP3.LUT R62, R57, 0xff0000ff, RZ, 0xc0, !PT ;  /* 0xff0000ff393e7812 */ /* 0x000fe200078ec0ff */
[--C-:B------:R-:W-:Y:S01]  /*6ae0*/  HADD2.F32 R56, -RZ, R49.reuse.H0_H0 ;  /* 0x20000031ff387230 */ /* 0x100fe20000004100 */
[----:B------:R-:W-:Y:S01]  /*6af0*/  SHF.R.U32.HI R58, RZ, 0x10, R57 ;  /* 0x00000010ff3a7819 */ /* 0x000fe20000011639 */
[----:B------:R-:W-:Y:S01]  /*6b00*/  HADD2.F32 R49, -RZ, R49.H1_H1 ;  /* 0x30000031ff317230 */ /* 0x000fe20000004100 */
[----:B------:R-:W-:Y:S01]  /*6b10*/  SHF.R.U32.HI R67, RZ, 0x8, R59 ;  /* 0x00000008ff437819 */ /* 0x000fe2000001163b */
[----:B------:R-:W-:-:S02]  /*6b20*/  HADD2.F32 R57, -RZ, R64.H0_H0 ;  /* 0x20000040ff397230 */ /* 0x000fc40000004100 */
[CC--:B------:R-:W-:Y:S01]  /*6b30*/  FMUL.FTZ R66, R56.reuse, R61.reuse ;  /* 0x0000003d38427220 */ /* 0x0c0fe20000410000 */
[----:B------:R-:W-:Y:S02]  /*6b40*/  HADD2.F32 R64, -RZ, R64.H1_H1 ;  /* 0x30000040ff407230 */ /* 0x000fe40000004100 */
[C---:B------:R-:W-:Y:S01]  /*6b50*/  FMUL.FTZ R65, R49.reuse, R61 ;  /* 0x0000003d31417220 */ /* 0x040fe20000410000 */
[----:B------:R-:W-:Y:S01]  /*6b60*/  SHF.R.U32.HI R61, RZ, 0x10, R59 ;  /* 0x00000010ff3d7819 */ /* 0x000fe2000001163b */
[----:B------:R-:W-:Y:S01]  /*6b70*/  FFMA.FTZ R49, R49, R57, R66 ;  /* 0x0000003931317223 */ /* 0x000fe20000010042 */
[----:B------:R-:W-:Y:S01]  /*6b80*/  F2FP.F16.E4M3.UNPACK_B R123, R123 ;  /* 0x0000007bff7b723e */ /* 0x000fe200020006ff */
[----:B------:R-:W-:Y:S01]  /*6b90*/  FFMA.FTZ R56, R56, R57, -R65 ;  /* 0x0000003938387223 */ /* 0x000fe20000010841 */
[----:B------:R-:W-:Y:S01]  /*6ba0*/  F2FP.F16.E4M3.UNPACK_B R57, R60.H1 ;  /* 0x0000003cff39723e */ /* 0x000fe200030006ff */
[----:B------:R-:W-:Y:S01]  /*6bb0*/  IMAD.SHL.U32 R65, R69, 0x100, RZ ;  /* 0x0000010045417824 */ /* 0x000fe200078e00ff */
[----:B------:R-:W-:Y:S01]  /*6bc0*/  LOP3.LUT R60, R59, 0xff0000ff, RZ, 0xc0, !PT ;  /* 0xff0000ff3b3c7812 */ /* 0x000fe200078ec0ff */
[----:B------:R-:W-:Y:S01]  /*6bd0*/  IMAD.MOV.U32 R59, RZ, RZ, R48 ;  /* 0x000000ffff3b7224 */ /* 0x000fe200078e0030 */
[----:B------:R-:W-:Y:S01]  /*6be0*/  F2FP.F16.E4M3.UNPACK_B R122, R122 ;  /* 0x0000007aff7a723e */ /* 0x000fe200020006ff */
[--C-:B------:R-:W-:Y:S01]  /*6bf0*/  HADD2.F32 R63, -RZ, R57.reuse.H1_H1 ;  /* 0x30000039ff3f7230 */ /* 0x100fe20000004100 */
[----:B------:R-:W-:Y:S01]  /*6c00*/  LOP3.LUT R66, R62, 0xff00, R65, 0xf8, !PT ;  /* 0x0000ff003e427812 */ /* 0x000fe200078ef841 */
[----:B------:R-:W-:Y:S01]  /*6c10*/  HADD2.F32 R57, -RZ, R57.H0_H0 ;  /* 0x20000039ff397230 */ /* 0x000fe20000004100 */
[----:B------:R-:W-:-:S02]  /*6c20*/  F2FP.F16.E4M3.UNPACK_B R62, R59.H1 ;  /* 0x0000003bff3e723e */ /* 0x000fc400030006ff */
[-C--:B------:R-:W-:Y:S01]  /*6c30*/  FMUL.FTZ R48, R63, R68.reuse ;  /* 0x000000443f307220 */ /* 0x080fe20000410000 */
[----:B------:R-:W-:Y:S01]  /*6c40*/  SHF.L.U32 R65, R67, 0x8, RZ ;  /* 0x0000000843417819 */ /* 0x000fe200000006ff */
[C---:B------:R-:W-:Y:S01]  /*6c50*/  FMUL.FTZ R68, R57.reuse, R68 ;  /* 0x0000004439447220 */ /* 0x040fe20000410000 */
[----:B------:R-:W-:Y:S02]  /*6c60*/  IMAD.U32 R67, R58, 0x10000, RZ ;  /* 0x000100003a437824 */ /* 0x000fe400078e00ff */
[-C--:B------:R-:W-:Y:S01]  /*6c70*/  FFMA.FTZ R48, R57, R64.reuse, -R48 ;  /* 0x0000004039307223 */ /* 0x080fe20000010830 */
[----:B------:R-:W-:Y:S01]  /*6c80*/  LOP3.LUT R69, R60, 0xff00, R65, 0xf8, !PT ;  /* 0x0000ff003c457812 */ /* 0x000fe200078ef841 */
[----:B------:R-:W-:Y:S01]  /*6c90*/  FFMA.FTZ R57, R63, R64, R68 ;  /* 0x000000403f397223 */ /* 0x000fe20000010044 */
[----:B------:R-:W-:Y:S01]  /*6ca0*/  HADD2.F32 R68, -RZ, R123.H1_H1 ;  /* 0x3000007bff447230 */ /* 0x000fe20000004100 */
[----:B------:R-:W-:Y:S01]  /*6cb0*/  LOP3.LUT R60, R66, 0xff0000, R67, 0xf8, !PT ;  /* 0x00ff0000423c7812 */ /* 0x000fe200078ef843 */
[----:B------:R-:W-:-:S02]  /*6cc0*/  HADD2.F32 R63, -RZ, R62.H0_H0 ;  /* 0x2000003eff3f7230 */ /* 0x000fc40000004100 */
[----:B------:R-:W-:Y:S01]  /*6cd0*/  HADD2.F32 R64, -RZ, R62.H1_H1 ;  /* 0x3000003eff407230 */ /* 0x000fe20000004100 */
[----:B------:R-:W-:Y:S01]  /*6ce0*/  F2FP.F16.E4M3.UNPACK_B R62, R59 ;  /* 0x0000003bff3e723e */ /* 0x000fe200020006ff */
[----:B------:R-:W-:Y:S02]  /*6cf0*/  HADD2.F32 R65, -RZ, R122.H1_H1 ;  /* 0x3000007aff417230 */ /* 0x000fe40000004100 */
[-C--:B------:R-:W-:Y:S01]  /*6d00*/  FMUL.FTZ R71, R63, R68.reuse ;  /* 0x000000443f477220 */ /* 0x080fe20000410000 */
[----:B------:R-:W-:Y:S02]  /*6d10*/  IMAD.U32 R66, R61, 0x10000, RZ ;  /* 0x000100003d427824 */ /* 0x000fe400078e00ff */
[C---:B------:R-:W-:Y:S01]  /*6d20*/  FMUL.FTZ R58, R64.reuse, R68 ;  /* 0x00000044403a7220 */ /* 0x040fe20000410000 */
[----:B------:R-:W-:Y:S02]  /*6d30*/  HADD2.F32 R123, -RZ, R123.H0_H0 ;  /* 0x2000007bff7b7230 */ /* 0x000fe40000004100 */
[----:B------:R-:W-:Y:S01]  /*6d40*/  FFMA.FTZ R59, R64, R65, R71 ;  /* 0x00000041403b7223 */ /* 0x000fe20000010047 */
[----:B------:R-:W-:-:S02]  /*6d50*/  HADD2.F32 R64, -RZ, R62.H1_H1 ;  /* 0x3000003eff407230 */ /* 0x000fc40000004100 */
[----:B------:R-:W-:Y:S01]  /*6d60*/  FFMA.FTZ R58, R63, R65, -R58 ;  /* 0x000000413f3a7223 */ /* 0x000fe2000001083a */
[----:B------:R-:W-:Y:S01]  /*6d70*/  HADD2.F32 R62, -RZ, R62.H0_H0 ;  /* 0x2000003eff3e7230 */ /* 0x000fe20000004100 */
[----:B------:R-:W-:Y:S01]  /*6d80*/  LOP3.LUT R63, R69, 0xff0000, R66, 0xf8, !PT ;  /* 0x00ff0000453f7812 */ /* 0x000fe200078ef842 */
[----:B------:R-:W-:Y:S02]  /*6d90*/  IMAD.MOV.U32 R65, RZ, RZ, R51 ;  /* 0x000000ffff417224 */ /* 0x000fe400078e0033 */
[-C--:B------:R-:W-:Y:S01]  /*6da0*/  FMUL.FTZ R51, R64, R123.reuse ;  /* 0x0000007b40337220 */ /* 0x080fe20000410000 */
[----:B------:R-:W-:Y:S02]  /*6db0*/  HADD2.F32 R67, -RZ, R122.H0_H0 ;  /* 0x2000007aff437230 */ /* 0x000fe40000004100 */
[C---:B------:R-:W-:Y:S01]  /*6dc0*/  FMUL.FTZ R123, R62.reuse, R123 ;  /* 0x0000007b3e7b7220 */ /* 0x040fe20000410000 */
[----:B------:R-:W-:Y:S02]  /*6dd0*/  F2FP.F16.E4M3.UNPACK_B R69, R63.H1 ;  /* 0x0000003fff45723e */ /* 0x000fe400030006ff */
[----:B------:R-:W-:Y:S01]  /*6de0*/  F2FP.F16.E4M3.UNPACK_B R61, R65 ;  /* 0x00000041ff3d723e */ /* 0x000fe200020006ff */
[-C--:B------:R-:W-:Y:S01]  /*6df0*/  FFMA.FTZ R51, R62, R67.reuse, -R51 ;  /* 0x000000433e337223 */ /* 0x080fe20000010833 */
[----:B------:R-:W-:Y:S01]  /*6e00*/  FFMA.FTZ R62, R64, R67, R123 ;  /* 0x00000043403e7223 */ /* 0x000fe2000001007b */
[----:B------:R-:W-:Y:S01]  /*6e10*/  F2FP.F16.E4M3.UNPACK_B R68, R60.H1 ;  /* 0x0000003cff44723e */ /* 0x000fe200030006ff */
[----:B------:R-:W-:Y:S01]  /*6e20*/  HADD2.F32 R66, -RZ, R69.H0_H0 ;  /* 0x20000045ff427230 */ /* 0x000fe20000004100 */
[----:B------:R-:W-:Y:S01]  /*6e30*/  F2FP.SATFINITE.E4M3.F32.PACK_AB_MERGE_C R57, R57, R48, RZ ;  /* 0x000000303939723e */ /* 0x000fe200048070ff */
[--C-:B------:R-:W-:Y:S01]  /*6e40*/  HADD2.F32 R64, -RZ, R61.reuse.H1_H1 ;  /* 0x3000003dff407230 */ /* 0x100fe20000004100 */
[----:B------:R-:W-:Y:S01]  /*6e50*/  F2FP.SATFINITE.E4M3.F32.PACK_AB_MERGE_C R58, R59, R58, RZ ;  /* 0x0000003a3b3a723e */ /* 0x000fe200048070ff */
[----:B------:R-:W-:Y:S01]  /*6e60*/  HADD2.F32 R61, -RZ, R61.H0_H0 ;  /* 0x2000003dff3d7230 */ /* 0x000fe20000004100 */
[----:B------:R-:W-:Y:S01]  /*6e70*/  F2FP.SATFINITE.E4M3.F32.PACK_AB_MERGE_C R49, R49, R56, R57 ;  /* 0x000000383131723e */ /* 0x000fe20004807039 */
[----:B------:R-:W-:-:S02]  /*6e80*/  HADD2.F32 R67, -RZ, R68.H0_H0 ;  /* 0x20000044ff437230 */ /* 0x000fc40000004100 */
[CC--:B------:R-:W-:Y:S01]  /*6e90*/  FMUL.FTZ R70, R64.reuse, R66.reuse ;  /* 0x0000004240467220 */ /* 0x0c0fe20000410000 */
[----:B------:R-:W-:Y:S02]  /*6ea0*/  HADD2.F32 R69, -RZ, R69.H1_H1 ;  /* 0x30000045ff457230 */ /* 0x000fe40000004100 */
[C---:B------:R-:W-:Y:S01]  /*6eb0*/  FMUL.FTZ R71, R61.reuse, R66 ;  /* 0x000000423d477220 */ /* 0x040fe20000410000 */
[----:B------:R-:W-:Y:S01]  /*6ec0*/  F2FP.F16.E4M3.UNPACK_B R66, R65.H1 ;  /* 0x00000041ff42723e */ /* 0x000fe200030006ff */
[-C--:B------:R-:W-:Y:S01]  /*6ed0*/  FFMA.FTZ R61, R61, R67.reuse, -R70 ;  /* 0x000000433d3d7223 */ /* 0x080fe20000010846 */
[----:B------:R-:W-:Y:S02]  /*6ee0*/  HADD2.F32 R68, -RZ, R68.H1_H1 ;  /* 0x30000044ff447230 */ /* 0x000fe40000004100 */
[----:B------:R-:W-:Y:S01]  /*6ef0*/  FFMA.FTZ R64, R64, R67, R71 ;  /* 0x0000004340407223 */ /* 0x000fe20000010047 */
[----:B------:R-:W-:Y:S01]  /*6f00*/  IMAD.MOV.U32 R65, RZ, RZ, R50 ;  /* 0x000000ffff417224 */ /* 0x000fe200078e0032 */
[----:B------:R-:W-:Y:S01]  /*6f10*/  F2FP.SATFINITE.E4M3.F32.PACK_AB_MERGE_C R51, R62, R51, R58 ;  /* 0x000000333e33723e */ /* 0x000fe2000480703a */
[----:B------:R-:W-:-:S02]  /*6f20*/  HADD2.F32 R67, -RZ, R66.H1_H1 ;  /* 0x30000042ff437230 */ /* 0x000fc40000004100 */
[----:B------:R-:W-:-:S03]  /*6f30*/  HADD2.F32 R66, -RZ, R66.H0_H0 ;  /* 0x20000042ff427230 */ /* 0x000fc60000004100 */
[CC--:B------:R-:W-:Y:S02]  /*6f40*/  FMUL.FTZ R71, R67.reuse, R69.reuse ;  /* 0x0000004543477220 */ /* 0x0c0fe40000410000 */
[C---:B------:R-:W-:Y:S01]  /*6f50*/  FMUL.FTZ R70, R66.reuse, R69 ;  /* 0x0000004542467220 */ /* 0x040fe20000410000 */
[----:B------:R-:W-:Y:S01]  /*6f60*/  F2FP.F16.E4M3.UNPACK_B R69, R63 ;  /* 0x0000003fff45723e */ /* 0x000fe200020006ff */
[-C--:B------:R-:W-:Y:S01]  /*6f70*/  FFMA.FTZ R50, R66, R68.reuse, -R71 ;  /* 0x0000004442327223 */ /* 0x080fe20000010847 */
[-C--:B------:R-:W-:Y:S01]  /*6f80*/  F2FP.F16.E4M3.UNPACK_B R66, R65.reuse.H1 ;  /* 0x00000041ff42723e */ /* 0x080fe200030006ff */
[----:B------:R-:W-:Y:S01]  /*6f90*/  FFMA.FTZ R63, R67, R68, R70 ;  /* 0x00000044433f7223 */ /* 0x000fe20000010046 */
[----:B------:R-:W-:Y:S01]  /*6fa0*/  F2FP.F16.E4M3.UNPACK_B R68, R60 ;  /* 0x0000003cff44723e */ /* 0x000fe200020006ff */
[----:B------:R-:W-:Y:S01]  /*6fb0*/  HADD2.F32 R70, -RZ, R69.H1_H1 ;  /* 0x30000045ff467230 */ /* 0x000fe20000004100 */
[----:B------:R-:W-:Y:S01]  /*6fc0*/  F2FP.F16.E4M3.UNPACK_B R65, R65 ;  /* 0x00000041ff41723e */ /* 0x000fe200020006ff */
[--C-:B------:R-:W-:Y:S01]  /*6fd0*/  HADD2.F32 R67, -RZ, R66.reuse.H1_H1 ;  /* 0x30000042ff437230 */ /* 0x100fe20000004100 */
[----:B------:R-:W-:Y:S01]  /*6fe0*/  F2FP.SATFINITE.E4M3.F32.PACK_AB_MERGE_C R63, R63, R50, RZ ;  /* 0x000000323f3f723e */ /* 0x000fe200048070ff */
[----:B------:R-:W-:-:S02]  /*6ff0*/  HADD2.F32 R66, -RZ, R66.H0_H0 ;  /* 0x20000042ff427230 */ /* 0x000fc40000004100 */
[--C-:B------:R-:W-:Y:S02]  /*7000*/  HADD2.F32 R60, -RZ, R68.reuse.H1_H1 ;  /* 0x30000044ff3c7230 */ /* 0x100fe40000004100 */
[CC--:B------:R-:W-:Y:S01]  /*7010*/  FMUL.FTZ R71, R67.reuse, R70.reuse ;  /* 0x0000004643477220 */ /* 0x0c0fe20000410000 */
[----:B------:R-:W-:Y:S02]  /*7020*/  HADD2.F32 R69, -RZ, R69.H0_H0 ;  /* 0x20000045ff457230 */ /* 0x000fe40000004100 */
[C---:B------:R-:W-:Y:S01]  /*7030*/  FMUL.FTZ R70, R66.reuse, R70 ;  /* 0x0000004642467220 */ /* 0x040fe20000410000 */
[----:B------:R-:W-:Y:S02]  /*7040*/  HADD2.F32 R68, -RZ, R68.H0_H0 ;  /* 0x20000044ff447230 */ /* 0x000fe40000004100 */
[-C--:B------:R-:W-:Y:S01]  /*7050*/  FFMA.FTZ R71, R66, R60.reuse, -R71 ;  /* 0x0000003c42477223 */ /* 0x080fe20000010847 */
[----:B------:R-:W-:Y:S01]  /*7060*/  F2FP.SATFINITE.E4M3.F32.PACK_AB_MERGE_C R61, R64, R61, R63 ;  /* 0x0000003d403d723e */ /* 0x000fe2000480703f */
[----:B------:R-:W-:Y:S01]  /*7070*/  FFMA.FTZ R70, R67, R60, R70 ;  /* 0x0000003c43467223 */ /* 0x000fe20000010046 */
[----:B------:R-:W-:-:S02]  /*7080*/  HADD2.F32 R60, -RZ, R65.H1_H1 ;  /* 0x30000041ff3c7230 */ /* 0x000fc40000004100 */
[----:B------:R-:W-:Y:S02]  /*7090*/  HADD2.F32 R65, -RZ, R65.H0_H0 ;  /* 0x20000041ff417230 */ /* 0x000fe40000004100 */
[----:B------:R-:W-:Y:S01]  /*70a0*/  F2FP.SATFINITE.E4M3.F32.PACK_AB_MERGE_C R70, R70, R71, RZ ;  /* 0x000000474646723e */ /* 0x000fe200048070ff */
[CC--:B------:R-:W-:Y:S02]  /*70b0*/  FMUL.FTZ R48, R60.reuse, R69.reuse ;  /* 0x000000453c307220 */ /* 0x0c0fe40000410000 */
[C---:B------:R-:W-:Y:S02]  /*70c0*/  FMUL.FTZ R69, R65.reuse, R69 ;  /* 0x0000004541457220 */ /* 0x040fe40000410000 */
[-C--:B------:R-:W-:Y:S02]  /*70d0*/  FFMA.FTZ R48, R65, R68.reuse, -R48 ;  /* 0x0000004441307223 */ /* 0x080fe40000010830 */
[----:B------:R-:W-:-:S05]  /*70e0*/  FFMA.FTZ R69, R60, R68, R69 ;  /* 0x000000443c457223 */ /* 0x000fca0000010045 */
[----:B------:R-:W-:Y:S02]  /*70f0*/  F2FP.SATFINITE.E4M3.F32.PACK_AB_MERGE_C R50, R69, R48, R70 ;  /* 0x000000304532723e */ /* 0x000fe40004807046 */
[----:B------:R-:W-:Y:S01]  /*7100*/  MOV R48, R51 ;  /* 0x0000003300307202 */ /* 0x000fe20000000f00 */
[----:B------:R-:W-:-:S07]  /*7110*/  IMAD.MOV.U32 R51, RZ, RZ, R61 ;  /* 0x000000ffff337224 */ /* 0x000fce00078e003d */
.L_x_393:
[----:B------:R-:W-:Y:S05]  /*7120*/  BSYNC B2 ;  /* 0x0000000000027941 */ /* 0x000fea0003800000 */
.L_x_392:
[----:B------:R-:W-:Y:S02]  /*7130*/  ULDC.64 UR4, c[0x0][0x2e8] ;  /* 0x0000ba0000047ab9 */ /* 0x000fe40000000a00 */
[----:B------:R-:W-:-:S04]  /*7140*/  IADD3 R56, P2, P3, R120, UR4, R102 ;  /* 0x0000000478387c10 */ /* 0x000fc8000fb5e066 */
[----:B------:R-:W-:-:S05]  /*7150*/  IADD3.X R57, R85, UR5, R42, P2, P3 ;  /* 0x0000000555397c10 */ /* 0x000fca00097e642a */
[----:B--2---:R3:W-:Y:S04]  /*7160*/  STG.E.128 desc[UR42][R56.64], R48 ;  /* 0x0000003038007986 */ /* 0x0047e8000c101d2a */
.L_x_391:
[----:B------:R-:W-:Y:S05]  /*7170*/  BSYNC B1 ;  /* 0x0000000000017941 */ /* 0x000fea0003800000 */
.L_x_390:
[----:B------:R-:W-:Y:S05]  /*7180*/  @P1 BRA `(.L_x_389) ;  /* 0x0000005400481947 */ /* 0x000fea0003800000 */
[----:B0-23--:R0:W2:Y:S01]  /*7190*/  LDS.128 R48, [R113+0x2f400] ;  /* 0x02f4000071307984 */ /* 0x00d0a20000000c00 */
[----:B------:R-:W-:Y:S01]  /*71a0*/  ISETP.GE.AND P2, PT, R233, R84, PT ;  /* 0x00000054e900720c */ /* 0x000fe20003f46270 */
[----:B------:R-:W-:-:S12]  /*71b0*/  BSSY B1, `(.L_x_394) ;  /* 0x0000069000017945 */ /* 0x000fd80003800000 */
[----:B0-----:R-:W-:Y:S05]  /*71c0*/  @P2 BRA `(.L_x_395) ;  /* 0x00000004009c2947 */ /* 0x001fea0003800000 */
[----:B------:R-:W-:Y:S02]  /*71d0*/  SHF.R.U32.HI R52, RZ, 0x8, R53 ;  /* 0x00000008ff347819 */ /* 0x000fe40000011635 */
[--C-:B------:R-:W-:Y:S02]  /*71e0*/  SHF.R.U32.HI R54, RZ, 0x8, R55.reuse ;  /* 0x00000008ff367819 */ /* 0x100fe40000011637 */
[----:B------:R-:W-:Y:S01]  /*71f0*/  SHF.R.U32.HI R57, RZ, 0x10, R55 ;  /* 0x00000010ff397819 */ /* 0x000fe20000011637 */
[----:B------:R-:W-:Y:S01]  /*7200*/  IMAD.SHL.U32 R52, R52, 0x100, RZ ;  /* 0x0000010034347824 */ /* 0x000fe200078e00ff */
[----:B------:R-:W-:Y:S01]  /*7210*/  LOP3.LUT R56, R55, 0xff0000ff, RZ, 0xc0, !PT ;  /* 0xff0000ff37387812 */ /* 0x000fe200078ec0ff */
[----:B------:R-:W-:Y:S01]  /*7220*/  IMAD.SHL.U32 R55, R54, 0x100, RZ ;  /* 0x0000010036377824 */ /* 0x000fe200078e00ff */
[----:B------:R-:W-:Y:S01]  /*7230*/  SHF.R.U32.HI R59, RZ, 0x10, R53 ;  /* 0x00000010ff3b7819 */ /* 0x000fe20000011635 */
[----:B--2---:R-:W-:Y:S01]  /*7240*/  IMAD.MOV.U32 R54, RZ, RZ, R48 ;  /* 0x000000ffff367224 */ /* 0x004fe200078e0030 */
[----:B------:R-:W-:-:S02]  /*7250*/  LOP3.LUT R53, R53, 0xff0000ff, RZ, 0xc0, !PT ;  /* 0xff0000ff35357812 */ /* 0x000fc400078ec0ff */
[----:B------:R-:W-:Y:S01]  /*7260*/  LOP3.LUT R58, R56, 0xff00, R55, 0xf8, !PT ;  /* 0x0000ff00383a7812 */ /* 0x000fe200078ef837 */
[----:B------:R-:W-:Y:S01]  /*7270*/  IMAD.U32 R55, R57, 0x10000, RZ ;  /* 0x0001000039377824 */ /* 0x000fe200078e00ff */
[----:B------:R-:W-:Y:S02]  /*7280*/  LOP3.LUT R53, R53, 0xff00, R52, 0xf8, !PT ;  /* 0x0000ff0035357812 */ /* 0x000fe400078ef834 */
[----:B------:R-:W-:Y:S02]  /*7290*/  SHF.L.U32 R52, R59, 0x10, RZ ;  /* 0x000000103b347819 */ /* 0x000fe400000006ff */
[----:B------:R-:W-:Y:S02]  /*72a0*/  F2FP.F16.E4M3.UNPACK_B R56, R87.H1 ;  /* 0x00000057ff38723e */ /* 0x000fe400030006ff */
[-C--:B------:R-:W-:Y:S02]  /*72b0*/  F2FP.F16.E4M3.UNPACK_B R48, R49.reuse ;  /* 0x00000031ff30723e */ /* 0x080fe400020006ff */
[----:B------:R-:W-:Y:S01]  /*72c0*/  LOP3.LUT R52, R53, 0xff0000, R52, 0xf8, !PT ;  /* 0x00ff000035347812 */ /* 0x000fe200078ef834 */
[----:B------:R-:W-:Y:S01]  /*72d0*/  HADD2.F32 R60, -RZ, R56.H0_H0 ;  /* 0x20000038ff3c7230 */ /* 0x000fe20000004100 */
[----:B------:R-:W-:Y:S01]  /*72e0*/  LOP3.LUT R53, R58, 0xff0000, R55, 0xf8, !PT ;  /* 0x00ff00003a357812 */ /* 0x000fe200078ef837 */
[--C-:B------:R-:W-:Y:S01]  /*72f0*/  HADD2.F32 R55, -RZ, R48.reuse.H1_H1 ;  /* 0x30000030ff377230 */ /* 0x100fe20000004100 */
[----:B------:R-:W-:Y:S01]  /*7300*/  F2FP.F16.E4M3.UNPACK_B R58, R86.H1 ;  /* 0x00000056ff3a723e */ /* 0x000fe200030006ff */
[----:B------:R-:W-:Y:S01]  /*7310*/  HADD2.F32 R48, -RZ, R48.H0_H0 ;  /* 0x20000030ff307230 */ /* 0x000fe20000004100 */
[----:B------:R-:W-:Y:S01]  /*7320*/  F2FP.F16.E4M3.UNPACK_B R49, R49.H1 ;  /* 0x00000031ff31723e */ /* 0x000fe200030006ff */
[----:B------:R-:W-:-:S02]  /*7330*/  HADD2.F32 R61, -RZ, R56.H1_H1 ;  /* 0x30000038ff3d7230 */ /* 0x000fc40000004100 */
[CC--:B------:R-:W-:Y:S01]  /*7340*/  FMUL.FTZ R63, R55.reuse, R60.reuse ;  /* 0x0000003c373f7220 */ /* 0x0c0fe20000410000 */
[--C-:B------:R-:W-:Y:S02]  /*7350*/  HADD2.F32 R59, -RZ, R58.reuse.H0_H0 ;  /* 0x2000003aff3b7230 */ /* 0x100fe40000004100 */
[C---:B------:R-:W-:Y:S01]  /*7360*/  FMUL.FTZ R60, R48.reuse, R60 ;  /* 0x0000003c303c7220 */ /* 0x040fe20000410000 */
[--C-:B------:R-:W-:Y:S01]  /*7370*/  HADD2.F32 R57, -RZ, R49.reuse.H1_H1 ;  /* 0x30000031ff397230 */ /* 0x100fe20000004100 */
[----:B------:R-:W-:Y:S01]  /*7380*/  F2FP.F16.E4M3.UNPACK_B R87, R87 ;  /* 0x00000057ff57723e */ /* 0x000fe200020006ff */
[----:B------:R-:W-:Y:S02]  /*7390*/  HADD2.F32 R56, -RZ, R49.H0_H0 ;  /* 0x20000031ff387230 */ /* 0x000fe40000004100 */
[-C--:B------:R-:W-:Y:S01]  /*73a0*/  FFMA.FTZ R48, R48, R59.reuse, -R63 ;  /* 0x0000003b30307223 */ /* 0x080fe2000001083f */
[----:B------:R-:W-:Y:S02]  /*73b0*/  HADD2.F32 R58, -RZ, R58.H1_H1 ;  /* 0x3000003aff3a7230 */ /* 0x000fe40000004100 */
[----:B------:R-:W-:Y:S01]  /*73c0*/  FFMA.FTZ R49, R55, R59, R60 ;  /* 0x0000003b37317223 */ /* 0x000fe2000001003c */
[-C--:B------:R-:W-:Y:S01]  /*73d0*/  FMUL.FTZ R63, R57, R61.reuse ;  /* 0x0000003d393f7220 */ /* 0x080fe20000410000 */
[----:B------:R-:W-:Y:S01]  /*73e0*/  FMUL.FTZ R62, R56, R61 ;  /* 0x0000003d383e7220 */ /* 0x000fe20000410000 */
[----:B------:R-:W-:Y:S01]  /*73f0*/  F2FP.F16.E4M3.UNPACK_B R55, R54.H1 ;  /* 0x00000036ff37723e */ /* 0x000fe200030006ff */
[----:B------:R-:W-:-:S02]  /*7400*/  HADD2.F32 R59, -RZ, R87.H1_H1 ;  /* 0x30000057ff3b7230 */ /* 0x000fc40000004100 */
[-C--:B------:R-:W-:Y:S01]  /*7410*/  FFMA.FTZ R63, R56, R58.reuse, -R63 ;  /* 0x0000003a383f7223 */ /* 0x080fe2000001083f */
[----:B------:R-:W-:Y:S01]  /*7420*/  FFMA.FTZ R64, R57, R58, R62 ;  /* 0x0000003a39407223 */ /* 0x000fe2000001003e */
[----:B------:R-:W-:Y:S01]  /*7430*/  F2FP.F16.E4M3.UNPACK_B R54, R54 ;  /* 0x00000036ff36723e */ /* 0x000fe200020006ff */
[--C-:B------:R-:W-:Y:S01]  /*7440*/  HADD2.F32 R58, -RZ, R55.reuse.H1_H1 ;  /* 0x30000037ff3a7230 */ /* 0x100fe20000004100 */
[----:B------:R-:W-:Y:S01]  /*7450*/  F2FP.F16.E4M3.UNPACK_B R86, R86 ;  /* 0x00000056ff56723e */ /* 0x000fe200020006ff */
[----:B------:R-:W-:Y:S01]  /*7460*/  HADD2.F32 R57, -RZ, R55.H0_H0 ;  /* 0x20000037ff397230 */ /* 0x000fe20000004100 */
[----:B------:R-:W-:Y:S01]  /*7470*/  F2FP.F16.E4M3.UNPACK_B R65, R53.H1 ;  /* 0x00000035ff41723e */ /* 0x000fe200030006ff */
[--C-:B------:R-:W-:Y:S02]  /*7480*/  HADD2.F32 R55, -RZ, R54.reuse.H0_H0 ;  /* 0x20000036ff377230 */ /* 0x100fe40000004100 */
[----:B------:R-:W-:Y:S01]  /*7490*/  FMUL.FTZ R62, R58, R59 ;  /* 0x0000003b3a3e7220 */ /* 0x000fe20000410000 */
[----:B------:R-:W-:-:S02]  /*74a0*/  HADD2.F32 R56, -RZ, R54.H1_H1 ;  /* 0x30000036ff387230 */ /* 0x000fc40000004100 */
[----:B------:R-:W-:Y:S01]  /*74b0*/  FMUL.FTZ R59, R57, R59 ;  /* 0x0000003b393b7220 */ /* 0x000fe20000410000 */
[----:B------:R-:W-:Y:S01]  /*74c0*/  HADD2.F32 R87, -RZ, R87.H0_H0 ;  /* 0x20000057ff577230 */ /* 0x000fe20000004100 */
[----:B------:R-:W-:Y:S01]  /*74d0*/  F2FP.F16.E4M3.UNPACK_B R61, R52 ;  /* 0x00000034ff3d723e */ /* 0x000fe200020006ff */
[--C-:B------:R-:W-:Y:S02]  /*74e0*/  HADD2.F32 R54, -RZ, R86.reuse.H1_H1 ;  /* 0x30000056ff367230 */ /* 0x100fe40000004100 */
[----:B------:R-:W-:Y:S02]  /*74f0*/  HADD2.F32 R86, -RZ, R86.H0_H0 ;  /* 0x20000056ff567230 */ /* 0x000fe40000004100 */
[-C--:B------:R-:W-:Y:S01]  /*7500*/  FMUL.FTZ R60, R56, R87.reuse ;  /* 0x00000057383c7220 */ /* 0x080fe20000410000 */
[----:B------:R-:W-:Y:S01]  /*7510*/  FMUL.FTZ R87, R55, R87 ;  /* 0x0000005737577220 */ /* 0x000fe20000410000 */
[-C--:B------:R-:W-:Y:S01]  /*7520*/  FFMA.FTZ R58, R58, R54.reuse, R59 ;  /* 0x000000363a3a7223 */ /* 0x080fe2000001003b */
[----:B------:R-:W-:Y:S01]  /*7530*/  FFMA.FTZ R57, R57, R54, -R62 ;  /* 0x0000003639397223 */ /* 0x000fe2000001083e */
[----:B------:R-:W-:Y:S01]  /*7540*/  F2FP.F16.E4M3.UNPACK_B R59, R51.H1 ;  /* 0x00000033ff3b723e */ /* 0x000fe200030006ff */
[-C--:B------:R-:W-:Y:S01]  /*7550*/  FFMA.FTZ R54, R55, R86.reuse, -R60 ;  /* 0x0000005637367223 */ /* 0x080fe2000001083c */
[----:B------:R-:W-:Y:S01]  /*7560*/  FFMA.FTZ R55, R56, R86, R87 ;  /* 0x0000005638377223 */ /* 0x000fe20000010057 */
[----:B------:R-:W-:Y:S01]  /*7570*/  F2FP.SATFINITE.E4M3.F32.PACK_AB_MERGE_C R56, R64, R63, RZ ;  /* 0x0000003f4038723e */ /* 0x000fe200048070ff */
[----:B------:R-:W-:Y:S01]  /*7580*/  HADD2.F32 R67, -RZ, R65.H1_H1 ;  /* 0x30000041ff437230 */ /* 0x000fe20000004100 */
[----:B------:R-:W-:Y:S01]  /*7590*/  F2FP.SATFINITE.E4M3.F32.PACK_AB_MERGE_C R57, R58, R57, RZ ;  /* 0x000000393a39723e */ /* 0x000fe200048070ff */
[--C-:B------:R-:W-:Y:S01]  /*75a0*/  HADD2.F32 R60, -RZ, R59.reuse.H0_H0 ;  /* 0x2000003bff3c7230 */ /* 0x100fe20000004100 */
[----:B------:R-:W-:Y:S01]  /*75b0*/  F2FP.F16.E4M3.UNPACK_B R62, R52.H1 ;  /* 0x00000034ff3e723e */ /* 0x000fe200030006ff */
[----:B------:R-:W-:Y:S01]  /*75c0*/  HADD2.F32 R59, -RZ, R59.H1_H1 ;  /* 0x3000003bff3b7230 */ /* 0x000fe20000004100 */
[----:B------:R-:W-:Y:S01]  /*75d0*/  F2FP.F16.E4M3.UNPACK_B R58, R50.H1 ;  /* 0x00000032ff3a723e */ /* 0x000fe200030006ff */
[----:B------:R-:W-:Y:S01]  /*75e0*/  HADD2.F32 R65, -RZ, R65.H0_H0 ;  /* 0x20000041ff417230 */ /* 0x000fe20000004100 */
[----:B------:R-:W-:Y:S01]  /*75f0*/  F2FP.F16.E4M3.UNPACK_B R64, R53 ;  /* 0x00000035ff40723e */ /* 0x000fe200020006ff */
[----:B------:R-:W-:-:S02]  /*7600*/  HADD2.F32 R63, -RZ, R62.H1_H1 ;  /* 0x3000003eff3f7230 */ /* 0x000fc40000004100 */
[-C--:B------:R-:W-:Y:S01]  /*7610*/  FMUL.FTZ R69, R59, R67.reuse ;  /* 0x000000433b457220 */ /* 0x080fe20000410000 */
[----:B------:R-:W-:Y:S02]  /*7620*/  HADD2.F32 R53, -RZ, R58.H1_H1 ;  /* 0x3000003aff357230 */ /* 0x000fe40000004100 */
[C---:B------:R-:W-:Y:S01]  /*7630*/  FMUL.FTZ R68, R60.reuse, R67 ;  /* 0x000000433c447220 */ /* 0x040fe20000410000 */
[----:B------:R-:W-:Y:S02]  /*7640*/  HADD2.F32 R66, -RZ, R64.H1_H1 ;  /* 0x30000040ff427230 */ /* 0x000fe40000004100 */
[----:B------:R-:W-:Y:S01]  /*7650*/  FFMA.FTZ R52, R60, R63, -R69 ;  /* 0x0000003f3c347223 */ /* 0x000fe20000010845 */
[----:B------:R-:W-:Y:S01]  /*7660*/  HADD2.F32 R58, -RZ, R58.H0_H0 ;  /* 0x2000003aff3a7230 */ /* 0x000fe20000004100 */
[----:B------:R-:W-:Y:S01]  /*7670*/  F2FP.F16.E4M3.UNPACK_B R51, R51 ;  /* 0x00000033ff33723e */ /* 0x000fe200020006ff */
[----:B------:R-:W-:Y:S02]  /*7680*/  HADD2.F32 R60, -RZ, R61.H1_H1 ;  /* 0x3000003dff3c7230 */ /* 0x000fe40000004100 */
[----:B------:R-:W-:Y:S01]  /*7690*/  FMUL.FTZ R67, R53, R66 ;  /* 0x0000004235437220 */ /* 0x000fe20000410000 */
[----:B------:R-:W-:Y:S01]  /*76a0*/  F2FP.F16.E4M3.UNPACK_B R50, R50 ;  /* 0x00000032ff32723e */ /* 0x000fe200020006ff */
[----:B------:R-:W-:Y:S01]  /*76b0*/  FMUL.FTZ R66, R58, R66 ;  /* 0x000000423a427220 */ /* 0x000fe20000410000 */
[----:B------:R-:W-:-:S02]  /*76c0*/  HADD2.F32 R64, -RZ, R64.H0_H0 ;  /* 0x20000040ff407230 */ /* 0x000fc40000004100 */
[-C--:B------:R-:W-:Y:S01]  /*76d0*/  FFMA.FTZ R67, R58, R60.reuse, -R67 ;  /* 0x0000003c3a437223 */ /* 0x080fe20000010843 */
[--C-:B------:R-:W-:Y:S02]  /*76e0*/  HADD2.F32 R58, -RZ, R51.reuse.H1_H1 ;  /* 0x30000033ff3a7230 */ /* 0x100fe40000004100 */
[----:B------:R-:W-:Y:S01]  /*76f0*/  FFMA.FTZ R66, R53, R60, R66 ;  /* 0x0000003c35427223 */ /* 0x000fe20000010042 */
[----:B------:R-:W-:Y:S02]  /*7700*/  HADD2.F32 R53, -RZ, R51.H0_H0 ;  /* 0x20000033ff357230 */ /* 0x000fe40000004100 */
[----:B------:R-:W-:Y:S01]  /*7710*/  FFMA.FTZ R63, R59, R63, R68 ;  /* 0x0000003f3b3f7223 */ /* 0x000fe20000010044 */
[--C-:B------:R-:W-:Y:S02]  /*7720*/  HADD2.F32 R51, -RZ, R50.reuse.H0_H0 ;  /* 0x20000032ff337230 */ /* 0x100fe40000004100 */
[----:B------:R-:W-:Y:S01]  /*7730*/  FMUL.FTZ R68, R58, R65 ;  /* 0x000000413a447220 */ /* 0x000fe20000410000 */
[----:B------:R-:W-:-:S02]  /*7740*/  HADD2.F32 R50, -RZ, R50.H1_H1 ;  /* 0x30000032ff327230 */ /* 0x000fc40000004100 */
[----:B------:R-:W-:Y:S01]  /*7750*/  FMUL.FTZ R65, R53, R65 ;  /* 0x0000004135417220 */ /* 0x000fe20000410000 */
[----:B------:R-:W-:Y:S02]  /*7760*/  HADD2.F32 R62, -RZ, R62.H0_H0 ;  /* 0x2000003eff3e7230 */ /* 0x000fe40000004100 */
[-C--:B------:R-:W-:Y:S01]  /*7770*/  FMUL.FTZ R59, R51, R64.reuse ;  /* 0x00000040333b7220 */ /* 0x080fe20000410000 */
[----:B------:R-:W-:Y:S02]  /*7780*/  HADD2.F32 R61, -RZ, R61.H0_H0 ;  /* 0x2000003dff3d7230 */ /* 0x000fe40000004100 */
[----:B------:R-:W-:Y:S01]  /*7790*/  FMUL.FTZ R60, R50, R64 ;  /* 0x00000040323c7220 */ /* 0x000fe20000410000 */
[----:B------:R-:W-:Y:S01]  /*77a0*/  F2FP.SATFINITE.E4M3.F32.PACK_AB_MERGE_C R66, R66, R67, RZ ;  /* 0x000000434242723e */ /* 0x000fe200048070ff */
[-C--:B------:R-:W-:Y:S01]  /*77b0*/  FFMA.FTZ R68, R53, R62.reuse, -R68 ;  /* 0x0000003e35447223 */ /* 0x080fe20000010844 */
[----:B------:R-:W-:Y:S01]  /*77c0*/  FFMA.FTZ R65, R58, R62, R65 ;  /* 0x0000003e3a417223 */ /* 0x000fe20000010041 */
[-C--:B------:R-:W-:Y:S01]  /*77d0*/  FFMA.FTZ R60, R51, R61.reuse, -R60 ;  /* 0x0000003d333c7223 */ /* 0x080fe2000001083c */
[----:B------:R-:W-:Y:S01]  /*77e0*/  FFMA.FTZ R59, R50, R61, R59 ;  /* 0x0000003d323b7223 */ /* 0x000fe2000001003b */
[----:B------:R-:W-:-:S02]  /*77f0*/  F2FP.SATFINITE.E4M3.F32.PACK_AB_MERGE_C R52, R63, R52, RZ ;  /* 0x000000343f34723e */ /* 0x000fc400048070ff */
[----:B------:R-:W-:Y:S02]  /*7800*/  F2FP.SATFINITE.E4M3.F32.PACK_AB_MERGE_C R49, R49, R48, R56 ;  /* 0x000000303131723e */ /* 0x000fe40004807038 */
[----:B------:R-:W-:Y:S02]  /*7810*/  F2FP.SATFINITE.E4M3.F32.PACK_AB_MERGE_C R48, R55, R54, R57 ;  /* 0x000000363730723e */ /* 0x000fe40004807039 */
[----:B------:R-:W-:Y:S02]  /*7820*/  F2FP.SATFINITE.E4M3.F32.PACK_AB_MERGE_C R50, R59, R60, R66 ;  /* 0x0000003c3b32723e */ /* 0x000fe40004807042 */
[----:B------:R-:W-:-:S07]  /*7830*/  F2FP.SATFINITE.E4M3.F32.PACK_AB_MERGE_C R51, R65, R68, R52 ;  /* 0x000000444133723e */ /* 0x000fce0004807034 */
.L_x_395:
[----:B------:R-:W-:Y:S05]  /*7840*/  BSYNC B1 ;  /* 0x0000000000017941 */ /* 0x000fea0003800000 */
.L_x_394:
[----:B------:R-:W-:Y:S02]  /*7850*/  ULDC.64 UR4, c[0x0][0x2e8] ;  /* 0x0000ba0000047ab9 */ /* 0x000fe40000000a00 */
[----:B------:R-:W-:-:S04]  /*7860*/  IADD3 R52, P2, P3, R43, UR4, R120 ;  /* 0x000000042b347c10 */ /* 0x000fc8000fb5e078 */
[----:B------:R-:W-:-:S05]  /*7870*/  IADD3.X R53, R105, UR5, R85, P2, P3 ;  /* 0x0000000569357c10 */ /* 0x000fca00097e6455 */
[----:B--2---:R4:W-:Y:S01]  /*7880*/  STG.E.128 desc[UR42][R52.64], R48 ;  /* 0x0000003034007986 */ /* 0x0049e2000c101d2a */
[----:B------:R-:W-:Y:S05]  /*7890*/  BRA `(.L_x_389) ;  /* 0x0000004c00847947 */ /* 0x000fea0003800000 */
.L_x_353:
[C---:B------:R-:W-:Y:S01]  /*78a0*/  ISETP.GE.AND P5, PT, R23.reuse, R116, PT ;  /* 0x000000741700720c */ /* 0x040fe20003fa6270 */
[C---:B------:R-:W-:Y:S01]  /*78b0*/  VIADD R52, R23.reuse, 0x60 ;  /* 0x0000006017347836 */ /* 0x040fe20000000000 */
[----:B------:R-:W-:Y:S01]  /*78c0*/  P2R R60, PR, RZ, 0x1 ;  /* 0x00000001ff3c7803 */ /* 0x000fe20000000000 */
[----:B------:R-:W-:Y:S01]  /*78d0*/  VIADD R61, R23, 0x20 ;  /* 0x00000020173d7836 */ /* 0x000fe20000000000 */
[----:B------:R-:W-:-:S13]  /*78e0*/  ISETP.GE.OR P5, PT, R16, R84, P5 ;  /* 0x000000541000720c */ /* 0x000fda0002fa6670 */
[----:B------:R-:W1:Y:S08]  /*78f0*/  @!P5 LDC.64 R56, c[0x0][0x3e8] ;  /* 0x0000fa00ff38db82 */ /* 0x000e700000000a00 */
[----:B0-----:R-:W0:Y:S01]  /*7900*/  @!P5 LDC.64 R58, c[0x0][0x400] ;  /* 0x00010000ff3adb82 */ /* 0x001e220000000a00 */
[----:B-1----:R-:W-:-:S04]  /*7910*/  @!P5 IADD3 R56, P2, P3, R96, R56, R48 ;  /* 0x000000386038d210 */ /* 0x002fc80007b5e030 */
[----:B------:R-:W-:Y:S02]  /*7920*/  @!P5 IADD3.X R57, R39, R57, R87, P2, P3 ;  /* 0x000000392739d210 */ /* 0x000fe400017e6457 */
[----:B------:R-:W-:-:S04]  /*7930*/  ISETP.GE.AND P2, PT, R52, R116, PT ;  /* 0x000000743400720c */ /* 0x000fc80003f46270 */
[----:B------:R-:W-:-:S13]  /*7940*/  ISETP.GE.OR P2, PT, R16, R84, P2 ;  /* 0x000000541000720c */ /* 0x000fda0001746670 */
[----:B------:R-:W1:Y:S01]  /*7950*/  @!P2 LDC.64 R52, c[0x0][0x3f8] ;  /* 0x0000fe00ff34ab82 */ /* 0x000e620000000a00 */
[----:B------:R-:W-:Y:S01]  /*7960*/  @!P2 IMAD.MOV.U32 R49, RZ, RZ, R87 ;  /* 0x000000ffff31a224 */ /* 0x000fe200078e0057 */
[----:B------:R-:W-:-:S06]  /*7970*/  @!P2 MOV R51, R86 ;  /* 0x000000560033a202 */ /* 0x000fcc0000000f00 */
[----:B------:R-:W2:Y:S08]  /*7980*/  @!P2 LDC.64 R80, c[0x0][0x3e8] ;  /* 0x0000fa00ff50ab82 */ /* 0x000eb00000000a00 */
[----:B------:R-:W3:Y:S01]  /*7990*/  @!P2 LDC.64 R82, c[0x0][0x400] ;  /* 0x00010000ff52ab82 */ /* 0x000ee20000000a00 */
[----:B-1----:R-:W-:-:S04]  /*79a0*/  @!P2 IMAD.WIDE.U32 R54, R52, 0x60, R48 ;  /* 0x000000603436a825 */ /* 0x002fc800078e0030 */
[----:B------:R-:W-:-:S04]  /*79b0*/  @!P2 IMAD R53, R53, 0x60, RZ ;  /* 0x000000603535a824 */ /* 0x000fc800078e02ff */
[----:B------:R-:W-:Y:S01]  /*79c0*/  @!P2 IMAD.IADD R52, R55, 0x1, R53 ;  /* 0x000000013734a824 */ /* 0x000fe200078e0235 */
[----:B--2---:R-:W-:-:S04]  /*79d0*/  @!P2 IADD3 R80, P3, P4, R96, R80, R54 ;  /* 0x000000506050a210 */ /* 0x004fc80007c7e036 */
[----:B------:R-:W-:Y:S02]  /*79e0*/  @!P2 IADD3.X R81, R39, R81, R52, P3, P4 ;  /* 0x000000512751a210 */ /* 0x000fe40001fe8434 */
[----:B------:R-:W1:Y:S02]  /*79f0*/  @!P2 LDC.64 R52, c[0x0][0x408] ;  /* 0x00010200ff34ab82 */ /* 0x000e640000000a00 */
[----:B-1----:R-:W-:-:S04]  /*7a00*/  @!P2 IMAD.WIDE.U32 R54, R52, 0x60, R50 ;  /* 0x000000603436a825 */ /* 0x002fc800078e0032 */
[----:B------:R-:W-:Y:S01]  /*7a10*/  @!P2 IMAD R53, R53, 0x60, RZ ;  /* 0x000000603535a824 */ /* 0x000fe200078e02ff */
[----:B---3--:R-:W-:-:S03]  /*7a20*/  @!P2 IADD3 R82, P3, P4, R92, R82, R54 ;  /* 0x000000525c52a210 */ /* 0x008fc60007c7e036 */
[----:B------:R-:W-:-:S05]  /*7a30*/  @!P2 IMAD.IADD R52, R55, 0x1, R53 ;  /* 0x000000013734a824 */ /* 0x000fca00078e0235 */
[----:B------:R-:W-:Y:S02]  /*7a40*/  @!P2 IADD3.X R83, R107, R83, R52, P3, P4 ;  /* 0x000000536b53a210 */ /* 0x000fe40001fe8434 */
[----:B0-----:R-:W-:-:S04]  /*7a50*/  @!P5 IADD3 R58, P3, P4, R92, R58, R50 ;  /* 0x0000003a5c3ad210 */ /* 0x001fc80007c7e032 */
[----:B------:R-:W-:Y:S02]  /*7a60*/  @!P5 IADD3.X R59, R107, R59, R86, P3, P4 ;  /* 0x0000003b6b3bd210 */ /* 0x000fe40001fe8456 */
[----:B------:R-:W-:Y:S01]  /*7a70*/  ISETP.GE.AND P4, PT, R61, R116, PT ;  /* 0x000000743d00720c */ /* 0x000fe20003f86270 */
[----:B------:R-:W-:-:S03]  /*7a80*/  VIADD R61, R23, 0x40 ;  /* 0x00000040173d7836 */ /* 0x000fc60000000000 */
[----:B------:R-:W-:-:S13]  /*7a90*/  ISETP.GE.OR P4, PT, R16, R84, P4 ;  /* 0x000000541000720c */ /* 0x000fda0002786670 */
[----:B------:R-:W-:Y:S01]  /*7aa0*/  @!P4 IADD3 R55, P3, P6, R96, R48, R14 ;  /* 0x000000306037c210 */ /* 0x000fe20007e7e00e */
[----:B------:R-:W0:Y:S03]  /*7ab0*/  @!P4 LDC.64 R64, c[0x0][0x3e8] ;  /* 0x0000fa00ff40cb82 */ /* 0x000e260000000a00 */
[----:B------:R-:W-:Y:S02]  /*7ac0*/  @!P4 IADD3.X R54, R39, R87, R21, P3, P6 ;  /* 0x000000572736c210 */ /* 0x000fe40001fec415 */
[----:B------:R-:W-:-:S03]  /*7ad0*/  ISETP.GE.AND P3, PT, R61, R116, PT ;  /* 0x000000743d00720c */ /* 0x000fc60003f66270 */
[----:B------:R-:W1:Y:S01]  /*7ae0*/  @!P4 LDC.64 R66, c[0x0][0x400] ;  /* 0x00010000ff42cb82 */ /* 0x000e620000000a00 */
[----:B------:R-:W-:-:S13]  /*7af0*/  ISETP.GE.OR P3, PT, R16, R84, P3 ;  /* 0x000000541000720c */ /* 0x000fda0001f66670 */
[----:B------:R-:W-:Y:S01]  /*7b00*/  @!P3 IADD3 R49, P0, P6, R96, R13, R48 ;  /* 0x0000000d6031b210 */ /* 0x000fe20007e1e030 */
[----:B------:R-:W2:Y:S03]  /*7b10*/  @!P3 LDC.64 R72, c[0x0][0x3e8] ;  /* 0x0000fa00ff48bb82 */ /* 0x000ea60000000a00 */
[----:B------:R-:W-:Y:S02]  /*7b20*/  @!P3 IADD3.X R48, R39, R20, R87, P0, P6 ;  /* 0x000000142730b210 */ /* 0x000fe400007ec457 */
[----:B------:R-:W-:-:S03]  /*7b30*/  @!P4 IADD3 R53, P0, P6, R92, R50, R8 ;  /* 0x000000325c35c210 */ /* 0x000fc60007e1e008 */
[----:B------:R-:W3:Y:S01]  /*7b40*/  @!P3 LDC.64 R74, c[0x0][0x400] ;  /* 0x00010000ff4abb82 */ /* 0x000ee20000000a00 */
[----:B------:R-:W-:Y:S02]  /*7b50*/  @!P4 IADD3.X R52, R107, R86, R11, P0, P6 ;  /* 0x000000566b34c210 */ /* 0x000fe400007ec40b */
[----:B------:R-:W-:-:S04]  /*7b60*/  @!P3 IADD3 R51, P0, P6, R92, R7, R50 ;  /* 0x000000075c33b210 */ /* 0x000fc80007e1e032 */
[----:B------:R-:W-:Y:S02]  /*7b70*/  @!P3 IADD3.X R86, R107, R10, R86, P0, P6 ;  /* 0x0000000a6b56b210 */ /* 0x000fe400007ec456 */
[----:B0-----:R-:W-:Y:S02]  /*7b80*/  @!P4 IADD3 R64, P6, R55, R64, RZ ;  /* 0x000000403740c210 */ /* 0x001fe40007fde0ff */
[----:B------:R-:W-:Y:S02]  /*7b90*/  CS2R R62, SRZ ;  /* 0x00000000003e7805 */ /* 0x000fe4000001ff00 */
[----:B------:R-:W-:Y:S01]  /*7ba0*/  ISETP.NE.AND P0, PT, R60, RZ, PT ;  /* 0x000000ff3c00720c */ /* 0x000fe20003f05270 */
[----:B------:R-:W-:Y:S01]  /*7bb0*/  @!P4 IMAD.X R65, R54, 0x1, R65, P6 ;  /* 0x000000013641c824 */ /* 0x000fe200030e0641 */
[----:B-1----:R-:W-:Y:S02]  /*7bc0*/  @!P4 IADD3 R66, P6, R53, R66, RZ ;  /* 0x000000423542c210 */ /* 0x002fe40007fde0ff */
[----:B------:R-:W-:-:S02]  /*7bd0*/  CS2R R54, SRZ ;  /* 0x0000000000367805 */ /* 0x000fc4000001ff00 */
[----:B------:R-:W-:Y:S02]  /*7be0*/  @!P4 IADD3.X R67, R52, R67, RZ, P6, !PT ;  /* 0x000000433443c210 */ /* 0x000fe400037fe4ff */
[----:B------:R-:W-:Y:S02]  /*7bf0*/  CS2R R52, SRZ ;  /* 0x0000000000347805 */ /* 0x000fe4000001ff00 */
[----:B--2---:R-:W-:-:S05]  /*7c00*/  @!P3 IADD3 R72, P6, R49, R72, RZ ;  /* 0x000000483148b210 */ /* 0x004fca0007fde0ff */
[----:B------:R-:W-:Y:S01]  /*7c10*/  @!P3 IMAD.X R73, R48, 0x1, R73, P6 ;  /* 0x000000013049b824 */ /* 0x000fe200030e0649 */
[----:B---3--:R-:W-:Y:S02]  /*7c20*/  @!P3 IADD3 R74, P6, R51, R74, RZ ;  /* 0x0000004a334ab210 */ /* 0x008fe40007fde0ff */
[----:B------:R-:W-:Y:S02]  /*7c30*/  CS2R R48, SRZ ;  /* 0x0000000000307805 */ /* 0x000fe4000001ff00 */
[----:B------:R-:W-:Y:S01]  /*7c40*/  CS2R R50, SRZ ;  /* 0x0000000000327805 */ /* 0x000fe2000001ff00 */
[----:B------:R0:W2:Y:S01]  /*7c50*/  @!P5 LDG.E.128 R52, desc[UR42][R58.64] ;  /* 0x0000002a3a34d981 */ /* 0x0000a2000c1e1d00 */
[----:B------:R-:W-:Y:S02]  /*7c60*/  CS2R R60, SRZ ;  /* 0x00000000003c7805 */ /* 0x000fe4000001ff00 */
[----:B------:R-:W-:Y:S02]  /*7c70*/  CS2R R68, SRZ ;  /* 0x0000000000447805 */ /* 0x000fe4000001ff00 */
[----:B------:R-:W-:Y:S01]  /*7c80*/  CS2R R70, SRZ ;  /* 0x0000000000467805 */ /* 0x000fe2000001ff00 */
[----:B------:R-:W-:Y:S01]  /*7c90*/  @!P3 IMAD.X R75, R86, 0x1, R75, P6 ;  /* 0x00000001564bb824 */ /* 0x000fe200030e064b */
[----:B------:R1:W3:Y:S04]  /*7ca0*/  @!P5 LDG.E.128 R48, desc[UR42][R56.64] ;  /* 0x0000002a3830d981 */ /* 0x0002e8000c1e1d00 */
[----:B------:R4:W5:Y:S01]  /*7cb0*/  @!P4 LDG.E.128 R60, desc[UR42][R66.64] ;  /* 0x0000002a423cc981 */ /* 0x000962000c1e1d00 */
[----:B0-----:R-:W-:-:S02]  /*7cc0*/  CS2R R58, SRZ ;  /* 0x00000000003a7805 */ /* 0x001fc4000001ff00 */
[----:B------:R-:W-:Y:S02]  /*7cd0*/  CS2R R76, SRZ ;  /* 0x00000000004c7805 */ /* 0x000fe4000001ff00 */
[----:B------:R-:W-:Y:S01]  /*7ce0*/  CS2R R78, SRZ ;  /* 0x00000000004e7805 */ /* 0x000fe2000001ff00 */
[----:B------:R0:W5:Y:S01]  /*7cf0*/  @!P3 LDG.E.128 R68, desc[UR42][R74.64] ;  /* 0x0000002a4a44b981 */ /* 0x000162000c1e1d00 */
[----:B-1----:R-:W-:-:S04]  /*7d00*/  CS2R R56, SRZ ;  /* 0x0000000000387805 */ /* 0x002fc8000001ff00 */
[----:B------:R-:W5:Y:S01]  /*7d10*/  @!P2 LDG.E.128 R76, desc[UR42][R82.64] ;  /* 0x0000002a524ca981 */ /* 0x000f62000c1e1d00 */
[----:B----4-:R-:W-:-:S03]  /*7d20*/  CS2R R66, SRZ ;  /* 0x0000000000427805 */ /* 0x010fc6000001ff00 */
[----:B------:R1:W4:Y:S01]  /*7d30*/  @!P4 LDG.E.128 R56, desc[UR42][R64.64] ;  /* 0x0000002a4038c981 */ /* 0x000322000c1e1d00 */
[----:B0-----:R-:W-:Y:S02]  /*7d40*/  CS2R R74, SRZ ;  /* 0x00000000004a7805 */ /* 0x001fe4000001ff00 */
[----:B-1----:R-:W-:-:S06]  /*7d50*/  CS2R R64, SRZ ;  /* 0x0000000000407805 */ /* 0x002fcc000001ff00 */
[----:B------:R0:W4:Y:S02]  /*7d60*/  @!P3 LDG.E.128 R64, desc[UR42][R72.64] ;  /* 0x0000002a4840b981 */ /* 0x000124000c1e1d00 */
[----:B0-----:R-:W-:-:S06]  /*7d70*/  CS2R R72, SRZ ;  /* 0x0000000000487805 */ /* 0x001fcc000001ff00 */
[----:B------:R-:W4:Y:S01]  /*7d80*/  @!P2 LDG.E.128 R72, desc[UR42][R80.64] ;  /* 0x0000002a5048a981 */ /* 0x000f22000c1e1d00 */
[----:B------:R-:W-:-:S06]  /*7d90*/  UISETP.NE.AND UP0, UPT, UR46, 0x3, UPT ;  /* 0x000000032e00788c */ /* 0x000fcc000bf05270 */
[----:B------:R-:W-:Y:S02]  /*7da0*/  PLOP3.LUT P5, PT, PT, PT, UP0, 0x80, 0x0 ;  /* 0x000000000000781c */ /* 0x000fe40003faf008 */
[----:B------:R-:W-:Y:S02]  /*7db0*/  ISETP.GE.AND P2, PT, R16, R84, PT ;  /* 0x000000541000720c */ /* 0x000fe40003f46270 */
[----:B--2---:R-:W-:Y:S01]  /*7dc0*/  MOV R145, R52 ;  /* 0x0000003400917202 */ /* 0x004fe20000000f00 */
[----:B------:R-:W-:Y:S02]  /*7dd0*/  IMAD.MOV.U32 R146, RZ, RZ, R54 ;  /* 0x000000ffff927224 */ /* 0x000fe400078e0036 */
[----:B---3--:R-:W-:Y:S02]  /*7de0*/  IMAD.MOV.U32 R144, RZ, RZ, R48 ;  /* 0x000000ffff907224 */ /* 0x008fe400078e0030 */
[----:B------:R-:W-:Y:S02]  /*7df0*/  IMAD.MOV.U32 R147, RZ, RZ, R50 ;  /* 0x000000ffff937224 */ /* 0x000fe400078e0032 */
[----:B-----5:R-:W-:Y:S01]  /*7e00*/  IMAD.MOV.U32 R142, RZ, RZ, R60 ;  /* 0x000000ffff8e7224 */ /* 0x020fe200078e003c */
[----:B------:R-:W-:Y:S01]  /*7e10*/  MOV R143, R62 ;  /* 0x0000003e008f7202 */ /* 0x000fe20000000f00 */
[----:B------:R-:W-:-:S02]  /*7e20*/  IMAD.MOV.U32 R138, RZ, RZ, R68 ;  /* 0x000000ffff8a7224 */ /* 0x000fc400078e0044 */
[----:B------:R-:W-:Y:S02]  /*7e30*/  IMAD.MOV.U32 R139, RZ, RZ, R70 ;  /* 0x000000ffff8b7224 */ /* 0x000fe400078e0046 */
[----:B------:R-:W-:Y:S02]  /*7e40*/  IMAD.MOV.U32 R132, RZ, RZ, R76 ;  /* 0x000000ffff847224 */ /* 0x000fe400078e004c */
[----:B------:R-:W-:Y:S02]  /*7e50*/  IMAD.MOV.U32 R133, RZ, RZ, R78 ;  /* 0x000000ffff857224 */ /* 0x000fe400078e004e */
[----:B----4-:R-:W-:Y:S02]  /*7e60*/  IMAD.MOV.U32 R140, RZ, RZ, R56 ;  /* 0x000000ffff8c7224 */ /* 0x010fe400078e0038 */
[----:B------:R-:W-:Y:S02]  /*7e70*/  IMAD.MOV.U32 R141, RZ, RZ, R58 ;  /* 0x000000ffff8d7224 */ /* 0x000fe400078e003a */
[----:B------:R-:W-:-:S02]  /*7e80*/  IMAD.MOV.U32 R136, RZ, RZ, R64 ;  /* 0x000000ffff887224 */ /* 0x000fc400078e0040 */
[----:B------:R-:W-:Y:S01]  /*7e90*/  IMAD.MOV.U32 R137, RZ, RZ, R66 ;  /* 0x000000ffff897224 */ /* 0x000fe200078e0042 */
[----:B------:R-:W-:Y:S01]  /*7ea0*/  MOV R130, R72 ;  /* 0x0000004800827202 */ /* 0x000fe20000000f00 */
[----:B------:R-:W-:Y:S01]  /*7eb0*/  IMAD.MOV.U32 R131, RZ, RZ, R74 ;  /* 0x000000ffff837224 */ /* 0x000fe200078e004a */
[----:B------:R-:W-:Y:S06]  /*7ec0*/  @!P5 BRA `(.L_x_396) ;  /* 0x000000000004d947 */ /* 0x000fec0003800000 */
[----:B------:R-:W-:Y:S01]  /*7ed0*/  BPT.TRAP 0x1 ;  /* 0x000000040000795c */ /* 0x000fe20000300000 */
.L_x_396:
[----:B------:R-:W-:Y:S01]  /*7ee0*/  LEA R112, R232, R22, 0x3 ;  /* 0x00000016e8707211 */ /* 0x000fe200078e18ff */
[----:B------:R-:W0:Y:S01]  /*7ef0*/  LDC R134, c[0x0][0x2f4] ;  /* 0x0000bd00ff867b82 */ /* 0x000e220000000800 */
[----:B------:R-:W-:Y:S01]  /*7f00*/  SHF.L.U32 R126, R234, 0x1f, RZ ;  /* 0x0000001fea7e7819 */ /* 0x000fe200000006ff */
[----:B------:R-:W-:Y:S01]  /*7f10*/  BSSY B1, `(.L_x_397) ;  /* 0x0000004000017945 */ /* 0x000fe20003800000 */
[----:B------:R-:W-:Y:S02]  /*7f20*/  IMAD.MOV.U32 R121, RZ, RZ, R85 ;  /* 0x000000ffff797224 */ /* 0x000fe400078e0055 */
[----:B------:R-:W1:Y:S02]  /*7f30*/  SYNCS.PHASECHK.TRANS64.TRYWAIT P3, [R112+URZ+0x38890], R126 ;  /* 0x0388907e700075a7 */ /* 0x000e64000806017f */
[----:B-1----:R-:W-:Y:S05]  /*7f40*/  @!P3 BRA `(.L_x_398) ;  /* 0x0000022000f4b947 */ /* 0x002fea0003800000 */
.L_x_672:
[----:B------:R-:W-:Y:S05]  /*7f50*/  BSYNC B1 ;  /* 0x0000000000017941 */ /* 0x000fea0003800000 */
.L_x_397:
[----:B------:R-:W2:Y:S01]  /*7f60*/  LDC.64 R122, c[0x0][0x300] ;  /* 0x0000c000ff7a7b82 */ /* 0x000ea20000000a00 */
[----:B------:R-:W-:Y:S01]  /*7f70*/  ISETP.GE.OR P3, PT, R23, R116, P0 ;  /* 0x000000741700720c */ /* 0x000fe20000766670 */
[----:B------:R-:W-:Y:S01]  /*7f80*/  BSSY B1, `(.L_x_399) ;  /* 0x0000107000017945 */ /* 0x000fe20003800000 */
[----:B0-----:R-:W-:-:S11]  /*7f90*/  IMAD.IADD R135, R134, 0x1, -R35 ;  /* 0x0000000186877824 */ /* 0x001fd600078e0a23 */
[----:B------:R-:W-:Y:S05]  /*7fa0*/  @P3 BRA `(.L_x_400) ;  /* 0x0000001000103947 */ /* 0x000fea0003800000 */
[----:B------:R-:W3:Y:S04]  /*7fb0*/  LDL R80, [R1+0x10] ;  /* 0x0000100001507983 */ /* 0x000ee80000100800 */
[----:B------:R-:W4:Y:S01]  /*7fc0*/  LDL R82, [R1+0x60] ;  /* 0x0000600001527983 */ /* 0x000f220000100800 */
[C---:B------:R-:W-:Y:S01]  /*7fd0*/  IMAD.SHL.U32 R83, R23.reuse, 0x80, RZ ;  /* 0x0000008017537824 */ /* 0x040fe200078e00ff */
[----:B------:R-:W-:Y:S01]  /*7fe0*/  BSSY B2, `(.L_x_401) ;  /* 0x00000ee000027945 */ /* 0x000fe20003800000 */
[----:B------:R-:W-:-:S03]  /*7ff0*/  IMAD.SHL.U32 R84, R23, 0x80, RZ ;  /* 0x0000008017547824 */ /* 0x000fc600078e00ff */
[----:B------:R-:W-:Y:S02]  /*8000*/  LOP3.LUT R83, R83, 0x380, RZ, 0xc0, !PT ;  /* 0x0000038053537812 */ /* 0x000fe400078ec0ff */
[----:B------:R-:W-:Y:S02]  /*8010*/  LOP3.LUT R84, R84, 0x380, RZ, 0xc0, !PT ;  /* 0x0000038054547812 */ /* 0x000fe400078ec0ff */
[----:B------:R-:W-:Y:S02]  /*8020*/  SHF.R.U32.HI R83, RZ, 0x3, R83 ;  /* 0x00000003ff537819 */ /* 0x000fe40000011653 */
[----:B---3--:R-:W-:-:S04]  /*8030*/  LOP3.LUT P4, RZ, R80, 0x2, RZ, 0xc0, !PT ;  /* 0x0000000250ff7812 */ /* 0x008fc8000788c0ff */
[----:B------:R-:W-:-:S04]  /*8040*/  SEL R80, R35, R135, !P4 ;  /* 0x0000008723507207 */ /* 0x000fc80006000000 */
[----:B------:R-:W-:-:S04]  /*8050*/  SHF.R.S32.HI R81, RZ, 0x1f, R80 ;  /* 0x0000001fff517819 */ /* 0x000fc80000011450 */
[----:B------:R-:W-:-:S04]  /*8060*/  LEA.HI R81, R81, R80, RZ, 0x5 ;  /* 0x0000005051517211 */ /* 0x000fc800078f28ff */
[----:B------:R-:W-:-:S04]  /*8070*/  LEA.HI.SX32 R148, R81, R108, 0x1b ;  /* 0x0000006c51947211 */ /* 0x000fc800078fdaff */
[----:B------:R-:W-:-:S04]  /*8080*/  SHF.R.S32.HI R80, RZ, 0x1f, R148 ;  /* 0x0000001fff507819 */ /* 0x000fc80000011494 */
[----:B------:R-:W-:Y:S01]  /*8090*/  LEA.HI R80, R80, R148, RZ, 0x3 ;  /* 0x0000009450507211 */ /* 0x000fe200078f18ff */
[----:B------:R-:W-:-:S03]  /*80a0*/  IMAD.SHL.U32 R148, R148, 0x10, RZ ;  /* 0x0000001094947824 */ /* 0x000fc600078e00ff */
[----:B------:R-:W-:Y:S02]  /*80b0*/  SHF.L.U32 R80, R80, 0xb, RZ ;  /* 0x0000000b50507819 */ /* 0x000fe400000006ff */
[----:B------:R-:W-:Y:S02]  /*80c0*/  LOP3.LUT R81, R84, 0x70, R148, 0xf8, !PT ;  /* 0x0000007054517812 */ /* 0x000fe400078ef894 */
[----:B------:R-:W-:Y:S02]  /*80d0*/  LOP3.LUT R80, R80, 0xffffc000, RZ, 0xc0, !PT ;  /* 0xffffc00050507812 */ /* 0x000fe400078ec0ff */
[----:B------:R-:W-:-:S04]  /*80e0*/  LOP3.LUT R81, R81, R83, RZ, 0x3c, !PT ;  /* 0x0000005351517212 */ /* 0x000fc800078e3cff */
[----:B----4-:R-:W-:-:S05]  /*80f0*/  IADD3 R80, R81, R80, R82 ;  /* 0x0000005051507210 */ /* 0x010fca0007ffe052 */
[C---:B------:R-:W-:Y:S02]  /*8100*/  IMAD R84, R232.reuse, 0x8000, R80 ;  /* 0x00008000e8547824 */ /* 0x040fe400078e0250 */
[----:B------:R-:W-:Y:S02]  /*8110*/  IMAD R80, R232, 0x8000, R31 ;  /* 0x00008000e8507824 */ /* 0x000fe400078e021f */
[C---:B------:R-:W-:Y:S02]  /*8120*/  IMAD.IADD R84, R22.reuse, 0x1, R84 ;  /* 0x0000000116547824 */ /* 0x040fe400078e0254 */
[----:B------:R-:W-:-:S04]  /*8130*/  IMAD.IADD R80, R22, 0x1, R80 ;  /* 0x0000000116507824 */ /* 0x000fc800078e0250 */
[----:B------:R-:W0:Y:S04]  /*8140*/  LDS.128 R84, [R84+0x28400] ;  /* 0x0284000054547984 */ /* 0x000e280000000c00 */
[----:B------:R-:W3:Y:S01]  /*8150*/  LDS.128 R80, [R80+0x28400] ;  /* 0x0284000050507984 */ /* 0x000ee20000000c00 */
[----:B------:R-:W-:Y:S05]  /*8160*/  @P2 BRA `(.L_x_402) ;  /* 0x0000000c00542947 */ /* 0x000fea0003800000 */
[----:B------:R-:W-:Y:S02]  /*8170*/  SHF.R.U32.HI R153, RZ, 0x8, R53 ;  /* 0x00000008ff997819 */ /* 0x000fe40000011635 */
[----:B------:R-:W-:Y:S02]  /*8180*/  SHF.R.U32.HI R50, RZ, 0x8, R49 ;  /* 0x00000008ff327819 */ /* 0x000fe40000011631 */
[----:B------:R-:W-:Y:S01]  /*8190*/  SHF.R.U32.HI R150, RZ, 0x8, R51 ;  /* 0x00000008ff967819 */ /* 0x000fe20000011633 */
[----:B------:R-:W-:Y:S01]  /*81a0*/  IMAD.SHL.U32 R153, R153, 0x100, RZ ;  /* 0x0000010099997824 */ /* 0x000fe200078e00ff */
[----:B------:R-:W-:Y:S02]  /*81b0*/  SHF.R.U32.HI R52, RZ, 0x10, R49 ;  /* 0x00000010ff347819 */ /* 0x000fe40000011631 */
[----:B------:R-:W-:Y:S02]  /*81c0*/  LOP3.LUT R151, R53, 0xff0000ff, RZ, 0xc0, !PT ;  /* 0xff0000ff35977812 */ /* 0x000fe400078ec0ff */
[----:B------:R-:W-:Y:S01]  /*81d0*/  LOP3.LUT R48, R49, 0xff0000ff, RZ, 0xc0, !PT ;  /* 0xff0000ff31307812 */ /* 0x000fe200078ec0ff */
[----:B------:R-:W-:Y:S01]  /*81e0*/  IMAD.U32 R52, R52, 0x10000, RZ ;  /* 0x0001000034347824 */ /* 0x000fe200078e00ff */
[----:B------:R-:W-:-:S02]  /*81f0*/  SHF.R.U32.HI R53, RZ, 0x10, R53 ;  /* 0x00000010ff357819 */ /* 0x000fc40000011635 */
[----:B------:R-:W-:Y:S02]  /*8200*/  LOP3.LUT R149, R51, 0xff0000ff, RZ, 0xc0, !PT ;  /* 0xff0000ff33957812 */ /* 0x000fe400078ec0ff */
[----:B------:R-:W-:Y:S01]  /*8210*/  SHF.R.U32.HI R49, RZ, 0x10, R51 ;  /* 0x00000010ff317819 */ /* 0x000fe20000011633 */
[----:B------:R-:W-:Y:S01]  /*8220*/  IMAD.U32 R53, R53, 0x10000, RZ ;  /* 0x0001000035357824 */ /* 0x000fe200078e00ff */
[----:B------:R-:W-:Y:S02]  /*8230*/  SHF.L.U32 R154, R50, 0x8, RZ ;  /* 0x00000008329a7819 */ /* 0x000fe400000006ff */
[--C-:B------:R-:W-:Y:S01]  /*8240*/  SHF.R.U32.HI R50, RZ, 0x8, R55.reuse ;  /* 0x00000008ff327819 */ /* 0x100fe20000011637 */
[----:B------:R-:W-:Y:S01]  /*8250*/  IMAD.U32 R49, R49, 0x10000, RZ ;  /* 0x0001000031317824 */ /* 0x000fe200078e00ff */
[----:B------:R-:W-:Y:S02]  /*8260*/  LOP3.LUT R51, R55, 0xff0000ff, RZ, 0xc0, !PT ;  /* 0xff0000ff37337812 */ /* 0x000fe400078ec0ff */
[----:B------:R-:W-:Y:S01]  /*8270*/  SHF.R.U32.HI R54, RZ, 0x10, R55 ;  /* 0x00000010ff367819 */ /* 0x000fe20000011637 */
[----:B------:R-:W-:Y:S01]  /*8280*/  IMAD.SHL.U32 R55, R150, 0x100, RZ ;  /* 0x0000010096377824 */ /* 0x000fe200078e00ff */
[----:B------:R-:W-:-:S02]  /*8290*/  LOP3.LUT R48, R48, 0xff00, R154, 0xf8, !PT ;  /* 0x0000ff0030307812 */ /* 0x000fc400078ef89a */
[----:B------:R-:W-:Y:S01]  /*82a0*/  LOP3.LUT R151, R151, 0xff00, R153, 0xf8, !PT ;  /* 0x0000ff0097977812 */ /* 0x000fe200078ef899 */
[----:B------:R-:W-:Y:S01]  /*82b0*/  IMAD.U32 R54, R54, 0x10000, RZ ;  /* 0x0001000036367824 */ /* 0x000fe200078e00ff */
[----:B------:R-:W-:Y:S02]  /*82c0*/  LOP3.LUT R55, R149, 0xff00, R55, 0xf8, !PT ;  /* 0x0000ff0095377812 */ /* 0x000fe400078ef837 */
[----:B------:R-:W-:Y:S02]  /*82d0*/  LOP3.LUT R149, R48, 0xff0000, R52, 0xf8, !PT ;  /* 0x00ff000030957812 */ /* 0x000fe400078ef834 */
[----:B------:R-:W-:Y:S02]  /*82e0*/  LOP3.LUT R48, R151, 0xff0000, R53, 0xf8, !PT ;  /* 0x00ff000097307812 */ /* 0x000fe400078ef835 */
[----:B0-----:R-:W-:Y:S02]  /*82f0*/  F2FP.F16.E4M3.UNPACK_B R150, R85 ;  /* 0x00000055ff96723e */ /* 0x001fe400020006ff */
[----:B------:R-:W-:-:S02]  /*8300*/  F2FP.F16.E4M3.UNPACK_B R153, R48 ;  /* 0x00000030ff99723e */ /* 0x000fc400020006ff */
[----:B---3--:R-:W-:Y:S01]  /*8310*/  F2FP.F16.E4M3.UNPACK_B R52, R81 ;  /* 0x00000051ff34723e */ /* 0x008fe200020006ff */
[----:B------:R-:W-:Y:S01]  /*8320*/  HADD2.F32 R53, -RZ, R150.H0_H0 ;  /* 0x20000096ff357230 */ /* 0x000fe20000004100 */
[----:B------:R-:W-:Y:S01]  /*8330*/  F2FP.F16.E4M3.UNPACK_B R154, R149 ;  /* 0x00000095ff9a723e */ /* 0x000fe200020006ff */
[--C-:B------:R-:W-:Y:S01]  /*8340*/  HADD2.F32 R156, -RZ, R153.reuse.H0_H0 ;  /* 0x20000099ff9c7230 */ /* 0x100fe20000004100 */
[----:B------:R-:W-:Y:S01]  /*8350*/  F2FP.F16.E4M3.UNPACK_B R85, R85.H1 ;  /* 0x00000055ff55723e */ /* 0x000fe200030006ff */
[----:B------:R-:W-:Y:S01]  /*8360*/  HADD2.F32 R151, -RZ, R52.H0_H0 ;  /* 0x20000034ff977230 */ /* 0x000fe20000004100 */
[----:B------:R-:W-:Y:S01]  /*8370*/  F2FP.F16.E4M3.UNPACK_B R149, R149.H1 ;  /* 0x00000095ff95723e */ /* 0x000fe200030006ff */
[----:B------:R-:W-:Y:S02]  /*8380*/  HADD2.F32 R155, -RZ, R154.H0_H0 ;  /* 0x2000009aff9b7230 */ /* 0x000fe40000004100 */
[----:B------:R-:W-:Y:S01]  /*8390*/  FMUL.FTZ R157, R53, R156 ;  /* 0x0000009c359d7220 */ /* 0x000fe20000410000 */
[----:B------:R-:W-:-:S02]  /*83a0*/  HADD2.F32 R153, -RZ, R153.H1_H1 ;  /* 0x30000099ff997230 */ /* 0x000fc40000004100 */
[C---:B------:R-:W-:Y:S01]  /*83b0*/  FMUL.FTZ R156, R151.reuse, R156 ;  /* 0x0000009c979c7220 */ /* 0x040fe20000410000 */
[----:B------:R-:W-:Y:S02]  /*83c0*/  HADD2.F32 R52, -RZ, R52.H1_H1 ;  /* 0x30000034ff347230 */ /* 0x000fe40000004100 */
[-C--:B------:R-:W-:Y:S01]  /*83d0*/  FFMA.FTZ R151, R151, R155.reuse, -R157 ;  /* 0x0000009b97977223 */ /* 0x080fe2000001089d */
[----:B------:R-:W-:Y:S02]  /*83e0*/  HADD2.F32 R154, -RZ, R154.H1_H1 ;  /* 0x3000009aff9a7230 */ /* 0x000fe40000004100 */
[----:B------:R-:W-:Y:S01]  /*83f0*/  FFMA.FTZ R53, R53, R155, R156 ;  /* 0x0000009b35357223 */ /* 0x000fe2000001009c */
[----:B------:R-:W-:Y:S01]  /*8400*/  HADD2.F32 R155, -RZ, R150.H1_H1 ;  /* 0x30000096ff9b7230 */ /* 0x000fe20000004100 */
[----:B------:R-:W-:-:S04]  /*8410*/  SHF.L.U32 R50, R50, 0x8, RZ ;  /* 0x0000000832327819 */ /* 0x000fc800000006ff */
[-C--:B------:R-:W-:Y:S01]  /*8420*/  FMUL.FTZ R150, R155, R153.reuse ;  /* 0x000000999b967220 */ /* 0x080fe20000410000 */
[C---:B------:R-:W-:Y:S01]  /*8430*/  FMUL.FTZ R153, R52.reuse, R153 ;  /* 0x0000009934997220 */ /* 0x040fe20000410000 */
[----:B------:R-:W-:Y:S01]  /*8440*/  LOP3.LUT R51, R51, 0xff00, R50, 0xf8, !PT ;  /* 0x0000ff0033337812 */ /* 0x000fe200078ef832 */
[----:B------:R-:W-:Y:S02]  /*8450*/  IMAD.MOV.U32 R50, RZ, RZ, R87 ;  /* 0x000000ffff327224 */ /* 0x000fe400078e0057 */
[-C--:B------:R-:W-:Y:S01]  /*8460*/  FFMA.FTZ R150, R52, R154.reuse, -R150 ;  /* 0x0000009a34967223 */ /* 0x080fe20000010896 */
[----:B------:R-:W-:Y:S01]  /*8470*/  FFMA.FTZ R52, R155, R154, R153 ;  /* 0x0000009a9b347223 */ /* 0x000fe20000010099 */
[----:B------:R-:W-:Y:S01]  /*8480*/  F2FP.F16.E4M3.UNPACK_B R153, R48.H1 ;  /* 0x00000030ff99723e */ /* 0x000fe200030006ff */
[----:B------:R-:W-:Y:S01]  /*8490*/  HADD2.F32 R48, -RZ, R85.H0_H0 ;  /* 0x20000055ff307230 */ /* 0x000fe20000004100 */
[----:B------:R-:W-:Y:S01]  /*84a0*/  F2FP.F16.E4M3.UNPACK_B R154, R81.H1 ;  /* 0x00000051ff9a723e */ /* 0x000fe200030006ff */
[----:B------:R-:W-:-:S02]  /*84b0*/  HADD2.F32 R155, -RZ, R149.H0_H0 ;  /* 0x20000095ff9b7230 */ /* 0x000fc40000004100 */
[----:B------:R-:W-:Y:S02]  /*84c0*/  HADD2.F32 R156, -RZ, R153.H0_H0 ;  /* 0x20000099ff9c7230 */ /* 0x000fe40000004100 */
[--C-:B------:R-:W-:Y:S02]  /*84d0*/  HADD2.F32 R81, -RZ, R154.reuse.H0_H0 ;  /* 0x2000009aff517230 */ /* 0x100fe40000004100 */
[----:B------:R-:W-:Y:S02]  /*84e0*/  HADD2.F32 R85, -RZ, R85.H1_H1 ;  /* 0x30000055ff557230 */ /* 0x000fe40000004100 */
[-C--:B------:R-:W-:Y:S01]  /*84f0*/  FMUL.FTZ R157, R48, R156.reuse ;  /* 0x0000009c309d7220 */ /* 0x080fe20000410000 */
[----:B------:R-:W-:Y:S02]  /*8500*/  HADD2.F32 R153, -RZ, R153.H1_H1 ;  /* 0x30000099ff997230 */ /* 0x000fe40000004100 */
[----:B------:R-:W-:Y:S01]  /*8510*/  FMUL.FTZ R156, R81, R156 ;  /* 0x0000009c519c7220 */ /* 0x000fe20000410000 */
[----:B------:R-:W-:-:S02]  /*8520*/  HADD2.F32 R154, -RZ, R154.H1_H1 ;  /* 0x3000009aff9a7230 */ /* 0x000fc40000004100 */
[-C--:B------:R-:W-:Y:S01]  /*8530*/  FFMA.FTZ R81, R81, R155.reuse, -R157 ;  /* 0x0000009b51517223 */ /* 0x080fe2000001089d */
[----:B------:R-:W-:Y:S02]  /*8540*/  HADD2.F32 R149, -RZ, R149.H1_H1 ;  /* 0x30000095ff957230 */ /* 0x000fe40000004100 */
[----:B------:R-:W-:Y:S01]  /*8550*/  FFMA.FTZ R48, R48, R155, R156 ;  /* 0x0000009b30307223 */ /* 0x000fe2000001009c */
[-C--:B------:R-:W-:Y:S01]  /*8560*/  FMUL.FTZ R155, R85, R153.reuse ;  /* 0x00000099559b7220 */ /* 0x080fe20000410000 */
[----:B------:R-:W-:-:S03]  /*8570*/  FMUL.FTZ R156, R154, R153 ;  /* 0x000000999a9c7220 */ /* 0x000fc60000410000 */
[-C--:B------:R-:W-:Y:S01]  /*8580*/  FFMA.FTZ R153, R154, R149.reuse, -R155 ;  /* 0x000000959a997223 */ /* 0x080fe2000001089b */
[----:B------:R-:W-:Y:S01]  /*8590*/  FFMA.FTZ R149, R85, R149, R156 ;  /* 0x0000009555957223 */ /* 0x000fe2000001009c */
[----:B------:R-:W-:Y:S02]  /*85a0*/  LOP3.LUT R85, R55, 0xff0000, R49, 0xf8, !PT ;  /* 0x00ff000037557812 */ /* 0x000fe400078ef831 */
[----:B------:R-:W-:Y:S02]  /*85b0*/  LOP3.LUT R49, R51, 0xff0000, R54, 0xf8, !PT ;  /* 0x00ff000033317812 */ /* 0x000fe400078ef836 */
[-C--:B------:R-:W-:Y:S02]  /*85c0*/  F2FP.F16.E4M3.UNPACK_B R51, R50.reuse ;  /* 0x00000032ff33723e */ /* 0x080fe400020006ff */
[----:B------:R-:W-:Y:S02]  /*85d0*/  F2FP.F16.E4M3.UNPACK_B R87, R49 ;  /* 0x00000031ff57723e */ /* 0x000fe400020006ff */
[----:B------:R-:W-:Y:S01]  /*85e0*/  F2FP.F16.E4M3.UNPACK_B R54, R83 ;  /* 0x00000053ff36723e */ /* 0x000fe200020006ff */
[----:B------:R-:W-:Y:S01]  /*85f0*/  HADD2.F32 R155, -RZ, R51.H0_H0 ;  /* 0x20000033ff9b7230 */ /* 0x000fe20000004100 */
[----:B------:R-:W-:Y:S01]  /*8600*/  F2FP.F16.E4M3.UNPACK_B R154, R85 ;  /* 0x00000055ff9a723e */ /* 0x000fe200020006ff */
[----:B------:R-:W-:Y:S01]  /*8610*/  HADD2.F32 R55, -RZ, R87.H0_H0 ;  /* 0x20000057ff377230 */ /* 0x000fe20000004100 */
[----:B------:R-:W-:Y:S01]  /*8620*/  F2FP.F16.E4M3.UNPACK_B R50, R50.H1 ;  /* 0x00000032ff32723e */ /* 0x000fe200030006ff */
[----:B------:R-:W-:Y:S01]  /*8630*/  HADD2.F32 R157, -RZ, R54.H0_H0 ;  /* 0x20000036ff9d7230 */ /* 0x000fe20000004100 */
[----:B------:R-:W-:Y:S01]  /*8640*/  F2FP.F16.E4M3.UNPACK_B R49, R49.H1 ;  /* 0x00000031ff31723e */ /* 0x000fe200030006ff */
[----:B------:R-:W-:-:S02]  /*8650*/  HADD2.F32 R156, -RZ, R154.H0_H0 ;  /* 0x2000009aff9c7230 */ /* 0x000fc40000004100 */
[-C--:B------:R-:W-:Y:S01]  /*8660*/  FMUL.FTZ R158, R155, R55.reuse ;  /* 0x000000379b9e7220 */ /* 0x080fe20000410000 */
[----:B------:R-:W-:Y:S02]  /*8670*/  HADD2.F32 R51, -RZ, R51.H1_H1 ;  /* 0x30000033ff337230 */ /* 0x000fe40000004100 */
[C---:B------:R-:W-:Y:S01]  /*8680*/  FMUL.FTZ R55, R157.reuse, R55 ;  /* 0x000000379d377220 */ /* 0x040fe20000410000 */
[----:B------:R-:W-:Y:S02]  /*8690*/  HADD2.F32 R87, -RZ, R87.H1_H1 ;  /* 0x30000057ff577230 */ /* 0x000fe40000004100 */
[-C--:B------:R-:W-:Y:S01]  /*86a0*/  FFMA.FTZ R158, R157, R156.reuse, -R158 ;  /* 0x0000009c9d9e7223 */ /* 0x080fe2000001089e */
[----:B------:R-:W-:Y:S02]  /*86b0*/  HADD2.F32 R154, -RZ, R154.H1_H1 ;  /* 0x3000009aff9a7230 */ /* 0x000fe40000004100 */
[----:B------:R-:W-:Y:S01]  /*86c0*/  FFMA.FTZ R155, R155, R156, R55 ;  /* 0x0000009c9b9b7223 */ /* 0x000fe20000010037 */
[----:B------:R-:W-:-:S02]  /*86d0*/  HADD2.F32 R55, -RZ, R54.H1_H1 ;  /* 0x30000036ff377230 */ /* 0x000fc40000004100 */
[----:B------:R-:W-:Y:S01]  /*86e0*/  FMUL.FTZ R54, R51, R87 ;  /* 0x0000005733367220 */ /* 0x000fe20000410000 */
[----:B------:R-:W-:Y:S01]  /*86f0*/  F2FP.F16.E4M3.UNPACK_B R85, R85.H1 ;  /* 0x00000055ff55723e */ /* 0x000fe200030006ff */
[----:B------:R-:W-:Y:S01]  /*8700*/  HADD2.F32 R156, -RZ, R49.H0_H0 ;  /* 0x20000031ff9c7230 */ /* 0x000fe20000004100 */
[----:B------:R-:W-:Y:S01]  /*8710*/  F2FP.SATFINITE.E4M3.F32.PACK_AB_MERGE_C R81, R153, R81, RZ ;  /* 0x000000519951723e */ /* 0x000fe200048070ff */
[CC--:B------:R-:W-:Y:S01]  /*8720*/  FFMA.FTZ R54, R55.reuse, R154.reuse, -R54 ;  /* 0x0000009a37367223 */ /* 0x0c0fe20000010836 */
[----:B------:R-:W-:Y:S01]  /*8730*/  FMUL.FTZ R55, R55, R87 ;  /* 0x0000005737377220 */ /* 0x000fe20000410000 */
[----:B------:R-:W-:Y:S01]  /*8740*/  HADD2.F32 R87, -RZ, R85.H0_H0 ;  /* 0x20000055ff577230 */ /* 0x000fe20000004100 */
[----:B------:R-:W-:Y:S01]  /*8750*/  F2FP.SATFINITE.E4M3.F32.PACK_AB_MERGE_C R150, R150, R151, R81 ;  /* 0x000000979696723e */ /* 0x000fe20004807051 */
[----:B------:R-:W-:Y:S02]  /*8760*/  HADD2.F32 R49, -RZ, R49.H1_H1 ;  /* 0x30000031ff317230 */ /* 0x000fe40000004100 */
[----:B------:R-:W-:Y:S01]  /*8770*/  FFMA.FTZ R51, R51, R154, R55 ;  /* 0x0000009a33337223 */ /* 0x000fe20000010037 */
[----:B------:R-:W-:Y:S01]  /*8780*/  F2FP.F16.E4M3.UNPACK_B R55, R83.H1 ;  /* 0x00000053ff37723e */ /* 0x000fe200030006ff */
[--C-:B------:R-:W-:Y:S01]  /*8790*/  HADD2.F32 R83, -RZ, R50.reuse.H0_H0 ;  /* 0x20000032ff537230 */ /* 0x100fe20000004100 */
[----:B------:R-:W-:Y:S01]  /*87a0*/  F2FP.F16.E4M3.UNPACK_B R81, R84.H1 ;  /* 0x00000054ff51723e */ /* 0x000fe200030006ff */
[----:B------:R-:W-:Y:S01]  /*87b0*/  HADD2.F32 R50, -RZ, R50.H1_H1 ;  /* 0x30000032ff327230 */ /* 0x000fe20000004100 */
[----:B------:R-:W-:Y:S01]  /*87c0*/  F2FP.SATFINITE.E4M3.F32.PACK_AB_MERGE_C R48, R149, R48, RZ ;  /* 0x000000309530723e */ /* 0x000fe200048070ff */
[----:B------:R-:W-:-:S02]  /*87d0*/  HADD2.F32 R154, -RZ, R55.H0_H0 ;  /* 0x20000037ff9a7230 */ /* 0x000fc40000004100 */
[----:B------:R-:W-:Y:S01]  /*87e0*/  FMUL.FTZ R157, R83, R156 ;  /* 0x0000009c539d7220 */ /* 0x000fe20000410000 */
[----:B------:R-:W-:Y:S01]  /*87f0*/  HADD2.F32 R55, -RZ, R55.H1_H1 ;  /* 0x30000037ff377230 */ /* 0x000fe20000004100 */
[----:B------:R-:W-:Y:S01]  /*8800*/  F2FP.F16.E4M3.UNPACK_B R84, R84 ;  /* 0x00000054ff54723e */ /* 0x000fe200020006ff */
[----:B------:R-:W-:Y:S02]  /*8810*/  HADD2.F32 R85, -RZ, R85.H1_H1 ;  /* 0x30000055ff557230 */ /* 0x000fe40000004100 */
[C---:B------:R-:W-:Y:S01]  /*8820*/  FFMA.FTZ R157, R154.reuse, R87, -R157 ;  /* 0x000000579a9d7223 */ /* 0x040fe2000001089d */
[----:B------:R-:W-:Y:S01]  /*8830*/  FMUL.FTZ R154, R154, R156 ;  /* 0x0000009c9a9a7220 */ /* 0x000fe20000410000 */
[----:B------:R-:W-:-:S03]  /*8840*/  F2FP.SATFINITE.E4M3.F32.PACK_AB_MERGE_C R48, R52, R53, R48 ;  /* 0x000000353430723e */ /* 0x000fc60004807030 */
[----:B------:R-:W-:Y:S01]  /*8850*/  FFMA.FTZ R154, R83, R87, R154 ;  /* 0x00000057539a7223 */ /* 0x000fe2000001009a */
[CC--:B------:R-:W-:Y:S01]  /*8860*/  FMUL.FTZ R83, R50.reuse, R49.reuse ;  /* 0x0000003132537220 */ /* 0x0c0fe20000410000 */
[C---:B------:R-:W-:Y:S01]  /*8870*/  FMUL.FTZ R49, R55.reuse, R49 ;  /* 0x0000003137317220 */ /* 0x040fe20000410000 */
[-C--:B------:R-:W-:Y:S02]  /*8880*/  F2FP.F16.E4M3.UNPACK_B R87, R144.reuse.H1 ;  /* 0x00000090ff57723e */ /* 0x080fe400030006ff */
[-C--:B------:R-:W-:Y:S01]  /*8890*/  FFMA.FTZ R83, R55, R85.reuse, -R83 ;  /* 0x0000005537537223 */ /* 0x080fe20000010853 */
[----:B------:R-:W-:Y:S01]  /*88a0*/  FFMA.FTZ R50, R50, R85, R49 ;  /* 0x0000005532327223 */ /* 0x000fe20000010031 */
[----:B------:R-:W-:Y:S01]  /*88b0*/  IMAD.MOV.U32 R49, RZ, RZ, R80 ;  /* 0x000000ffff317224 */ /* 0x000fe200078e0050 */
[-C--:B------:R-:W-:Y:S01]  /*88c0*/  F2FP.F16.E4M3.UNPACK_B R55, R145.reuse.H1 ;  /* 0x00000091ff37723e */ /* 0x080fe200030006ff */
[----:B------:R-:W-:Y:S01]  /*88d0*/  HADD2.F32 R85, -RZ, R81.H0_H0 ;  /* 0x20000051ff557230 */ /* 0x000fe20000004100 */
[----:B------:R-:W-:Y:S01]  /*88e0*/  F2FP.F16.E4M3.UNPACK_B R145, R145 ;  /* 0x00000091ff91723e */ /* 0x000fe200020006ff */
[----:B------:R-:W-:Y:S01]  /*88f0*/  HADD2.F32 R151, -RZ, R87.H0_H0 ;  /* 0x20000057ff977230 */ /* 0x000fe20000004100 */
[-C--:B------:R-:W-:Y:S01]  /*8900*/  F2FP.F16.E4M3.UNPACK_B R80, R49.reuse.H1 ;  /* 0x00000031ff50723e */ /* 0x080fe200030006ff */
[--C-:B------:R-:W-:Y:S01]  /*8910*/  HADD2.F32 R156, -RZ, R55.reuse.H0_H0 ;  /* 0x20000037ff9c7230 */ /* 0x100fe20000004100 */
[----:B------:R-:W-:Y:S01]  /*8920*/  F2FP.F16.E4M3.UNPACK_B R49, R49 ;  /* 0x00000031ff31723e */ /* 0x000fe200020006ff */
[----:B------:R-:W-:Y:S01]  /*8930*/  HADD2.F32 R55, -RZ, R55.H1_H1 ;  /* 0x30000037ff377230 */ /* 0x000fe20000004100 */
[----:B------:R-:W-:Y:S01]  /*8940*/  F2FP.F16.E4M3.UNPACK_B R144, R144 ;  /* 0x00000090ff90723e */ /* 0x000fe200020006ff */
[----:B------:R-:W-:-:S02]  /*8950*/  HADD2.F32 R149, -RZ, R80.H0_H0 ;  /* 0x20000050ff957230 */ /* 0x000fc40000004100 */
[-C--:B------:R-:W-:Y:S01]  /*8960*/  FMUL.FTZ R153, R85, R156.reuse ;  /* 0x0000009c55997220 */ /* 0x080fe20000410000 */
[----:B------:R-:W-:Y:S01]  /*8970*/  HADD2.F32 R81, -RZ, R81.H1_H1 ;  /* 0x30000051ff517230 */ /* 0x000fe20000004100 */
[----:B------:R-:W-:Y:S01]  /*8980*/  F2FP.SATFINITE.E4M3.F32.PACK_AB_MERGE_C R83, R83, R157, RZ ;  /* 0x0000009d5353723e */ /* 0x000fe200048070ff */
[----:B------:R-:W-:Y:S02]  /*8990*/  HADD2.F32 R80, -RZ, R80.H1_H1 ;  /* 0x30000050ff507230 */ /* 0x000fe40000004100 */
[C---:B------:R-:W-:Y:S01]  /*89a0*/  FMUL.FTZ R156, R149.reuse, R156 ;  /* 0x0000009c959c7220 */ /* 0x040fe20000410000 */
[----:B------:R-:W-:Y:S02]  /*89b0*/  HADD2.F32 R87, -RZ, R87.H1_H1 ;  /* 0x30000057ff577230 */ /* 0x000fe40000004100 */
[-C--:B------:R-:W-:Y:S01]  /*89c0*/  FFMA.FTZ R153, R149, R151.reuse, -R153 ;  /* 0x0000009795997223 */ /* 0x080fe20000010899 */
[----:B------:R-:W-:Y:S01]  /*89d0*/  F2FP.SATFINITE.E4M3.F32.PACK_AB_MERGE_C R50, R50, R154, RZ ;  /* 0x0000009a3232723e */ /* 0x000fe200048070ff */
[----:B------:R-:W-:Y:S01]  /*89e0*/  FFMA.FTZ R156, R85, R151, R156 ;  /* 0x00000097559c7223 */ /* 0x000fe2000001009c */
[-C--:B------:R-:W-:Y:S01]  /*89f0*/  FMUL.FTZ R85, R81, R55.reuse ;  /* 0x0000003751557220 */ /* 0x080fe20000410000 */
[C---:B------:R-:W-:Y:S01]  /*8a00*/  FMUL.FTZ R55, R80.reuse, R55 ;  /* 0x0000003750377220 */ /* 0x040fe20000410000 */
[----:B------:R-:W-:Y:S01]  /*8a10*/  HADD2.F32 R151, -RZ, R145.H0_H0 ;  /* 0x20000091ff977230 */ /* 0x000fe20000004100 */
[----:B------:R-:W-:Y:S01]  /*8a20*/  F2FP.SATFINITE.E4M3.F32.PACK_AB_MERGE_C R50, R51, R155, R50 ;  /* 0x0000009b3332723e */ /* 0x000fe20004807032 */
[-C--:B------:R-:W-:Y:S01]  /*8a30*/  FFMA.FTZ R80, R80, R87.reuse, -R85 ;  /* 0x0000005750507223 */ /* 0x080fe20000010855 */
[----:B------:R-:W-:Y:S01]  /*8a40*/  FFMA.FTZ R55, R81, R87, R55 ;  /* 0x0000005751377223 */ /* 0x000fe20000010037 */
[----:B------:R-:W-:Y:S01]  /*8a50*/  HADD2.F32 R81, -RZ, R84.H0_H0 ;  /* 0x20000054ff517230 */ /* 0x000fe20000004100 */
[----:B------:R-:W-:Y:S01]  /*8a60*/  F2FP.SATFINITE.E4M3.F32.PACK_AB_MERGE_C R83, R54, R158, R83 ;  /* 0x0000009e3653723e */ /* 0x000fe20004807053 */
[----:B------:R-:W-:Y:S01]  /*8a70*/  HADD2.F32 R87, -RZ, R49.H0_H0 ;  /* 0x20000031ff577230 */ /* 0x000fe20000004100 */
[----:B------:R-:W-:Y:S01]  /*8a80*/  F2FP.SATFINITE.E4M3.F32.PACK_AB_MERGE_C R80, R80, R153, RZ ;  /* 0x000000995050723e */ /* 0x000fe200048070ff */
        /* <DEDUP_REMOVED lines=9> */
[C---:B------:R-:W-:Y:S01]  /*8b20*/  FMUL.FTZ R81, R84.reuse, R145 ;  /* 0x0000009154517220 */ /* 0x040fe20000410000 */
[----:B------:R-:W-:Y:S01]  /*8b30*/  F2FP.F16.E4M3.UNPACK_B R87, R147.H1 ;  /* 0x00000093ff57723e */ /* 0x000fe200030006ff */
[C---:B------:R-:W-:Y:S01]  /*8b40*/  FMUL.FTZ R145, R49.reuse, R145 ;  /* 0x0000009131917220 */ /* 0x040fe20000410000 */
[----:B------:R-:W-:Y:S01]  /*8b50*/  F2FP.F16.E4M3.UNPACK_B R147, R147 ;  /* 0x00000093ff93723e */ /* 0x000fe200020006ff */
[----:B------:R-:W-:Y:S01]  /*8b60*/  FFMA.FTZ R81, R49, R144, -R81 ;  /* 0x0000009031517223 */ /* 0x000fe20000010851 */
[----:B------:R-:W-:Y:S01]  /*8b70*/  F2FP.SATFINITE.E4M3.F32.PACK_AB_MERGE_C R55, R55, R156, RZ ;  /* 0x0000009c3737723e */ /* 0x000fe200048070ff */
[----:B------:R-:W-:Y:S01]  /*8b80*/  FFMA.FTZ R49, R84, R144, R145 ;  /* 0x0000009054317223 */ /* 0x000fe20000010091 */
[----:B------:R-:W-:Y:S01]  /*8b90*/  F2FP.F16.E4M3.UNPACK_B R84, R86.H1 ;  /* 0x00000056ff54723e */ /* 0x000fe200030006ff */
[--C-:B------:R-:W-:Y:S01]  /*8ba0*/  HADD2.F32 R145, -RZ, R87.reuse.H0_H0 ;  /* 0x20000057ff917230 */ /* 0x100fe20000004100 */
[----:B------:R-:W-:Y:S01]  /*8bb0*/  F2FP.SATFINITE.E4M3.F32.PACK_AB_MERGE_C R149, R81, R149, R80 ;  /* 0x000000955195723e */ /* 0x000fe20004807050 */
[----:B------:R-:W-:Y:S01]  /*8bc0*/  HADD2.F32 R87, -RZ, R87.H1_H1 ;  /* 0x30000057ff577230 */ /* 0x000fe20000004100 */
[----:B------:R-:W-:Y:S01]  /*8bd0*/  F2FP.F16.E4M3.UNPACK_B R80, R146.H1 ;  /* 0x00000092ff50723e */ /* 0x000fe200030006ff */
[--C-:B------:R-:W-:Y:S01]  /*8be0*/  HADD2.F32 R85, -RZ, R84.reuse.H0_H0 ;  /* 0x20000054ff557230 */ /* 0x100fe20000004100 */
[----:B------:R-:W-:Y:S01]  /*8bf0*/  F2FP.F16.E4M3.UNPACK_B R81, R82.H1 ;  /* 0x00000052ff51723e */ /* 0x000fe200030006ff */
[----:B------:R-:W-:Y:S01]  /*8c00*/  HADD2.F32 R84, -RZ, R84.H1_H1 ;  /* 0x30000054ff547230 */ /* 0x000fe20000004100 */
[----:B------:R-:W-:Y:S01]  /*8c10*/  F2FP.F16.E4M3.UNPACK_B R146, R146 ;  /* 0x00000092ff92723e */ /* 0x000fe200020006ff */
[--C-:B------:R-:W-:Y:S01]  /*8c20*/  HADD2.F32 R157, -RZ, R80.reuse.H0_H0 ;  /* 0x20000050ff9d7230 */ /* 0x100fe20000004100 */
[----:B------:R-:W-:Y:S01]  /*8c30*/  F2FP.F16.E4M3.UNPACK_B R86, R86 ;  /* 0x00000056ff56723e */ /* 0x000fe200020006ff */
[----:B------:R-:W-:Y:S01]  /*8c40*/  HADD2.F32 R144, -RZ, R81.H0_H0 ;  /* 0x20000051ff907230 */ /* 0x000fe20000004100 */
[----:B------:R-:W-:Y:S01]  /*8c50*/  F2FP.F16.E4M3.UNPACK_B R82, R82 ;  /* 0x00000052ff52723e */ /* 0x000fe200020006ff */
[----:B------:R-:W-:-:S02]  /*8c60*/  HADD2.F32 R80, -RZ, R80.H1_H1 ;  /* 0x30000050ff507230 */ /* 0x000fc40000004100 */
[-C--:B------:R-:W-:Y:S01]  /*8c70*/  FMUL.FTZ R153, R85, R157.reuse ;  /* 0x0000009d55997220 */ /* 0x080fe20000410000 */
[----:B------:R-:W-:Y:S02]  /*8c80*/  HADD2.F32 R81, -RZ, R81.H1_H1 ;  /* 0x30000051ff517230 */ /* 0x000fe40000004100 */
[C---:B------:R-:W-:Y:S01]  /*8c90*/  FMUL.FTZ R157, R144.reuse, R157 ;  /* 0x0000009d909d7220 */ /* 0x040fe20000410000 */
[----:B------:R-:W-:Y:S01]  /*8ca0*/  F2FP.SATFINITE.E4M3.F32.PACK_AB_MERGE_C R49, R49, R151, R55 ;  /* 0x000000973131723e */ /* 0x000fe20004807037 */
[-C--:B------:R-:W-:Y:S02]  /*8cb0*/  FFMA.FTZ R153, R144, R145.reuse, -R153 ;  /* 0x0000009190997223 */ /* 0x080fe40000010899 */
[----:B------:R-:W-:Y:S01]  /*8cc0*/  FFMA.FTZ R157, R85, R145, R157 ;  /* 0x00000091559d7223 */ /* 0x000fe2000001009d */
[-C--:B------:R-:W-:Y:S01]  /*8cd0*/  FMUL.FTZ R85, R84, R80.reuse ;  /* 0x0000005054557220 */ /* 0x080fe20000410000 */
[----:B------:R-:W-:Y:S01]  /*8ce0*/  FMUL.FTZ R80, R81, R80 ;  /* 0x0000005051507220 */ /* 0x000fe20000410000 */
[----:B------:R-:W-:-:S02]  /*8cf0*/  HADD2.F32 R145, -RZ, R146.H0_H0 ;  /* 0x20000092ff917230 */ /* 0x000fc40000004100 */
[-C--:B------:R-:W-:Y:S01]  /*8d00*/  FFMA.FTZ R81, R81, R87.reuse, -R85 ;  /* 0x0000005751517223 */ /* 0x080fe20000010855 */
[----:B------:R-:W-:Y:S01]  /*8d10*/  FFMA.FTZ R80, R84, R87, R80 ;  /* 0x0000005754507223 */ /* 0x000fe20000010050 */
[----:B------:R-:W-:Y:S02]  /*8d20*/  HADD2.F32 R84, -RZ, R86.H0_H0 ;  /* 0x20000056ff547230 */ /* 0x000fe40000004100 */
[----:B------:R-:W-:Y:S01]  /*8d30*/  HADD2.F32 R87, -RZ, R82.H0_H0 ;  /* 0x20000052ff577230 */ /* 0x000fe20000004100 */
[----:B------:R-:W-:Y:S01]  /*8d40*/  F2FP.SATFINITE.E4M3.F32.PACK_AB_MERGE_C R81, R81, R153, RZ ;  /* 0x000000995151723e */ /* 0x000fe200048070ff */
[----:B------:R-:W-:Y:S02]  /*8d50*/  HADD2.F32 R85, -RZ, R147.H0_H0 ;  /* 0x20000093ff557230 */ /* 0x000fe40000004100 */
[-C--:B------:R-:W-:Y:S01]  /*8d60*/  FMUL.FTZ R144, R84, R145.reuse ;  /* 0x0000009154907220 */ /* 0x080fe20000410000 */
[----:B------:R-:W-:Y:S02]  /*8d70*/  HADD2.F32 R146, -RZ, R146.H1_H1 ;  /* 0x30000092ff927230 */ /* 0x000fe40000004100 */
[----:B------:R-:W-:Y:S01]  /*8d80*/  FMUL.FTZ R145, R87, R145 ;  /* 0x0000009157917220 */ /* 0x000fe20000410000 */
[----:B------:R-:W-:-:S02]  /*8d90*/  HADD2.F32 R86, -RZ, R86.H1_H1 ;  /* 0x30000056ff567230 */ /* 0x000fc40000004100 */
[-C--:B------:R-:W-:Y:S01]  /*8da0*/  FFMA.FTZ R144, R87, R85.reuse, -R144 ;  /* 0x0000005557907223 */ /* 0x080fe20000010890 */
[----:B------:R-:W-:Y:S02]  /*8db0*/  HADD2.F32 R82, -RZ, R82.H1_H1 ;  /* 0x30000052ff527230 */ /* 0x000fe40000004100 */
[----:B------:R-:W-:Y:S01]  /*8dc0*/  FFMA.FTZ R145, R84, R85, R145 ;  /* 0x0000005554917223 */ /* 0x000fe20000010091 */
[----:B------:R-:W-:Y:S02]  /*8dd0*/  HADD2.F32 R147, -RZ, R147.H1_H1 ;  /* 0x30000093ff937230 */ /* 0x000fe40000004100 */
[-C--:B------:R-:W-:Y:S01]  /*8de0*/  FMUL.FTZ R84, R86, R146.reuse ;  /* 0x0000009256547220 */ /* 0x080fe20000410000 */
[----:B------:R-:W-:Y:S01]  /*8df0*/  F2FP.SATFINITE.E4M3.F32.PACK_AB_MERGE_C R80, R80, R157, RZ ;  /* 0x0000009d5050723e */ /* 0x000fe200048070ff */
[C---:B------:R-:W-:Y:S01]  /*8e00*/  FMUL.FTZ R146, R82.reuse, R146 ;  /* 0x0000009252927220 */ /* 0x040fe20000410000 */
[----:B------:R-:W-:Y:S02]  /*8e10*/  IMAD.MOV.U32 R85, RZ, RZ, R48 ;  /* 0x000000ffff557224 */ /* 0x000fe400078e0030 */
[----:B------:R-:W-:Y:S01]  /*8e20*/  FFMA.FTZ R84, R82, R147, -R84 ;  /* 0x0000009352547223 */ /* 0x000fe20000010854 */
[----:B------:R-:W-:-:S02]  /*8e30*/  IMAD.MOV.U32 R87, RZ, RZ, R50 ;  /* 0x000000ffff577224 */ /* 0x000fc400078e0032 */
[----:B------:R-:W-:Y:S02]  /*8e40*/  FFMA.FTZ R146, R86, R147, R146 ;  /* 0x0000009356927223 */ /* 0x000fe40000010092 */
[----:B------:R-:W-:Y:S01]  /*8e50*/  F2FP.SATFINITE.E4M3.F32.PACK_AB_MERGE_C R144, R84, R144, R81 ;  /* 0x000000905490723e */ /* 0x000fe20004807051 */
[----:B------:R-:W-:Y:S02]  /*8e60*/  IMAD.MOV.U32 R81, RZ, RZ, R150 ;  /* 0x000000ffff517224 */ /* 0x000fe400078e0096 */
[----:B------:R-:W-:Y:S01]  /*8e70*/  F2FP.SATFINITE.E4M3.F32.PACK_AB_MERGE_C R145, R146, R145, R80 ;  /* 0x000000919291723e */ /* 0x000fe20004807050 */
[----:B------:R-:W-:Y:S01]  /*8e80*/  IMAD.MOV.U32 R84, RZ, RZ, R49 ;  /* 0x000000ffff547224 */ /* 0x000fe200078e0031 */
[----:B------:R-:W-:Y:S01]  /*8e90*/  MOV R80, R149 ;  /* 0x0000009500507202 */ /* 0x000fe20000000f00 */
[----:B------:R-:W-:Y:S01]  /*8ea0*/  IMAD.MOV.U32 R82, RZ, RZ, R144 ;  /* 0x000000ffff527224 */ /* 0x000fe200078e0090 */
[----:B------:R-:W-:-:S07]  /*8eb0*/  MOV R86, R145 ;  /* 0x0000009100567202 */ /* 0x000fce0000000f00 */
.L_x_402:
[----:B------:R-:W-:Y:S05]  /*8ec0*/  BSYNC B2 ;  /* 0x0000000000027941 */ /* 0x000fea0003800000 */
.L_x_401:
[----:B------:R-:W-:Y:S01]  /*8ed0*/  SHF.R.S32.HI R48, RZ, 0x1f, R23 ;  /* 0x0000001fff307819 */ /* 0x000fe20000011417 */
[----:B------:R-:W-:Y:S01]  /*8ee0*/  ULDC.64 UR4, c[0x0][0x2e8] ;  /* 0x0000ba0000047ab9 */ /* 0x000fe20000000a00 */
[----:B------:R-:W-:-:S03]  /*8ef0*/  ISETP.GE.AND P3, PT, R148, R134, PT ;  /* 0x000000869400720c */ /* 0x000fc60003f66270 */
[-C--:B--2---:R-:W-:Y:S02]  /*8f00*/  IMAD R50, R48, R122.reuse, RZ ;  /* 0x0000007a30327224 */ /* 0x084fe400078e02ff */
[----:B------:R-:W-:-:S04]  /*8f10*/  IMAD.WIDE.U32 R48, R23, R122, R120 ;  /* 0x0000007a17307225 */ /* 0x000fc800078e0078 */
[----:B------:R-:W-:-:S04]  /*8f20*/  IMAD R50, R23, R123, R50 ;  /* 0x0000007b17327224 */ /* 0x000fc800078e0232 */
[----:B------:R-:W-:Y:S01]  /*8f30*/  IMAD.IADD R49, R50, 0x1, R49 ;  /* 0x0000000132317824 */ /* 0x000fe200078e0231 */
[--C-:B------:R-:W-:Y:S02]  /*8f40*/  @!P3 SHF.R.S32.HI R51, RZ, 0x1f, R148.reuse ;  /* 0x0000001fff33b819 */ /* 0x100fe40000011494 */
[----:B------:R-:W-:-:S04]  /*8f50*/  @!P3 IADD3 R50, P4, P6, R102, R48, R148 ;  /* 0x000000306632b210 */ /* 0x000fc80007e9e094 */
[----:B------:R-:W-:Y:S02]  /*8f60*/  @!P3 IADD3.X R51, R42, R49, R51, P4, P6 ;  /* 0x000000312a33b210 */ /* 0x000fe400027ec433 */
[----:B------:R-:W-:-:S04]  /*8f70*/  IADD3 R48, P4, P6, R102, R48, R41 ;  /* 0x0000003066307210 */ /* 0x000fc80007e9e029 */
[----:B------:R-:W-:Y:S02]  /*8f80*/  IADD3.X R49, R42, R49, R109, P4, P6 ;  /* 0x000000312a317210 */ /* 0x000fe400027ec46d */
[----:B------:R-:W-:-:S04]  /*8f90*/  IADD3 R48, P4, R48, UR4, RZ ;  /* 0x0000000430307c10 */ /* 0x000fc8000ff9e0ff */
[----:B------:R-:W-:Y:S02]  /*8fa0*/  IADD3.X R49, R49, UR5, RZ, P4, !PT ;  /* 0x0000000531317c10 */ /* 0x000fe4000a7fe4ff */
[----:B------:R-:W-:-:S03]  /*8fb0*/  @!P3 IADD3 R50, P4, R50, UR4, RZ ;  /* 0x000000043232bc10 */ /* 0x000fc6000ff9e0ff */
[----:B---3--:R3:W-:Y:S01]  /*8fc0*/  STG.E.128 desc[UR42][R48.64], R80 ;  /* 0x0000005030007986 */ /* 0x0087e2000c101d2a */
[----:B------:R-:W-:-:S05]  /*8fd0*/  @!P3 IADD3.X R51, R51, UR5, RZ, P4, !PT ;  /* 0x000000053333bc10 */ /* 0x000fca000a7fe4ff */
[----:B0-----:R3:W-:Y:S04]  /*8fe0*/  @!P3 STG.E.128 desc[UR42][R50.64], R84 ;  /* 0x000000543200b986 */ /* 0x0017e8000c101d2a */
.L_x_400:
[----:B------:R-:W-:Y:S05]  /*8ff0*/  BSYNC B1 ;  /* 0x0000000000017941 */ /* 0x000fea0003800000 */
.L_x_399:
[----:B------:R-:W-:Y:S01]  /*9000*/  VIADD R146, R23, 0x20 ;  /* 0x0000002017927836 */ /* 0x000fe20000000000 */
[----:B------:R-:W-:Y:S04]  /*9010*/  BSSY B1, `(.L_x_403) ;  /* 0x0000108000017945 */ /* 0x000fe80003800000 */
[----:B------:R-:W-:-:S13]  /*9020*/  ISETP.GE.OR P3, PT, R146, R116, P0 ;  /* 0x000000749200720c */ /* 0x000fda0000766670 */
[----:B------:R-:W-:Y:S05]  /*9030*/  @P3 BRA `(.L_x_404) ;  /* 0x0000001000143947 */ /* 0x000fea0003800000 */
[----:B---3--:R-:W3:Y:S04]  /*9040*/  LDL R48, [R1+0x10] ;  /* 0x0000100001307983 */ /* 0x008ee80000100800 */
[----:B------:R-:W4:Y:S01]  /*9050*/  LDL R50, [R1+0x5c] ;  /* 0x00005c0001327983 */ /* 0x000f220000100800 */
[C---:B------:R-:W-:Y:S01]  /*9060*/  VIADD R51, R23.reuse, 0x20 ;  /* 0x0000002017337836 */ /* 0x040fe20000000000 */
[----:B------:R-:W-:Y:S01]  /*9070*/  BSSY B2, `(.L_x_405) ;  /* 0x00000f0000027945 */ /* 0x000fe20003800000 */
[----:B------:R-:W-:-:S03]  /*9080*/  VIADD R52, R23, 0x20 ;  /* 0x0000002017347836 */ /* 0x000fc60000000000 */
[----:B------:R-:W-:Y:S01]  /*9090*/  SHF.L.U32 R51, R51, 0x7, RZ ;  /* 0x0000000733337819 */ /* 0x000fe200000006ff */
        /* <DEDUP_REMOVED lines=11> */
[----:B------:R-:W-:-:S04]  /*9150*/  IMAD.SHL.U32 R80, R80, 0x10, RZ ;  /* 0x0000001050507824 */ /* 0x000fc800078e00ff */
[----:B------:R-:W-:Y:S01]  /*9160*/  IMAD.SHL.U32 R48, R48, 0x800, RZ ;  /* 0x0000080030307824 */ /* 0x000fe200078e00ff */
[----:B------:R-:W-:-:S04]  /*9170*/  LOP3.LUT R49, R52, 0x70, R80, 0xf8, !PT ;  /* 0x0000007034317812 */ /* 0x000fc800078ef850 */
[----:B------:R-:W-:Y:S02]  /*9180*/  LOP3.LUT R49, R49, R51, RZ, 0x3c, !PT ;  /* 0x0000003331317212 */ /* 0x000fe400078e3cff */
[----:B------:R-:W-:-:S04]  /*9190*/  LOP3.LUT R48, R48, 0xffffc000, RZ, 0xc0, !PT ;  /* 0xffffc00030307812 */ /* 0x000fc800078ec0ff */
[----:B----4-:R-:W-:-:S04]  /*91a0*/  IADD3 R48, R49, R48, R50 ;  /* 0x0000003031307210 */ /* 0x010fc80007ffe032 */
[C---:B------:R-:W-:Y:S01]  /*91b0*/  LEA R52, R232.reuse, R48, 0xf ;  /* 0x00000030e8347211 */ /* 0x040fe200078e78ff */
[----:B------:R-:W-:-:S04]  /*91c0*/  IMAD R48, R232, 0x8000, R30 ;  /* 0x00008000e8307824 */ /* 0x000fc800078e021e */
        /* <DEDUP_REMOVED lines=10> */
[----:B------:R-:W-:Y:S01]  /*9270*/  LOP3.LUT R84, R59, 0xff0000ff, RZ, 0xc0, !PT ;  /* 0xff0000ff3b547812 */ /* 0x000fe200078ec0ff */
[----:B------:R-:W-:Y:S01]  /*9280*/  IMAD.U32 R81, R81, 0x10000, RZ ;  /* 0x0001000051517824 */ /* 0x000fe200078e00ff */
[----:B------:R-:W-:Y:S01]  /*9290*/  SHF.L.U32 R60, R60, 0x8, RZ ;  /* 0x000000083c3c7819 */ /* 0x000fe200000006ff */
[----:B------:R-:W-:Y:S01]  /*92a0*/  IMAD.SHL.U32 R62, R62, 0x100, RZ ;  /* 0x000001003e3e7824 */ /* 0x000fe200078e00ff */
[----:B------:R-:W-:-:S02]  /*92b0*/  LOP3.LUT R83, R61, 0xff0000ff, RZ, 0xc0, !PT ;  /* 0xff0000ff3d537812 */ /* 0x000fc400078ec0ff */
[----:B------:R-:W-:Y:S02]  /*92c0*/  SHF.R.U32.HI R58, RZ, 0x10, R57 ;  /* 0x00000010ff3a7819 */ /* 0x000fe40000011639 */
[----:B------:R-:W-:Y:S02]  /*92d0*/  LOP3.LUT R84, R84, 0xff00, R60, 0xf8, !PT ;  /* 0x0000ff0054547812 */ /* 0x000fe400078ef83c */
[----:B------:R-:W-:Y:S01]  /*92e0*/  LOP3.LUT R60, R83, 0xff00, R82, 0xf8, !PT ;  /* 0x0000ff00533c7812 */ /* 0x000fe200078ef852 */
[----:B------:R-:W-:Y:S01]  /*92f0*/  IMAD.U32 R58, R58, 0x10000, RZ ;  /* 0x000100003a3a7824 */ /* 0x000fe200078e00ff */
[----:B------:R-:W-:Y:S02]  /*9300*/  LOP3.LUT R57, R57, 0xff0000ff, RZ, 0xc0, !PT ;  /* 0xff0000ff39397812 */ /* 0x000fe400078ec0ff */
[----:B------:R-:W-:Y:S02]  /*9310*/  LOP3.LUT R60, R60, 0xff0000, R81, 0xf8, !PT ;  /* 0x00ff00003c3c7812 */ /* 0x000fe400078ef851 */
[----:B------:R-:W-:-:S02]  /*9320*/  LOP3.LUT R62, R57, 0xff00, R62, 0xf8, !PT ;  /* 0x0000ff00393e7812 */ /* 0x000fc400078ef83e */
[----:B---3--:R-:W-:Y:S02]  /*9330*/  F2FP.F16.E4M3.UNPACK_B R81, R53 ;  /* 0x00000035ff51723e */ /* 0x008fe400020006ff */
[----:B------:R-:W-:Y:S02]  /*9340*/  F2FP.F16.E4M3.UNPACK_B R83, R60 ;  /* 0x0000003cff53723e */ /* 0x000fe400020006ff */
[----:B------:R-:W-:Y:S01]  /*9350*/  LOP3.LUT R62, R62, 0xff0000, R58, 0xf8, !PT ;  /* 0x00ff00003e3e7812 */ /* 0x000fe200078ef83a */
[----:B------:R-:W-:Y:S01]  /*9360*/  HADD2.F32 R58, -RZ, R81.H0_H0 ;  /* 0x20000051ff3a7230 */ /* 0x000fe20000004100 */
[----:B0-----:R-:W-:Y:S01]  /*9370*/  F2FP.F16.E4M3.UNPACK_B R57, R49 ;  /* 0x00000031ff39723e */ /* 0x001fe200020006ff */
[--C-:B------:R-:W-:Y:S01]  /*9380*/  HADD2.F32 R87, -RZ, R83.reuse.H0_H0 ;  /* 0x20000053ff577230 */ /* 0x100fe20000004100 */
[----:B------:R-:W-:Y:S01]  /*9390*/  F2FP.F16.E4M3.UNPACK_B R85, R62 ;  /* 0x0000003eff55723e */ /* 0x000fe200020006ff */
[----:B------:R-:W-:Y:S01]  /*93a0*/  HADD2.F32 R83, -RZ, R83.H1_H1 ;  /* 0x30000053ff537230 */ /* 0x000fe20000004100 */
[----:B------:R-:W-:Y:S01]  /*93b0*/  F2FP.F16.E4M3.UNPACK_B R53, R53.H1 ;  /* 0x00000035ff35723e */ /* 0x000fe200030006ff */
[----:B------:R-:W-:-:S02]  /*93c0*/  HADD2.F32 R82, -RZ, R57.H0_H0 ;  /* 0x20000039ff527230 */ /* 0x000fc40000004100 */
[-C--:B------:R-:W-:Y:S01]  /*93d0*/  FMUL.FTZ R144, R58, R87.reuse ;  /* 0x000000573a907220 */ /* 0x080fe20000410000 */
[----:B------:R-:W-:Y:S01]  /*93e0*/  HADD2.F32 R86, -RZ, R85.H0_H0 ;  /* 0x20000055ff567230 */ /* 0x000fe20000004100 */
[----:B------:R-:W-:Y:S01]  /*93f0*/  F2FP.F16.E4M3.UNPACK_B R62, R62.H1 ;  /* 0x0000003eff3e723e */ /* 0x000fe200030006ff */
[----:B------:R-:W-:Y:S02]  /*9400*/  HADD2.F32 R57, -RZ, R57.H1_H1 ;  /* 0x30000039ff397230 */ /* 0x000fe40000004100 */
[C---:B------:R-:W-:Y:S01]  /*9410*/  FMUL.FTZ R87, R82.reuse, R87 ;  /* 0x0000005752577220 */ /* 0x040fe20000410000 */
[----:B------:R-:W-:Y:S02]  /*9420*/  HADD2.F32 R85, -RZ, R85.H1_H1 ;  /* 0x30000055ff557230 */ /* 0x000fe40000004100 */
[-C--:B------:R-:W-:Y:S01]  /*9430*/  FFMA.FTZ R82, R82, R86.reuse, -R144 ;  /* 0x0000005652527223 */ /* 0x080fe20000010890 */
[----:B------:R-:W-:Y:S01]  /*9440*/  SHF.R.U32.HI R61, RZ, 0x8, R63 ;  /* 0x00000008ff3d7819 */ /* 0x000fe2000001163f */
[----:B------:R-:W-:Y:S01]  /*9450*/  FFMA.FTZ R58, R58, R86, R87 ;  /* 0x000000563a3a7223 */ /* 0x000fe20000010057 */
[----:B------:R-:W-:Y:S01]  /*9460*/  HADD2.F32 R86, -RZ, R81.H1_H1 ;  /* 0x30000051ff567230 */ /* 0x000fe20000004100 */
[----:B------:R-:W-:-:S02]  /*9470*/  SHF.R.U32.HI R56, RZ, 0x10, R59 ;  /* 0x00000010ff387819 */ /* 0x000fc4000001163b */
[----:B------:R-:W-:Y:S02]  /*9480*/  SHF.R.U32.HI R59, RZ, 0x10, R63 ;  /* 0x00000010ff3b7819 */ /* 0x000fe4000001163f */
[CC--:B------:R-:W-:Y:S01]  /*9490*/  FMUL.FTZ R81, R86.reuse, R83.reuse ;  /* 0x0000005356517220 */ /* 0x0c0fe20000410000 */
[----:B------:R-:W-:Y:S01]  /*94a0*/  FMUL.FTZ R83, R57, R83 ;  /* 0x0000005339537220 */ /* 0x000fe20000410000 */
[----:B------:R-:W-:Y:S01]  /*94b0*/  LOP3.LUT R63, R63, 0xff0000ff, RZ, 0xc0, !PT ;  /* 0xff0000ff3f3f7812 */ /* 0x000fe200078ec0ff */
[----:B------:R-:W-:Y:S02]  /*94c0*/  IMAD.U32 R59, R59, 0x10000, RZ ;  /* 0x000100003b3b7824 */ /* 0x000fe400078e00ff */
[-C--:B------:R-:W-:Y:S01]  /*94d0*/  FFMA.FTZ R81, R57, R85.reuse, -R81 ;  /* 0x0000005539517223 */ /* 0x080fe20000010851 */
[----:B------:R-:W-:Y:S01]  /*94e0*/  FFMA.FTZ R57, R86, R85, R83 ;  /* 0x0000005556397223 */ /* 0x000fe20000010053 */
[----:B------:R-:W-:Y:S01]  /*94f0*/  F2FP.F16.E4M3.UNPACK_B R83, R60.H1 ;  /* 0x0000003cff53723e */ /* 0x000fe200030006ff */
[----:B------:R-:W-:Y:S01]  /*9500*/  HADD2.F32 R86, -RZ, R62.H0_H0 ;  /* 0x2000003eff567230 */ /* 0x000fe20000004100 */
[----:B------:R-:W-:Y:S01]  /*9510*/  F2FP.F16.E4M3.UNPACK_B R85, R49.H1 ;  /* 0x00000031ff55723e */ /* 0x000fe200030006ff */
[----:B------:R-:W-:Y:S01]  /*9520*/  HADD2.F32 R49, -RZ, R53.H0_H0 ;  /* 0x20000035ff317230 */ /* 0x000fe20000004100 */
[----:B------:R-:W-:Y:S01]  /*9530*/  SHF.L.U32 R56, R56, 0x10, RZ ;  /* 0x0000001038387819 */ /* 0x000fe200000006ff */
[----:B------:R-:W-:-:S02]  /*9540*/  HADD2.F32 R87, -RZ, R83.H0_H0 ;  /* 0x20000053ff577230 */ /* 0x000fc40000004100 */
[----:B------:R-:W-:Y:S02]  /*9550*/  HADD2.F32 R60, -RZ, R85.H0_H0 ;  /* 0x20000055ff3c7230 */ /* 0x000fe40000004100 */
[----:B------:R-:W-:Y:S02]  /*9560*/  HADD2.F32 R53, -RZ, R53.H1_H1 ;  /* 0x30000035ff357230 */ /* 0x000fe40000004100 */
[-C--:B------:R-:W-:Y:S01]  /*9570*/  FMUL.FTZ R144, R49, R87.reuse ;  /* 0x0000005731907220 */ /* 0x080fe20000410000 */
[----:B------:R-:W-:Y:S02]  /*9580*/  HADD2.F32 R83, -RZ, R83.H1_H1 ;  /* 0x30000053ff537230 */ /* 0x000fe40000004100 */
[C---:B------:R-:W-:Y:S01]  /*9590*/  FMUL.FTZ R87, R60.reuse, R87 ;  /* 0x000000573c577220 */ /* 0x040fe20000410000 */
[----:B------:R-:W-:Y:S02]  /*95a0*/  HADD2.F32 R85, -RZ, R85.H1_H1 ;  /* 0x30000055ff557230 */ /* 0x000fe40000004100 */
[----:B------:R-:W-:Y:S01]  /*95b0*/  FFMA.FTZ R60, R60, R86, -R144 ;  /* 0x000000563c3c7223 */ /* 0x000fe20000010890 */
[----:B------:R-:W-:-:S02]  /*95c0*/  HADD2.F32 R62, -RZ, R62.H1_H1 ;  /* 0x3000003eff3e7230 */ /* 0x000fc40000004100 */
[----:B------:R-:W-:Y:S01]  /*95d0*/  FFMA.FTZ R49, R49, R86, R87 ;  /* 0x0000005631317223 */ /* 0x000fe20000010057 */
[-C--:B------:R-:W-:Y:S01]  /*95e0*/  FMUL.FTZ R86, R53, R83.reuse ;  /* 0x0000005335567220 */ /* 0x080fe20000410000 */
[----:B------:R-:W-:-:S03]  /*95f0*/  FMUL.FTZ R87, R85, R83 ;  /* 0x0000005355577220 */ /* 0x000fc60000410000 */
[-C--:B------:R-:W-:Y:S01]  /*9600*/  FFMA.FTZ R83, R85, R62.reuse, -R86 ;  /* 0x0000003e55537223 */ /* 0x080fe20000010856 */
[----:B------:R-:W-:Y:S01]  /*9610*/  FFMA.FTZ R62, R53, R62, R87 ;  /* 0x0000003e353e7223 */ /* 0x000fe20000010057 */
[----:B------:R-:W-:Y:S01]  /*9620*/  IMAD.SHL.U32 R53, R61, 0x100, RZ ;  /* 0x000001003d357824 */ /* 0x000fe200078e00ff */
[----:B------:R-:W-:Y:S02]  /*9630*/  LOP3.LUT R61, R84, 0xff0000, R56, 0xf8, !PT ;  /* 0x00ff0000543d7812 */ /* 0x000fe400078ef838 */
[----:B------:R-:W-:Y:S02]  /*9640*/  F2FP.F16.E4M3.UNPACK_B R56, R55 ;  /* 0x00000037ff38723e */ /* 0x000fe400020006ff */
[----:B------:R-:W-:Y:S01]  /*9650*/  LOP3.LUT R53, R63, 0xff00, R53, 0xf8, !PT ;  /* 0x0000ff003f357812 */ /* 0x000fe200078ef835 */
[----:B------:R-:W-:Y:S01]  /*9660*/  IMAD.MOV.U32 R63, RZ, RZ, R51 ;  /* 0x000000ffff3f7224 */ /* 0x000fe200078e0033 */
[----:B------:R-:W-:Y:S01]  /*9670*/  F2FP.F16.E4M3.UNPACK_B R85, R61 ;  /* 0x0000003dff55723e */ /* 0x000fe200020006ff */
[----:B------:R-:W-:Y:S01]  /*9680*/  HADD2.F32 R86, -RZ, R56.H0_H0 ;  /* 0x20000038ff567230 */ /* 0x000fe20000004100 */
[----:B------:R-:W-:-:S02]  /*9690*/  LOP3.LUT R53, R53, 0xff0000, R59, 0xf8, !PT ;  /* 0x00ff000035357812 */ /* 0x000fc400078ef83b */
[----:B------:R-:W-:Y:S01]  /*96a0*/  F2FP.F16.E4M3.UNPACK_B R51, R63 ;  /* 0x0000003fff33723e */ /* 0x000fe200020006ff */
[--C-:B------:R-:W-:Y:S01]  /*96b0*/  HADD2.F32 R87, -RZ, R85.reuse.H0_H0 ;  /* 0x20000055ff577230 */ /* 0x100fe20000004100 */
[----:B------:R-:W-:Y:S01]  /*96c0*/  F2FP.F16.E4M3.UNPACK_B R84, R53 ;  /* 0x00000035ff54723e */ /* 0x000fe200020006ff */
[----:B------:R-:W-:Y:S01]  /*96d0*/  HADD2.F32 R85, -RZ, R85.H1_H1 ;  /* 0x30000055ff557230 */ /* 0x000fe20000004100 */
[----:B------:R-:W-:Y:S01]  /*96e0*/  F2FP.F16.E4M3.UNPACK_B R55, R55.H1 ;  /* 0x00000037ff37723e */ /* 0x000fe200030006ff */
[--C-:B------:R-:W-:Y:S01]  /*96f0*/  HADD2.F32 R144, -RZ, R51.reuse.H0_H0 ;  /* 0x20000033ff907230 */ /* 0x100fe20000004100 */
[----:B------:R-:W-:Y:S01]  /*9700*/  F2FP.F16.E4M3.UNPACK_B R53, R53.H1 ;  /* 0x00000035ff35723e */ /* 0x000fe200030006ff */
[--C-:B------:R-:W-:Y:S01]  /*9710*/  HADD2.F32 R59, -RZ, R84.reuse.H0_H0 ;  /* 0x20000054ff3b7230 */ /* 0x100fe20000004100 */
[----:B------:R-:W-:Y:S01]  /*9720*/  F2FP.F16.E4M3.UNPACK_B R61, R61.H1 ;  /* 0x0000003dff3d723e */ /* 0x000fe200030006ff */
[----:B------:R-:W-:Y:S01]  /*9730*/  HADD2.F32 R84, -RZ, R84.H1_H1 ;  /* 0x30000054ff547230 */ /* 0x000fe20000004100 */
[----:B------:R-:W-:Y:S01]  /*9740*/  F2FP.SATFINITE.E4M3.F32.PACK_AB_MERGE_C R60, R83, R60, RZ ;  /* 0x0000003c533c723e */ /* 0x000fe200048070ff */
[----:B------:R-:W-:-:S02]  /*9750*/  HADD2.F32 R51, -RZ, R51.H1_H1 ;  /* 0x30000033ff337230 */ /* 0x000fc40000004100 */
[-C--:B------:R-:W-:Y:S01]  /*9760*/  FMUL.FTZ R145, R86, R59.reuse ;  /* 0x0000003b56917220 */ /* 0x080fe20000410000 */
[C---:B------:R-:W-:Y:S01]  /*9770*/  FMUL.FTZ R59, R144.reuse, R59 ;  /* 0x0000003b903b7220 */ /* 0x040fe20000410000 */
[----:B------:R-:W-:Y:S02]  /*9780*/  F2FP.SATFINITE.E4M3.F32.PACK_AB_MERGE_C R81, R81, R82, R60 ;  /* 0x000000525151723e */ /* 0x000fe4000480703c */
[-C--:B------:R-:W-:Y:S01]  /*9790*/  FFMA.FTZ R145, R144, R87.reuse, -R145 ;  /* 0x0000005790917223 */ /* 0x080fe20000010891 */
[----:B------:R-:W-:Y:S01]  /*97a0*/  FFMA.FTZ R86, R86, R87, R59 ;  /* 0x0000005756567223 */ /* 0x000fe2000001003b */
[----:B------:R-:W-:Y:S01]  /*97b0*/  HADD2.F32 R59, -RZ, R56.H1_H1 ;  /* 0x30000038ff3b7230 */ /* 0x000fe20000004100 */
[----:B------:R-:W-:Y:S01]  /*97c0*/  F2FP.F16.E4M3.UNPACK_B R60, R52.H1 ;  /* 0x00000034ff3c723e */ /* 0x000fe200030006ff */
[--C-:B------:R-:W-:Y:S01]  /*97d0*/  HADD2.F32 R87, -RZ, R53.reuse.H0_H0 ;  /* 0x20000035ff577230 */ /* 0x100fe20000004100 */
[----:B------:R-:W-:Y:S01]  /*97e0*/  F2FP.SATFINITE.E4M3.F32.PACK_AB_MERGE_C R49, R62, R49, RZ ;  /* 0x000000313e31723e */ /* 0x000fe200048070ff */
[----:B------:R-:W-:-:S02]  /*97f0*/  HADD2.F32 R53, -RZ, R53.H1_H1 ;  /* 0x30000035ff357230 */ /* 0x000fc40000004100 */
[----:B------:R-:W-:Y:S01]  /*9800*/  FMUL.FTZ R56, R59, R84 ;  /* 0x000000543b387220 */ /* 0x000fe20000410000 */
[----:B------:R-:W-:Y:S02]  /*9810*/  F2FP.F16.E4M3.UNPACK_B R62, R140.H1 ;  /* 0x0000008cff3e723e */ /* 0x000fe400030006ff */
[----:B------:R-:W-:Y:S01]  /*9820*/  F2FP.F16.E4M3.UNPACK_B R52, R52 ;  /* 0x00000034ff34723e */ /* 0x000fe200020006ff */
[CC--:B------:R-:W-:Y:S01]  /*9830*/  FFMA.FTZ R56, R51.reuse, R85.reuse, -R56 ;  /* 0x0000005533387223 */ /* 0x0c0fe20000010838 */
[----:B------:R-:W-:Y:S01]  /*9840*/  FMUL.FTZ R51, R51, R84 ;  /* 0x0000005433337220 */ /* 0x000fe20000410000 */
[--C-:B------:R-:W-:Y:S01]  /*9850*/  HADD2.F32 R84, -RZ, R61.reuse.H0_H0 ;  /* 0x2000003dff547230 */ /* 0x100fe20000004100 */
[----:B------:R-:W-:Y:S01]  /*9860*/  F2FP.F16.E4M3.UNPACK_B R140, R140 ;  /* 0x0000008cff8c723e */ /* 0x000fe200020006ff */
[----:B------:R-:W-:Y:S02]  /*9870*/  HADD2.F32 R61, -RZ, R61.H1_H1 ;  /* 0x3000003dff3d7230 */ /* 0x000fe40000004100 */
[----:B------:R-:W-:Y:S01]  /*9880*/  FFMA.FTZ R51, R59, R85, R51 ;  /* 0x000000553b337223 */ /* 0x000fe20000010033 */
[----:B------:R-:W-:Y:S01]  /*9890*/  F2FP.F16.E4M3.UNPACK_B R59, R63.H1 ;  /* 0x0000003fff3b723e */ /* 0x000fe200030006ff */
[--C-:B------:R-:W-:Y:S01]  /*98a0*/  HADD2.F32 R63, -RZ, R55.reuse.H0_H0 ;  /* 0x20000037ff3f7230 */ /* 0x100fe20000004100 */
[----:B------:R-:W-:Y:S01]  /*98b0*/  F2FP.SATFINITE.E4M3.F32.PACK_AB_MERGE_C R57, R57, R58, R49 ;  /* 0x0000003a3939723e */ /* 0x000fe20004807031 */
[----:B------:R-:W-:Y:S01]  /*98c0*/  HADD2.F32 R55, -RZ, R55.H1_H1 ;  /* 0x30000037ff377230 */ /* 0x000fe20000004100 */
[----:B------:R-:W-:Y:S01]  /*98d0*/  MOV R49, R81 ;  /* 0x0000005100317202 */ /* 0x000fe20000000f00 */
[----:B------:R-:W-:-:S02]  /*98e0*/  HADD2.F32 R85, -RZ, R59.H0_H0 ;  /* 0x2000003bff557230 */ /* 0x000fc40000004100 */
[-C--:B------:R-:W-:Y:S01]  /*98f0*/  FMUL.FTZ R144, R63, R87.reuse ;  /* 0x000000573f907220 */ /* 0x080fe20000410000 */
[----:B------:R-:W-:Y:S02]  /*9900*/  HADD2.F32 R59, -RZ, R59.H1_H1 ;  /* 0x3000003bff3b7230 */ /* 0x000fe40000004100 */
[--C-:B------:R-:W-:Y:S02]  /*9910*/  HADD2.F32 R83, -RZ, R62.reuse.H0_H0 ;  /* 0x2000003eff537230 */ /* 0x100fe40000004100 */
[C---:B------:R-:W-:Y:S01]  /*9920*/  FFMA.FTZ R144, R85.reuse, R84, -R144 ;  /* 0x0000005455907223 */ /* 0x040fe20000010890 */
[----:B------:R-:W-:Y:S01]  /*9930*/  FMUL.FTZ R85, R85, R87 ;  /* 0x0000005755557220 */ /* 0x000fe20000410000 */
[----:B------:R-:W-:-:S03]  /*9940*/  HADD2.F32 R62, -RZ, R62.H1_H1 ;  /* 0x3000003eff3e7230 */ /* 0x000fc60000004100 */
[----:B------:R-:W-:Y:S01]  /*9950*/  FFMA.FTZ R85, R63, R84, R85 ;  /* 0x000000543f557223 */ /* 0x000fe20000010055 */
[-C--:B------:R-:W-:Y:S01]  /*9960*/  FMUL.FTZ R63, R55, R53.reuse ;  /* 0x00000035373f7220 */ /* 0x080fe20000410000 */
[----:B------:R-:W-:-:S03]  /*9970*/  FMUL.FTZ R53, R59, R53 ;  /* 0x000000353b357220 */ /* 0x000fc60000410000 */
[-C--:B------:R-:W-:Y:S01]  /*9980*/  FFMA.FTZ R63, R59, R61.reuse, -R63 ;  /* 0x0000003d3b3f7223 */ /* 0x080fe2000001083f */
[----:B------:R-:W-:Y:S01]  /*9990*/  FFMA.FTZ R55, R55, R61, R53 ;  /* 0x0000003d37377223 */ /* 0x000fe20000010035 */
[----:B------:R-:W-:Y:S01]  /*99a0*/  F2FP.F16.E4M3.UNPACK_B R53, R142.H1 ;  /* 0x0000008eff35723e */ /* 0x000fe200030006ff */
[--C-:B------:R-:W-:Y:S01]  /*99b0*/  HADD2.F32 R61, -RZ, R60.reuse.H0_H0 ;  /* 0x2000003cff3d7230 */ /* 0x100fe20000004100 */
[----:B------:R-:W-:Y:S01]  /*99c0*/  F2FP.F16.E4M3.UNPACK_B R59, R48.H1 ;  /* 0x00000030ff3b723e */ /* 0x000fe200030006ff */
[----:B------:R-:W-:Y:S01]  /*99d0*/  HADD2.F32 R60, -RZ, R60.H1_H1 ;  /* 0x3000003cff3c7230 */ /* 0x000fe20000004100 */
[----:B------:R-:W-:Y:S01]  /*99e0*/  F2FP.F16.E4M3.UNPACK_B R142, R142 ;  /* 0x0000008eff8e723e */ /* 0x000fe200020006ff */
[----:B------:R-:W-:Y:S01]  /*99f0*/  HADD2.F32 R87, -RZ, R53.H0_H0 ;  /* 0x20000035ff577230 */ /* 0x000fe20000004100 */
[----:B------:R-:W-:Y:S01]  /*9a00*/  F2FP.F16.E4M3.UNPACK_B R48, R48 ;  /* 0x00000030ff30723e */ /* 0x000fe200020006ff */
[----:B------:R-:W-:Y:S01]  /*9a10*/  HADD2.F32 R82, -RZ, R59.H0_H0 ;  /* 0x2000003bff527230 */ /* 0x000fe20000004100 */
[----:B------:R-:W-:Y:S01]  /*9a20*/  F2FP.SATFINITE.E4M3.F32.PACK_AB_MERGE_C R63, R63, R144, RZ ;  /* 0x000000903f3f723e */ /* 0x000fe200048070ff */
[----:B------:R-:W-:-:S02]  /*9a30*/  HADD2.F32 R53, -RZ, R53.H1_H1 ;  /* 0x30000035ff357230 */ /* 0x000fc40000004100 */
[-C--:B------:R-:W-:Y:S01]  /*9a40*/  FMUL.FTZ R84, R61, R87.reuse ;  /* 0x000000573d547220 */ /* 0x080fe20000410000 */
[----:B------:R-:W-:Y:S02]  /*9a50*/  HADD2.F32 R59, -RZ, R59.H1_H1 ;  /* 0x3000003bff3b7230 */ /* 0x000fe40000004100 */
[C---:B------:R-:W-:Y:S01]  /*9a60*/  FMUL.FTZ R87, R82.reuse, R87 ;  /* 0x0000005752577220 */ /* 0x040fe20000410000 */
[----:B------:R-:W-:Y:S01]  /*9a70*/  F2FP.SATFINITE.E4M3.F32.PACK_AB_MERGE_C R55, R55, R85, RZ ;  /* 0x000000553737723e */ /* 0x000fe200048070ff */
[----:B------:R-:W-:Y:S01]  /*9a80*/  FFMA.FTZ R84, R82, R83, -R84 ;  /* 0x0000005352547223 */ /* 0x000fe20000010854 */
[----:B------:R-:W-:Y:S01]  /*9a90*/  F2FP.SATFINITE.E4M3.F32.PACK_AB_MERGE_C R56, R56, R145, R63 ;  /* 0x000000913838723e */ /* 0x000fe2000480703f */
[----:B------:R-:W-:Y:S01]  /*9aa0*/  FFMA.FTZ R87, R61, R83, R87 ;  /* 0x000000533d577223 */ /* 0x000fe20000010057 */
[CC--:B------:R-:W-:Y:S01]  /*9ab0*/  FMUL.FTZ R61, R60.reuse, R53.reuse ;  /* 0x000000353c3d7220 */ /* 0x0c0fe20000410000 */
[----:B------:R-:W-:Y:S01]  /*9ac0*/  FMUL.FTZ R53, R59, R53 ;  /* 0x000000353b357220 */ /* 0x000fe20000410000 */
[----:B------:R-:W-:Y:S01]  /*9ad0*/  HADD2.F32 R83, -RZ, R142.H0_H0 ;  /* 0x2000008eff537230 */ /* 0x000fe20000004100 */
[----:B------:R-:W-:Y:S01]  /*9ae0*/  F2FP.SATFINITE.E4M3.F32.PACK_AB_MERGE_C R55, R51, R86, R55 ;  /* 0x000000563337723e */ /* 0x000fe20004807037 */
[-C--:B------:R-:W-:Y:S01]  /*9af0*/  FFMA.FTZ R59, R59, R62.reuse, -R61 ;  /* 0x0000003e3b3b7223 */ /* 0x080fe2000001083d */
[----:B------:R-:W-:Y:S01]  /*9b00*/  FFMA.FTZ R53, R60, R62, R53 ;  /* 0x0000003e3c357223 */ /* 0x000fe20000010035 */
[----:B------:R-:W-:-:S02]  /*9b10*/  HADD2.F32 R60, -RZ, R52.H0_H0 ;  /* 0x20000034ff3c7230 */ /* 0x000fc40000004100 */
[----:B------:R-:W-:Y:S01]  /*9b20*/  HADD2.F32 R62, -RZ, R48.H0_H0 ;  /* 0x20000030ff3e7230 */ /* 0x000fe20000004100 */
[----:B------:R-:W-:Y:S01]  /*9b30*/  F2FP.SATFINITE.E4M3.F32.PACK_AB_MERGE_C R59, R59, R84, RZ ;  /* 0x000000543b3b723e */ /* 0x000fe200048070ff */
[----:B------:R-:W-:Y:S02]  /*9b40*/  HADD2.F32 R61, -RZ, R140.H0_H0 ;  /* 0x2000008cff3d7230 */ /* 0x000fe40000004100 */
[-C--:B------:R-:W-:Y:S01]  /*9b50*/  FMUL.FTZ R82, R60, R83.reuse ;  /* 0x000000533c527220 */ /* 0x080fe20000410000 */
[----:B------:R-:W-:Y:S02]  /*9b60*/  HADD2.F32 R142, -RZ, R142.H1_H1 ;  /* 0x3000008eff8e7230 */ /* 0x000fe40000004100 */
[C---:B------:R-:W-:Y:S01]  /*9b70*/  FMUL.FTZ R83, R62.reuse, R83 ;  /* 0x000000533e537220 */ /* 0x040fe20000410000 */
[----:B------:R-:W-:Y:S02]  /*9b80*/  HADD2.F32 R52, -RZ, R52.H1_H1 ;  /* 0x30000034ff347230 */ /* 0x000fe40000004100 */
[----:B------:R-:W-:Y:S01]  /*9b90*/  FFMA.FTZ R82, R62, R61, -R82 ;  /* 0x0000003d3e527223 */ /* 0x000fe20000010852 */
[----:B------:R-:W-:-:S02]  /*9ba0*/  HADD2.F32 R48, -RZ, R48.H1_H1 ;  /* 0x30000030ff307230 */ /* 0x000fc40000004100 */
[----:B------:R-:W-:Y:S01]  /*9bb0*/  FFMA.FTZ R83, R60, R61, R83 ;  /* 0x0000003d3c537223 */ /* 0x000fe20000010053 */
[----:B------:R-:W-:Y:S02]  /*9bc0*/  HADD2.F32 R140, -RZ, R140.H1_H1 ;  /* 0x3000008cff8c7230 */ /* 0x000fe40000004100 */
[-C--:B------:R-:W-:Y:S01]  /*9bd0*/  FMUL.FTZ R60, R52, R142.reuse ;  /* 0x0000008e343c7220 */ /* 0x080fe20000410000 */
[-C--:B------:R-:W-:Y:S01]  /*9be0*/  F2FP.F16.E4M3.UNPACK_B R62, R141.reuse.H1 ;  /* 0x0000008dff3e723e */ /* 0x080fe200030006ff */
[C---:B------:R-:W-:Y:S01]  /*9bf0*/  FMUL.FTZ R142, R48.reuse, R142 ;  /* 0x0000008e308e7220 */ /* 0x040fe20000410000 */
[----:B------:R-:W-:Y:S01]  /*9c00*/  F2FP.F16.E4M3.UNPACK_B R141, R141 ;  /* 0x0000008dff8d723e */ /* 0x000fe200020006ff */
[-C--:B------:R-:W-:Y:S01]  /*9c10*/  FFMA.FTZ R60, R48, R140.reuse, -R60 ;  /* 0x0000008c303c7223 */ /* 0x080fe2000001083c */
[----:B------:R-:W-:Y:S01]  /*9c20*/  F2FP.SATFINITE.E4M3.F32.PACK_AB_MERGE_C R53, R53, R87, RZ ;  /* 0x000000573535723e */ /* 0x000fe200048070ff */
[----:B------:R-:W-:Y:S01]  /*9c30*/  FFMA.FTZ R48, R52, R140, R142 ;  /* 0x0000008c34307223 */ /* 0x000fe2000001008e */
[----:B------:R-:W-:Y:S01]  /*9c40*/  IMAD.MOV.U32 R52, RZ, RZ, R50 ;  /* 0x000000ffff347224 */ /* 0x000fe200078e0032 */
[-C--:B------:R-:W-:Y:S01]  /*9c50*/  F2FP.F16.E4M3.UNPACK_B R50, R143.reuse.H1 ;  /* 0x0000008fff32723e */ /* 0x080fe200030006ff */
        /* <DEDUP_REMOVED lines=13> */
[CC--:B------:R-:W-:Y:S01]  /*9d30*/  FMUL.FTZ R142, R61.reuse, R144.reuse ;  /* 0x000000903d8e7220 */ /* 0x0c0fe20000410000 */
[----:B------:R-:W-:Y:S02]  /*9d40*/  HADD2.F32 R59, -RZ, R59.H1_H1 ;  /* 0x3000003bff3b7230 */ /* 0x000fe40000004100 */
[----:B------:R-:W-:Y:S01]  /*9d50*/  FMUL.FTZ R144, R84, R144 ;  /* 0x0000009054907220 */ /* 0x000fe20000410000 */
[----:B------:R-:W-:Y:S01]  /*9d60*/  F2FP.SATFINITE.E4M3.F32.PACK_AB_MERGE_C R53, R48, R83, R53 ;  /* 0x000000533035723e */ /* 0x000fe20004807035 */
[-C--:B------:R-:W-:Y:S01]  /*9d70*/  FFMA.FTZ R142, R84, R140.reuse, -R142 ;  /* 0x0000008c548e7223 */ /* 0x080fe2000001088e */
[----:B------:R-:W-:Y:S02]  /*9d80*/  IMAD.MOV.U32 R48, RZ, RZ, R82 ;  /* 0x000000ffff307224 */ /* 0x000fe400078e0052 */
        /* <DEDUP_REMOVED lines=24> */
[----:B------:R-:W-:Y:S01]  /*9f10*/  FFMA.FTZ R143, R54, R141, R143 ;  /* 0x0000008d368f7223 */ /* 0x000fe2000001008f */
[----:B------:R-:W-:Y:S01]  /*9f20*/  IMAD.MOV.U32 R53, RZ, RZ, R57 ;  /* 0x000000ffff357224 */ /* 0x000fe200078e0039 */
[----:B------:R-:W-:-:S03]  /*9f30*/  F2FP.SATFINITE.E4M3.F32.PACK_AB_MERGE_C R59, R60, R84, R59 ;  /* 0x000000543c3b723e */ /* 0x000fc6000480703b */
[----:B------:R-:W-:Y:S02]  /*9f40*/  F2FP.SATFINITE.E4M3.F32.PACK_AB_MERGE_C R140, R143, R140, R50 ;  /* 0x0000008c8f8c723e */ /* 0x000fe40004807032 */
[----:B------:R-:W-:Y:S02]  /*9f50*/  IMAD.MOV.U32 R50, RZ, RZ, R59 ;  /* 0x000000ffff327224 */ /* 0x000fe400078e003b */
[----:B------:R-:W-:-:S07]  /*9f60*/  MOV R54, R140 ;  /* 0x0000008c00367202 */ /* 0x000fce0000000f00 */
.L_x_406:
[----:B------:R-:W-:Y:S05]  /*9f70*/  BSYNC B2 ;  /* 0x0000000000027941 */ /* 0x000fea0003800000 */
.L_x_405:
[----:B------:R-:W-:Y:S01]  /*9f80*/  ISETP.GE.AND P3, PT, R80, R134, PT ;  /* 0x000000865000720c */ /* 0x000fe20003f66270 */
[----:B--2---:R-:W-:Y:S01]  /*9f90*/  IMAD R56, R117, R122, RZ ;  /* 0x0000007a75387224 */ /* 0x004fe200078e02ff */
[----:B------:R-:W-:-:S03]  /*9fa0*/  ULDC.64 UR4, c[0x0][0x2e8] ;  /* 0x0000ba0000047ab9 */ /* 0x000fc60000000a00 */
[C---:B------:R-:W-:Y:S02]  /*9fb0*/  IMAD R59, R146.reuse, R123, R56 ;  /* 0x0000007b923b7224 */ /* 0x040fe400078e0238 */
[----:B------:R-:W-:-:S04]  /*9fc0*/  IMAD.WIDE.U32 R56, R146, R122, R120 ;  /* 0x0000007a92387225 */ /* 0x000fc800078e0078 */
[----:B------:R-:W-:Y:S02]  /*9fd0*/  IMAD.IADD R57, R57, 0x1, R59 ;  /* 0x0000000139397824 */ /* 0x000fe400078e023b */
        /* <DEDUP_REMOVED lines=8> */
[----:B0-----:R0:W-:Y:S01]  /*a060*/  STG.E.128 desc[UR42][R56.64], R48 ;  /* 0x0000003038007986 */ /* 0x0011e2000c101d2a */
[----:B------:R-:W-:-:S05]  /*a070*/  @!P3 IADD3.X R59, R59, UR5, RZ, P4, !PT ;  /* 0x000000053b3bbc10 */ /* 0x000fca000a7fe4ff */
[----:B---3--:R0:W-:Y:S04]  /*a080*/  @!P3 STG.E.128 desc[UR42][R58.64], R52 ;  /* 0x000000343a00b986 */ /* 0x0081e8000c101d2a */
.L_x_404:
[----:B------:R-:W-:Y:S05]  /*a090*/  BSYNC B1 ;  /* 0x0000000000017941 */ /* 0x000fea0003800000 */
.L_x_403:
[----:B---3--:R-:W-:Y:S01]  /*a0a0*/  VIADD R84, R23, 0x40 ;  /* 0x0000004017547836 */ /* 0x008fe20000000000 */
[----:B------:R-:W-:Y:S04]  /*a0b0*/  BSSY B1, `(.L_x_407) ;  /* 0x0000104000017945 */ /* 0x000fe80003800000 */
[----:B------:R-:W-:-:S13]  /*a0c0*/  ISETP.GE.OR P3, PT, R84, R116, P0 ;  /* 0x000000745400720c */ /* 0x000fda0000766670 */
[----:B------:R-:W-:Y:S05]  /*a0d0*/  @P3 BRA `(.L_x_408) ;  /* 0x0000001000043947 */ /* 0x000fea0003800000 */
[----:B0-----:R-:W3:Y:S04]  /*a0e0*/  LDL R48, [R1+0x10] ;  /* 0x0000100001307983 */ /* 0x001ee80000100800 */
[----:B------:R-:W4:Y:S01]  /*a0f0*/  LDL R50, [R1+0x58] ;  /* 0x0000580001327983 */ /* 0x000f220000100800 */
[C---:B------:R-:W-:Y:S01]  /*a100*/  IADD3 R52, R23.reuse, 0x40, RZ ;  /* 0x0000004017347810 */ /* 0x040fe20007ffe0ff */
[----:B------:R-:W-:Y:S01]  /*a110*/  VIADD R51, R23, 0x40 ;  /* 0x0000004017337836 */ /* 0x000fe20000000000 */
[----:B------:R-:W-:Y:S03]  /*a120*/  BSSY B2, `(.L_x_409) ;  /* 0x00000eb000027945 */ /* 0x000fe60003800000 */
[----:B------:R-:W-:-:S02]  /*a130*/  IMAD.SHL.U32 R51, R51, 0x80, RZ ;  /* 0x0000008033337824 */ /* 0x000fc400078e00ff */
        /* <DEDUP_REMOVED lines=9> */
[----:B------:R-:W-:Y:S01]  /*a1d0*/  SHF.R.S32.HI R48, RZ, 0x1f, R49 ;  /* 0x0000001fff307819 */ /* 0x000fe20000011431 */
[----:B------:R-:W-:-:S03]  /*a1e0*/  IMAD.SHL.U32 R58, R49, 0x10, RZ ;  /* 0x00000010313a7824 */ /* 0x000fc600078e00ff */
[----:B------:R-:W-:-:S05]  /*a1f0*/  LEA.HI R48, R48, R49, RZ, 0x3 ;  /* 0x0000003130307211 */ /* 0x000fca00078f18ff */
[----:B------:R-:W-:Y:S01]  /*a200*/  IMAD.SHL.U32 R49, R48, 0x800, RZ ;  /* 0x0000080030317824 */ /* 0x000fe200078e00ff */
[----:B------:R-:W-:-:S04]  /*a210*/  LOP3.LUT R48, R52, 0x70, R58, 0xf8, !PT ;  /* 0x0000007034307812 */ /* 0x000fc800078ef83a */
[----:B------:R-:W-:Y:S02]  /*a220*/  LOP3.LUT R48, R48, R51, RZ, 0x3c, !PT ;  /* 0x0000003330307212 */ /* 0x000fe400078e3cff */
[----:B------:R-:W-:-:S04]  /*a230*/  LOP3.LUT R49, R49, 0xffffc000, RZ, 0xc0, !PT ;  /* 0xffffc00031317812 */ /* 0x000fc800078ec0ff */
[----:B----4-:R-:W-:-:S05]  /*a240*/  IADD3 R49, R48, R49, R50 ;  /* 0x0000003130317210 */ /* 0x010fca0007ffe032 */
[C---:B------:R-:W-:Y:S01]  /*a250*/  IMAD R51, R232.reuse, 0x8000, R49 ;  /* 0x00008000e8337824 */ /* 0x040fe200078e0231 */
[----:B------:R-:W-:-:S03]  /*a260*/  LEA R49, R232, R28, 0xf ;  /* 0x0000001ce8317211 */ /* 0x000fc600078e78ff */
[C---:B------:R-:W-:Y:S02]  /*a270*/  IMAD.IADD R52, R22.reuse, 0x1, R51 ;  /* 0x0000000116347824 */ /* 0x040fe400078e0233 */
[----:B------:R-:W-:-:S04]  /*a280*/  IMAD.IADD R49, R22, 0x1, R49 ;  /* 0x0000000116317824 */ /* 0x000fc800078e0231 */
[----:B------:R-:W0:Y:S04]  /*a290*/  LDS.128 R52, [R52+0x28400] ;  /* 0x0284000034347984 */ /* 0x000e280000000c00 */
[----:B------:R-:W3:Y:S01]  /*a2a0*/  LDS.128 R48, [R49+0x28400] ;  /* 0x0284000031307984 */ /* 0x000ee20000000c00 */
[----:B------:R-:W-:Y:S05]  /*a2b0*/  @P2 BRA `(.L_x_410) ;  /* 0x0000000c00442947 */ /* 0x000fea0003800000 */
[----:B------:R-:W-:Y:S02]  /*a2c0*/  SHF.R.U32.HI R61, RZ, 0x8, R67 ;  /* 0x00000008ff3d7819 */ /* 0x000fe40000011643 */
[--C-:B------:R-:W-:Y:S02]  /*a2d0*/  SHF.R.U32.HI R60, RZ, 0x8, R65.reuse ;  /* 0x00000008ff3c7819 */ /* 0x100fe40000011641 */
[----:B------:R-:W-:Y:S01]  /*a2e0*/  LOP3.LUT R57, R65, 0xff0000ff, RZ, 0xc0, !PT ;  /* 0xff0000ff41397812 */ /* 0x000fe200078ec0ff */
[----:B------:R-:W-:Y:S01]  /*a2f0*/  IMAD.SHL.U32 R61, R61, 0x100, RZ ;  /* 0x000001003d3d7824 */ /* 0x000fe200078e00ff */
[----:B------:R-:W-:Y:S02]  /*a300*/  SHF.R.U32.HI R59, RZ, 0x10, R65 ;  /* 0x00000010ff3b7819 */ /* 0x000fe40000011641 */
[--C-:B------:R-:W-:Y:S02]  /*a310*/  SHF.R.U32.HI R65, RZ, 0x8, R69.reuse ;  /* 0x00000008ff417819 */ /* 0x100fe40000011645 */
[----:B------:R-:W-:-:S02]  /*a320*/  SHF.R.U32.HI R66, RZ, 0x10, R69 ;  /* 0x00000010ff427819 */ /* 0x000fc40000011645 */
[----:B------:R-:W-:Y:S02]  /*a330*/  LOP3.LUT R68, R67, 0xff0000ff, RZ, 0xc0, !PT ;  /* 0xff0000ff43447812 */ /* 0x000fe400078ec0ff */
[----:B------:R-:W-:Y:S01]  /*a340*/  LOP3.LUT R63, R69, 0xff0000ff, RZ, 0xc0, !PT ;  /* 0xff0000ff453f7812 */ /* 0x000fe200078ec0ff */
[----:B------:R-:W-:Y:S01]  /*a350*/  IMAD.U32 R66, R66, 0x10000, RZ ;  /* 0x0001000042427824 */ /* 0x000fe200078e00ff */
[----:B------:R-:W-:Y:S02]  /*a360*/  SHF.L.U32 R70, R65, 0x8, RZ ;  /* 0x0000000841467819 */ /* 0x000fe400000006ff */
[----:B------:R-:W-:Y:S01]  /*a370*/  SHF.R.U32.HI R56, RZ, 0x10, R67 ;  /* 0x00000010ff387819 */ /* 0x000fe20000011643 */
[----:B------:R-:W-:Y:S01]  /*a380*/  IMAD.SHL.U32 R67, R60, 0x100, RZ ;  /* 0x000001003c437824 */ /* 0x000fe200078e00ff */
[----:B------:R-:W-:Y:S02]  /*a390*/  LOP3.LUT R68, R68, 0xff00, R61, 0xf8, !PT ;  /* 0x0000ff0044447812 */ /* 0x000fe400078ef83d */
[----:B------:R-:W-:Y:S01]  /*a3a0*/  LOP3.LUT R61, R63, 0xff00, R70, 0xf8, !PT ;  /* 0x0000ff003f3d7812 */ /* 0x000fe200078ef846 */
[----:B------:R-:W-:Y:S01]  /*a3b0*/  IMAD.U32 R70, R59, 0x10000, RZ ;  /* 0x000100003b467824 */ /* 0x000fe200078e00ff */
[----:B------:R-:W-:Y:S01]  /*a3c0*/  LOP3.LUT R57, R57, 0xff00, R67, 0xf8, !PT ;  /* 0x0000ff0039397812 */ /* 0x000fe200078ef843 */
[----:B------:R-:W-:Y:S01]  /*a3d0*/  IMAD.U32 R56, R56, 0x10000, RZ ;  /* 0x0001000038387824 */ /* 0x000fe200078e00ff */
[----:B------:R-:W-:-:S02]  /*a3e0*/  LOP3.LUT R61, R61, 0xff0000, R66, 0xf8, !PT ;  /* 0x00ff00003d3d7812 */ /* 0x000fc400078ef842 */
[----:B------:R-:W-:Y:S02]  /*a3f0*/  LOP3.LUT R63, R57, 0xff0000, R70, 0xf8, !PT ;  /* 0x00ff0000393f7812 */ /* 0x000fe400078ef846 */
[----:B0-----:R-:W-:Y:S02]  /*a400*/  F2FP.F16.E4M3.UNPACK_B R65, R53 ;  /* 0x00000035ff41723e */ /* 0x001fe400020006ff */
[----:B------:R-:W-:Y:S02]  /*a410*/  F2FP.F16.E4M3.UNPACK_B R67, R61 ;  /* 0x0000003dff43723e */ /* 0x000fe400020006ff */
[----:B---3--:R-:W-:Y:S01]  /*a420*/  F2FP.F16.E4M3.UNPACK_B R57, R49 ;  /* 0x00000031ff39723e */ /* 0x008fe200020006ff */
[----:B------:R-:W-:Y:S01]  /*a430*/  HADD2.F32 R59, -RZ, R65.H0_H0 ;  /* 0x20000041ff3b7230 */ /* 0x000fe20000004100 */
[--C-:B------:R-:W-:Y:S02]  /*a440*/  SHF.R.U32.HI R60, RZ, 0x8, R71.reuse ;  /* 0x00000008ff3c7819 */ /* 0x100fe40000011647 */
[----:B------:R-:W-:Y:S01]  /*a450*/  LOP3.LUT R62, R71, 0xff0000ff, RZ, 0xc0, !PT ;  /* 0xff0000ff473e7812 */ /* 0x000fe200078ec0ff */
[----:B------:R-:W-:Y:S01]  /*a460*/  HADD2.F32 R66, -RZ, R57.H0_H0 ;  /* 0x20000039ff427230 */ /* 0x000fe20000004100 */
[----:B------:R-:W-:Y:S01]  /*a470*/  SHF.R.U32.HI R64, RZ, 0x10, R71 ;  /* 0x00000010ff407819 */ /* 0x000fe20000011647 */
[--C-:B------:R-:W-:Y:S01]  /*a480*/  HADD2.F32 R71, -RZ, R67.reuse.H0_H0 ;  /* 0x20000043ff477230 */ /* 0x100fe20000004100 */
[----:B------:R-:W-:Y:S01]  /*a490*/  F2FP.F16.E4M3.UNPACK_B R69, R63 ;  /* 0x0000003fff45723e */ /* 0x000fe200020006ff */
[----:B------:R-:W-:Y:S01]  /*a4a0*/  HADD2.F32 R67, -RZ, R67.H1_H1 ;  /* 0x30000043ff437230 */ /* 0x000fe20000004100 */
[----:B------:R-:W-:Y:S01]  /*a4b0*/  F2FP.F16.E4M3.UNPACK_B R53, R53.H1 ;  /* 0x00000035ff35723e */ /* 0x000fe200030006ff */
[----:B------:R-:W-:-:S02]  /*a4c0*/  HADD2.F32 R57, -RZ, R57.H1_H1 ;  /* 0x30000039ff397230 */ /* 0x000fc40000004100 */
[CC--:B------:R-:W-:Y:S01]  /*a4d0*/  FMUL.FTZ R80, R59.reuse, R71.reuse ;  /* 0x000000473b507220 */ /* 0x0c0fe20000410000 */
[--C-:B------:R-:W-:Y:S02]  /*a4e0*/  HADD2.F32 R70, -RZ, R69.reuse.H0_H0 ;  /* 0x20000045ff467230 */ /* 0x100fe40000004100 */
[C---:B------:R-:W-:Y:S01]  /*a4f0*/  FMUL.FTZ R71, R66.reuse, R71 ;  /* 0x0000004742477220 */ /* 0x040fe20000410000 */
[----:B------:R-:W-:Y:S01]  /*a500*/  HADD2.F32 R69, -RZ, R69.H1_H1 ;  /* 0x30000045ff457230 */ /* 0x000fe20000004100 */
[----:B------:R-:W-:Y:S01]  /*a510*/  F2FP.F16.E4M3.UNPACK_B R63, R63.H1 ;  /* 0x0000003fff3f723e */ /* 0x000fe200030006ff */
[-C--:B------:R-:W-:Y:S01]  /*a520*/  FFMA.FTZ R66, R66, R70.reuse, -R80 ;  /* 0x0000004642427223 */ /* 0x080fe20000010850 */
[----:B------:R-:W-:Y:S01]  /*a530*/  FFMA.FTZ R59, R59, R70, R71 ;  /* 0x000000463b3b7223 */ /* 0x000fe20000010047 */
[----:B------:R-:W-:Y:S01]  /*a540*/  HADD2.F32 R70, -RZ, R65.H1_H1 ;  /* 0x30000041ff467230 */ /* 0x000fe20000004100 */
[----:B------:R-:W-:-:S04]  /*a550*/  SHF.L.U32 R64, R64, 0x10, RZ ;  /* 0x0000001040407819 */ /* 0x000fc800000006ff */
[-C--:B------:R-:W-:Y:S01]  /*a560*/  FMUL.FTZ R65, R70, R67.reuse ;  /* 0x0000004346417220 */ /* 0x080fe20000410000 */
[----:B------:R-:W-:-:S03]  /*a570*/  FMUL.FTZ R67, R57, R67 ;  /* 0x0000004339437220 */ /* 0x000fc60000410000 */
[-C--:B------:R-:W-:Y:S01]  /*a580*/  FFMA.FTZ R65, R57, R69.reuse, -R65 ;  /* 0x0000004539417223 */ /* 0x080fe20000010841 */
[----:B------:R-:W-:Y:S01]  /*a590*/  FFMA.FTZ R57, R70, R69, R67 ;  /* 0x0000004546397223 */ /* 0x000fe20000010043 */
[----:B------:R-:W-:Y:S01]  /*a5a0*/  F2FP.F16.E4M3.UNPACK_B R67, R61.H1 ;  /* 0x0000003dff43723e */ /* 0x000fe200030006ff */
[----:B------:R-:W-:Y:S01]  /*a5b0*/  HADD2.F32 R70, -RZ, R63.H0_H0 ;  /* 0x2000003fff467230 */ /* 0x000fe20000004100 */
[----:B------:R-:W-:Y:S01]  /*a5c0*/  F2FP.F16.E4M3.UNPACK_B R69, R49.H1 ;  /* 0x00000031ff45723e */ /* 0x000fe200030006ff */
[----:B------:R-:W-:Y:S02]  /*a5d0*/  HADD2.F32 R49, -RZ, R53.H0_H0 ;  /* 0x20000035ff317230 */ /* 0x000fe40000004100 */
[----:B------:R-:W-:Y:S02]  /*a5e0*/  HADD2.F32 R71, -RZ, R67.H0_H0 ;  /* 0x20000043ff477230 */ /* 0x000fe40000004100 */
[----:B------:R-:W-:Y:S02]  /*a5f0*/  HADD2.F32 R61, -RZ, R69.H0_H0 ;  /* 0x20000045ff3d7230 */ /* 0x000fe40000004100 */
[----:B------:R-:W-:-:S02]  /*a600*/  HADD2.F32 R53, -RZ, R53.H1_H1 ;  /* 0x30000035ff357230 */ /* 0x000fc40000004100 */
[-C--:B------:R-:W-:Y:S01]  /*a610*/  FMUL.FTZ R80, R49, R71.reuse ;  /* 0x0000004731507220 */ /* 0x080fe20000410000 */
[----:B------:R-:W-:Y:S02]  /*a620*/  HADD2.F32 R67, -RZ, R67.H1_H1 ;  /* 0x30000043ff437230 */ /* 0x000fe40000004100 */
[C---:B------:R-:W-:Y:S01]  /*a630*/  FMUL.FTZ R71, R61.reuse, R71 ;  /* 0x000000473d477220 */ /* 0x040fe20000410000 */
[----:B------:R-:W-:Y:S02]  /*a640*/  HADD2.F32 R69, -RZ, R69.H1_H1 ;  /* 0x30000045ff457230 */ /* 0x000fe40000004100 */
[-C--:B------:R-:W-:Y:S01]  /*a650*/  FFMA.FTZ R61, R61, R70.reuse, -R80 ;  /* 0x000000463d3d7223 */ /* 0x080fe20000010850 */
[----:B------:R-:W-:Y:S02]  /*a660*/  HADD2.F32 R63, -RZ, R63.H1_H1 ;  /* 0x3000003fff3f7230 */ /* 0x000fe40000004100 */
[----:B------:R-:W-:Y:S01]  /*a670*/  FFMA.FTZ R49, R49, R70, R71 ;  /* 0x0000004631317223 */ /* 0x000fe20000010047 */
[-C--:B------:R-:W-:Y:S01]  /*a680*/  FMUL.FTZ R70, R53, R67.reuse ;  /* 0x0000004335467220 */ /* 0x080fe20000410000 */
[----:B------:R-:W-:-:S03]  /*a690*/  FMUL.FTZ R71, R69, R67 ;  /* 0x0000004345477220 */ /* 0x000fc60000410000 */
[-C--:B------:R-:W-:Y:S01]  /*a6a0*/  FFMA.FTZ R67, R69, R63.reuse, -R70 ;  /* 0x0000003f45437223 */ /* 0x080fe20000010846 */
[----:B------:R-:W-:Y:S01]  /*a6b0*/  FFMA.FTZ R63, R53, R63, R71 ;  /* 0x0000003f353f7223 */ /* 0x000fe20000010047 */
[----:B------:R-:W-:-:S03]  /*a6c0*/  IMAD.SHL.U32 R53, R60, 0x100, RZ ;  /* 0x000001003c357824 */ /* 0x000fc600078e00ff */
[----:B------:R-:W-:Y:S02]  /*a6d0*/  F2FP.SATFINITE.E4M3.F32.PACK_AB_MERGE_C R61, R67, R61, RZ ;  /* 0x0000003d433d723e */ /* 0x000fe400048070ff */
[----:B------:R-:W-:Y:S02]  /*a6e0*/  LOP3.LUT R53, R62, 0xff00, R53, 0xf8, !PT ;  /* 0x0000ff003e357812 */ /* 0x000fe400078ef835 */
[----:B------:R-:W-:Y:S02]  /*a6f0*/  LOP3.LUT R62, R68, 0xff0000, R56, 0xf8, !PT ;  /* 0x00ff0000443e7812 */ /* 0x000fe400078ef838 */
[----:B------:R-:W-:Y:S01]  /*a700*/  LOP3.LUT R53, R53, 0xff0000, R64, 0xf8, !PT ;  /* 0x00ff000035357812 */ /* 0x000fe200078ef840 */
[----:B------:R-:W-:Y:S01]  /*a710*/  IMAD.MOV.U32 R64, RZ, RZ, R51 ;  /* 0x000000ffff407224 */ /* 0x000fe200078e0033 */
[----:B------:R-:W-:Y:S02]  /*a720*/  F2FP.F16.E4M3.UNPACK_B R56, R55 ;  /* 0x00000037ff38723e */ /* 0x000fe400020006ff */
[----:B------:R-:W-:-:S02]  /*a730*/  F2FP.F16.E4M3.UNPACK_B R68, R53 ;  /* 0x00000035ff44723e */ /* 0x000fc400020006ff */
[----:B------:R-:W-:Y:S01]  /*a740*/  F2FP.F16.E4M3.UNPACK_B R51, R64 ;  /* 0x00000040ff33723e */ /* 0x000fe200020006ff */
        /* <DEDUP_REMOVED lines=15> */
[----:B------:R-:W-:Y:S01]  /*a840*/  F2FP.F16.E4M3.UNPACK_B R62, R62.H1 ;  /* 0x0000003eff3e723e */ /* 0x000fe200030006ff */
[--C-:B------:R-:W-:Y:S01]  /*a850*/  HADD2.F32 R71, -RZ, R53.reuse.H0_H0 ;  /* 0x20000035ff477230 */ /* 0x100fe20000004100 */
[----:B------:R-:W-:Y:S01]  /*a860*/  F2FP.SATFINITE.E4M3.F32.PACK_AB_MERGE_C R65, R65, R66, R61 ;  /* 0x000000424141723e */ /* 0x000fe2000480703d */
[----:B------:R-:W-:-:S02]  /*a870*/  HADD2.F32 R53, -RZ, R53.H1_H1 ;  /* 0x30000035ff357230 */ /* 0x000fc40000004100 */
[C---:B------:R-:W-:Y:S01]  /*a880*/  FMUL.FTZ R56, R60.reuse, R68 ;  /* 0x000000443c387220 */ /* 0x040fe20000410000 */
[----:B------:R-:W-:Y:S02]  /*a890*/  F2FP.F16.E4M3.UNPACK_B R61, R52.H1 ;  /* 0x00000034ff3d723e */ /* 0x000fe400030006ff */
[----:B------:R-:W-:Y:S01]  /*a8a0*/  F2FP.SATFINITE.E4M3.F32.PACK_AB_MERGE_C R49, R63, R49, RZ ;  /* 0x000000313f31723e */ /* 0x000fe200048070ff */
[CC--:B------:R-:W-:Y:S01]  /*a8b0*/  FFMA.FTZ R56, R51.reuse, R69.reuse, -R56 ;  /* 0x0000004533387223 */ /* 0x0c0fe20000010838 */
[----:B------:R-:W-:Y:S01]  /*a8c0*/  FMUL.FTZ R51, R51, R68 ;  /* 0x0000004433337220 */ /* 0x000fe20000410000 */
[--C-:B------:R-:W-:Y:S01]  /*a8d0*/  HADD2.F32 R68, -RZ, R62.reuse.H0_H0 ;  /* 0x2000003eff447230 */ /* 0x100fe20000004100 */
[----:B------:R-:W-:Y:S01]  /*a8e0*/  F2FP.F16.E4M3.UNPACK_B R63, R136.H1 ;  /* 0x00000088ff3f723e */ /* 0x000fe200030006ff */
[----:B------:R-:W-:Y:S02]  /*a8f0*/  HADD2.F32 R62, -RZ, R62.H1_H1 ;  /* 0x3000003eff3e7230 */ /* 0x000fe40000004100 */
[----:B------:R-:W-:Y:S01]  /*a900*/  FFMA.FTZ R51, R60, R69, R51 ;  /* 0x000000453c337223 */ /* 0x000fe20000010033 */
[----:B------:R-:W-:Y:S01]  /*a910*/  F2FP.F16.E4M3.UNPACK_B R60, R64.H1 ;  /* 0x00000040ff3c723e */ /* 0x000fe200030006ff */
[--C-:B------:R-:W-:Y:S01]  /*a920*/  HADD2.F32 R64, -RZ, R55.reuse.H0_H0 ;  /* 0x20000037ff407230 */ /* 0x100fe20000004100 */
[----:B------:R-:W-:Y:S01]  /*a930*/  F2FP.F16.E4M3.UNPACK_B R52, R52 ;  /* 0x00000034ff34723e */ /* 0x000fe200020006ff */
[----:B------:R-:W-:Y:S01]  /*a940*/  HADD2.F32 R55, -RZ, R55.H1_H1 ;  /* 0x30000037ff377230 */ /* 0x000fe20000004100 */
[----:B------:R-:W-:Y:S01]  /*a950*/  F2FP.F16.E4M3.UNPACK_B R136, R136 ;  /* 0x00000088ff88723e */ /* 0x000fe200020006ff */
        /* <DEDUP_REMOVED lines=36> */
[----:B------:R-:W-:Y:S01]  /*aba0*/  MOV R51, R81 ;  /* 0x0000005100337202 */ /* 0x000fe20000000f00 */
        /* <DEDUP_REMOVED lines=36> */
[----:B------:R-:W-:-:S03]  /*adf0*/  FFMA.FTZ R82, R68, R80, -R82 ;  /* 0x0000005044527223 */ /* 0x000fc60000010852 */
[----:B------:R-:W-:Y:S01]  /*ae00*/  FFMA.FTZ R83, R62, R80, R83 ;  /* 0x000000503e537223 */ /* 0x000fe20000010053 */
[CC--:B------:R-:W-:Y:S01]  /*ae10*/  FMUL.FTZ R62, R61.reuse, R50.reuse ;  /* 0x000000323d3e7220 */ /* 0x0c0fe20000410000 */
[C---:B------:R-:W-:Y:S01]  /*ae20*/  FMUL.FTZ R50, R60.reuse, R50 ;  /* 0x000000323c327220 */ /* 0x040fe20000410000 */
[----:B------:R-:W-:Y:S02]  /*ae30*/  HADD2.F32 R80, -RZ, R139.H0_H0 ;  /* 0x2000008bff507230 */ /* 0x000fe40000004100 */
[-C--:B------:R-:W-:Y:S01]  /*ae40*/  FFMA.FTZ R60, R60, R63.reuse, -R62 ;  /* 0x0000003f3c3c7223 */ /* 0x080fe2000001083e */
[----:B------:R-:W-:Y:S01]  /*ae50*/  FFMA.FTZ R50, R61, R63, R50 ;  /* 0x0000003f3d327223 */ /* 0x000fe20000010032 */
[----:B------:R-:W-:Y:S02]  /*ae60*/  HADD2.F32 R61, -RZ, R54.H0_H0 ;  /* 0x20000036ff3d7230 */ /* 0x000fe40000004100 */
        /* <DEDUP_REMOVED lines=12> */
[----:B------:R-:W-:-:S03]  /*af30*/  FMUL.FTZ R139, R52, R139 ;  /* 0x0000008b348b7220 */ /* 0x000fc60000410000 */
[----:B------:R-:W-:Y:S01]  /*af40*/  FFMA.FTZ R61, R52, R137, -R61 ;  /* 0x00000089343d7223 */ /* 0x000fe2000001083d */
[----:B------:R-:W-:Y:S01]  /*af50*/  F2FP.SATFINITE.E4M3.F32.PACK_AB_MERGE_C R52, R48, R67, R53 ;  /* 0x000000433034723e */ /* 0x000fe20004807035 */
[----:B------:R-:W-:Y:S01]  /*af60*/  FFMA.FTZ R139, R54, R137, R139 ;  /* 0x00000089368b7223 */ /* 0x000fe2000001008b */
[----:B------:R-:W-:Y:S01]  /*af70*/  F2FP.SATFINITE.E4M3.F32.PACK_AB_MERGE_C R54, R50, R83, RZ ;  /* 0x000000533236723e */ /* 0x000fe200048070ff */
[----:B------:R-:W-:Y:S01]  /*af80*/  IMAD.MOV.U32 R48, RZ, RZ, R66 ;  /* 0x000000ffff307224 */ /* 0x000fe200078e0042 */
[----:B------:R-:W-:Y:S01]  /*af90*/  F2FP.SATFINITE.E4M3.F32.PACK_AB_MERGE_C R53, R57, R59, R49 ;  /* 0x0000003b3935723e */ /* 0x000fe20004807031 */
[----:B------:R-:W-:Y:S01]  /*afa0*/  IMAD.MOV.U32 R49, RZ, RZ, R65 ;  /* 0x000000ffff317224 */ /* 0x000fe200078e0041 */
[----:B------:R-:W-:Y:S02]  /*afb0*/  F2FP.SATFINITE.E4M3.F32.PACK_AB_MERGE_C R50, R61, R68, R60 ;  /* 0x000000443d32723e */ /* 0x000fe4000480703c */
[----:B------:R-:W-:-:S07]  /*afc0*/  F2FP.SATFINITE.E4M3.F32.PACK_AB_MERGE_C R54, R139, R80, R54 ;  /* 0x000000508b36723e */ /* 0x000fce0004807036 */
.L_x_410:
[----:B------:R-:W-:Y:S05]  /*afd0*/  BSYNC B2 ;  /* 0x0000000000027941 */ /* 0x000fea0003800000 */
.L_x_409:
        /* <DEDUP_REMOVED lines=17> */
.L_x_408:
[----:B------:R-:W-:Y:S05]  /*b0f0*/  BSYNC B1 ;  /* 0x0000000000017941 */ /* 0x000fea0003800000 */
.L_x_407:
[----:B0--3--:R-:W-:Y:S02]  /*b100*/  VIADD R49, R23, 0x60 ;  /* 0x0000006017317836 */ /* 0x009fe40000000000 */
[-C--:B--2---:R-:W-:Y:S02]  /*b110*/  IMAD R48, R114, R122.reuse, RZ ;  /* 0x0000007a72307224 */ /* 0x084fe400078e02ff */
[C---:B------:R-:W-:Y:S01]  /*b120*/  IMAD.WIDE.U32 R120, R49.reuse, R122, R120 ;  /* 0x0000007a31787225 */ /* 0x040fe200078e0078 */
[----:B------:R-:W-:-:S03]  /*b130*/  ISETP.GE.OR P3, PT, R49, R116, P0 ;  /* 0x000000743100720c */ /* 0x000fc60000766670 */
[----:B------:R-:W-:-:S10]  /*b140*/  IMAD R61, R49, R123, R48 ;  /* 0x0000007b313d7224 */ /* 0x000fd400078e0230 */
[----:B------:R-:W-:Y:S05]  /*b150*/  @P3 BRA `(.L_x_389) ;  /* 0x0000001400543947 */ /* 0x000fea0003800000 */
[----:B------:R-:W2:Y:S01]  /*b160*/  LDL R50, [R1+0x10] ;  /* 0x0000100001327983 */ /* 0x000ea20000100800 */
[----:B------:R-:W0:Y:S03]  /*b170*/  LDC.64 R56, c[0x0][0x2e8] ;  /* 0x0000ba00ff387b82 */ /* 0x000e260000000a00 */
[----:B------:R-:W3:Y:S01]  /*b180*/  LDL R49, [R1+0x54] ;  /* 0x0000540001317983 */ /* 0x000ee20000100800 */
[----:B------:R-:W-:Y:S01]  /*b190*/  IMAD.IADD R61, R121, 0x1, R61 ;  /* 0x00000001793d7824 */ /* 0x000fe200078e023d */
[----:B------:R-:W-:Y:S01]  /*b1a0*/  IADD3 R59, P3, P4, R102, R120, R41 ;  /* 0x00000078663b7210 */ /* 0x000fe20007c7e029 */
[----:B------:R-:W-:Y:S01]  /*b1b0*/  VIADD R51, R23, 0x60 ;  /* 0x0000006017337836 */ /* 0x000fe20000000000 */
[----:B------:R-:W-:Y:S02]  /*b1c0*/  BSSY B1, `(.L_x_411) ;  /* 0x00000f0000017945 */ /* 0x000fe40003800000 */
[----:B------:R-:W-:Y:S01]  /*b1d0*/  IADD3.X R48, R42, R61, R109, P3, P4 ;  /* 0x0000003d2a307210 */ /* 0x000fe20001fe846d */
[----:B------:R-:W-:-:S05]  /*b1e0*/  IMAD.SHL.U32 R51, R51, 0x80, RZ ;  /* 0x0000008033337824 */ /* 0x000fca00078e00ff */
[----:B------:R-:W-:Y:S02]  /*b1f0*/  LOP3.LUT R51, R51, 0x380, RZ, 0xc0, !PT ;  /* 0x0000038033337812 */ /* 0x000fe400078ec0ff */
[----:B0-----:R-:W-:-:S05]  /*b200*/  IADD3 R58, P3, R59, R56, RZ ;  /* 0x000000383b3a7210 */ /* 0x001fca0007f7e0ff */
[----:B------:R-:W-:Y:S01]  /*b210*/  IMAD.X R59, R48, 0x1, R57, P3 ;  /* 0x00000001303b7824 */ /* 0x000fe200018e0639 */
[----:B--2---:R-:W-:Y:S01]  /*b220*/  LOP3.LUT P6, RZ, R50, 0x2, RZ, 0xc0, !PT ;  /* 0x0000000232ff7812 */ /* 0x004fe200078cc0ff */
[----:B------:R-:W-:-:S03]  /*b230*/  VIADD R50, R23, 0x60 ;  /* 0x0000006017327836 */ /* 0x000fc60000000000 */
[----:B------:R-:W-:Y:S01]  /*b240*/  SEL R135, R35, R135, !P6 ;  /* 0x0000008723877207 */ /* 0x000fe20007000000 */
[----:B------:R-:W-:-:S03]  /*b250*/  IMAD.SHL.U32 R50, R50, 0x80, RZ ;  /* 0x0000008032327824 */ /* 0x000fc600078e00ff */
[----:B------:R-:W-:Y:S02]  /*b260*/  SHF.R.S32.HI R48, RZ, 0x1f, R135 ;  /* 0x0000001fff307819 */ /* 0x000fe40000011487 */
[----:B------:R-:W-:Y:S02]  /*b270*/  LOP3.LUT R50, R50, 0x380, RZ, 0xc0, !PT ;  /* 0x0000038032327812 */ /* 0x000fe400078ec0ff */
[----:B------:R-:W-:Y:S02]  /*b280*/  LEA.HI R135, R48, R135, RZ, 0x5 ;  /* 0x0000008730877211 */ /* 0x000fe400078f28ff */
[----:B------:R-:W-:Y:S02]  /*b290*/  SHF.R.U32.HI R50, RZ, 0x3, R50 ;  /* 0x00000003ff327819 */ /* 0x000fe40000011632 */
[----:B------:R-:W-:-:S04]  /*b2a0*/  LEA.HI.SX32 R135, R135, R108, 0x1b ;  /* 0x0000006c87877211 */ /* 0x000fc800078fdaff */
[----:B------:R-:W-:Y:S02]  /*b2b0*/  SHF.R.S32.HI R48, RZ, 0x1f, R135 ;  /* 0x0000001fff307819 */ /* 0x000fe40000011487 */
[----:B------:R-:W-:Y:S02]  /*b2c0*/  SHF.L.U32 R63, R135, 0x4, RZ ;  /* 0x00000004873f7819 */ /* 0x000fe400000006ff */
[----:B------:R-:W-:Y:S02]  /*b2d0*/  LEA.HI R135, R48, R135, RZ, 0x3 ;  /* 0x0000008730877211 */ /* 0x000fe400078f18ff */
[----:B------:R-:W-:Y:S02]  /*b2e0*/  LOP3.LUT R48, R51, 0x70, R63, 0xf8, !PT ;  /* 0x0000007033307812 */ /* 0x000fe400078ef83f */
[----:B------:R-:W-:Y:S02]  /*b2f0*/  SHF.L.U32 R135, R135, 0xb, RZ ;  /* 0x0000000b87877819 */ /* 0x000fe400000006ff */
[----:B------:R-:W-:-:S02]  /*b300*/  LOP3.LUT R48, R48, R50, RZ, 0x3c, !PT ;  /* 0x0000003230307212 */ /* 0x000fc400078e3cff */
[----:B------:R-:W-:-:S04]  /*b310*/  LOP3.LUT R51, R135, 0xffffc000, RZ, 0xc0, !PT ;  /* 0xffffc00087337812 */ /* 0x000fc800078ec0ff */
[----:B---3--:R-:W-:Y:S01]  /*b320*/  IADD3 R51, R48, R51, R49 ;  /* 0x0000003330337210 */ /* 0x008fe20007ffe031 */
[----:B------:R-:W-:-:S04]  /*b330*/  IMAD R49, R232, 0x8000, R27 ;  /* 0x00008000e8317824 */ /* 0x000fc800078e021b */
[----:B------:R-:W-:Y:S02]  /*b340*/  IMAD R51, R232, 0x8000, R51 ;  /* 0x00008000e8337824 */ /* 0x000fe400078e0233 */
[C---:B------:R-:W-:Y:S02]  /*b350*/  IMAD.IADD R49, R22.reuse, 0x1, R49 ;  /* 0x0000000116317824 */ /* 0x040fe400078e0231 */
[----:B------:R-:W-:-:S04]  /*b360*/  IMAD.IADD R52, R22, 0x1, R51 ;  /* 0x0000000116347824 */ /* 0x000fc800078e0233 */
[----:B------:R-:W0:Y:S04]  /*b370*/  LDS.128 R48, [R49+0x28400] ;  /* 0x0284000031307984 */ /* 0x000e280000000c00 */
[----:B------:R-:W2:Y:S01]  /*b380*/  LDS.128 R52, [R52+0x28400] ;  /* 0x0284000034347984 */ /* 0x000ea20000000c00 */
[----:B------:R-:W-:Y:S05]  /*b390*/  @P2 BRA `(.L_x_412) ;  /* 0x0000000c00482947 */ /* 0x000fea0003800000 */
[--C-:B------:R-:W-:Y:S02]  /*b3a0*/  SHF.R.U32.HI R62, RZ, 0x8, R77.reuse ;  /* 0x00000008ff3e7819 */ /* 0x100fe4000001164d */
[----:B------:R-:W-:Y:S02]  /*b3b0*/  SHF.R.U32.HI R66, RZ, 0x10, R77 ;  /* 0x00000010ff427819 */ /* 0x000fe4000001164d */
[----:B------:R-:W-:Y:S01]  /*b3c0*/  LOP3.LUT R67, R77, 0xff0000ff, RZ, 0xc0, !PT ;  /* 0xff0000ff4d437812 */ /* 0x000fe200078ec0ff */
[----:B------:R-:W-:Y:S01]  /*b3d0*/  IMAD.SHL.U32 R62, R62, 0x100, RZ ;  /* 0x000001003e3e7824 */ /* 0x000fe200078e00ff */
[--C-:B------:R-:W-:Y:S01]  /*b3e0*/  SHF.R.U32.HI R60, RZ, 0x8, R73.reuse ;  /* 0x00000008ff3c7819 */ /* 0x100fe20000011649 */
[----:B------:R-:W-:Y:S01]  /*b3f0*/  IMAD.U32 R66, R66, 0x10000, RZ ;  /* 0x0001000042427824 */ /* 0x000fe200078e00ff */
[----:B------:R-:W-:Y:S02]  /*b400*/  SHF.R.U32.HI R64, RZ, 0x10, R73 ;  /* 0x00000010ff407819 */ /* 0x000fe40000011649 */
[----:B------:R-:W-:-:S02]  /*b410*/  LOP3.LUT R67, R67, 0xff00, R62, 0xf8, !PT ;  /* 0x0000ff0043437812 */ /* 0x000fc400078ef83e */
[----:B------:R-:W-:Y:S01]  /*b420*/  LOP3.LUT R65, R73, 0xff0000ff, RZ, 0xc0, !PT ;  /* 0xff0000ff49417812 */ /* 0x000fe200078ec0ff */
[----:B------:R-:W-:Y:S01]  /*b430*/  IMAD.U32 R64, R64, 0x10000, RZ ;  /* 0x0001000040407824 */ /* 0x000fe200078e00ff */
[----:B------:R-:W-:Y:S02]  /*b440*/  SHF.L.U32 R60, R60, 0x8, RZ ;  /* 0x000000083c3c7819 */ /* 0x000fe400000006ff */
[----:B------:R-:W-:Y:S01]  /*b450*/  LOP3.LUT R66, R67, 0xff0000, R66, 0xf8, !PT ;  /* 0x00ff000043427812 */ /* 0x000fe200078ef842 */
[----:B--2---:R-:W-:Y:S01]  /*b460*/  IMAD.MOV.U32 R67, RZ, RZ, R53 ;  /* 0x000000ffff437224 */ /* 0x004fe200078e0035 */
[----:B------:R-:W-:Y:S02]  /*b470*/  LOP3.LUT R65, R65, 0xff00, R60, 0xf8, !PT ;  /* 0x0000ff0041417812 */ /* 0x000fe400078ef83c */
[----:B------:R-:W-:Y:S02]  /*b480*/  F2FP.F16.E4M3.UNPACK_B R70, R66 ;  /* 0x00000042ff46723e */ /* 0x000fe400020006ff */
[----:B------:R-:W-:-:S02]  /*b490*/  F2FP.F16.E4M3.UNPACK_B R68, R67 ;  /* 0x00000043ff44723e */ /* 0x000fc400020006ff */
[----:B------:R-:W-:Y:S01]  /*b4a0*/  LOP3.LUT R64, R65, 0xff0000, R64, 0xf8, !PT ;  /* 0x00ff000041407812 */ /* 0x000fe200078ef840 */
[----:B------:R-:W-:Y:S01]  /*b4b0*/  HADD2.F32 R71, -RZ, R70.H0_H0 ;  /* 0x20000046ff477230 */ /* 0x000fe20000004100 */
[----:B0-----:R-:W-:Y:S01]  /*b4c0*/  F2FP.F16.E4M3.UNPACK_B R62, R49 ;  /* 0x00000031ff3e723e */ /* 0x001fe200020006ff */
[--C-:B------:R-:W-:Y:S01]  /*b4d0*/  HADD2.F32 R60, -RZ, R68.reuse.H0_H0 ;  /* 0x20000044ff3c7230 */ /* 0x100fe20000004100 */
[-C--:B------:R-:W-:Y:S01]  /*b4e0*/  F2FP.F16.E4M3.UNPACK_B R53, R64.reuse ;  /* 0x00000040ff35723e */ /* 0x080fe200020006ff */
[----:B------:R-:W-:Y:S01]  /*b4f0*/  HADD2.F32 R68, -RZ, R68.H1_H1 ;  /* 0x30000044ff447230 */ /* 0x000fe20000004100 */
[----:B------:R-:W-:Y:S01]  /*b500*/  F2FP.F16.E4M3.UNPACK_B R67, R67.H1 ;  /* 0x00000043ff43723e */ /* 0x000fe200030006ff */
[--C-:B------:R-:W-:Y:S02]  /*b510*/  HADD2.F32 R65, -RZ, R62.reuse.H0_H0 ;  /* 0x2000003eff417230 */ /* 0x100fe40000004100 */
[----:B------:R-:W-:Y:S01]  /*b520*/  FMUL.FTZ R72, R60, R71 ;  /* 0x000000473c487220 */ /* 0x000fe20000410000 */
[----:B------:R-:W-:Y:S01]  /*b530*/  HADD2.F32 R69, -RZ, R53.H0_H0 ;  /* 0x20000035ff457230 */ /* 0x000fe20000004100 */
[----:B------:R-:W-:Y:S01]  /*b540*/  F2FP.F16.E4M3.UNPACK_B R64, R64.H1 ;  /* 0x00000040ff40723e */ /* 0x000fe200030006ff */
[----:B------:R-:W-:-:S02]  /*b550*/  HADD2.F32 R62, -RZ, R62.H1_H1 ;  /* 0x3000003eff3e7230 */ /* 0x000fc40000004100 */
[C---:B------:R-:W-:Y:S01]  /*b560*/  FMUL.FTZ R71, R65.reuse, R71 ;  /* 0x0000004741477220 */ /* 0x040fe20000410000 */
[----:B------:R-:W-:Y:S02]  /*b570*/  HADD2.F32 R53, -RZ, R53.H1_H1 ;  /* 0x30000035ff357230 */ /* 0x000fe40000004100 */
[----:B------:R-:W-:Y:S01]  /*b580*/  FFMA.FTZ R65, R65, R69, -R72 ;  /* 0x0000004541417223 */ /* 0x000fe20000010848 */
[----:B------:R-:W-:Y:S01]  /*b590*/  F2FP.F16.E4M3.UNPACK_B R73, R51 ;  /* 0x00000033ff49723e */ /* 0x000fe200020006ff */
[----:B------:R-:W-:Y:S01]  /*b5a0*/  FFMA.FTZ R60, R60, R69, R71 ;  /* 0x000000453c3c7223 */ /* 0x000fe20000010047 */
[----:B------:R-:W-:Y:S02]  /*b5b0*/  HADD2.F32 R69, -RZ, R70.H1_H1 ;  /* 0x30000046ff457230 */ /* 0x000fe40000004100 */
[--C-:B------:R-:W-:Y:S02]  /*b5c0*/  HADD2.F32 R70, -RZ, R64.reuse.H0_H0 ;  /* 0x20000040ff467230 */ /* 0x100fe40000004100 */
[----:B------:R-:W-:-:S02]  /*b5d0*/  HADD2.F32 R64, -RZ, R64.H1_H1 ;  /* 0x30000040ff407230 */ /* 0x000fc40000004100 */
[-C--:B------:R-:W-:Y:S01]  /*b5e0*/  FMUL.FTZ R71, R68, R69.reuse ;  /* 0x0000004544477220 */ /* 0x080fe20000410000 */
[----:B------:R-:W-:-:S03]  /*b5f0*/  FMUL.FTZ R69, R62, R69 ;  /* 0x000000453e457220 */ /* 0x000fc60000410000 */
[-C--:B------:R-:W-:Y:S01]  /*b600*/  FFMA.FTZ R62, R62, R53.reuse, -R71 ;  /* 0x000000353e3e7223 */ /* 0x080fe20000010847 */
[----:B------:R-:W-:Y:S01]  /*b610*/  FFMA.FTZ R53, R68, R53, R69 ;  /* 0x0000003544357223 */ /* 0x000fe20000010045 */
[----:B------:R-:W-:Y:S02]  /*b620*/  F2FP.F16.E4M3.UNPACK_B R68, R66.H1 ;  /* 0x00000042ff44723e */ /* 0x000fe400030006ff */
[----:B------:R-:W-:Y:S01]  /*b630*/  F2FP.F16.E4M3.UNPACK_B R66, R49.H1 ;  /* 0x00000031ff42723e */ /* 0x000fe200030006ff */
[--C-:B------:R-:W-:Y:S02]  /*b640*/  HADD2.F32 R49, -RZ, R67.reuse.H0_H0 ;  /* 0x20000043ff317230 */ /* 0x100fe40000004100 */
[----:B------:R-:W-:Y:S02]  /*b650*/  HADD2.F32 R72, -RZ, R68.H0_H0 ;  /* 0x20000044ff487230 */ /* 0x000fe40000004100 */
[----:B------:R-:W-:Y:S02]  /*b660*/  HADD2.F32 R71, -RZ, R66.H0_H0 ;  /* 0x20000042ff477230 */ /* 0x000fe40000004100 */
[----:B------:R-:W-:-:S02]  /*b670*/  HADD2.F32 R67, -RZ, R67.H1_H1 ;  /* 0x30000043ff437230 */ /* 0x000fc40000004100 */
[-C--:B------:R-:W-:Y:S01]  /*b680*/  FMUL.FTZ R74, R49, R72.reuse ;  /* 0x00000048314a7220 */ /* 0x080fe20000410000 */
[----:B------:R-:W-:Y:S02]  /*b690*/  HADD2.F32 R68, -RZ, R68.H1_H1 ;  /* 0x30000044ff447230 */ /* 0x000fe40000004100 */
[C---:B------:R-:W-:Y:S01]  /*b6a0*/  FMUL.FTZ R72, R71.reuse, R72 ;  /* 0x0000004847487220 */ /* 0x040fe20000410000 */
[----:B------:R-:W-:Y:S02]  /*b6b0*/  HADD2.F32 R66, -RZ, R66.H1_H1 ;  /* 0x30000042ff427230 */ /* 0x000fe40000004100 */
[----:B------:R-:W-:Y:S01]  /*b6c0*/  FFMA.FTZ R71, R71, R70, -R74 ;  /* 0x0000004647477223 */ /* 0x000fe2000001084a */
[----:B------:R-:W-:Y:S01]  /*b6d0*/  FMUL.FTZ R69, R67, R68 ;  /* 0x0000004443457220 */ /* 0x000fe20000410000 */
[----:B------:R-:W-:Y:S01]  /*b6e0*/  FFMA.FTZ R49, R49, R70, R72 ;  /* 0x0000004631317223 */ /* 0x000fe20000010048 */
[C---:B------:R-:W-:Y:S01]  /*b6f0*/  FMUL.FTZ R68, R66.reuse, R68 ;  /* 0x0000004442447220 */ /* 0x040fe20000410000 */
[----:B------:R-:W-:Y:S01]  /*b700*/  SHF.R.U32.HI R72, RZ, 0x10, R79 ;  /* 0x00000010ff487819 */ /* 0x000fe2000001164f */
[-C--:B------:R-:W-:Y:S01]  /*b710*/  FFMA.FTZ R74, R66, R64.reuse, -R69 ;  /* 0x00000040424a7223 */ /* 0x080fe20000010845 */
[----:B------:R-:W-:Y:S01]  /*b720*/  LOP3.LUT R69, R79, 0xff0000ff, RZ, 0xc0, !PT ;  /* 0xff0000ff4f457812 */ /* 0x000fe200078ec0ff */
[----:B------:R-:W-:Y:S01]  /*b730*/  FFMA.FTZ R64, R67, R64, R68 ;  /* 0x0000004043407223 */ /* 0x000fe20000010044 */
[----:B------:R-:W-:Y:S01]  /*b740*/  SHF.R.U32.HI R68, RZ, 0x8, R79 ;  /* 0x00000008ff447819 */ /* 0x000fe2000001164f */
[----:B------:R-:W-:Y:S01]  /*b750*/  IMAD.U32 R72, R72, 0x10000, RZ ;  /* 0x0001000048487824 */ /* 0x000fe200078e00ff */
[----:B------:R-:W-:-:S02]  /*b760*/  SHF.R.U32.HI R66, RZ, 0x8, R75 ;  /* 0x00000008ff427819 */ /* 0x000fc4000001164b */
[----:B------:R-:W-:Y:S01]  /*b770*/  SHF.R.U32.HI R70, RZ, 0x10, R75 ;  /* 0x00000010ff467819 */ /* 0x000fe2000001164b */
[----:B------:R-:W-:Y:S01]  /*b780*/  IMAD.SHL.U32 R68, R68, 0x100, RZ ;  /* 0x0000010044447824 */ /* 0x000fe200078e00ff */
[----:B------:R-:W-:Y:S02]  /*b790*/  LOP3.LUT R67, R75, 0xff0000ff, RZ, 0xc0, !PT ;  /* 0xff0000ff4b437812 */ /* 0x000fe400078ec0ff */
[----:B------:R-:W-:Y:S01]  /*b7a0*/  SHF.L.U32 R66, R66, 0x8, RZ ;  /* 0x0000000842427819 */ /* 0x000fe200000006ff */
[----:B------:R-:W-:Y:S01]  /*b7b0*/  IMAD.U32 R70, R70, 0x10000, RZ ;  /* 0x0001000046467824 */ /* 0x000fe200078e00ff */
[----:B------:R-:W-:Y:S02]  /*b7c0*/  LOP3.LUT R69, R69, 0xff00, R68, 0xf8, !PT ;  /* 0x0000ff0045457812 */ /* 0x000fe400078ef844 */
[----:B------:R-:W-:Y:S02]  /*b7d0*/  LOP3.LUT R67, R67, 0xff00, R66, 0xf8, !PT ;  /* 0x0000ff0043437812 */ /* 0x000fe400078ef842 */
[----:B------:R-:W-:Y:S01]  /*b7e0*/  LOP3.LUT R72, R69, 0xff0000, R72, 0xf8, !PT ;  /* 0x00ff000045487812 */ /* 0x000fe200078ef848 */
[--C-:B------:R-:W-:Y:S01]  /*b7f0*/  HADD2.F32 R69, -RZ, R73.reuse.H0_H0 ;  /* 0x20000049ff457230 */ /* 0x100fe20000004100 */
[----:B------:R-:W-:Y:S01]  /*b800*/  F2FP.F16.E4M3.UNPACK_B R75, R55 ;  /* 0x00000037ff4b723e */ /* 0x000fe200020006ff */
[----:B------:R-:W-:Y:S01]  /*b810*/  HADD2.F32 R73, -RZ, R73.H1_H1 ;  /* 0x30000049ff497230 */ /* 0x000fe20000004100 */
[----:B------:R-:W-:-:S02]  /*b820*/  F2FP.F16.E4M3.UNPACK_B R68, R72 ;  /* 0x00000048ff44723e */ /* 0x000fc400020006ff */
[----:B------:R-:W-:Y:S01]  /*b830*/  LOP3.LUT R70, R67, 0xff0000, R70, 0xf8, !PT ;  /* 0x00ff000043467812 */ /* 0x000fe200078ef846 */
[--C-:B------:R-:W-:Y:S01]  /*b840*/  HADD2.F32 R67, -RZ, R75.reuse.H0_H0 ;  /* 0x2000004bff437230 */ /* 0x100fe20000004100 */
[----:B------:R-:W-:Y:S01]  /*b850*/  F2FP.F16.E4M3.UNPACK_B R72, R72.H1 ;  /* 0x00000048ff48723e */ /* 0x000fe200030006ff */
[--C-:B------:R-:W-:Y:S01]  /*b860*/  HADD2.F32 R78, -RZ, R68.reuse.H0_H0 ;  /* 0x20000044ff4e7230 */ /* 0x100fe20000004100 */
[-C--:B------:R-:W-:Y:S01]  /*b870*/  F2FP.F16.E4M3.UNPACK_B R66, R70.reuse ;  /* 0x00000046ff42723e */ /* 0x080fe200020006ff */
[----:B------:R-:W-:Y:S01]  /*b880*/  HADD2.F32 R75, -RZ, R75.H1_H1 ;  /* 0x3000004bff4b7230 */ /* 0x000fe20000004100 */
[----:B------:R-:W-:Y:S01]  /*b890*/  F2FP.F16.E4M3.UNPACK_B R70, R70.H1 ;  /* 0x00000046ff46723e */ /* 0x000fe200030006ff */
[----:B------:R-:W-:Y:S02]  /*b8a0*/  HADD2.F32 R68, -RZ, R68.H1_H1 ;  /* 0x30000044ff447230 */ /* 0x000fe40000004100 */
[----:B------:R-:W-:Y:S01]  /*b8b0*/  FMUL.FTZ R80, R67, R78 ;  /* 0x0000004e43507220 */ /* 0x000fe20000410000 */
[----:B------:R-:W-:-:S02]  /*b8c0*/  HADD2.F32 R76, -RZ, R66.H0_H0 ;  /* 0x20000042ff4c7230 */ /* 0x000fc40000004100 */
[C---:B------:R-:W-:Y:S01]  /*b8d0*/  FMUL.FTZ R78, R69.reuse, R78 ;  /* 0x0000004e454e7220 */ /* 0x040fe20000410000 */
[----:B------:R-:W-:Y:S01]  /*b8e0*/  HADD2.F32 R66, -RZ, R66.H1_H1 ;  /* 0x30000042ff427230 */ /* 0x000fe20000004100 */
[----:B------:R-:W-:Y:S01]  /*b8f0*/  F2FP.SATFINITE.E4M3.F32.PACK_AB_MERGE_C R64, R64, R49, RZ ;  /* 0x000000314040723e */ /* 0x000fe200048070ff */
[-C--:B------:R-:W-:Y:S01]  /*b900*/  FFMA.FTZ R69, R69, R76.reuse, -R80 ;  /* 0x0000004c45457223 */ /* 0x080fe20000010850 */
[----:B------:R-:W-:Y:S01]  /*b910*/  FFMA.FTZ R67, R67, R76, R78 ;  /* 0x0000004c43437223 */ /* 0x000fe2000001004e */
[-C--:B------:R-:W-:Y:S01]  /*b920*/  FMUL.FTZ R76, R75, R68.reuse ;  /* 0x000000444b4c7220 */ /* 0x080fe20000410000 */
[----:B------:R-:W-:Y:S01]  /*b930*/  FMUL.FTZ R78, R73, R68 ;  /* 0x00000044494e7220 */ /* 0x000fe20000410000 */
[----:B------:R-:W-:Y:S02]  /*b940*/  F2FP.SATFINITE.E4M3.F32.PACK_AB_MERGE_C R53, R53, R60, R64 ;  /* 0x0000003c3535723e */ /* 0x000fe40004807040 */
[-C--:B------:R-:W-:Y:S01]  /*b950*/  FFMA.FTZ R68, R73, R66.reuse, -R76 ;  /* 0x0000004249447223 */ /* 0x080fe2000001084c */
[----:B------:R-:W-:Y:S01]  /*b960*/  FFMA.FTZ R66, R75, R66, R78 ;  /* 0x000000424b427223 */ /* 0x000fe2000001004e */
[----:B------:R-:W-:Y:S01]  /*b970*/  F2FP.F16.E4M3.UNPACK_B R73, R55.H1 ;  /* 0x00000037ff49723e */ /* 0x000fe200030006ff */
[----:B------:R-:W-:Y:S01]  /*b980*/  HADD2.F32 R78, -RZ, R72.H0_H0 ;  /* 0x20000048ff4e7230 */ /* 0x000fe20000004100 */
[----:B------:R-:W-:Y:S01]  /*b990*/  F2FP.F16.E4M3.UNPACK_B R75, R51.H1 ;  /* 0x00000033ff4b723e */ /* 0x000fe200030006ff */
[----:B------:R-:W-:-:S02]  /*b9a0*/  HADD2.F32 R76, -RZ, R70.H0_H0 ;  /* 0x20000046ff4c7230 */ /* 0x000fc40000004100 */
[----:B------:R-:W-:Y:S02]  /*b9b0*/  HADD2.F32 R51, -RZ, R73.H0_H0 ;  /* 0x20000049ff337230 */ /* 0x000fe40000004100 */
[----:B------:R-:W-:Y:S02]  /*b9c0*/  HADD2.F32 R55, -RZ, R75.H0_H0 ;  /* 0x2000004bff377230 */ /* 0x000fe40000004100 */
        /* <DEDUP_REMOVED lines=10> */
[----:B------:R-:W-:Y:S01]  /*ba70*/  FFMA.FTZ R72, R75, R70, -R76 ;  /* 0x000000464b487223 */ /* 0x000fe2000001084c */
[----:B------:R-:W-:Y:S01]  /*ba80*/  IMAD.MOV.U32 R75, RZ, RZ, R52 ;  /* 0x000000ffff4b7224 */ /* 0x000fe200078e0034 */
[----:B------:R-:W-:Y:S01]  /*ba90*/  MOV R76, R48 ;  /* 0x00000030004c7202 */ /* 0x000fe20000000f00 */
[----:B------:R-:W-:Y:S01]  /*baa0*/  FFMA.FTZ R70, R73, R70, R78 ;  /* 0x0000004649467223 */ /* 0x000fe2000001004e */
[----:B------:R-:W-:Y:S02]  /*bab0*/  F2FP.SATFINITE.E4M3.F32.PACK_AB_MERGE_C R48, R74, R71, RZ ;  /* 0x000000474a30723e */ /* 0x000fe400048070ff */
[----:B------:R-:W-:Y:S02]  /*bac0*/  F2FP.F16.E4M3.UNPACK_B R52, R132.H1 ;  /* 0x00000084ff34723e */ /* 0x000fe400030006ff */
[-C--:B------:R-:W-:Y:S02]  /*bad0*/  F2FP.F16.E4M3.UNPACK_B R74, R75.reuse.H1 ;  /* 0x0000004bff4a723e */ /* 0x080fe400030006ff */
[----:B------:R-:W-:Y:S01]  /*bae0*/  F2FP.F16.E4M3.UNPACK_B R77, R76.H1 ;  /* 0x0000004cff4d723e */ /* 0x000fe200030006ff */
[--C-:B------:R-:W-:Y:S01]  /*baf0*/  HADD2.F32 R82, -RZ, R52.reuse.H0_H0 ;  /* 0x20000034ff527230 */ /* 0x100fe20000004100 */
[----:B------:R-:W-:Y:S01]  /*bb00*/  F2FP.F16.E4M3.UNPACK_B R78, R130.H1 ;  /* 0x00000082ff4e723e */ /* 0x000fe200030006ff */
[----:B------:R-:W-:Y:S01]  /*bb10*/  HADD2.F32 R79, -RZ, R52.H1_H1 ;  /* 0x30000034ff4f7230 */ /* 0x000fe20000004100 */
[----:B------:R-:W-:Y:S01]  /*bb20*/  F2FP.F16.E4M3.UNPACK_B R132, R132 ;  /* 0x00000084ff84723e */ /* 0x000fe200020006ff */
[--C-:B------:R-:W-:Y:S01]  /*bb30*/  HADD2.F32 R71, -RZ, R74.reuse.H0_H0 ;  /* 0x2000004aff477230 */ /* 0x100fe20000004100 */
[----:B------:R-:W-:Y:S01]  /*bb40*/  F2FP.F16.E4M3.UNPACK_B R75, R75 ;  /* 0x0000004bff4b723e */ /* 0x000fe200020006ff */
[----:B------:R-:W-:Y:S01]  /*bb50*/  HADD2.F32 R52, -RZ, R74.H1_H1 ;  /* 0x3000004aff347230 */ /* 0x000fe20000004100 */
[----:B------:R-:W-:Y:S01]  /*bb60*/  F2FP.F16.E4M3.UNPACK_B R76, R76 ;  /* 0x0000004cff4c723e */ /* 0x000fe200020006ff */
[----:B------:R-:W-:-:S02]  /*bb70*/  HADD2.F32 R73, -RZ, R77.H0_H0 ;  /* 0x2000004dff497230 */ /* 0x000fc40000004100 */
[-C--:B------:R-:W-:Y:S01]  /*bb80*/  FMUL.FTZ R84, R71, R82.reuse ;  /* 0x0000005247547220 */ /* 0x080fe20000410000 */
[----:B------:R-:W-:Y:S02]  /*bb90*/  HADD2.F32 R74, -RZ, R77.H1_H1 ;  /* 0x3000004dff4a7230 */ /* 0x000fe40000004100 */
[-C--:B------:R-:W-:Y:S01]  /*bba0*/  FMUL.FTZ R81, R52, R79.reuse ;  /* 0x0000004f34517220 */ /* 0x080fe20000410000 */
[--C-:B------:R-:W-:Y:S02]  /*bbb0*/  HADD2.F32 R77, -RZ, R78.reuse.H1_H1 ;  /* 0x3000004eff4d7230 */ /* 0x100fe40000004100 */
[----:B------:R-:W-:Y:S01]  /*bbc0*/  FMUL.FTZ R82, R73, R82 ;  /* 0x0000005249527220 */ /* 0x000fe20000410000 */
[----:B------:R-:W-:Y:S02]  /*bbd0*/  HADD2.F32 R80, -RZ, R78.H0_H0 ;  /* 0x2000004eff507230 */ /* 0x000fe40000004100 */
[C---:B------:R-:W-:Y:S01]  /*bbe0*/  FMUL.FTZ R79, R74.reuse, R79 ;  /* 0x0000004f4a4f7220 */ /* 0x040fe20000410000 */
[----:B------:R-:W-:Y:S01]  /*bbf0*/  F2FP.F16.E4M3.UNPACK_B R130, R130 ;  /* 0x00000082ff82723e */ /* 0x000fe200020006ff */
[----:B------:R-:W-:Y:S01]  /*bc00*/  FFMA.FTZ R74, R74, R77, -R81 ;  /* 0x0000004d4a4a7223 */ /* 0x000fe20000010851 */
[----:B------:R-:W-:-:S02]  /*bc10*/  HADD2.F32 R81, -RZ, R132.H0_H0 ;  /* 0x20000084ff517230 */ /* 0x000fc40000004100 */
[-C--:B------:R-:W-:Y:S01]  /*bc20*/  FFMA.FTZ R73, R73, R80.reuse, -R84 ;  /* 0x0000005049497223 */ /* 0x080fe20000010854 */
[----:B------:R-:W-:Y:S01]  /*bc30*/  FFMA.FTZ R71, R71, R80, R82 ;  /* 0x0000005047477223 */ /* 0x000fe20000010052 */
[----:B------:R-:W-:Y:S02]  /*bc40*/  HADD2.F32 R78, -RZ, R75.H0_H0 ;  /* 0x2000004bff4e7230 */ /* 0x000fe40000004100 */
[----:B------:R-:W-:Y:S01]  /*bc50*/  FFMA.FTZ R52, R52, R77, R79 ;  /* 0x0000004d34347223 */ /* 0x000fe2000001004f */
[----:B------:R-:W-:Y:S01]  /*bc60*/  HADD2.F32 R80, -RZ, R76.H0_H0 ;  /* 0x2000004cff507230 */ /* 0x000fe20000004100 */
[----:B------:R-:W-:Y:S01]  /*bc70*/  F2FP.SATFINITE.E4M3.F32.PACK_AB_MERGE_C R74, R74, R73, RZ ;  /* 0x000000494a4a723e */ /* 0x000fe200048070ff */
        /* <DEDUP_REMOVED lines=8> */
[----:B------:R-:W-:Y:S02]  /*bd00*/  HADD2.F32 R79, -RZ, R76.H1_H1 ;  /* 0x3000004cff4f7230 */ /* 0x000fe40000004100 */
[----:B------:R-:W-:Y:S01]  /*bd10*/  FMUL.FTZ R76, R75, R132 ;  /* 0x000000844b4c7220 */ /* 0x000fe20000410000 */
[----:B------:R-:W-:-:S02]  /*bd20*/  F2FP.F16.E4M3.UNPACK_B R81, R133.H1 ;  /* 0x00000085ff51723e */ /* 0x000fc400030006ff */
[----:B------:R-:W-:Y:S01]  /*bd30*/  F2FP.F16.E4M3.UNPACK_B R133, R133 ;  /* 0x00000085ff85723e */ /* 0x000fe200020006ff */
[C---:B------:R-:W-:Y:S01]  /*bd40*/  FFMA.FTZ R76, R79.reuse, R130, -R76 ;  /* 0x000000824f4c7223 */ /* 0x040fe2000001084c */
[----:B------:R-:W-:Y:S01]  /*bd50*/  FMUL.FTZ R132, R79, R132 ;  /* 0x000000844f847220 */ /* 0x000fe20000410000 */
[--C-:B------:R-:W-:Y:S01]  /*bd60*/  HADD2.F32 R85, -RZ, R81.reuse.H0_H0 ;  /* 0x20000051ff557230 */ /* 0x100fe20000004100 */
[----:B------:R-:W-:Y:S01]  /*bd70*/  F2FP.SATFINITE.E4M3.F32.PACK_AB_MERGE_C R55, R72, R55, RZ ;  /* 0x000000374837723e */ /* 0x000fe200048070ff */
[----:B------:R-:W-:Y:S01]  /*bd80*/  HADD2.F32 R81, -RZ, R81.H1_H1 ;  /* 0x30000051ff517230 */ /* 0x000fe20000004100 */
[----:B------:R-:W-:Y:S01]  /*bd90*/  F2FP.SATFINITE.E4M3.F32.PACK_AB_MERGE_C R77, R76, R77, R74 ;  /* 0x0000004d4c4d723e */ /* 0x000fe2000480704a */
[----:B------:R-:W-:Y:S02]  /*bda0*/  IMAD.MOV.U32 R74, RZ, RZ, R54 ;  /* 0x000000ffff4a7224 */ /* 0x000fe400078e0036 */
[----:B------:R-:W-:Y:S01]  /*bdb0*/  FFMA.FTZ R73, R75, R130, R132 ;  /* 0x000000824b497223 */ /* 0x000fe20000010084 */
[----:B------:R-:W-:Y:S01]  /*bdc0*/  IMAD.MOV.U32 R76, RZ, RZ, R50 ;  /* 0x000000ffff4c7224 */ /* 0x000fe200078e0032 */
[----:B------:R-:W-:-:S02]  /*bdd0*/  F2FP.F16.E4M3.UNPACK_B R75, R131.H1 ;  /* 0x00000083ff4b723e */ /* 0x000fc400030006ff */
[----:B------:R-:W-:Y:S02]  /*bde0*/  F2FP.F16.E4M3.UNPACK_B R80, R74.H1 ;  /* 0x0000004aff50723e */ /* 0x000fe400030006ff */
[----:B------:R-:W-:Y:S01]  /*bdf0*/  F2FP.F16.E4M3.UNPACK_B R79, R76.H1 ;  /* 0x0000004cff4f723e */ /* 0x000fe200030006ff */
[----:B------:R-:W-:Y:S01]  /*be00*/  HADD2.F32 R83, -RZ, R75.H0_H0 ;  /* 0x2000004bff537230 */ /* 0x000fe20000004100 */
[----:B------:R-:W-:Y:S01]  /*be10*/  F2FP.F16.E4M3.UNPACK_B R74, R74 ;  /* 0x0000004aff4a723e */ /* 0x000fe200020006ff */
[--C-:B------:R-:W-:Y:S01]  /*be20*/  HADD2.F32 R54, -RZ, R80.reuse.H0_H0 ;  /* 0x20000050ff367230 */ /* 0x100fe20000004100 */
[----:B------:R-:W-:Y:S01]  /*be30*/  F2FP.F16.E4M3.UNPACK_B R76, R76 ;  /* 0x0000004cff4c723e */ /* 0x000fe200020006ff */
[--C-:B------:R-:W-:Y:S01]  /*be40*/  HADD2.F32 R50, -RZ, R79.reuse.H0_H0 ;  /* 0x2000004fff327230 */ /* 0x100fe20000004100 */
[----:B------:R-:W-:Y:S01]  /*be50*/  F2FP.F16.E4M3.UNPACK_B R131, R131 ;  /* 0x00000083ff83723e */ /* 0x000fe200020006ff */
[----:B------:R-:W-:Y:S02]  /*be60*/  HADD2.F32 R80, -RZ, R80.H1_H1 ;  /* 0x30000050ff507230 */ /* 0x000fe40000004100 */
[----:B------:R-:W-:Y:S01]  /*be70*/  FMUL.FTZ R87, R54, R85 ;  /* 0x0000005536577220 */ /* 0x000fe20000410000 */
[----:B------:R-:W-:-:S02]  /*be80*/  HADD2.F32 R79, -RZ, R79.H1_H1 ;  /* 0x3000004fff4f7230 */ /* 0x000fc40000004100 */
[----:B------:R-:W-:Y:S01]  /*be90*/  FMUL.FTZ R85, R50, R85 ;  /* 0x0000005532557220 */ /* 0x000fe20000410000 */
[----:B------:R-:W-:Y:S02]  /*bea0*/  HADD2.F32 R75, -RZ, R75.H1_H1 ;  /* 0x3000004bff4b7230 */ /* 0x000fe40000004100 */
[----:B------:R-:W-:Y:S01]  /*beb0*/  FMUL.FTZ R82, R80, R81 ;  /* 0x0000005150527220 */ /* 0x000fe20000410000 */
[----:B------:R-:W-:Y:S01]  /*bec0*/  FFMA.FTZ R50, R50, R83, -R87 ;  /* 0x0000005332327223 */ /* 0x000fe20000010857 */
[C---:B------:R-:W-:Y:S01]  /*bed0*/  FMUL.FTZ R81, R79.reuse, R81 ;  /* 0x000000514f517220 */ /* 0x040fe20000410000 */
[----:B------:R-:W-:Y:S01]  /*bee0*/  FFMA.FTZ R54, R54, R83, R85 ;  /* 0x0000005336367223 */ /* 0x000fe20000010055 */
[-C--:B------:R-:W-:Y:S01]  /*bef0*/  FFMA.FTZ R79, R79, R75.reuse, -R82 ;  /* 0x0000004b4f4f7223 */ /* 0x080fe20000010852 */
[----:B------:R-:W-:Y:S02]  /*bf00*/  HADD2.F32 R83, -RZ, R76.H0_H0 ;  /* 0x2000004cff537230 */ /* 0x000fe40000004100 */
[----:B------:R-:W-:Y:S01]  /*bf10*/  FFMA.FTZ R75, R80, R75, R81 ;  /* 0x0000004b504b7223 */ /* 0x000fe20000010051 */
[----:B------:R-:W-:Y:S01]  /*bf20*/  HADD2.F32 R80, -RZ, R133.H0_H0 ;  /* 0x20000085ff507230 */ /* 0x000fe20000004100 */
[----:B------:R-:W-:Y:S01]  /*bf30*/  F2FP.SATFINITE.E4M3.F32.PACK_AB_MERGE_C R52, R52, R71, RZ ;  /* 0x000000473434723e */ /* 0x000fe200048070ff */
[----:B------:R-:W-:Y:S01]  /*bf40*/  HADD2.F32 R81, -RZ, R74.H0_H0 ;  /* 0x2000004aff517230 */ /* 0x000fe20000004100 */
[----:B------:R-:W-:Y:S01]  /*bf50*/  F2FP.SATFINITE.E4M3.F32.PACK_AB_MERGE_C R50, R79, R50, RZ ;  /* 0x000000324f32723e */ /* 0x000fe200048070ff */
[----:B------:R-:W-:-:S02]  /*bf60*/  HADD2.F32 R82, -RZ, R131.H0_H0 ;  /* 0x20000083ff527230 */ /* 0x000fc40000004100 */
[-C--:B------:R-:W-:Y:S01]  /*bf70*/  FMUL.FTZ R86, R83, R80.reuse ;  /* 0x0000005053567220 */ /* 0x080fe20000410000 */
[----:B------:R-:W-:Y:S02]  /*bf80*/  HADD2.F32 R133, -RZ, R133.H1_H1 ;  /* 0x30000085ff857230 */ /* 0x000fe40000004100 */
[C---:B------:R-:W-:Y:S01]  /*bf90*/  FMUL.FTZ R84, R81.reuse, R80 ;  /* 0x0000005051547220 */ /* 0x040fe20000410000 */
[----:B------:R-:W-:Y:S02]  /*bfa0*/  HADD2.F32 R74, -RZ, R74.H1_H1 ;  /* 0x3000004aff4a7230 */ /* 0x000fe40000004100 */
[-C--:B------:R-:W-:Y:S01]  /*bfb0*/  FFMA.FTZ R81, R81, R82.reuse, R86 ;  /* 0x0000005251517223 */ /* 0x080fe20000010056 */
[----:B------:R-:W-:Y:S02]  /*bfc0*/  HADD2.F32 R76, -RZ, R76.H1_H1 ;  /* 0x3000004cff4c7230 */ /* 0x000fe40000004100 */
[----:B------:R-:W-:Y:S01]  /*bfd0*/  FFMA.FTZ R80, R83, R82, -R84 ;  /* 0x0000005253507223 */ /* 0x000fe20000010854 */
[----:B------:R-:W-:-:S02]  /*bfe0*/  HADD2.F32 R131, -RZ, R131.H1_H1 ;  /* 0x30000083ff837230 */ /* 0x000fc40000004100 */
[-C--:B------:R-:W-:Y:S01]  /*bff0*/  FMUL.FTZ R83, R74, R133.reuse ;  /* 0x000000854a537220 */ /* 0x080fe20000410000 */
[----:B------:R-:W-:Y:S01]  /*c000*/  F2FP.SATFINITE.E4M3.F32.PACK_AB_MERGE_C R54, R75, R54, RZ ;  /* 0x000000364b36723e */ /* 0x000fe200048070ff */
[----:B------:R-:W-:Y:S01]  /*c010*/  FMUL.FTZ R133, R76, R133 ;  /* 0x000000854c857220 */ /* 0x000fe20000410000 */
[----:B------:R-:W-:Y:S01]  /*c020*/  F2FP.SATFINITE.E4M3.F32.PACK_AB_MERGE_C R70, R70, R51, RZ ;  /* 0x000000334646723e */ /* 0x000fe200048070ff */
[----:B------:R-:W-:Y:S01]  /*c030*/  FFMA.FTZ R83, R76, R131, -R83 ;  /* 0x000000834c537223 */ /* 0x000fe20000010853 */
[----:B------:R-:W-:Y:S01]  /*c040*/  F2FP.SATFINITE.E4M3.F32.PACK_AB_MERGE_C R49, R62, R65, R48 ;  /* 0x000000413e31723e */ /* 0x000fe20004807030 */
[----:B------:R-:W-:Y:S01]  /*c050*/  FFMA.FTZ R74, R74, R131, R133 ;  /* 0x000000834a4a7223 */ /* 0x000fe20000010085 */
[----:B------:R-:W-:Y:S01]  /*c060*/  F2FP.SATFINITE.E4M3.F32.PACK_AB_MERGE_C R51, R68, R69, R55 ;  /* 0x000000454433723e */ /* 0x000fe20004807037 */
[----:B------:R-:W-:Y:S01]  /*c070*/  IMAD.MOV.U32 R48, RZ, RZ, R77 ;  /* 0x000000ffff307224 */ /* 0x000fe200078e004d */
[----:B------:R-:W-:Y:S02]  /*c080*/  F2FP.SATFINITE.E4M3.F32.PACK_AB_MERGE_C R52, R73, R78, R52 ;  /* 0x0000004e4934723e */ /* 0x000fe40004807034 */
[----:B------:R-:W-:-:S02]  /*c090*/  F2FP.SATFINITE.E4M3.F32.PACK_AB_MERGE_C R50, R83, R80, R50 ;  /* 0x000000505332723e */ /* 0x000fc40004807032 */
[----:B------:R-:W-:Y:S02]  /*c0a0*/  F2FP.SATFINITE.E4M3.F32.PACK_AB_MERGE_C R54, R74, R81, R54 ;  /* 0x000000514a36723e */ /* 0x000fe40004807036 */
[----:B------:R-:W-:-:S07]  /*c0b0*/  F2FP.SATFINITE.E4M3.F32.PACK_AB_MERGE_C R55, R66, R67, R70 ;  /* 0x000000434237723e */ /* 0x000fce0004807046 */
.L_x_412:
[----:B------:R-:W-:Y:S05]  /*c0c0*/  BSYNC B1 ;  /* 0x0000000000017941 */ /* 0x000fea0003800000 */
.L_x_411:
[----:B0-----:R0:W-:Y:S01]  /*c0d0*/  STG.E.128 desc[UR42][R58.64], R48 ;  /* 0x000000303a007986 */ /* 0x0011e2000c101d2a */
[----:B------:R-:W-:-:S13]  /*c0e0*/  ISETP.GE.AND P2, PT, R63, R134, PT ;  /* 0x000000863f00720c */ /* 0x000fda0003f46270 */
[----:B------:R-:W-:Y:S05]  /*c0f0*/  @P2 BRA `(.L_x_389) ;  /* 0x00000004006c2947 */ /* 0x000fea0003800000 */
[--C-:B0-----:R-:W-:Y:S02]  /*c100*/  SHF.R.S32.HI R48, RZ, 0x1f, R63.reuse ;  /* 0x0000001fff307819 */ /* 0x101fe4000001143f */
[----:B------:R-:W-:-:S04]  /*c110*/  IADD3 R63, P2, P3, R102, R120, R63 ;  /* 0x00000078663f7210 */ /* 0x000fc80007b5e03f */
[----:B------:R-:W-:Y:S02]  /*c120*/  IADD3.X R48, R42, R61, R48, P2, P3 ;  /* 0x0000003d2a307210 */ /* 0x000fe400017e6430 */
[----:B------:R-:W-:-:S05]  /*c130*/  IADD3 R56, P2, R63, R56, RZ ;  /* 0x000000383f387210 */ /* 0x000fca0007f5e0ff */
[----:B------:R-:W-:-:S05]  /*c140*/  IMAD.X R57, R48, 0x1, R57, P2 ;  /* 0x0000000130397824 */ /* 0x000fca00010e0639 */
[----:B--2---:R0:W-:Y:S01]  /*c150*/  STG.E.128 desc[UR42][R56.64], R52 ;  /* 0x0000003438007986 */ /* 0x0041e2000c101d2a */
[----:B------:R-:W-:Y:S05]  /*c160*/  BRA `(.L_x_389) ;  /* 0x0000000400507947 */ /* 0x000fea0003800000 */
.L_x_352:
[----:B------:R-:W-:-:S06]  /*c170*/  UISETP.NE.AND UP0, UPT, UR46, 0x3, UPT ;  /* 0x000000032e00788c */ /* 0x000fcc000bf05270 */
[----:B------:R-:W-:-:S13]  /*c180*/  PLOP3.LUT P5, PT, PT, PT, UP0, 0x80, 0x0 ;  /* 0x000000000000781c */ /* 0x000fda0003faf008 */
[----:B------:R-:W-:Y:S05]  /*c190*/  @!P5 BRA `(.L_x_413) ;  /* 0x000000000004d947 */ /* 0x000fea0003800000 */
[----:B------:R-:W-:Y:S01]  /*c1a0*/  BPT.TRAP 0x1 ;  /* 0x000000040000795c */ /* 0x000fe20000300000 */
.L_x_413:
[----:B------:R-:W-:Y:S01]  /*c1b0*/  LEA R112, R232, R22, 0x3 ;  /* 0x00000016e8707211 */ /* 0x000fe200078e18ff */
[-C--:B------:R-:W-:Y:S01]  /*c1c0*/  IMAD R49, R0, R26.reuse, RZ ;  /* 0x0000001a00317224 */ /* 0x080fe200078e02ff */
[----:B------:R-:W-:Y:S01]  /*c1d0*/  SHF.L.U32 R126, R234, 0x1f, RZ ;  /* 0x0000001fea7e7819 */ /* 0x000fe200000006ff */
[----:B------:R-:W-:Y:S01]  /*c1e0*/  IMAD R116, R26, -0x80, R2 ;  /* 0xffffff801a747824 */ /* 0x000fe200078e0202 */
[----:B------:R-:W-:Y:S01]  /*c1f0*/  SHF.R.S32.HI R48, RZ, 0x1f, R26 ;  /* 0x0000001fff307819 */ /* 0x000fe2000001141a */
[----:B------:R-:W-:Y:S01]  /*c200*/  IMAD.WIDE.U32 R56, R125, R26, RZ ;  /* 0x0000001a7d387225 */ /* 0x000fe200078e00ff */
[----:B------:R-:W1:Y:S01]  /*c210*/  SYNCS.PHASECHK.TRANS64.TRYWAIT P2, [R112+URZ+0x38890], R126 ;  /* 0x0388907e700075a7 */ /* 0x000e62000804017f */
[----:B------:R-:W-:Y:S01]  /*c220*/  BSSY B1, `(.L_x_414) ;  /* 0x0000005000017945 */ /* 0x000fe20003800000 */
[----:B------:R-:W-:Y:S01]  /*c230*/  VIMNMX R116, R116, 0x80, PT ;  /* 0x0000008074747848 */ /* 0x000fe20003fe0100 */
[----:B------:R-:W-:-:S04]  /*c240*/  IMAD R49, R48, R125, R49 ;  /* 0x0000007d30317224 */ /* 0x000fc800078e0231 */
[----:B------:R-:W-:Y:S01]  /*c250*/  IMAD.IADD R62, R49, 0x1, R57 ;  /* 0x00000001313e7824 */ /* 0x000fe200078e0239 */
[----:B-1----:R-:W-:Y:S06]  /*c260*/  @!P2 BRA `(.L_x_415) ;  /* 0x000001e00040a947 */ /* 0x002fec0003800000 */
.L_x_673:
[----:B------:R-:W-:Y:S05]  /*c270*/  BSYNC B1 ;  /* 0x0000000000017941 */ /* 0x000fea0003800000 */
.L_x_414:
[----:B------:R-:W-:Y:S01]  /*c280*/  ISETP.GE.AND P2, PT, R23, R116, PT ;  /* 0x000000741700720c */ /* 0x000fe20003f46270 */
[----:B------:R-:W-:-:S12]  /*c290*/  BSSY B1, `(.L_x_416) ;  /* 0x000000c000017945 */ /* 0x000fd80003800000 */
[----:B------:R-:W-:Y:S05]  /*c2a0*/  @P2 BRA `(.L_x_417) ;  /* 0x0000000000282947 */ /* 0x000fea0003800000 */
[----:B------:R-:W2:Y:S01]  /*c2b0*/  @!P0 LDS.128 R48, [R113+0x28400] ;  /* 0x0284000071308984 */ /* 0x000ea20000000c00 */
[----:B0-----:R-:W0:Y:S03]  /*c2c0*/  @!P0 LDC.64 R58, c[0x0][0x2e8] ;  /* 0x0000ba00ff3a8b82 */ /* 0x001e260000000a00 */
[----:B------:R-:W3:Y:S05]  /*c2d0*/  @!P1 LDS.128 R52, [R113+0x2c400] ;  /* 0x02c4000071349984 */ /* 0x000eea0000000c00 */
[----:B------:R-:W4:Y:S01]  /*c2e0*/  @!P1 LDC.64 R60, c[0x0][0x2e8] ;  /* 0x0000ba00ff3c9b82 */ /* 0x000f220000000a00 */
[----:B0-----:R-:W-:-:S04]  /*c2f0*/  @!P0 IADD3 R58, P2, P3, R56, R58, R40 ;  /* 0x0000003a383a8210 */ /* 0x001fc80007b5e028 */
[----:B------:R-:W-:Y:S02]  /*c300*/  @!P0 IADD3.X R59, R62, R59, R45, P2, P3 ;  /* 0x0000003b3e3b8210 */ /* 0x000fe400017e642d */
[----:B----4-:R-:W-:-:S04]  /*c310*/  @!P1 IADD3 R60, P2, P3, R44, R60, R56 ;  /* 0x0000003c2c3c9210 */ /* 0x010fc80007b5e038 */
[----:B------:R-:W-:Y:S01]  /*c320*/  @!P1 IADD3.X R61, R110, R61, R62, P2, P3 ;  /* 0x0000003d6e3d9210 */ /* 0x000fe200017e643e */
[----:B--2---:R2:W-:Y:S04]  /*c330*/  @!P0 STG.E.128 desc[UR42][R58.64], R48 ;  /* 0x000000303a008986 */ /* 0x0045e8000c101d2a */
[----:B---3--:R2:W-:Y:S04]  /*c340*/  @!P1 STG.E.128 desc[UR42][R60.64], R52 ;  /* 0x000000343c009986 */ /* 0x0085e8000c101d2a */
.L_x_417:
[----:B------:R-:W-:Y:S05]  /*c350*/  BSYNC B1 ;  /* 0x0000000000017941 */ /* 0x000fea0003800000 */
.L_x_416:
[----:B--2---:R-:W-:Y:S01]  /*c360*/  VIADD R48, R23, 0x20 ;  /* 0x0000002017307836 */ /* 0x004fe20000000000 */
[----:B------:R-:W-:Y:S04]  /*c370*/  BSSY B1, `(.L_x_418) ;  /* 0x000000f000017945 */ /* 0x000fe80003800000 */
[----:B------:R-:W-:-:S13]  /*c380*/  ISETP.GE.AND P2, PT, R48, R116, PT ;  /* 0x000000743000720c */ /* 0x000fda0003f46270 */
[----:B------:R-:W-:Y:S05]  /*c390*/  @P2 BRA `(.L_x_419) ;  /* 0x0000000000302947 */ /* 0x000fea0003800000 */
[----:B0-----:R-:W0:Y:S01]  /*c3a0*/  @!P0 LDC.64 R58, c[0x0][0x2e8] ;  /* 0x0000ba00ff3a8b82 */ /* 0x001e220000000a00 */
[----:B------:R-:W-:Y:S01]  /*c3b0*/  IADD3 R49, P2, R90, R56, RZ ;  /* 0x000000385a317210 */ /* 0x000fe20007f5e0ff */
[----:B------:R-:W-:Y:S04]  /*c3c0*/  @!P1 LDS.128 R52, [R113+0x2d400] ;  /* 0x02d4000071349984 */ /* 0x000fe80000000c00 */
[----:B------:R-:W-:Y:S02]  /*c3d0*/  IMAD.X R48, R62, 0x1, R91, P2 ;  /* 0x000000013e307824 */ /* 0x000fe400010e065b */
[----:B------:R-:W2:Y:S01]  /*c3e0*/  @!P1 LDC.64 R60, c[0x0][0x2e8] ;  /* 0x0000ba00ff3c9b82 */ /* 0x000ea20000000a00 */
[----:B0-----:R-:W-:-:S04]  /*c3f0*/  @!P0 IADD3 R58, P2, P3, R49, R58, R40 ;  /* 0x0000003a313a8210 */ /* 0x001fc80007b5e028 */
[----:B------:R-:W-:Y:S02]  /*c400*/  @!P0 IADD3.X R59, R48, R59, R45, P2, P3 ;  /* 0x0000003b303b8210 */ /* 0x000fe400017e642d */
[----:B--2---:R-:W-:-:S04]  /*c410*/  @!P1 IADD3 R60, P2, P3, R44, R60, R49 ;  /* 0x0000003c2c3c9210 */ /* 0x004fc80007b5e031 */
[----:B------:R-:W-:Y:S02]  /*c420*/  @!P1 IADD3.X R61, R110, R61, R48, P2, P3 ;  /* 0x0000003d6e3d9210 */ /* 0x000fe400017e6430 */
[----:B------:R-:W0:Y:S04]  /*c430*/  @!P0 LDS.128 R48, [R113+0x29400] ;  /* 0x0294000071308984 */ /* 0x000e280000000c00 */
[----:B0-----:R2:W-:Y:S04]  /*c440*/  @!P0 STG.E.128 desc[UR42][R58.64], R48 ;  /* 0x000000303a008986 */ /* 0x0015e8000c101d2a */
[----:B------:R2:W-:Y:S02]  /*c450*/  @!P1 STG.E.128 desc[UR42][R60.64], R52 ;  /* 0x000000343c009986 */ /* 0x0005e4000c101d2a */
.L_x_419:
[----:B------:R-:W-:Y:S05]  /*c460*/  BSYNC B1 ;  /* 0x0000000000017941 */ /* 0x000fea0003800000 */
.L_x_418:
[----:B--2---:R-:W-:Y:S01]  /*c470*/  VIADD R48, R23, 0x40 ;  /* 0x0000004017307836 */ /* 0x004fe20000000000 */
[----:B------:R-:W-:Y:S04]  /*c480*/  BSSY B1, `(.L_x_420) ;  /* 0x000000f000017945 */ /* 0x000fe80003800000 */
[----:B------:R-:W-:-:S13]  /*c490*/  ISETP.GE.AND P2, PT, R48, R116, PT ;  /* 0x000000743000720c */ /* 0x000fda0003f46270 */
[----:B------:R-:W-:Y:S05]  /*c4a0*/  @P2 BRA `(.L_x_421) ;  /* 0x0000000000302947 */ /* 0x000fea0003800000 */
[----:B0-----:R-:W0:Y:S01]  /*c4b0*/  @!P0 LDC.64 R58, c[0x0][0x2e8] ;  /* 0x0000ba00ff3a8b82 */ /* 0x001e220000000a00 */
[----:B------:R-:W-:Y:S01]  /*c4c0*/  LEA R49, P2, R104, R56, 0x6 ;  /* 0x0000003868317211 */ /* 0x000fe200078430ff */
[----:B------:R-:W-:Y:S03]  /*c4d0*/  @!P1 LDS.128 R52, [R113+0x2e400] ;  /* 0x02e4000071349984 */ /* 0x000fe60000000c00 */
[----:B------:R-:W-:-:S03]  /*c4e0*/  IADD3.X R48, R62, R32, RZ, P2, !PT ;  /* 0x000000203e307210 */ /* 0x000fc600017fe4ff */
        /* <DEDUP_REMOVED lines=8> */
.L_x_421:
[----:B------:R-:W-:Y:S05]  /*c570*/  BSYNC B1 ;  /* 0x0000000000017941 */ /* 0x000fea0003800000 */
.L_x_420:
[----:B--2---:R-:W-:-:S05]  /*c580*/  VIADD R48, R23, 0x60 ;  /* 0x0000006017307836 */ /* 0x004fca0000000000 */
[----:B------:R-:W-:-:S13]  /*c590*/  ISETP.GE.AND P2, PT, R48, R116, PT ;  /* 0x000000743000720c */ /* 0x000fda0003f46270 */
[----:B------:R-:W-:Y:S05]  /*c5a0*/  @P2 BRA `(.L_x_389) ;  /* 0x0000000000402947 */ /* 0x000fea0003800000 */
[----:B------:R-:W2:Y:S01]  /*c5b0*/  LDC.64 R50, c[0x0][0x300] ;  /* 0x0000c000ff327b82 */ /* 0x000ea20000000a00 */
[----:B0-----:R-:W-:Y:S01]  /*c5c0*/  IMAD.MOV.U32 R58, RZ, RZ, R56 ;  /* 0x000000ffff3a7224 */ /* 0x001fe200078e0038 */
[----:B------:R-:W-:Y:S01]  /*c5d0*/  @!P1 LDS.128 R52, [R113+0x2f400] ;  /* 0x02f4000071349984 */ /* 0x000fe20000000c00 */
[----:B------:R-:W-:-:S05]  /*c5e0*/  IMAD.MOV.U32 R59, RZ, RZ, R62 ;  /* 0x000000ffff3b7224 */ /* 0x000fca00078e003e */
[----:B------:R-:W0:Y:S01]  /*c5f0*/  @!P0 LDC.64 R48, c[0x0][0x2e8] ;  /* 0x0000ba00ff308b82 */ /* 0x000e220000000a00 */
[----:B--2---:R-:W-:-:S04]  /*c600*/  IMAD.WIDE.U32 R58, R50, 0x60, R58 ;  /* 0x00000060323a7825 */ /* 0x004fc800078e003a */
[----:B------:R-:W-:-:S04]  /*c610*/  IMAD R51, R51, 0x60, RZ ;  /* 0x0000006033337824 */ /* 0x000fc800078e02ff */
[----:B------:R-:W-:Y:S01]  /*c620*/  IMAD.IADD R50, R59, 0x1, R51 ;  /* 0x000000013b327824 */ /* 0x000fe200078e0233 */
[----:B0-----:R-:W-:-:S04]  /*c630*/  @!P0 IADD3 R56, P2, P3, R58, R48, R40 ;  /* 0x000000303a388210 */ /* 0x001fc80007b5e028 */
[----:B------:R-:W-:Y:S02]  /*c640*/  @!P0 IADD3.X R57, R50, R49, R45, P2, P3 ;  /* 0x0000003132398210 */ /* 0x000fe400017e642d */
[----:B------:R-:W0:Y:S02]  /*c650*/  @!P1 LDC.64 R48, c[0x0][0x2e8] ;  /* 0x0000ba00ff309b82 */ /* 0x000e240000000a00 */
[----:B0-----:R-:W-:-:S04]  /*c660*/  @!P1 IADD3 R58, P2, P3, R44, R48, R58 ;  /* 0x000000302c3a9210 */ /* 0x001fc80007b5e03a */
[----:B------:R-:W-:Y:S02]  /*c670*/  @!P1 IADD3.X R59, R110, R49, R50, P2, P3 ;  /* 0x000000316e3b9210 */ /* 0x000fe400017e6432 */
[----:B------:R-:W0:Y:S04]  /*c680*/  @!P0 LDS.128 R48, [R113+0x2b400] ;  /* 0x02b4000071308984 */ /* 0x000e280000000c00 */
[----:B0-----:R2:W-:Y:S04]  /*c690*/  @!P0 STG.E.128 desc[UR42][R56.64], R48 ;  /* 0x0000003038008986 */ /* 0x0015e8000c101d2a */
[----:B------:R2:W-:Y:S02]  /*c6a0*/  @!P1 STG.E.128 desc[UR42][R58.64], R52 ;  /* 0x000000343a009986 */ /* 0x0005e4000c101d2a */
.L_x_389:
[----:B------:R-:W-:Y:S05]  /*c6b0*/  BSYNC B0 ;  /* 0x0000000000007941 */ /* 0x000fea0003800000 */
.L_x_351:
[----:B0-234-:R-:W0:Y:S01]  /*c6c0*/  S2R R48, SR_TID.X ;  /* 0x0000000000307919 */ /* 0x01de220000002100 */
[----:B------:R-:W-:Y:S01]  /*c6d0*/  @!PT LDS RZ, [RZ] ;  /* 0x00000000fffff984 */ /* 0x000fe20000000800 */
[----:B------:R-:W-:Y:S01]  /*c6e0*/  @!PT LDS RZ, [RZ] ;  /* 0x00000000fffff984 */ /* 0x000fe20000000800 */
[----:B------:R-:W-:Y:S01]  /*c6f0*/  @!PT LDS RZ, [RZ] ;  /* 0x00000000fffff984 */ /* 0x000fe20000000800 */
[----:B------:R-:W-:Y:S01]  /*c700*/  @!PT LDS RZ, [RZ] ;  /* 0x00000000fffff984 */ /* 0x000fe20000000800 */
[----:B------:R2:W-:Y:S06]  /*c710*/  MEMBAR.ALL.CTA ;  /* 0x0000000000007992 */ /* 0x0005ec0000008000 */
[----:B--2---:R-:W2:Y:S01]  /*c720*/  FENCE.VIEW.ASYNC.S ;  /* 0x00000000000073c6 */ /* 0x004ea20000000000 */
[----:B------:R-:W-:Y:S05]  /*c730*/  WARPSYNC.ALL ;  /* 0x0000000000007948 */ /* 0x000fea0003800000 */
[----:B------:R-:W-:Y:S01]  /*c740*/  BSSY B0, `(.L_x_422) ;  /* 0x0000009000007945 */ /* 0x000fe20003800000 */
[----:B0-----:R-:W-:Y:S01]  /*c750*/  LOP3.LUT R48, R48, 0x7f, RZ, 0xc0, !PT ;  /* 0x0000007f30307812 */ /* 0x001fe200078ec0ff */
[----:B--2---:R0:W-:Y:S03]  /*c760*/  BAR.SYNC.DEFER_BLOCKING R124, 0x80 ;  /* 0x0002007c0000751d */ /* 0x0041e60000010000 */
[----:B------:R-:W-:-:S13]  /*c770*/  ISETP.NE.AND P2, PT, R48, RZ, PT ;  /* 0x000000ff3000720c */ /* 0x000fda0003f45270 */
[----:B------:R-:W-:-:S04]  /*c780*/  @!P2 IADD3 R48, R112, 0x388a0, RZ ;  /* 0x000388a07030a810 */ /* 0x000fc80007ffe0ff */
[----:B------:R-:W-:-:S04]  /*c790*/  @!P2 PRMT R48, RZ, 0x654, R48 ;  /* 0x00000654ff30a816 */ /* 0x000fc80000000030 */
[----:B------:R0:W-:Y:S01]  /*c7a0*/  @!P2 SYNCS.ARRIVE.TRANS64.RED.A1T0 RZ, [R48+URZ], RZ ;  /* 0x000000ff30ffa9a7 */ /* 0x0001e2000810043f */
[----:B------:R-:W-:Y:S05]  /*c7b0*/  @!P5 BRA `(.L_x_423) ;  /* 0x000000000004d947 */ /* 0x000fea0003800000 */
[----:B------:R-:W-:Y:S01]  /*c7c0*/  BPT.TRAP 0x1 ;  /* 0x000000040000795c */ /* 0x000fe20000300000 */
.L_x_423:
[----:B------:R-:W-:Y:S05]  /*c7d0*/  BSYNC B0 ;  /* 0x0000000000007941 */ /* 0x000fea0003800000 */
.L_x_422:
[----:B------:R-:W2:Y:S01]  /*c7e0*/  SYNCS.PHASECHK.TRANS64.TRYWAIT P3, [R112+URZ+0x388b0], R126 ;  /* 0x0388b07e700075a7 */ /* 0x000ea2000806017f */
[----:B------:R-:W-:Y:S01]  /*c7f0*/  ULDC UR38, c[0x0][0x2f4] ;  /* 0x0000bd0000267ab9 */ /* 0x000fe20000000800 */
[----:B------:R-:W-:Y:S01]  /*c800*/  ULDC.64 UR44, c[0x0][0x328] ;  /* 0x0000ca00002c7ab9 */ /* 0x000fe20000000a00 */
[----:B------:R-:W-:Y:S01]  /*c810*/  ULDC.64 UR40, c[0x0][0x318] ;  /* 0x0000c60000287ab9 */ /* 0x000fe20000000a00 */
[----:B------:R-:W-:Y:S01]  /*c820*/  BSSY B0, `(.L_x_424) ;  /* 0x0000003000007945 */ /* 0x000fe20003800000 */
[----:B------:R-:W-:-:S03]  /*c830*/  IMAD.WIDE R52, R26, 0x80, R88 ;  /* 0x000000801a347825 */ /* 0x000fc600078e0258 */
[----:B--2---:R-:W-:Y:S05]  /*c840*/  @!P3 BRA `(.L_x_425) ;  /* 0x000001d800dcb947 */ /* 0x004fea0003800000 */
.L_x_674:
[----:B------:R-:W-:Y:S05]  /*c850*/  BSYNC B0 ;  /* 0x0000000000007941 */ /* 0x000fea0003800000 */
.L_x_424:
[----:B------:R-:W-:Y:S01]  /*c860*/  ISETP.GE.AND P3, PT, R23, R116, PT ;  /* 0x000000741700720c */ /* 0x000fe20003f66270 */
[----:B------:R-:W-:-:S12]  /*c870*/  BSSY B0, `(.L_x_426) ;  /* 0x000000f000007945 */ /* 0x000fd80003800000 */
[----:B------:R-:W-:Y:S05]  /*c880*/  @P3 BRA `(.L_x_427) ;  /* 0x0000000000343947 */ /* 0x000fea0003800000 */
[----:B0-----:R-:W-:Y:S02]  /*c890*/  IMAD.MOV.U32 R48, RZ, RZ, R100 ;  /* 0x000000ffff307224 */ /* 0x001fe400078e0064 */
[----:B------:R-:W-:Y:S02]  /*c8a0*/  IMAD.MOV.U32 R49, RZ, RZ, R111 ;  /* 0x000000ffff317224 */ /* 0x000fe400078e006f */
[----:B------:R-:W-:Y:S02]  /*c8b0*/  IMAD R51, R53, UR44, RZ ;  /* 0x0000002c35337c24 */ /* 0x000fe4000f8e02ff */
[----:B------:R-:W-:-:S04]  /*c8c0*/  IMAD.WIDE.U32 R48, R52, UR44, R48 ;  /* 0x0000002c34307c25 */ /* 0x000fc8000f8e0030 */
[----:B------:R-:W-:Y:S01]  /*c8d0*/  IMAD R51, R52, UR45, R51 ;  /* 0x0000002d34337c24 */ /* 0x000fe2000f8e0233 */
[----:B------:R-:W-:-:S04]  /*c8e0*/  IADD3 R54, P3, R48, UR40, RZ ;  /* 0x0000002830367c10 */ /* 0x000fc8000ff7e0ff */
[----:B------:R-:W-:Y:S02]  /*c8f0*/  IADD3.X R55, R49, UR41, R51, P3, !PT ;  /* 0x0000002931377c10 */ /* 0x000fe40009ffe433 */
[----:B------:R-:W-:-:S13]  /*c900*/  ISETP.GE.AND P3, PT, R16, UR38, PT ;  /* 0x0000002610007c0c */ /* 0x000fda000bf66270 */
[----:B------:R-:W0:Y:S04]  /*c910*/  @!P3 LDS.128 R48, [R113+0x10400] ;  /* 0x010400007130b984 */ /* 0x000e280000000c00 */
[----:B0-----:R-:W-:Y:S01]  /*c920*/  @!P3 STG.E.128 desc[UR42][R54.64], R48 ;  /* 0x000000303600b986 */ /* 0x001fe2000c101d2a */
[----:B------:R-:W-:-:S13]  /*c930*/  ISETP.GE.AND P3, PT, R5, UR38, PT ;  /* 0x0000002605007c0c */ /* 0x000fda000bf66270 */
[----:B------:R-:W0:Y:S04]  /*c940*/  @!P3 LDS.128 R48, [R113+0x14400] ;  /* 0x014400007130b984 */ /* 0x000e280000000c00 */
[----:B0-----:R3:W-:Y:S02]  /*c950*/  @!P3 STG.E.128 desc[UR42][R54.64+0x80], R48 ;  /* 0x000080303600b986 */ /* 0x0017e4000c101d2a */
.L_x_427:
[----:B------:R-:W-:Y:S05]  /*c960*/  BSYNC B0 ;  /* 0x0000000000007941 */ /* 0x000fea0003800000 */
.L_x_426:
[----:B0--3--:R-:W-:Y:S01]  /*c970*/  VIADD R48, R23, 0x20 ;  /* 0x0000002017307836 */ /* 0x009fe20000000000 */
[----:B------:R-:W-:Y:S04]  /*c980*/  BSSY B0, `(.L_x_428) ;  /* 0x0000012000007945 */ /* 0x000fe80003800000 */
[----:B------:R-:W-:-:S13]  /*c990*/  ISETP.GE.AND P3, PT, R48, R116, PT ;  /* 0x000000743000720c */ /* 0x000fda0003f66270 */
[----:B------:R-:W-:Y:S05]  /*c9a0*/  @P3 BRA `(.L_x_429) ;  /* 0x00000000003c3947 */ /* 0x000fea0003800000 */
[----:B------:R-:W-:Y:S01]  /*c9b0*/  IADD3 R51, P3, R52, 0x20, RZ ;  /* 0x0000002034337810 */ /* 0x000fe20007f7e0ff */
[----:B------:R-:W-:Y:S01]  /*c9c0*/  IMAD.MOV.U32 R49, RZ, RZ, R111 ;  /* 0x000000ffff317224 */ /* 0x000fe200078e006f */
[----:B------:R-:W-:-:S03]  /*c9d0*/  MOV R48, R100 ;  /* 0x0000006400307202 */ /* 0x000fc60000000f00 */
[----:B------:R-:W-:Y:S02]  /*c9e0*/  IMAD.X R50, RZ, RZ, R53, P3 ;  /* 0x000000ffff327224 */ /* 0x000fe400018e0635 */
[----:B------:R-:W-:-:S04]  /*c9f0*/  IMAD.WIDE.U32 R48, R51, UR44, R48 ;  /* 0x0000002c33307c25 */ /* 0x000fc8000f8e0030 */
[----:B------:R-:W-:Y:S01]  /*ca00*/  IMAD R50, R50, UR44, RZ ;  /* 0x0000002c32327c24 */ /* 0x000fe2000f8e02ff */
[----:B------:R-:W-:-:S03]  /*ca10*/  IADD3 R54, P3, R48, UR40, RZ ;  /* 0x0000002830367c10 */ /* 0x000fc6000ff7e0ff */
[----:B------:R-:W-:-:S05]  /*ca20*/  IMAD R51, R51, UR45, R50 ;  /* 0x0000002d33337c24 */ /* 0x000fca000f8e0232 */
[----:B------:R-:W-:Y:S02]  /*ca30*/  IADD3.X R55, R49, UR41, R51, P3, !PT ;  /* 0x0000002931377c10 */ /* 0x000fe40009ffe433 */
[----:B------:R-:W-:-:S13]  /*ca40*/  ISETP.GE.AND P3, PT, R16, UR38, PT ;  /* 0x0000002610007c0c */ /* 0x000fda000bf66270 */
[----:B------:R-:W0:Y:S04]  /*ca50*/  @!P3 LDS.128 R48, [R113+0x11400] ;  /* 0x011400007130b984 */ /* 0x000e280000000c00 */
[----:B0-----:R-:W-:Y:S01]  /*ca60*/  @!P3 STG.E.128 desc[UR42][R54.64], R48 ;  /* 0x000000303600b986 */ /* 0x001fe2000c101d2a */
[----:B------:R-:W-:-:S13]  /*ca70*/  ISETP.GE.AND P3, PT, R5, UR38, PT ;  /* 0x0000002605007c0c */ /* 0x000fda000bf66270 */
[----:B------:R-:W0:Y:S04]  /*ca80*/  @!P3 LDS.128 R48, [R113+0x15400] ;  /* 0x015400007130b984 */ /* 0x000e280000000c00 */
[----:B0-----:R0:W-:Y:S02]  /*ca90*/  @!P3 STG.E.128 desc[UR42][R54.64+0x80], R48 ;  /* 0x000080303600b986 */ /* 0x0011e4000c101d2a */
.L_x_429:
[----:B------:R-:W-:Y:S05]  /*caa0*/  BSYNC B0 ;  /* 0x0000000000007941 */ /* 0x000fea0003800000 */
.L_x_428:
[----:B0-----:R-:W-:Y:S01]  /*cab0*/  VIADD R48, R23, 0x40 ;  /* 0x0000004017307836 */ /* 0x001fe20000000000 */
        /* <DEDUP_REMOVED lines=18> */
.L_x_431:
[----:B------:R-:W-:Y:S05]  /*cbe0*/  BSYNC B0 ;  /* 0x0000000000007941 */ /* 0x000fea0003800000 */
.L_x_430:
[----:B0-----:R-:W-:Y:S01]  /*cbf0*/  VIADD R48, R23, 0x60 ;  /* 0x0000006017307836 */ /* 0x001fe20000000000 */
[----:B------:R-:W-:Y:S04]  /*cc00*/  BSSY B0, `(.L_x_432) ;  /* 0x0000012000007945 */ /* 0x000fe80003800000 */
[----:B------:R-:W-:-:S13]  /*cc10*/  ISETP.GE.AND P3, PT, R48, R116, PT ;  /* 0x000000743000720c */ /* 0x000fda0003f66270 */
[----:B------:R-:W-:Y:S05]  /*cc20*/  @P3 BRA `(.L_x_433) ;  /* 0x00000000003c3947 */ /* 0x000fea0003800000 */
[----:B------:R-:W-:Y:S01]  /*cc30*/  IADD3 R51, P3, R52, 0x60, RZ ;  /* 0x0000006034337810 */ /* 0x000fe20007f7e0ff */
[----:B------:R-:W-:Y:S02]  /*cc40*/  IMAD.MOV.U32 R48, RZ, RZ, R100 ;  /* 0x000000ffff307224 */ /* 0x000fe400078e0064 */
[----:B------:R-:W-:Y:S02]  /*cc50*/  IMAD.MOV.U32 R49, RZ, RZ, R111 ;  /* 0x000000ffff317224 */ /* 0x000fe400078e006f */
[----:B------:R-:W-:Y:S02]  /*cc60*/  IMAD.X R52, RZ, RZ, R53, P3 ;  /* 0x000000ffff347224 */ /* 0x000fe400018e0635 */
[----:B------:R-:W-:-:S04]  /*cc70*/  IMAD.WIDE.U32 R48, R51, UR44, R48 ;  /* 0x0000002c33307c25 */ /* 0x000fc8000f8e0030 */
[----:B------:R-:W-:-:S04]  /*cc80*/  IMAD R52, R52, UR44, RZ ;  /* 0x0000002c34347c24 */ /* 0x000fc8000f8e02ff */
        /* <DEDUP_REMOVED lines=9> */
.L_x_433:
[----:B------:R-:W-:Y:S05]  /*cd20*/  BSYNC B0 ;  /* 0x0000000000007941 */ /* 0x000fea0003800000 */
.L_x_432:
[----:B0-----:R-:W3:Y:S01]  /*cd30*/  LDL R48, [R1+0x10] ;  /* 0x0000100001307983 */ /* 0x001ee20000100800 */
[----:B-12---:R-:W-:Y:S01]  /*cd40*/  @!P2 IADD3 R112, R112, 0x388c0, RZ ;  /* 0x000388c07070a810 */ /* 0x006fe20007ffe0ff */
[----:B------:R-:W-:Y:S01]  /*cd50*/  VIADD R232, R232, 0x1 ;  /* 0x00000001e8e87836 */ /* 0x000fe20000000000 */
[----:B------:R-:W-:Y:S01]  /*cd60*/  @!PT LDS RZ, [RZ] ;  /* 0x00000000fffff984 */ /* 0x000fe20000000800 */
[----:B------:R-:W-:Y:S01]  /*cd70*/  @!PT LDS RZ, [RZ] ;  /* 0x00000000fffff984 */ /* 0x000fe20000000800 */
[----:B------:R-:W-:Y:S01]  /*cd80*/  @!PT LDS RZ, [RZ] ;  /* 0x00000000fffff984 */ /* 0x000fe20000000800 */
[----:B------:R-:W-:Y:S01]  /*cd90*/  @!PT LDS RZ, [RZ] ;  /* 0x00000000fffff984 */ /* 0x000fe20000000800 */
[----:B------:R0:W-:Y:S06]  /*cda0*/  MEMBAR.ALL.CTA ;  /* 0x0000000000007992 */ /* 0x0001ec0000008000 */
[----:B0-----:R-:W0:Y:S01]  /*cdb0*/  FENCE.VIEW.ASYNC.S ;  /* 0x00000000000073c6 */ /* 0x001e220000000000 */
[----:B------:R-:W-:Y:S01]  /*cdc0*/  @!P2 PRMT R112, RZ, 0x654, R112 ;  /* 0x00000654ff70a816 */ /* 0x000fe20000000070 */
[----:B0-----:R0:W-:Y:S06]  /*cdd0*/  BAR.SYNC.DEFER_BLOCKING R124, 0x80 ;  /* 0x0002007c0000751d */ /* 0x0011ec0000010000 */
[----:B------:R0:W-:Y:S01]  /*cde0*/  @!P2 SYNCS.ARRIVE.TRANS64.RED.A1T0 RZ, [R112+URZ], RZ ;  /* 0x000000ff70ffa9a7 */ /* 0x0001e2000810043f */
[----:B------:R-:W-:-:S04]  /*cdf0*/  ISETP.NE.AND P2, PT, R232, 0x2, PT ;  /* 0x00000002e800780c */ /* 0x000fc80003f45270 */
[----:B------:R-:W-:Y:S02]  /*ce00*/  SEL R49, RZ, 0x1, P2 ;  /* 0x00000001ff317807 */ /* 0x000fe40001000000 */
[----:B------:R-:W-:Y:S02]  /*ce10*/  SEL R232, R232, RZ, P2 ;  /* 0x000000ffe8e87207 */ /* 0x000fe40001000000 */
[----:B------:R-:W-:Y:S02]  /*ce20*/  LOP3.LUT R234, R234, R49, RZ, 0x3c, !PT ;  /* 0x00000031eaea7212 */ /* 0x000fe400078e3cff */
[----:B---3--:R-:W-:-:S13]  /*ce30*/  LOP3.LUT P3, RZ, R48, 0x4, RZ, 0xc0, !PT ;  /* 0x0000000430ff7812 */ /* 0x008fda000786c0ff */
[----:B0-----:R-:W-:Y:S05]  /*ce40*/  @P3 BRA `(.L_x_434) ;  /* 0xffffff6000d83947 */ /* 0x001fea000383ffff */
[----:B------:R-:W0:Y:S01]  /*ce50*/  S2R R48, SR_TID.X ;  /* 0x0000000000307919 */ /* 0x000e220000002100 */
[----:B------:R-:W-:Y:S02]  /*ce60*/  PLOP3.LUT P0, PT, PT, PT, PT, 0x8, 0x0 ;  /* 0x000000000000781c */ /* 0x000fe40003f0e170 */
[----:B0-----:R-:W-:-:S04]  /*ce70*/  SHF.R.U32.HI R48, RZ, 0x7, R48 ;  /* 0x00000007ff307819 */ /* 0x001fc80000011630 */
[----:B------:R-:W-:-:S13]  /*ce80*/  ISETP.NE.AND P3, PT, R48, 0x1, PT ;  /* 0x000000013000780c */ /* 0x000fda0003f65270 */
[----:B------:R-:W-:Y:S06]  /*ce90*/  @!P3 BAR.ARV 0x9, 0x100 ;  /* 0x024400000000bb1d */ /* 0x000fec0000002000 */
.L_x_346:
[----:B------:R-:W-:Y:S05]  /*cea0*/  @P0 BRA `(.L_x_435) ;  /* 0x00000000000c0947 */ /* 0x000fea0003800000 */
[----:B------:R-:W1:Y:S01]  /*ceb0*/  FENCE.VIEW.ASYNC.G ;  /* 0x00000000000073c6 */ /* 0x000e620000000100 */
[----:B------:R-:W-:Y:S05]  /*cec0*/  WARPSYNC.ALL ;  /* 0x0000000000007948 */ /* 0x000fea0003800000 */
[----:B-1----:R-:W-:Y:S06]  /*ced0*/  BAR.ARV 0xc, 0x180 ;  /* 0x0306000000007b1d */ /* 0x002fec0000002000 */
.L_x_435:
[----:B------:R-:W2:Y:S01]  /*cee0*/  LDL R0, [R1+0x10] ;  /* 0x0000100001007983 */ /* 0x000ea20000100800 */
[----:B------:R-:W-:Y:S01]  /*cef0*/  ULDC.64 UR4, c[0x0][0x990] ;  /* 0x0002640000047ab9 */ /* 0x000fe20000000a00 */
[----:B------:R-:W-:Y:S02]  /*cf00*/  ULDC.64 UR6, c[0x0][0x998] ;  /* 0x0002660000067ab9 */ /* 0x000fe40000000a00 */
[----:B------:R-:W3:Y:S04]  /*cf10*/  LDL R10, [R1+0x7c] ;  /* 0x00007c00010a7983 */ /* 0x000ee80000100800 */
[----:B------:R-:W4:Y:S04]  /*cf20*/  LDL R14, [R1+0x6c] ;  /* 0x00006c00010e7983 */ /* 0x000f280000100800 */
[----:B0-----:R-:W4:Y:S01]  /*cf30*/  LDL R12, [R1+0x50] ;  /* 0x00005000010c7983 */ /* 0x001f220000100800 */
[----:B------:R-:W-:-:S02]  /*cf40*/  ISETP.NE.U32.AND P0, PT, RZ, UR4, PT ;  /* 0x00000004ff007c0c */ /* 0x000fc4000bf05070 */
[----:B------:R-:W-:Y:S02]  /*cf50*/  ISETP.NE.U32.AND P1, PT, RZ, UR6, PT ;  /* 0x00000006ff007c0c */ /* 0x000fe4000bf25070 */
[----:B------:R-:W-:Y:S02]  /*cf60*/  ISETP.NE.AND.EX P0, PT, RZ, UR5, PT, P0 ;  /* 0x00000005ff007c0c */ /* 0x000fe4000bf05300 */
[----:B------:R-:W-:-:S11]  /*cf70*/  ISETP.NE.AND.EX P1, PT, RZ, UR7, PT, P1 ;  /* 0x00000007ff007c0c */ /* 0x000fd6000bf25310 */
[----:B------:R-:W3:Y:S08]  /*cf80*/  @P0 LDC.64 R6, c[0x0][0x9a8] ;  /* 0x00026a00ff060b82 */ /* 0x000ef00000000a00 */
[----:B------:R-:W0:Y:S08]  /*cf90*/  @P1 LDC.64 R8, c[0x0][0x9b8] ;  /* 0x00026e00ff081b82 */ /* 0x000e300000000a00 */
[----:B------:R-:W1:Y:S08]  /*cfa0*/  @P0 LDC.64 R4, c[0x0][0x9b0] ;  /* 0x00026c00ff040b82 */ /* 0x000e700000000a00 */
[----:B------:R-:W1:Y:S01]  /*cfb0*/  @P1 LDC.64 R2, c[0x0][0x9c0] ;  /* 0x00027000ff021b82 */ /* 0x000e620000000a00 */
[----:B--2---:R-:W-:Y:S01]  /*cfc0*/  LOP3.LUT P4, RZ, R0, 0x8, RZ, 0xc0, !PT ;  /* 0x0000000800ff7812 */ /* 0x004fe2000788c0ff */
[----:B---3--:R-:W-:-:S02]  /*cfd0*/  @P0 IMAD R0, R10, R6, RZ ;  /* 0x000000060a000224 */ /* 0x008fc400078e02ff */
[----:B0-----:R-:W-:Y:S02]  /*cfe0*/  @P1 IMAD R10, R10, R8, RZ ;  /* 0x000000080a0a1224 */ /* 0x001fe400078e02ff */
[C---:B----4-:R-:W-:Y:S01]  /*cff0*/  @P0 IMAD R11, R14.reuse, R7, R0 ;  /* 0x000000070e0b0224 */ /* 0x050fe200078e0200 */
[----:B------:R-:W-:Y:S01]  /*d000*/  MOV R0, 0x3f800000 ;  /* 0x3f80000000007802 */ /* 0x000fe20000000f00 */
[----:B------:R-:W-:-:S04]  /*d010*/  @P0 IMAD.WIDE.U32 R6, R14, R6, RZ ;  /* 0x000000060e060225 */ /* 0x000fc800078e00ff */
[C---:B------:R-:W-:Y:S02]  /*d020*/  @P1 IMAD R13, R14.reuse, R9, R10 ;  /* 0x000000090e0d1224 */ /* 0x040fe400078e020a */
[----:B------:R-:W-:-:S04]  /*d030*/  @P1 IMAD.WIDE.U32 R8, R14, R8, RZ ;  /* 0x000000080e081225 */ /* 0x000fc800078e00ff */
[----:B------:R-:W-:Y:S02]  /*d040*/  @P0 IMAD.IADD R7, R7, 0x1, R11 ;  /* 0x0000000107070824 */ /* 0x000fe400078e020b */
[----:B------:R-:W-:Y:S02]  /*d050*/  @P1 IMAD.IADD R9, R9, 0x1, R13 ;  /* 0x0000000109091824 */ /* 0x000fe400078e020d */
[----:B-1----:R-:W-:-:S04]  /*d060*/  @P0 IMAD.WIDE.U32 R6, R12, R4, R6 ;  /* 0x000000040c060225 */ /* 0x002fc800078e0006 */
[----:B------:R-:W-:Y:S01]  /*d070*/  @P1 IMAD.WIDE.U32 R8, R12, R2, R8 ;  /* 0x000000020c081225 */ /* 0x000fe200078e0008 */
[----:B------:R-:W-:Y:S01]  /*d080*/  @P0 LEA R2, P2, R6, UR4, 0x2 ;  /* 0x0000000406020c11 */ /* 0x000fe2000f8410ff */
[----:B------:R-:W-:Y:S02]  /*d090*/  ULDC UR4, c[0x0][0x988] ;  /* 0x0002620000047ab9 */ /* 0x000fe40000000800 */
[----:B------:R-:W-:Y:S01]  /*d0a0*/  @P0 IMAD R7, R12, R5, R7 ;  /* 0x000000050c070224 */ /* 0x000fe200078e0207 */
[----:B------:R-:W-:Y:S01]  /*d0b0*/  @P1 LEA R4, P3, R8, UR6, 0x2 ;  /* 0x0000000608041c11 */ /* 0x000fe2000f8610ff */
[----:B------:R-:W-:-:S03]  /*d0c0*/  @P1 IMAD R5, R12, R3, R9 ;  /* 0x000000030c051224 */ /* 0x000fc600078e0209 */
[----:B------:R-:W-:Y:S01]  /*d0d0*/  @P0 LEA.HI.X R3, R6, UR5, R7, 0x2, P2 ;  /* 0x0000000506030c11 */ /* 0x000fe200090f1407 */
[----:B------:R-:W-:Y:S01]  /*d0e0*/  IMAD.MOV.U32 R7, RZ, RZ, 0x3f800000 ;  /* 0x3f800000ff077424 */ /* 0x000fe200078e00ff */
[----:B------:R-:W-:-:S05]  /*d0f0*/  @P1 LEA.HI.X R5, R8, UR7, R5, 0x2, P3 ;  /* 0x0000000708051c11 */ /* 0x000fca00098f1405 */
[----:B------:R-:W2:Y:S04]  /*d100*/  @P0 LDG.E R7, desc[UR42][R2.64] ;  /* 0x0000002a02070981 */ /* 0x000ea8000c1e1900 */
[----:B------:R-:W2:Y:S01]  /*d110*/  @P1 LDG.E R0, desc[UR42][R4.64] ;  /* 0x0000002a04001981 */ /* 0x000ea2000c1e1900 */
[----:B------:R-:W-:Y:S01]  /*d120*/  BSSY B0, `(.L_x_436) ;  /* 0x0000023000007945 */ /* 0x000fe20003800000 */
[----:B--2---:R-:W-:Y:S01]  /*d130*/  FMUL.FTZ R0, R7, R0 ;  /* 0x0000000007007220 */ /* 0x004fe20000410000 */
[----:B------:R-:W-:-:S03]  /*d140*/  IMAD.MOV.U32 R7, RZ, RZ, RZ ;  /* 0x000000ffff077224 */ /* 0x000fc600078e00ff */
[----:B------:R-:W-:Y:S01]  /*d150*/  FMUL.FTZ R2, R0, UR4 ;  /* 0x0000000400027c20 */ /* 0x000fe20008410000 */
[----:B------:R-:W-:Y:S06]  /*d160*/  @!P4 BRA `(.L_x_437) ;  /* 0x000000000078c947 */ /* 0x000fec0003800000 */
[----:B------:R-:W2:Y:S01]  /*d170*/  LDL R12, [R1+0x70] ;  /* 0x00007000010c7983 */ /* 0x000ea20000100800 */
[----:B------:R-:W-:Y:S01]  /*d180*/  ULDC UR4, c[0x0][0x9f0] ;  /* 0x00027c0000047ab9 */ /* 0x000fe20000000800 */
[----:B--2---:R-:W-:-:S04]  /*d190*/  ISETP.NE.AND P0, PT, R12, RZ, PT ;  /* 0x000000ff0c00720c */ /* 0x004fc80003f05270 */
[----:B------:R-:W-:-:S04]  /*d1a0*/  SEL R9, R12, UR4, P0 ;  /* 0x000000040c097c07 */ /* 0x000fc80008000000 */
        /* <DEDUP_REMOVED lines=11> */
[----:B0-----:R-:W-:Y:S01]  /*d260*/  MOV R4, RZ ;  /* 0x000000ff00047202 */ /* 0x001fe20000000f00 */
[----:B-1----:R-:W-:-:S04]  /*d270*/  IMAD.MOV R7, RZ, RZ, -R5 ;  /* 0x000000ffff077224 */ /* 0x002fc800078e0a05 */
[----:B------:R-:W-:-:S04]  /*d280*/  IMAD R7, R7, R6, RZ ;  /* 0x0000000607077224 */ /* 0x000fc800078e02ff */
[----:B------:R-:W-:-:S06]  /*d290*/  IMAD.HI.U32 R5, R5, R7, R4 ;  /* 0x0000000705057227 */ /* 0x000fcc00078e0004 */
        /* <DEDUP_REMOVED lines=8> */
[----:B------:R-:W-:Y:S01]  /*d320*/  @!P2 IMAD.MOV R5, RZ, RZ, -R5 ;  /* 0x000000ffff05a224 */ /* 0x000fe200078e0a05 */
[----:B------:R-:W-:-:S04]  /*d330*/  @!P1 LOP3.LUT R5, RZ, R9, RZ, 0x33, !PT ;  /* 0x00000009ff059212 */ /* 0x000fc800078e33ff */
[----:B------:R-:W-:-:S07]  /*d340*/  MOV R7, R5 ;  /* 0x0000000500077202 */ /* 0x000fce0000000f00 */
.L_x_437:
[----:B------:R-:W-:Y:S05]  /*d350*/  BSYNC B0 ;  /* 0x0000000000007941 */ /* 0x000fea0003800000 */
.L_x_436:
[----:B------:R-:W2:Y:S01]  /*d360*/  LDL R0, [R1+0x8c] ;  /* 0x00008c0001007983 */ /* 0x000ea20000100800 */
[----:B------:R-:W-:Y:S01]  /*d370*/  PLOP3.LUT P0, PT, PT, PT, PT, 0x80, 0x0 ;  /* 0x000000000000781c */ /* 0x000fe20003f0f070 */
[----:B------:R-:W-:Y:S01]  /*d380*/  IMAD.MOV.U32 R3, RZ, RZ, RZ ;  /* 0x000000ffff037224 */ /* 0x000fe200078e00ff */
[----:B------:R-:W-:Y:S01]  /*d390*/  CS2R R170, SRZ ;  /* 0x0000000000aa7805 */ /* 0x000fe2000001ff00 */
[----:B------:R-:W-:Y:S01]  /*d3a0*/  IMAD.MOV.U32 R172, RZ, RZ, RZ ;  /* 0x000000ffffac7224 */ /* 0x000fe200078e00ff */
        /* <DEDUP_REMOVED lines=14> */
[----:B------:R-:W-:Y:S01]  /*d490*/  MOV R20, RZ ;  /* 0x000000ff00147202 */ /* 0x000fe20000000f00 */
[----:B------:R-:W-:Y:S01]  /*d4a0*/  IMAD.MOV.U32 R25, RZ, RZ, RZ ;  /* 0x000000ffff197224 */ /* 0x000fe200078e00ff */
        /* <DEDUP_REMOVED lines=9> */
[----:B------:R-:W-:Y:S01]  /*d540*/  CS2R R166, SRZ ;  /* 0x0000000000a67805 */ /* 0x000fe2000001ff00 */
[----:B------:R-:W-:Y:S01]  /*d550*/  IMAD.MOV.U32 R153, RZ, RZ, RZ ;  /* 0x000000ffff997224 */ /* 0x000fe200078e00ff */
        /* <DEDUP_REMOVED lines=34> */
[----:B------:R-:W-:-:S02]  /*d780*/  CS2R R142, SRZ ;  /* 0x00000000008e7805 */ /* 0x000fc4000001ff00 */
[----:B------:R-:W-:Y:S02]  /*d790*/  CS2R R138, SRZ ;  /* 0x00000000008a7805 */ /* 0x000fe4000001ff00 */
[----:B------:R-:W-:Y:S01]  /*d7a0*/  CS2R R150, SRZ ;  /* 0x0000000000967805 */ /* 0x000fe2000001ff00 */
[----:B--2---:R-:W-:Y:S02]  /*d7b0*/  IMAD R4, R0, R7, RZ ;  /* 0x0000000700047224 */ /* 0x004fe400078e02ff */
[----:B------:R-:W-:-:S03]  /*d7c0*/  IMAD.MOV.U32 R0, RZ, RZ, RZ ;  /* 0x000000ffff007224 */ /* 0x000fc600078e00ff */
[----:B------:R0:W-:Y:S01]  /*d7d0*/  STL [R1+0x14], R4 ;  /* 0x0000140401007387 */ /* 0x0001e20000100800 */
[----:B------:R-:W-:Y:S02]  /*d7e0*/  VIADDMNMX R118, R4, R7, R118, PT ;  /* 0x0000000704767246 */ /* 0x000fe40003800176 */
[----:B------:R-:W-:Y:S02]  /*d7f0*/  CS2R R6, SRZ ;  /* 0x0000000000067805 */ /* 0x000fe4000001ff00 */
[----:B------:R-:W-:-:S13]  /*d800*/  ISETP.GT.AND P1, PT, R118, R4, PT ;  /* 0x000000047600720c */ /* 0x000fda0003f24270 */
[----:B0-----:R-:W-:Y:S05]  /*d810*/  @!P1 BRA `(.L_x_438) ;  /* 0x000000d800709947 */ /* 0x001fea0003800000 */
[----:B------:R-:W0:Y:S01]  /*d820*/  S2R R4, SR_TID.X ;  /* 0x0000000000047919 */ /* 0x000e220000002100 */
[----:B------:R-:W-:Y:S01]  /*d830*/  UMOV UR4, 0xffffffff ;  /* 0xffffffff00047882 */ /* 0x000fe20000000000 */
[----:B------:R-:W-:Y:S01]  /*d840*/  IADD3 R0, R22, 0x20400, RZ ;  /* 0x0002040016007810 */ /* 0x000fe20007ffe0ff */
[----:B0-----:R-:W-:-:S05]  /*d850*/  VIADD R33, R4, 0xffffff80 ;  /* 0xffffff8004217836 */ /* 0x001fca0000000000 */
[----:B------:R-:W-:-:S04]  /*d860*/  SHF.R.S32.HI R32, RZ, 0x1f, R33 ;  /* 0x0000001fff207819 */ /* 0x000fc80000011421 */
[----:B------:R-:W-:-:S04]  /*d870*/  LEA.HI R13, R32, R33, RZ, 0x7 ;  /* 0x00000021200d7211 */ /* 0x000fc800078f38ff */
[----:B------:R-:W-:Y:S01]  /*d880*/  SHF.R.S32.HI R13, RZ, 0x7, R13 ;  /* 0x00000007ff0d7819 */ /* 0x000fe2000001140d */
[----:B------:R-:W-:Y:S06]  /*d890*/  BRA.DIV UR4, `(.L_x_439) ;  /* 0x000001ca04dc7947 */ /* 0x000fec000b800000 */
[----:B------:R-:W0:Y:S04]  /*d8a0*/  SHFL.IDX PT, R3, R13, RZ, 0x1f ;  /* 0x00001fff0d037589 */ /* 0x000e2800000e0000 */
[----:B0-----:R0:W-:Y:S02]  /*d8b0*/  STL [R1+0x30], R3 ;  /* 0x0000300301007387 */ /* 0x0011e40000100800 */
.L_x_677:
[----:B------:R-:W0:Y:S01]  /*d8c0*/  LDL R4, [R1+0x30] ;  /* 0x0000300001047983 */ /* 0x000e220000100800 */
[----:B------:R-:W-:Y:S01]  /*d8d0*/  LOP3.LUT P0, RZ, R0, 0x3ff, RZ, 0xc0, !PT ;  /* 0x000003ff00ff7812 */ /* 0x000fe2000780c0ff */
[----:B------:R-:W-:Y:S03]  /*d8e0*/  BSSY B6, `(.L_x_440) ;  /* 0x0000019000067945 */ /* 0x000fe60003800000 */
[----:B------:R-:W-:Y:S02]  /*d8f0*/  P2R R26, PR, RZ, 0x1 ;  /* 0x00000001ff1a7803 */ /* 0x000fe40000000000 */
[----:B0-----:R-:W-:-:S04]  /*d900*/  LEA.HI R3, R4, R4, RZ, 0x1 ;  /* 0x0000000404037211 */ /* 0x001fc800078f08ff */
[----:B------:R-:W-:-:S05]  /*d910*/  LOP3.LUT R3, R3, 0x1e, RZ, 0xc0, !PT ;  /* 0x0000001e03037812 */ /* 0x000fca00078ec0ff */
[----:B------:R-:W-:-:S04]  /*d920*/  IMAD.IADD R3, R4, 0x1, -R3 ;  /* 0x0000000104037824 */ /* 0x000fc800078e0a03 */
[----:B------:R-:W-:-:S05]  /*d930*/  IMAD R3, R3, 0x2000, R0 ;  /* 0x0000200003037824 */ /* 0x000fca00078e0200 */
[----:B------:R-:W-:-:S04]  /*d940*/  SHF.R.U32.HI R3, RZ, 0x4, R3 ;  /* 0x00000004ff037819 */ /* 0x000fc80000011603 */
[----:B------:R-:W-:Y:S01]  /*d950*/  LOP3.LUT R25, R3, 0x3fff, RZ, 0xc0, !PT ;  /* 0x00003fff03197812 */ /* 0x000fe200078ec0ff */
[----:B------:R-:W-:Y:S06]  /*d960*/  @!P0 BRA `(.L_x_441) ;  /* 0x0000000000408947 */ /* 0x000fec0003800000 */
[----:B-1----:R-:W-:Y:S01]  /*d970*/  MOV R14, 0x0 ;  /* 0x00000000000e7802 */ /* 0x002fe20000000f00 */
[----:B------:R-:W-:Y:S01]  /*d980*/  ULDC.64 UR4, c[0x4][0xc0] ;  /* 0x0100300000047ab9 */ /* 0x000fe20000000a00 */
[----:B------:R-:W-:Y:S01]  /*d990*/  ULDC.64 UR6, c[0x4][0xc8] ;  /* 0x0100320000067ab9 */ /* 0x000fe20000000a00 */
[----:B------:R-:W-:Y:S01]  /*d9a0*/  IMAD.U32 R4, RZ, RZ, UR4 ;  /* 0x00000004ff047e24 */ /* 0x000fe2000f8e00ff */
[----:B------:R-:W-:Y:S01]  /*d9b0*/  MOV R6, UR6 ;  /* 0x0000000600067c02 */ /* 0x000fe20008000f00 */
[----:B------:R-:W-:Y:S01]  /*d9c0*/  IMAD.U32 R5, RZ, RZ, UR5 ;  /* 0x00000005ff057e24 */ /* 0x000fe2000f8e00ff */
[----:B------:R-:W0:Y:S01]  /*d9d0*/  LDC.64 R14, c[0x4][R14] ;  /* 0x010000000e0e7b82 */ /* 0x000e220000000a00 */
[----:B------:R-:W-:Y:S01]  /*d9e0*/  ULDC.64 UR4, c[0x4][0x30] ;  /* 0x01000c0000047ab9 */ /* 0x000fe20000000a00 */
[----:B------:R-:W-:Y:S01]  /*d9f0*/  IMAD.U32 R7, RZ, RZ, UR7 ;  /* 0x00000007ff077e24 */ /* 0x000fe2000f8e00ff */
[----:B------:R-:W-:Y:S01]  /*da00*/  MOV R12, 0x1 ;  /* 0x00000001000c7802 */ /* 0x000fe20000000f00 */
[----:B------:R-:W-:-:S02]  /*da10*/  IMAD.U32 R10, RZ, RZ, UR4 ;  /* 0x00000004ff0a7e24 */ /* 0x000fc4000f8e00ff */
[----:B------:R-:W-:Y:S02]  /*da20*/  IMAD.U32 R11, RZ, RZ, UR5 ;  /* 0x00000005ff0b7e24 */ /* 0x000fe4000f8e00ff */
[----:B------:R-:W-:Y:S02]  /*da30*/  IMAD.MOV.U32 R8, RZ, RZ, 0x70 ;  /* 0x00000070ff087424 */ /* 0x000fe400078e00ff */
[----:B------:R-:W-:-:S07]  /*da40*/  IMAD.MOV.U32 R13, RZ, RZ, RZ ;  /* 0x000000ffff0d7224 */ /* 0x000fce00078e00ff */
[----:B------:R-:W-:-:S07]  /*da50*/  LEPC R20, `(.L_x_441) ;  /* 0x000000001014794e */ /* 0x000fce0000000000 */
[----:B0----5:R-:W-:Y:S05]  /*da60*/  CALL.ABS.NOINC R14 ;  /* 0x000000000e007343 */ /* 0x021fea0003c00000 */
.L_x_441:
[----:B------:R-:W-:Y:S05]  /*da70*/  BSYNC B6 ;  /* 0x0000000000067941 */ /* 0x000fea0003800000 */
.L_x_440:
[----:B------:R-:W-:Y:S02]  /*da80*/  ULDC UR4, c[0x0][0x3f4] ;  /* 0x0000fd0000047ab9 */ /* 0x000fe40000000800 */
[----:B------:R-:W-:-:S13]  /*da90*/  ISETP.LT.AND P0, PT, RZ, UR4, PT ;  /* 0x00000004ff007c0c */ /* 0x000fda000bf01270 */
[----:B------:R-:W-:Y:S05]  /*daa0*/  @P0 BRA `(.L_x_442) ;  /* 0x0000000000400947 */ /* 0x000fea0003800000 */
[----:B------:R-:W-:-:S04]  /*dab0*/  ULEA.HI UR4, UR39, UR39, URZ, 0x1 ;  /* 0x0000002727047291 */ /* 0x000fc8000f8f083f */
[----:B------:R-:W-:-:S04]  /*dac0*/  ULOP3.LUT UR4, UR4, 0xfffffffe, URZ, 0xc0, !UPT ;  /* 0xfffffffe04047892 */ /* 0x000fc8000f8ec03f */
[----:B------:R-:W-:-:S06]  /*dad0*/  UIADD3 UR4, UR39, -UR4, URZ ;  /* 0x8000000427047290 */ /* 0x000fcc000fffe03f */
[----:B------:R-:W-:-:S05]  /*dae0*/  IMAD.U32 R3, RZ, RZ, UR4 ;  /* 0x00000004ff037e24 */ /* 0x000fca000f8e00ff */
[----:B------:R-:W-:-:S04]  /*daf0*/  SHF.L.U32 R3, R3, 0x1f, RZ ;  /* 0x0000001f03037819 */ /* 0x000fc800000006ff */
[----:B------:R0:W2:Y:S03]  /*db00*/  SYNCS.PHASECHK.TRANS64.TRYWAIT P0, [R22+URZ+0x38800], R3 ;  /* 0x03880003160075a7 */ /* 0x0000a6000800017f */
[----:B--2---:R-:W-:Y:S05]  /*db10*/  @!P0 NANOSLEEP.SYNCS 0x989680 ;  /* 0x009896800000895d */ /* 0x004fea0003900000 */
[----:B------:R-:W2:Y:S01]  /*db20*/  @!P0 SYNCS.PHASECHK.TRANS64 P0, [R22+URZ+0x38800], R3 ;  /* 0x03880003160085a7 */ /* 0x000ea2000800007f */
[----:B------:R-:W-:Y:S04]  /*db30*/  BSSY B0, `(.L_x_443) ;  /* 0x0000006000007945 */ /* 0x000fe80003800000 */
[----:B--2---:R-:W-:Y:S05]  /*db40*/  @P0 BRA `(.L_x_444) ;  /* 0x0000000000100947 */ /* 0x004fea0003800000 */
.L_x_445:
[----:B--2---:R2:W3:Y:S02]  /*db50*/  SYNCS.PHASECHK.TRANS64.TRYWAIT P0, [R22+URZ+0x38800], R3 ;  /* 0x03880003160075a7 */ /* 0x0044e4000800017f */
[----:B---3--:R-:W-:Y:S05]  /*db60*/  @!P0 NANOSLEEP.SYNCS 0x989680 ;  /* 0x009896800000895d */ /* 0x008fea0003900000 */
[----:B------:R-:W3:Y:S02]  /*db70*/  @!P0 SYNCS.PHASECHK.TRANS64 P0, [R22+URZ+0x38800], R3 ;  /* 0x03880003160085a7 */ /* 0x000ee4000800007f */
[----:B---3--:R-:W-:Y:S05]  /*db80*/  @!P0 BRA `(.L_x_445) ;  /* 0xfffffffc00f08947 */ /* 0x008fea000383ffff */
.L_x_444:
[----:B------:R-:W-:Y:S05]  /*db90*/  BSYNC B0 ;  /* 0x0000000000007941 */ /* 0x000fea0003800000 */
.L_x_443:
[----:B------:R-:W-:Y:S05]  /*dba0*/  BRA `(.L_x_446) ;  /* 0x0000007000b07947 */ /* 0x000fea0003800000 */
.L_x_442:
[----:B------:R-:W-:Y:S01]  /*dbb0*/  ISETP.NE.AND P0, PT, R26, RZ, PT ;  /* 0x000000ff1a00720c */ /* 0x000fe20003f05270 */
[----:B------:R-:W0:Y:S01]  /*dbc0*/  LDC.64 R30, c[0x0][0x400] ;  /* 0x00010000ff1e7b82 */ /* 0x000e220000000a00 */
[----:B-----5:R-:W-:Y:S01]  /*dbd0*/  SHF.R.S32.HI R0, RZ, 0x1f, R24 ;  /* 0x0000001fff007819 */ /* 0x020fe20000011418 */
[----:B------:R-:W-:Y:S01]  /*dbe0*/  ULDC.64 UR4, c[0x0][0x3f8] ;  /* 0x0000fe0000047ab9 */ /* 0x000fe20000000a00 */
[----:B------:R-:W-:Y:S01]  /*dbf0*/  ULDC.64 UR6, c[0x0][0x408] ;  /* 0x0001020000067ab9 */ /* 0x000fe20000000a00 */
[----:B------:R-:W-:Y:S02]  /*dc00*/  BSSY B6, `(.L_x_447) ;  /* 0x000001b000067945 */ /* 0x000fe40003800000 */
[C---:B------:R-:W-:Y:S02]  /*dc10*/  IMAD R3, R0.reuse, UR4, RZ ;  /* 0x0000000400037c24 */ /* 0x040fe4000f8e02ff */
[----:B------:R-:W2:Y:S01]  /*dc20*/  LDC.64 R26, c[0x0][0x3e8] ;  /* 0x0000fa00ff1a7b82 */ /* 0x000ea20000000a00 */
[----:B------:R-:W-:-:S02]  /*dc30*/  IMAD R5, R0, UR6, RZ ;  /* 0x0000000600057c24 */ /* 0x000fc4000f8e02ff */
[C---:B------:R-:W-:Y:S02]  /*dc40*/  IMAD R3, R24.reuse, UR5, R3 ;  /* 0x0000000518037c24 */ /* 0x040fe4000f8e0203 */
[C---:B------:R-:W-:Y:S02]  /*dc50*/  IMAD R5, R24.reuse, UR7, R5 ;  /* 0x0000000718057c24 */ /* 0x040fe4000f8e0205 */
[----:B0-----:R-:W-:-:S04]  /*dc60*/  IMAD.WIDE.U32 R30, R24, UR6, R30 ;  /* 0x00000006181e7c25 */ /* 0x001fc8000f8e001e */
[----:B------:R-:W-:Y:S02]  /*dc70*/  IMAD.IADD R28, R5, 0x1, R31 ;  /* 0x00000001051c7824 */ /* 0x000fe400078e021f */
[----:B--2---:R-:W-:-:S04]  /*dc80*/  IMAD.WIDE.U32 R26, R24, UR4, R26 ;  /* 0x00000004181a7c25 */ /* 0x004fc8000f8e001a */
[----:B------:R-:W-:Y:S01]  /*dc90*/  IMAD.IADD R24, R3, 0x1, R27 ;  /* 0x0000000103187824 */ /* 0x000fe200078e021b */
[----:B------:R-:W-:Y:S06]  /*dca0*/  @!P0 BRA `(.L_x_448) ;  /* 0x0000000000408947 */ /* 0x000fec0003800000 */
[----:B-1----:R-:W-:Y:S01]  /*dcb0*/  MOV R14, 0x0 ;  /* 0x00000000000e7802 */ /* 0x002fe20000000f00 */
[----:B------:R-:W-:Y:S01]  /*dcc0*/  ULDC.64 UR4, c[0x4][0xc0] ;  /* 0x0100300000047ab9 */ /* 0x000fe20000000a00 */
[----:B------:R-:W-:Y:S01]  /*dcd0*/  ULDC.64 UR6, c[0x4][0xc8] ;  /* 0x0100320000067ab9 */ /* 0x000fe20000000a00 */
[----:B------:R-:W-:Y:S01]  /*dce0*/  MOV R4, UR4 ;  /* 0x0000000400047c02 */ /* 0x000fe20008000f00 */
        /* <DEDUP_REMOVED lines=11> */
[----:B0-----:R-:W-:Y:S05]  /*dda0*/  CALL.ABS.NOINC R14 ;  /* 0x000000000e007343 */ /* 0x001fea0003c00000 */
.L_x_448:
[----:B------:R-:W-:Y:S05]  /*ddb0*/  BSYNC B6 ;  /* 0x0000000000067941 */ /* 0x000fea0003800000 */
.L_x_447:
[----:B------:R-:W-:Y:S01]  /*ddc0*/  ULDC.U8 UR4, c[0x0][0x410] ;  /* 0x0001040000047ab9 */ /* 0x000fe20000000000 */
[----:B------:R-:W-:Y:S01]  /*ddd0*/  BSSY B0, `(.L_x_449) ;  /* 0x0000701000007945 */ /* 0x000fe20003800000 */
[----:B------:R-:W-:Y:S01]  /*dde0*/  ISETP.NE.AND P0, PT, RZ, UR4, PT ;  /* 0x00000004ff007c0c */ /* 0x000fe2000bf05270 */
[----:B------:R-:W-:-:S12]  /*ddf0*/  IMAD R0, R29, 0x80, R23 ;  /* 0x000000801d007824 */ /* 0x000fd800078e0217 */
[----:B------:R-:W-:Y:S05]  /*de00*/  @!P0 BRA `(.L_x_450) ;  /* 0x00000034009c8947 */ /* 0x000fea0003800000 */
[----:B------:R-:W-:-:S03]  /*de10*/  UMOV UR4, 0xffffffff ;  /* 0xffffffff00047882 */ /* 0x000fc60000000000 */
[----:B------:R-:W-:Y:S05]  /*de20*/  BRA.DIV UR4, `(.L_x_451) ;  /* 0x000001c604a07947 */ /* 0x000fea000b800000 */
[----:B------:R-:W0:Y:S04]  /*de30*/  SHFL.IDX PT, R26, R26, RZ, 0x181f ;  /* 0x00181fff1a1a7589 */ /* 0x000e2800000e0000 */
[----:B------:R2:W3:Y:S04]  /*de40*/  SHFL.IDX PT, R20, R30, RZ, 0x181f ;  /* 0x00181fff1e147589 */ /* 0x0004e800000e0000 */
[----:B------:R2:W4:Y:S04]  /*de50*/  SHFL.IDX PT, R3, R24, RZ, 0x181f ;  /* 0x00181fff18037589 */ /* 0x00052800000e0000 */
[----:B------:R2:W0:Y:S02]  /*de60*/  SHFL.IDX PT, R27, R28, RZ, 0x181f ;  /* 0x00181fff1c1b7589 */ /* 0x00042400000e0000 */
.L_x_683:
[----:B------:R-:W-:Y:S01]  /*de70*/  ULDC UR4, c[0x0][0x448] ;  /* 0x0001120000047ab9 */ /* 0x000fe20000000800 */
[----:B------:R-:W-:Y:S01]  /*de80*/  BSSY B1, `(.L_x_452) ;  /* 0x000001a000017945 */ /* 0x000fe20003800000 */
[----:B------:R-:W-:Y:S01]  /*de90*/  IMAD R119, R119, UR4, RZ ;  /* 0x0000000477777c24 */ /* 0x000fe2000f8e02ff */
[----:B------:R-:W-:Y:S02]  /*dea0*/  CS2R R4, SRZ ;  /* 0x0000000000047805 */ /* 0x000fe4000001ff00 */
[----:B------:R-:W-:Y:S02]  /*deb0*/  CS2R R6, SRZ ;  /* 0x0000000000067805 */ /* 0x000fe4000001ff00 */
[----:B------:R-:W-:Y:S02]  /*dec0*/  CS2R R8, SRZ ;  /* 0x0000000000087805 */ /* 0x000fe4000001ff00 */
[----:B------:R-:W-:Y:S02]  /*ded0*/  CS2R R10, SRZ ;  /* 0x00000000000a7805 */ /* 0x000fe4000001ff00 */
[----:B------:R-:W-:-:S13]  /*dee0*/  ISETP.GE.AND P0, PT, R0, R119, PT ;  /* 0x000000770000720c */ /* 0x000fda0003f06270 */
[----:B------:R-:W-:Y:S05]  /*def0*/  @P0 BRA `(.L_x_453) ;  /* 0x0000000000480947 */ /* 0x000fea0003800000 */
[----:B------:R-:W-:Y:S01]  /*df00*/  ULDC UR4, c[0x0][0x3f4] ;  /* 0x0000fd0000047ab9 */ /* 0x000fe20000000800 */
[----:B------:R-:W-:Y:S02]  /*df10*/  SHF.R.S32.HI R0, RZ, 0x1f, R233 ;  /* 0x0000001fff007819 */ /* 0x000fe400000114e9 */
[----:B------:R-:W-:Y:S02]  /*df20*/  ISETP.GE.AND P4, PT, R18, UR4, PT ;  /* 0x0000000412007c0c */ /* 0x000fe4000bf86270 */
[----:B------:R-:W-:Y:S02]  /*df30*/  ISETP.GE.AND P5, PT, R233, UR4, PT ;  /* 0x00000004e9007c0c */ /* 0x000fe4000bfa6270 */
[----:B------:R-:W-:-:S09]  /*df40*/  CS2R R8, SRZ ;  /* 0x0000000000087805 */ /* 0x000fd2000001ff00 */
[C---:B0-----:R-:W-:Y:S02]  /*df50*/  @!P4 IADD3 R4, P0, R18.reuse, R26, RZ ;  /* 0x0000001a1204c210 */ /* 0x041fe40007f1e0ff */
[----:B-1-3--:R-:W-:Y:S02]  /*df60*/  @!P4 IADD3 R14, P1, R18, R20, RZ ;  /* 0x00000014120ec210 */ /* 0x00afe40007f3e0ff */
[----:B----4-:R-:W-:Y:S02]  /*df70*/  @!P4 IADD3.X R5, R3, R19, RZ, P0, !PT ;  /* 0x000000130305c210 */ /* 0x010fe400007fe4ff */
[----:B------:R-:W-:Y:S01]  /*df80*/  @!P5 IADD3 R12, P2, R233, R26, RZ ;  /* 0x0000001ae90cd210 */ /* 0x000fe20007f5e0ff */
[----:B------:R-:W-:Y:S01]  /*df90*/  @!P4 IMAD.X R15, R27, 0x1, R19, P1 ;  /* 0x000000011b0fc824 */ /* 0x000fe200008e0613 */
[----:B------:R-:W-:Y:S01]  /*dfa0*/  @!P5 IADD3 R20, P3, R233, R20, RZ ;  /* 0x00000014e914d210 */ /* 0x000fe20007f7e0ff */
[----:B------:R0:W5:Y:S02]  /*dfb0*/  @!P4 LD.E.64 R6, desc[UR42][R4.64] ;  /* 0x0000002a0406c980 */ /* 0x000164000c101b00 */
[----:B------:R-:W-:-:S02]  /*dfc0*/  @!P5 IMAD.X R13, R3, 0x1, R0, P2 ;  /* 0x00000001030dd824 */ /* 0x000fc400010e0600 */
[----:B------:R-:W-:Y:S01]  /*dfd0*/  @!P5 IMAD.X R21, R27, 0x1, R0, P3 ;  /* 0x000000011b15d824 */ /* 0x000fe200018e0600 */
[----:B------:R1:W5:Y:S04]  /*dfe0*/  @!P4 LD.E.64 R10, desc[UR42][R14.64] ;  /* 0x0000002a0e0ac980 */ /* 0x000368000c101b00 */
[----:B------:R1:W5:Y:S01]  /*dff0*/  @!P5 LD.E.64 R8, desc[UR42][R20.64] ;  /* 0x0000002a1408d980 */ /* 0x000362000c101b00 */
[----:B0-----:R-:W-:-:S06]  /*e000*/  CS2R R4, SRZ ;  /* 0x0000000000047805 */ /* 0x001fcc000001ff00 */
[----:B------:R1:W5:Y:S02]  /*e010*/  @!P5 LD.E.64 R4, desc[UR42][R12.64] ;  /* 0x0000002a0c04d980 */ /* 0x000364000c101b00 */
.L_x_453:
[----:B------:R-:W-:Y:S05]  /*e020*/  BSYNC B1 ;  /* 0x0000000000017941 */ /* 0x000fea0003800000 */
.L_x_452:
[----:B------:R-:W-:Y:S01]  /*e030*/  ULEA.HI UR4, UR39, UR39, URZ, 0x1 ;  /* 0x0000002727047291 */ /* 0x000fe2000f8f083f */
[----:B-----5:R-:W-:Y:S01]  /*e040*/  SHF.R.U32.HI R0, RZ, 0x8, R6 ;  /* 0x00000008ff007819 */ /* 0x020fe20000011606 */
[----:B0-----:R-:W-:Y:S01]  /*e050*/  IMAD R26, R29, -0x80, R119 ;  /* 0xffffff801d1a7824 */ /* 0x001fe200078e0277 */
[----:B-1----:R-:W-:Y:S01]  /*e060*/  SHF.R.U32.HI R15, RZ, 0x8, R7 ;  /* 0x00000008ff0f7819 */ /* 0x002fe20000011607 */
[----:B------:R-:W-:Y:S01]  /*e070*/  ULOP3.LUT UR4, UR4, 0xfffffffe, URZ, 0xc0, !UPT ;  /* 0xfffffffe04047892 */ /* 0x000fe2000f8ec03f */
[----:B----4-:R-:W-:Y:S01]  /*e080*/  LOP3.LUT R3, R6, 0xff, RZ, 0xc0, !PT ;  /* 0x000000ff06037812 */ /* 0x010fe200078ec0ff */
[----:B------:R-:W-:Y:S01]  /*e090*/  BSSY B1, `(.L_x_454) ;  /* 0x000003b000017945 */ /* 0x000fe20003800000 */
[----:B------:R-:W-:Y:S01]  /*e0a0*/  LOP3.LUT R0, R0, 0xff, RZ, 0xc0, !PT ;  /* 0x000000ff00007812 */ /* 0x000fe200078ec0ff */
[----:B------:R-:W-:Y:S01]  /*e0b0*/  UIADD3 UR4, UR39, -UR4, URZ ;  /* 0x8000000427047290 */ /* 0x000fe2000fffe03f */
[----:B------:R-:W-:Y:S02]  /*e0c0*/  LOP3.LUT R12, R7, 0xff, RZ, 0xc0, !PT ;  /* 0x000000ff070c7812 */ /* 0x000fe400078ec0ff */
[----:B------:R-:W-:-:S02]  /*e0d0*/  LOP3.LUT R15, R15, 0xff, RZ, 0xc0, !PT ;  /* 0x000000ff0f0f7812 */ /* 0x000fc400078ec0ff */
[----:B------:R-:W-:Y:S01]  /*e0e0*/  PRMT R13, R0, 0x7604, R3 ;  /* 0x00007604000d7816 */ /* 0x000fe20000000003 */
[----:B------:R-:W-:Y:S01]  /*e0f0*/  IMAD.U32 R35, RZ, RZ, UR4 ;  /* 0x00000004ff237e24 */ /* 0x000fe2000f8e00ff */
[----:B------:R-:W-:Y:S02]  /*e100*/  SHF.R.U32.HI R0, RZ, 0x8, R4 ;  /* 0x00000008ff007819 */ /* 0x000fe40000011604 */
[----:B------:R-:W-:Y:S02]  /*e110*/  PRMT R12, R15, 0x7604, R12 ;  /* 0x000076040f0c7816 */ /* 0x000fe4000000000c */
[----:B------:R-:W-:Y:S02]  /*e120*/  SHF.L.U32 R35, R35, 0x1f, RZ ;  /* 0x0000001f23237819 */ /* 0x000fe400000006ff */
[----:B------:R-:W-:Y:S02]  /*e130*/  SHF.R.U32.HI R21, RZ, 0x8, R5 ;  /* 0x00000008ff157819 */ /* 0x000fe40000011605 */
[----:B------:R-:W0:Y:S01]  /*e140*/  SYNCS.PHASECHK.TRANS64.TRYWAIT P0, [R22+URZ+0x38800], R35 ;  /* 0x03880023160075a7 */ /* 0x000e22000800017f */
[----:B------:R-:W-:-:S02]  /*e150*/  SHF.R.U32.HI R3, RZ, 0x8, R10 ;  /* 0x00000008ff037819 */ /* 0x000fc4000001160a */
[----:B------:R-:W-:Y:S02]  /*e160*/  LOP3.LUT R14, R4, 0xff, RZ, 0xc0, !PT ;  /* 0x000000ff040e7812 */ /* 0x000fe400078ec0ff */
[----:B------:R-:W-:Y:S02]  /*e170*/  LOP3.LUT R15, R0, 0xff, RZ, 0xc0, !PT ;  /* 0x000000ff000f7812 */ /* 0x000fe400078ec0ff */
[----:B---3--:R-:W-:Y:S02]  /*e180*/  LOP3.LUT R20, R5, 0xff, RZ, 0xc0, !PT ;  /* 0x000000ff05147812 */ /* 0x008fe400078ec0ff */
[----:B--2---:R-:W-:Y:S02]  /*e190*/  LOP3.LUT R24, R10, 0xff, RZ, 0xc0, !PT ;  /* 0x000000ff0a187812 */ /* 0x004fe400078ec0ff */
[----:B------:R-:W-:Y:S02]  /*e1a0*/  LOP3.LUT R21, R21, 0xff, RZ, 0xc0, !PT ;  /* 0x000000ff15157812 */ /* 0x000fe400078ec0ff */
[----:B------:R-:W-:-:S02]  /*e1b0*/  LOP3.LUT R3, R3, 0xff, RZ, 0xc0, !PT ;  /* 0x000000ff03037812 */ /* 0x000fc400078ec0ff */
[----:B------:R-:W-:Y:S02]  /*e1c0*/  PRMT R15, R15, 0x7604, R14 ;  /* 0x000076040f0f7816 */ /* 0x000fe4000000000e */
[----:B------:R-:W-:Y:S02]  /*e1d0*/  SHF.R.U32.HI R0, RZ, 0x8, R8 ;  /* 0x00000008ff007819 */ /* 0x000fe40000011608 */
[----:B------:R-:W-:Y:S02]  /*e1e0*/  SHF.R.U32.HI R29, RZ, 0x8, R9 ;  /* 0x00000008ff1d7819 */ /* 0x000fe40000011609 */
[----:B------:R-:W-:Y:S02]  /*e1f0*/  SHF.R.U32.HI R14, RZ, 0x8, R11 ;  /* 0x00000008ff0e7819 */ /* 0x000fe4000001160b */
[----:B------:R-:W-:Y:S02]  /*e200*/  PRMT R20, R21, 0x7604, R20 ;  /* 0x0000760415147816 */ /* 0x000fe40000000014 */
[----:B------:R-:W-:-:S02]  /*e210*/  PRMT R27, R3, 0x7604, R24 ;  /* 0x00007604031b7816 */ /* 0x000fc40000000018 */
[----:B------:R-:W-:Y:S02]  /*e220*/  LOP3.LUT R21, R8, 0xff, RZ, 0xc0, !PT ;  /* 0x000000ff08157812 */ /* 0x000fe400078ec0ff */
[----:B------:R-:W-:Y:S02]  /*e230*/  LOP3.LUT R24, R9, 0xff, RZ, 0xc0, !PT ;  /* 0x000000ff09187812 */ /* 0x000fe400078ec0ff */
[----:B------:R-:W-:Y:S02]  /*e240*/  LOP3.LUT R0, R0, 0xff, RZ, 0xc0, !PT ;  /* 0x000000ff00007812 */ /* 0x000fe400078ec0ff */
[----:B------:R-:W-:Y:S02]  /*e250*/  LOP3.LUT R29, R29, 0xff, RZ, 0xc0, !PT ;  /* 0x000000ff1d1d7812 */ /* 0x000fe400078ec0ff */
[----:B------:R-:W-:Y:S02]  /*e260*/  LOP3.LUT R3, R11, 0xff, RZ, 0xc0, !PT ;  /* 0x000000ff0b037812 */ /* 0x000fe400078ec0ff */
[----:B------:R-:W-:-:S02]  /*e270*/  LOP3.LUT R14, R14, 0xff, RZ, 0xc0, !PT ;  /* 0x000000ff0e0e7812 */ /* 0x000fc400078ec0ff */
[----:B------:R-:W-:Y:S02]  /*e280*/  PRMT R31, R0, 0x7604, R21 ;  /* 0x00007604001f7816 */ /* 0x000fe40000000015 */
[----:B------:R-:W-:Y:S02]  /*e290*/  PRMT R24, R29, 0x7604, R24 ;  /* 0x000076041d187816 */ /* 0x000fe40000000018 */
[----:B------:R-:W-:Y:S02]  /*e2a0*/  PRMT R14, R14, 0x7604, R3 ;  /* 0x000076040e0e7816 */ /* 0x000fe40000000003 */
[----:B------:R-:W-:Y:S02]  /*e2b0*/  SHF.R.U32.HI R21, RZ, 0x10, R5 ;  /* 0x00000010ff157819 */ /* 0x000fe40000011605 */
[----:B------:R-:W-:Y:S02]  /*e2c0*/  SHF.R.U32.HI R29, RZ, 0x10, R11 ;  /* 0x00000010ff1d7819 */ /* 0x000fe4000001160b */
[----:B------:R-:W-:Y:S01]  /*e2d0*/  SHF.R.U32.HI R3, RZ, 0x10, R7 ;  /* 0x00000010ff037819 */ /* 0x000fe20000011607 */
[----:B------:R-:W-:Y:S01]  /*e2e0*/  IMAD.U32 R21, R21, 0x10000, RZ ;  /* 0x0001000015157824 */ /* 0x000fe200078e00ff */
[----:B------:R-:W-:Y:S01]  /*e2f0*/  SHF.R.U32.HI R33, RZ, 0x10, R9 ;  /* 0x00000010ff217819 */ /* 0x000fe20000011609 */
[----:B------:R-:W-:Y:S01]  /*e300*/  IMAD.U32 R29, R29, 0x10000, RZ ;  /* 0x000100001d1d7824 */ /* 0x000fe200078e00ff */
[----:B------:R-:W-:-:S02]  /*e310*/  SHF.L.U32 R3, R3, 0x10, RZ ;  /* 0x0000001003037819 */ /* 0x000fc400000006ff */
[----:B------:R-:W-:Y:S01]  /*e320*/  LOP3.LUT R21, R20, 0xff0000, R21, 0xf8, !PT ;  /* 0x00ff000014157812 */ /* 0x000fe200078ef815 */
[----:B------:R-:W-:Y:S01]  /*e330*/  IMAD.U32 R33, R33, 0x10000, RZ ;  /* 0x0001000021217824 */ /* 0x000fe200078e00ff */
[----:B------:R-:W-:Y:S02]  /*e340*/  LOP3.LUT R3, R12, 0xff0000, R3, 0xf8, !PT ;  /* 0x00ff00000c037812 */ /* 0x000fe400078ef803 */
[----:B------:R-:W-:Y:S02]  /*e350*/  VIMNMX R0, R26, 0x80, PT ;  /* 0x000000801a007848 */ /* 0x000fe40003fe0100 */
[----:B------:R-:W-:Y:S02]  /*e360*/  LOP3.LUT R29, R14, 0xff0000, R29, 0xf8, !PT ;  /* 0x00ff00000e1d7812 */ /* 0x000fe400078ef81d */
[----:B------:R-:W-:Y:S02]  /*e370*/  LOP3.LUT R13, R13, 0xff0000, R6, 0xf8, !PT ;  /* 0x00ff00000d0d7812 */ /* 0x000fe400078ef806 */
[----:B------:R-:W-:-:S02]  /*e380*/  LOP3.LUT R15, R15, 0xff0000, R4, 0xf8, !PT ;  /* 0x00ff00000f0f7812 */ /* 0x000fc400078ef804 */
[----:B------:R-:W-:Y:S02]  /*e390*/  LOP3.LUT R27, R27, 0xff0000, R10, 0xf8, !PT ;  /* 0x00ff00001b1b7812 */ /* 0x000fe400078ef80a */
[----:B------:R-:W-:Y:S02]  /*e3a0*/  LOP3.LUT R14, R3, 0xff000000, R7, 0xf8, !PT ;  /* 0xff000000030e7812 */ /* 0x000fe400078ef807 */
[----:B------:R-:W-:Y:S02]  /*e3b0*/  LOP3.LUT R33, R24, 0xff0000, R33, 0xf8, !PT ;  /* 0x00ff000018217812 */ /* 0x000fe400078ef821 */
[----:B------:R-:W-:Y:S02]  /*e3c0*/  ISETP.GE.AND P1, PT, R23, R0, PT ;  /* 0x000000001700720c */ /* 0x000fe40003f26270 */
[----:B------:R-:W-:Y:S02]  /*e3d0*/  LOP3.LUT R13, R13, 0xff000000, R6, 0xf8, !PT ;  /* 0xff0000000d0d7812 */ /* 0x000fe400078ef806 */
[----:B------:R-:W-:-:S02]  /*e3e0*/  LOP3.LUT R3, R15, 0xff000000, R4, 0xf8, !PT ;  /* 0xff0000000f037812 */ /* 0x000fc400078ef804 */
[----:B------:R-:W-:Y:S02]  /*e3f0*/  LOP3.LUT R12, R21, 0xff000000, R5, 0xf8, !PT ;  /* 0xff000000150c7812 */ /* 0x000fe400078ef805 */
[----:B------:R-:W-:Y:S02]  /*e400*/  LOP3.LUT R10, R27, 0xff000000, R10, 0xf8, !PT ;  /* 0xff0000001b0a7812 */ /* 0x000fe400078ef80a */
[----:B------:R-:W-:Y:S02]  /*e410*/  LOP3.LUT R11, R29, 0xff000000, R11, 0xf8, !PT ;  /* 0xff0000001d0b7812 */ /* 0x000fe400078ef80b */
[----:B------:R-:W-:Y:S01]  /*e420*/  LOP3.LUT R31, R31, 0xff0000, R8, 0xf8, !PT ;  /* 0x00ff00001f1f7812 */ /* 0x000fe200078ef808 */
[----:B0-----:R-:W-:Y:S06]  /*e430*/  @!P0 BRA `(.L_x_455) ;  /* 0x000001c000908947 */ /* 0x001fec0003800000 */
.L_x_684:
[----:B------:R-:W-:Y:S05]  /*e440*/  BSYNC B1 ;  /* 0x0000000000017941 */ /* 0x000fea0003800000 */
.L_x_454:
[----:B------:R-:W-:Y:S01]  /*e450*/  BSSY B1, `(.L_x_456) ;  /* 0x00000c0000017945 */ /* 0x000fe20003800000 */
[----:B------:R-:W-:Y:S02]  /*e460*/  LOP3.LUT R8, R31, 0xff000000, R8, 0xf8, !PT ;  /* 0xff0000001f087812 */ /* 0x000fe400078ef808 */
[----:B------:R-:W-:Y:S01]  /*e470*/  LOP3.LUT R9, R33, 0xff000000, R9, 0xf8, !PT ;  /* 0xff00000021097812 */ /* 0x000fe200078ef809 */
[----:B------:R-:W-:Y:S06]  /*e480*/  @P1 BRA `(.L_x_457) ;  /* 0x0000000800f01947 */ /* 0x000fec0003800000 */
[----:B------:R1:W5:Y:S01]  /*e490*/  LDL R42, [R1+0x64] ;  /* 0x00006400012a7983 */ /* 0x0003620000100800 */
[----:B------:R-:W2:Y:S01]  /*e4a0*/  LDC R4, c[0x0][0x3f4] ;  /* 0x0000fd00ff047b82 */ /* 0x000ea20000000800 */
[----:B------:R-:W-:Y:S01]  /*e4b0*/  BSSY B2, `(.L_x_458) ;  /* 0x000005e000027945 */ /* 0x000fe20003800000 */
[-C--:B--2---:R-:W-:Y:S02]  /*e4c0*/  ISETP.GE.AND P0, PT, R18, R4.reuse, PT ;  /* 0x000000041200720c */ /* 0x084fe40003f06270 */
[----:B------:R-:W-:-:S11]  /*e4d0*/  ISETP.GE.AND P1, PT, R233, R4, PT ;  /* 0x00000004e900720c */ /* 0x000fd60003f26270 */
[----:B-1----:R-:W-:Y:S05]  /*e4e0*/  @P0 BRA `(.L_x_459) ;  /* 0x0000000400680947 */ /* 0x002fea0003800000 */
[----:B-----5:R-:W1:Y:S01]  /*e4f0*/  LDS.128 R4, [R42+0x20400] ;  /* 0x020400002a047984 */ /* 0x020e620000000c00 */
[----:B------:R-:W-:Y:S02]  /*e500*/  F2FP.F16.E4M3.UNPACK_B R29, R10 ;  /* 0x0000000aff1d723e */ /* 0x000fe400020006ff */
[----:B------:R-:W-:-:S03]  /*e510*/  F2FP.F16.E4M3.UNPACK_B R27, R13 ;  /* 0x0000000dff1b723e */ /* 0x000fc600020006ff */
[----:B------:R-:W-:Y:S02]  /*e520*/  HADD2.F32 R30, -RZ, R29.H1_H1 ;  /* 0x3000001dff1e7230 */ /* 0x000fe40000004100 */
[----:B------:R-:W-:Y:S02]  /*e530*/  HADD2.F32 R28, -RZ, R27.H1_H1 ;  /* 0x3000001bff1c7230 */ /* 0x000fe40000004100 */
[----:B------:R-:W-:Y:S02]  /*e540*/  HADD2.F32 R29, -RZ, R29.H0_H0 ;  /* 0x2000001dff1d7230 */ /* 0x000fe40000004100 */
[----:B------:R-:W-:Y:S01]  /*e550*/  HADD2.F32 R27, -RZ, R27.H0_H0 ;  /* 0x2000001bff1b7230 */ /* 0x000fe20000004100 */
[-C--:B-1----:R-:W-:Y:S02]  /*e560*/  F2FP.F16.E4M3.UNPACK_B R15, R4.reuse.H1 ;  /* 0x00000004ff0f723e */ /* 0x082fe400030006ff */
[-C--:B------:R-:W-:Y:S02]  /*e570*/  F2FP.F16.E4M3.UNPACK_B R21, R5.reuse ;  /* 0x00000005ff15723e */ /* 0x080fe400020006ff */
[----:B------:R-:W-:Y:S01]  /*e580*/  F2FP.F16.E4M3.UNPACK_B R24, R5.H1 ;  /* 0x00000005ff18723e */ /* 0x000fe200030006ff */
[--C-:B------:R-:W-:Y:S01]  /*e590*/  HADD2.F32 R20, -RZ, R15.reuse.H0_H0 ;  /* 0x2000000fff147230 */ /* 0x100fe20000004100 */
[----:B------:R-:W-:Y:S01]  /*e5a0*/  F2FP.F16.E4M3.UNPACK_B R4, R4 ;  /* 0x00000004ff04723e */ /* 0x000fe200020006ff */
[----:B------:R-:W-:Y:S01]  /*e5b0*/  HADD2.F32 R15, -RZ, R15.H1_H1 ;  /* 0x3000000fff0f7230 */ /* 0x000fe20000004100 */
[----:B------:R-:W-:-:S02]  /*e5c0*/  F2FP.F16.E4M3.UNPACK_B R26, R6 ;  /* 0x00000006ff1a723e */ /* 0x000fc400020006ff */
[----:B------:R-:W-:Y:S02]  /*e5d0*/  F2FP.F16.E4M3.UNPACK_B R6, R6.H1 ;  /* 0x00000006ff06723e */ /* 0x000fe400030006ff */
[C---:B------:R-:W-:Y:S01]  /*e5e0*/  FMUL.FTZ R5, R15.reuse, R30 ;  /* 0x0000001e0f057220 */ /* 0x040fe20000410000 */
[-C--:B------:R-:W-:Y:S01]  /*e5f0*/  FMUL.FTZ R31, R15, R28.reuse ;  /* 0x0000001c0f1f7220 */ /* 0x080fe20000410000 */
[----:B------:R-:W-:Y:S02]  /*e600*/  F2FP.F16.E4M3.UNPACK_B R15, R7 ;  /* 0x00000007ff0f723e */ /* 0x000fe400020006ff */
[C---:B------:R-:W-:Y:S01]  /*e610*/  FFMA.FTZ R33, R20.reuse, R28, -R5 ;  /* 0x0000001c14217223 */ /* 0x040fe20000010805 */
[--C-:B------:R-:W-:Y:S01]  /*e620*/  HADD2.F32 R5, -RZ, R4.reuse.H1_H1 ;  /* 0x30000004ff057230 */ /* 0x100fe20000004100 */
[----:B------:R-:W-:Y:S01]  /*e630*/  F2FP.F16.E4M3.UNPACK_B R28, R10.H1 ;  /* 0x0000000aff1c723e */ /* 0x000fe200030006ff */
[----:B------:R-:W-:Y:S01]  /*e640*/  FFMA.FTZ R34, R20, R30, R31 ;  /* 0x0000001e14227223 */ /* 0x000fe2000001001f */
[----:B------:R-:W-:Y:S01]  /*e650*/  HADD2.F32 R4, -RZ, R4.H0_H0 ;  /* 0x20000004ff047230 */ /* 0x000fe20000004100 */
[----:B------:R-:W-:Y:S01]  /*e660*/  F2FP.F16.E4M3.UNPACK_B R20, R13.H1 ;  /* 0x0000000dff14723e */ /* 0x000fe200030006ff */
[C---:B------:R-:W-:Y:S01]  /*e670*/  FMUL.FTZ R31, R5.reuse, R29 ;  /* 0x0000001d051f7220 */ /* 0x040fe20000410000 */
[----:B------:R-:W-:Y:S01]  /*e680*/  FMUL.FTZ R32, R5, R27 ;  /* 0x0000001b05207220 */ /* 0x000fe20000410000 */
[----:B------:R-:W-:Y:S01]  /*e690*/  HADD2.F32 R30, -RZ, R28.H1_H1 ;  /* 0x3000001cff1e7230 */ /* 0x000fe20000004100 */
[----:B------:R-:W-:Y:S01]  /*e6a0*/  F2FP.F16.E4M3.UNPACK_B R7, R7.H1 ;  /* 0x00000007ff07723e */ /* 0x000fe200030006ff */
[----:B------:R-:W-:-:S02]  /*e6b0*/  HADD2.F32 R5, -RZ, R24.H1_H1 ;  /* 0x30000018ff057230 */ /* 0x000fc40000004100 */
[C---:B------:R-:W-:Y:S01]  /*e6c0*/  FFMA.FTZ R31, R4.reuse, R27, -R31 ;  /* 0x0000001b041f7223 */ /* 0x040fe2000001081f */
[----:B------:R-:W-:Y:S01]  /*e6d0*/  FFMA.FTZ R32, R4, R29, R32 ;  /* 0x0000001d04207223 */ /* 0x000fe20000010020 */
[----:B------:R-:W-:Y:S02]  /*e6e0*/  HADD2.F32 R27, -RZ, R20.H1_H1 ;  /* 0x30000014ff1b7230 */ /* 0x000fe40000004100 */
[----:B------:R-:W-:Y:S02]  /*e6f0*/  HADD2.F32 R24, -RZ, R24.H0_H0 ;  /* 0x20000018ff187230 */ /* 0x000fe40000004100 */
[C---:B------:R-:W-:Y:S01]  /*e700*/  FMUL.FTZ R29, R5.reuse, R30 ;  /* 0x0000001e051d7220 */ /* 0x040fe20000410000 */
[----:B------:R-:W-:Y:S02]  /*e710*/  HADD2.F32 R28, -RZ, R28.H0_H0 ;  /* 0x2000001cff1c7230 */ /* 0x000fe40000004100 */
[----:B------:R-:W-:Y:S01]  /*e720*/  FMUL.FTZ R5, R5, R27 ;  /* 0x0000001b05057220 */ /* 0x000fe20000410000 */
[----:B------:R-:W-:-:S02]  /*e730*/  HADD2.F32 R4, -RZ, R21.H1_H1 ;  /* 0x30000015ff047230 */ /* 0x000fc40000004100 */
[C---:B------:R-:W-:Y:S01]  /*e740*/  FFMA.FTZ R37, R24.reuse, R27, -R29 ;  /* 0x0000001b18257223 */ /* 0x040fe2000001081d */
[----:B------:R-:W-:Y:S01]  /*e750*/  F2FP.F16.E4M3.UNPACK_B R27, R11 ;  /* 0x0000000bff1b723e */ /* 0x000fe200020006ff */
[----:B------:R-:W-:Y:S02]  /*e760*/  HADD2.F32 R20, -RZ, R20.H0_H0 ;  /* 0x20000014ff147230 */ /* 0x000fe40000004100 */
[----:B------:R-:W-:Y:S01]  /*e770*/  FFMA.FTZ R30, R24, R30, R5 ;  /* 0x0000001e181e7223 */ /* 0x000fe20000010005 */
[----:B------:R-:W-:Y:S02]  /*e780*/  HADD2.F32 R21, -RZ, R21.H0_H0 ;  /* 0x20000015ff157230 */ /* 0x000fe40000004100 */
[C---:B------:R-:W-:Y:S01]  /*e790*/  FMUL.FTZ R36, R4.reuse, R28 ;  /* 0x0000001c04247220 */ /* 0x040fe20000410000 */
[----:B------:R-:W-:Y:S01]  /*e7a0*/  F2FP.F16.E4M3.UNPACK_B R24, R14 ;  /* 0x0000000eff18723e */ /* 0x000fe200020006ff */
[----:B------:R-:W-:Y:S02]  /*e7b0*/  HADD2.F32 R29, -RZ, R27.H1_H1 ;  /* 0x3000001bff1d7230 */ /* 0x000fe40000004100 */
[----:B0-----:R-:W-:Y:S01]  /*e7c0*/  FMUL.FTZ R35, R4, R20 ;  /* 0x0000001404237220 */ /* 0x001fe20000410000 */
[----:B------:R-:W-:-:S02]  /*e7d0*/  HADD2.F32 R5, -RZ, R6.H1_H1 ;  /* 0x30000006ff057230 */ /* 0x000fc40000004100 */
[C---:B------:R-:W-:Y:S01]  /*e7e0*/  FFMA.FTZ R36, R21.reuse, R20, -R36 ;  /* 0x0000001415247223 */ /* 0x040fe20000010824 */
[----:B------:R-:W-:Y:S02]  /*e7f0*/  HADD2.F32 R20, -RZ, R24.H1_H1 ;  /* 0x30000018ff147230 */ /* 0x000fe40000004100 */
[----:B------:R-:W-:Y:S01]  /*e800*/  FFMA.FTZ R35, R21, R28, R35 ;  /* 0x0000001c15237223 */ /* 0x000fe20000010023 */
[----:B------:R-:W-:Y:S02]  /*e810*/  HADD2.F32 R6, -RZ, R6.H0_H0 ;  /* 0x20000006ff067230 */ /* 0x000fe40000004100 */
[C---:B------:R-:W-:Y:S01]  /*e820*/  FMUL.FTZ R39, R5.reuse, R29 ;  /* 0x0000001d05277220 */ /* 0x040fe20000410000 */
[----:B------:R-:W-:Y:S02]  /*e830*/  HADD2.F32 R27, -RZ, R27.H0_H0 ;  /* 0x2000001bff1b7230 */ /* 0x000fe40000004100 */
[----:B------:R-:W-:Y:S01]  /*e840*/  FMUL.FTZ R41, R5, R20 ;  /* 0x0000001405297220 */ /* 0x000fe20000410000 */
[----:B------:R-:W-:-:S02]  /*e850*/  HADD2.F32 R4, -RZ, R26.H1_H1 ;  /* 0x3000001aff047230 */ /* 0x000fc40000004100 */
[----:B------:R-:W-:Y:S01]  /*e860*/  FFMA.FTZ R28, R6, R20, -R39 ;  /* 0x00000014061c7223 */ /* 0x000fe20000010827 */
[----:B------:R-:W-:Y:S01]  /*e870*/  HADD2.F32 R21, -RZ, R24.H0_H0 ;  /* 0x20000018ff157230 */ /* 0x000fe20000004100 */
[----:B------:R-:W-:Y:S01]  /*e880*/  F2FP.F16.E4M3.UNPACK_B R5, R14.H1 ;  /* 0x0000000eff05723e */ /* 0x000fe200030006ff */
[----:B------:R-:W-:Y:S02]  /*e890*/  HADD2.F32 R26, -RZ, R26.H0_H0 ;  /* 0x2000001aff1a7230 */ /* 0x000fe40000004100 */
[----:B------:R-:W-:Y:S01]  /*e8a0*/  FMUL.FTZ R39, R4, R27 ;  /* 0x0000001b04277220 */ /* 0x000fe20000410000 */
[----:B------:R-:W-:Y:S01]  /*e8b0*/  FFMA.FTZ R41, R6, R29, R41 ;  /* 0x0000001d06297223 */ /* 0x000fe20000010029 */
[----:B------:R-:W-:Y:S01]  /*e8c0*/  FMUL.FTZ R20, R4, R21 ;  /* 0x0000001504147220 */ /* 0x000fe20000410000 */
[----:B------:R-:W-:Y:S01]  /*e8d0*/  F2FP.F16.E4M3.UNPACK_B R4, R11.H1 ;  /* 0x0000000bff04723e */ /* 0x000fe200030006ff */
[----:B------:R-:W-:Y:S01]  /*e8e0*/  FFMA.FTZ R39, R26, R21, -R39 ;  /* 0x000000151a277223 */ /* 0x000fe20000010827 */
[----:B------:R-:W-:-:S02]  /*e8f0*/  HADD2.F32 R6, -RZ, R5.H0_H0 ;  /* 0x20000005ff067230 */ /* 0x000fc40000004100 */
[----:B------:R-:W-:Y:S01]  /*e900*/  FFMA.FTZ R26, R26, R27, R20 ;  /* 0x0000001b1a1a7223 */ /* 0x000fe20000010014 */
[----:B------:R-:W-:Y:S01]  /*e910*/  HADD2.F32 R20, -RZ, R5.H1_H1 ;  /* 0x30000005ff147230 */ /* 0x000fe20000004100 */
[----:B------:R-:W-:Y:S01]  /*e920*/  F2FP.SATFINITE.E4M3.F32.PACK_AB_MERGE_C R30, R30, R37, RZ ;  /* 0x000000251e1e723e */ /* 0x000fe200048070ff */
[--C-:B------:R-:W-:Y:S02]  /*e930*/  HADD2.F32 R24, -RZ, R4.reuse.H1_H1 ;  /* 0x30000004ff187230 */ /* 0x100fe40000004100 */
[----:B------:R-:W-:Y:S02]  /*e940*/  HADD2.F32 R5, -RZ, R7.H1_H1 ;  /* 0x30000007ff057230 */ /* 0x000fe40000004100 */
[----:B------:R-:W-:Y:S02]  /*e950*/  HADD2.F32 R21, -RZ, R4.H0_H0 ;  /* 0x20000004ff157230 */ /* 0x000fe40000004100 */
[----:B------:R-:W-:Y:S02]  /*e960*/  HADD2.F32 R4, -RZ, R15.H1_H1 ;  /* 0x3000000fff047230 */ /* 0x000fe40000004100 */
[----:B------:R-:W-:Y:S01]  /*e970*/  FMUL.FTZ R40, R5, R24 ;  /* 0x0000001805287220 */ /* 0x000fe20000410000 */
[----:B------:R-:W-:-:S02]  /*e980*/  HADD2.F32 R7, -RZ, R7.H0_H0 ;  /* 0x20000007ff077230 */ /* 0x000fc40000004100 */
[----:B------:R-:W-:Y:S01]  /*e990*/  FMUL.FTZ R5, R5, R20 ;  /* 0x0000001405057220 */ /* 0x000fe20000410000 */
[----:B------:R-:W-:Y:S02]  /*e9a0*/  HADD2.F32 R15, -RZ, R15.H0_H0 ;  /* 0x2000000fff0f7230 */ /* 0x000fe40000004100 */
[CC--:B------:R-:W-:Y:S01]  /*e9b0*/  FMUL.FTZ R38, R4.reuse, R21.reuse ;  /* 0x0000001504267220 */ /* 0x0c0fe20000410000 */
[----:B------:R-:W-:Y:S01]  /*e9c0*/  FMUL.FTZ R4, R4, R6 ;  /* 0x0000000604047220 */ /* 0x000fe20000410000 */
[C---:B------:R-:W-:Y:S01]  /*e9d0*/  FFMA.FTZ R40, R7.reuse, R20, -R40 ;  /* 0x0000001407287223 */ /* 0x040fe20000010828 */
[----:B------:R-:W-:Y:S01]  /*e9e0*/  FFMA.FTZ R5, R7, R24, R5 ;  /* 0x0000001807057223 */ /* 0x000fe20000010005 */
[C---:B------:R-:W-:Y:S01]  /*e9f0*/  FFMA.FTZ R7, R15.reuse, R6, -R38 ;  /* 0x000000060f077223 */ /* 0x040fe20000010826 */
[----:B------:R-:W-:Y:S01]  /*ea00*/  FFMA.FTZ R20, R15, R21, R4 ;  /* 0x000000150f147223 */ /* 0x000fe20000010004 */
[----:B------:R-:W-:Y:S02]  /*ea10*/  F2FP.SATFINITE.E4M3.F32.PACK_AB_MERGE_C R4, R34, R33, RZ ;  /* 0x000000212204723e */ /* 0x000fe400048070ff */
[----:B------:R-:W-:-:S02]  /*ea20*/  F2FP.SATFINITE.E4M3.F32.PACK_AB_MERGE_C R6, R41, R28, RZ ;  /* 0x0000001c2906723e */ /* 0x000fc400048070ff */
[----:B------:R-:W-:Y:S02]  /*ea30*/  F2FP.SATFINITE.E4M3.F32.PACK_AB_MERGE_C R40, R5, R40, RZ ;  /* 0x000000280528723e */ /* 0x000fe400048070ff */
[----:B------:R-:W-:Y:S02]  /*ea40*/  F2FP.SATFINITE.E4M3.F32.PACK_AB_MERGE_C R4, R32, R31, R4 ;  /* 0x0000001f2004723e */ /* 0x000fe40004807004 */
[----:B------:R-:W-:Y:S02]  /*ea50*/  F2FP.SATFINITE.E4M3.F32.PACK_AB_MERGE_C R5, R35, R36, R30 ;  /* 0x000000242305723e */ /* 0x000fe4000480701e */
[----:B------:R-:W-:Y:S02]  /*ea60*/  F2FP.SATFINITE.E4M3.F32.PACK_AB_MERGE_C R6, R26, R39, R6 ;  /* 0x000000271a06723e */ /* 0x000fe40004807006 */
[----:B------:R-:W-:-:S05]  /*ea70*/  F2FP.SATFINITE.E4M3.F32.PACK_AB_MERGE_C R7, R20, R7, R40 ;  /* 0x000000071407723e */ /* 0x000fca0004807028 */
[----:B------:R1:W-:Y:S02]  /*ea80*/  STS.128 [R42+0x20400], R4 ;  /* 0x020400042a007388 */ /* 0x0003e40000000c00 */
.L_x_459:
[----:B------:R-:W-:Y:S05]  /*ea90*/  BSYNC B2 ;  /* 0x0000000000027941 */ /* 0x000fea0003800000 */
.L_x_458:
[----:B------:R-:W-:Y:S05]  /*eaa0*/  @P1 BRA `(.L_x_457) ;  /* 0x0000000400681947 */ /* 0x000fea0003800000 */
[----:B-1---5:R-:W1:Y:S01]  /*eab0*/  LDS.128 R4, [R42+0x24400] ;  /* 0x024400002a047984 */ /* 0x022e620000000c00 */
        /* <DEDUP_REMOVED lines=89> */
.L_x_457:
[----:B------:R-:W-:Y:S05]  /*f050*/  BSYNC B1 ;  /* 0x0000000000017941 */ /* 0x000fea0003800000 */
.L_x_456:
[----:B-12---:R-:W-:Y:S01]  /*f060*/  VIADD R4, R23, 0x20 ;  /* 0x0000002017047836 */ /* 0x006fe20000000000 */
[----:B------:R-:W-:Y:S04]  /*f070*/  BSSY B1, `(.L_x_460) ;  /* 0x00000bf000017945 */ /* 0x000fe80003800000 */
[----:B------:R-:W-:-:S13]  /*f080*/  ISETP.GE.AND P0, PT, R4, R0, PT ;  /* 0x000000000400720c */ /* 0x000fda0003f06270 */
[----:B------:R-:W-:Y:S05]  /*f090*/  @P0 BRA `(.L_x_461) ;  /* 0x0000000800f00947 */ /* 0x000fea0003800000 */
[----:B-----5:R1:W5:Y:S01]  /*f0a0*/  LDL R42, [R1+0x64] ;  /* 0x00006400012a7983 */ /* 0x0203620000100800 */
[----:B------:R-:W2:Y:S01]  /*f0b0*/  LDC R4, c[0x0][0x3f4] ;  /* 0x0000fd00ff047b82 */ /* 0x000ea20000000800 */
[----:B------:R-:W-:Y:S01]  /*f0c0*/  BSSY B2, `(.L_x_462) ;  /* 0x000005e000027945 */ /* 0x000fe20003800000 */
[-C--:B--2---:R-:W-:Y:S02]  /*f0d0*/  ISETP.GE.AND P0, PT, R18, R4.reuse, PT ;  /* 0x000000041200720c */ /* 0x084fe40003f06270 */
[----:B------:R-:W-:-:S11]  /*f0e0*/  ISETP.GE.AND P1, PT, R233, R4, PT ;  /* 0x00000004e900720c */ /* 0x000fd60003f26270 */
[----:B-1----:R-:W-:Y:S05]  /*f0f0*/  @P0 BRA `(.L_x_463) ;  /* 0x0000000400680947 */ /* 0x002fea0003800000 */
[----:B-----5:R-:W1:Y:S01]  /*f100*/  LDS.128 R4, [R42+0x21400] ;  /* 0x021400002a047984 */ /* 0x020e620000000c00 */
[----:B------:R-:W-:Y:S02]  /*f110*/  F2FP.F16.E4M3.UNPACK_B R29, R13 ;  /* 0x0000000dff1d723e */ /* 0x000fe400020006ff */
[-C--:B------:R-:W-:Y:S02]  /*f120*/  F2FP.F16.E4M3.UNPACK_B R30, R10.reuse ;  /* 0x0000000aff1e723e */ /* 0x080fe400020006ff */
[----:B------:R-:W-:Y:S01]  /*f130*/  F2FP.F16.E4M3.UNPACK_B R33, R10.H1 ;  /* 0x0000000aff21723e */ /* 0x000fe200030006ff */
[----:B------:R-:W-:Y:S01]  /*f140*/  HADD2.F32 R28, -RZ, R29.H1_H1 ;  /* 0x3000001dff1c7230 */ /* 0x000fe20000004100 */
[----:B------:R-:W-:Y:S01]  /*f150*/  F2FP.F16.E4M3.UNPACK_B R37, R11 ;  /* 0x0000000bff25723e */ /* 0x000fe200020006ff */
[----:B------:R-:W-:Y:S02]  /*f160*/  HADD2.F32 R32, -RZ, R30.H1_H1 ;  /* 0x3000001eff207230 */ /* 0x000fe40000004100 */
[----:B------:R-:W-:-:S02]  /*f170*/  HADD2.F32 R34, -RZ, R33.H1_H1 ;  /* 0x30000021ff227230 */ /* 0x000fc40000004100 */
[----:B0-----:R-:W-:Y:S02]  /*f180*/  HADD2.F32 R35, -RZ, R33.H0_H0 ;  /* 0x20000021ff237230 */ /* 0x001fe40000004100 */
[--C-:B------:R-:W-:Y:S02]  /*f190*/  HADD2.F32 R40, -RZ, R37.reuse.H1_H1 ;  /* 0x30000025ff287230 */ /* 0x100fe40000004100 */
        /* <DEDUP_REMOVED lines=9> */
[-C--:B------:R-:W-:Y:S01]  /*f230*/  FMUL.FTZ R5, R32, R15.reuse ;  /* 0x0000000f20057220 */ /* 0x080fe20000410000 */
[C---:B------:R-:W-:Y:S01]  /*f240*/  FMUL.FTZ R27, R28.reuse, R15 ;  /* 0x0000000f1c1b7220 */ /* 0x040fe20000410000 */
[----:B------:R-:W-:Y:S02]  /*f250*/  F2FP.F16.E4M3.UNPACK_B R15, R7 ;  /* 0x00000007ff0f723e */ /* 0x000fe400020006ff */
[-C--:B------:R-:W-:Y:S01]  /*f260*/  FFMA.FTZ R28, R28, R20.reuse, -R5 ;  /* 0x000000141c1c7223 */ /* 0x080fe20000010805 */
[----:B------:R-:W-:Y:S01]  /*f270*/  FFMA.FTZ R31, R32, R20, R27 ;  /* 0x00000014201f7223 */ /* 0x000fe2000001001b */
[----:B------:R-:W-:Y:S01]  /*f280*/  HADD2.F32 R32, -RZ, R30.H0_H0 ;  /* 0x2000001eff207230 */ /* 0x000fe20000004100 */
[----:B------:R-:W-:Y:S01]  /*f290*/  F2FP.F16.E4M3.UNPACK_B R30, R13.H1 ;  /* 0x0000000dff1e723e */ /* 0x000fe200030006ff */
[----:B------:R-:W-:Y:S01]  /*f2a0*/  HADD2.F32 R5, -RZ, R4.H1_H1 ;  /* 0x30000004ff057230 */ /* 0x000fe20000004100 */
[----:B------:R-:W-:Y:S01]  /*f2b0*/  F2FP.F16.E4M3.UNPACK_B R7, R7.H1 ;  /* 0x00000007ff07723e */ /* 0x000fe200030006ff */
[----:B------:R-:W-:-:S02]  /*f2c0*/  HADD2.F32 R20, -RZ, R29.H0_H0 ;  /* 0x2000001dff147230 */ /* 0x000fc40000004100 */
[----:B------:R-:W-:Y:S02]  /*f2d0*/  HADD2.F32 R4, -RZ, R4.H0_H0 ;  /* 0x20000004ff047230 */ /* 0x000fe40000004100 */
[-C--:B------:R-:W-:Y:S01]  /*f2e0*/  FMUL.FTZ R27, R32, R5.reuse ;  /* 0x00000005201b7220 */ /* 0x080fe20000410000 */
[----:B------:R-:W-:Y:S02]  /*f2f0*/  HADD2.F32 R33, -RZ, R30.H0_H0 ;  /* 0x2000001eff217230 */ /* 0x000fe40000004100 */
[C---:B------:R-:W-:Y:S01]  /*f300*/  FMUL.FTZ R29, R20.reuse, R5 ;  /* 0x00000005141d7220 */ /* 0x040fe20000410000 */
[--C-:B------:R-:W-:Y:S02]  /*f310*/  HADD2.F32 R5, -RZ, R24.reuse.H1_H1 ;  /* 0x30000018ff057230 */ /* 0x100fe40000004100 */
[-C--:B------:R-:W-:Y:S01]  /*f320*/  FFMA.FTZ R27, R20, R4.reuse, -R27 ;  /* 0x00000004141b7223 */ /* 0x080fe2000001081b */
[----:B------:R-:W-:Y:S02]  /*f330*/  HADD2.F32 R24, -RZ, R24.H0_H0 ;  /* 0x20000018ff187230 */ /* 0x000fe40000004100 */
[----:B------:R-:W-:Y:S01]  /*f340*/  FFMA.FTZ R20, R32, R4, R29 ;  /* 0x0000000420147223 */ /* 0x000fe2000001001d */
[----:B------:R-:W-:-:S02]  /*f350*/  HADD2.F32 R32, -RZ, R30.H1_H1 ;  /* 0x3000001eff207230 */ /* 0x000fc40000004100 */
[-C--:B------:R-:W-:Y:S01]  /*f360*/  FMUL.FTZ R29, R34, R5.reuse ;  /* 0x00000005221d7220 */ /* 0x080fe20000410000 */
[--C-:B------:R-:W-:Y:S02]  /*f370*/  HADD2.F32 R4, -RZ, R21.reuse.H1_H1 ;  /* 0x30000015ff047230 */ /* 0x100fe40000004100 */
[----:B------:R-:W-:Y:S02]  /*f380*/  HADD2.F32 R21, -RZ, R21.H0_H0 ;  /* 0x20000015ff157230 */ /* 0x000fe40000004100 */
[C---:B------:R-:W-:Y:S01]  /*f390*/  FMUL.FTZ R5, R32.reuse, R5 ;  /* 0x0000000520057220 */ /* 0x040fe20000410000 */
[----:B------:R-:W-:Y:S01]  /*f3a0*/  FFMA.FTZ R29, R32, R24, -R29 ;  /* 0x00000018201d7223 */ /* 0x000fe2000001081d */
[----:B------:R-:W-:Y:S01]  /*f3b0*/  FMUL.FTZ R30, R35, R4 ;  /* 0x00000004231e7220 */ /* 0x000fe20000410000 */
[----:B------:R-:W-:Y:S01]  /*f3c0*/  F2FP.F16.E4M3.UNPACK_B R32, R14 ;  /* 0x0000000eff20723e */ /* 0x000fe200020006ff */
[----:B------:R-:W-:Y:S01]  /*f3d0*/  FFMA.FTZ R24, R34, R24, R5 ;  /* 0x0000001822187223 */ /* 0x000fe20000010005 */
[----:B------:R-:W-:Y:S01]  /*f3e0*/  FMUL.FTZ R4, R33, R4 ;  /* 0x0000000421047220 */ /* 0x000fe20000410000 */
[----:B------:R-:W-:-:S02]  /*f3f0*/  HADD2.F32 R5, -RZ, R6.H1_H1 ;  /* 0x30000006ff057230 */ /* 0x000fc40000004100 */
[-C--:B------:R-:W-:Y:S01]  /*f400*/  FFMA.FTZ R30, R33, R21.reuse, -R30 ;  /* 0x00000015211e7223 */ /* 0x080fe2000001081e */
[----:B------:R-:W-:Y:S02]  /*f410*/  HADD2.F32 R34, -RZ, R32.H1_H1 ;  /* 0x30000020ff227230 */ /* 0x000fe40000004100 */
[----:B------:R-:W-:Y:S01]  /*f420*/  FFMA.FTZ R21, R35, R21, R4 ;  /* 0x0000001523157223 */ /* 0x000fe20000010004 */
[----:B------:R-:W-:Y:S02]  /*f430*/  HADD2.F32 R6, -RZ, R6.H0_H0 ;  /* 0x20000006ff067230 */ /* 0x000fe40000004100 */
[-C--:B------:R-:W-:Y:S01]  /*f440*/  FMUL.FTZ R33, R40, R5.reuse ;  /* 0x0000000528217220 */ /* 0x080fe20000410000 */
[----:B------:R-:W-:Y:S02]  /*f450*/  HADD2.F32 R36, -RZ, R32.H0_H0 ;  /* 0x20000020ff247230 */ /* 0x000fe40000004100 */
[----:B------:R-:W-:Y:S01]  /*f460*/  FMUL.FTZ R35, R34, R5 ;  /* 0x0000000522237220 */ /* 0x000fe20000410000 */
[----:B------:R-:W-:-:S02]  /*f470*/  HADD2.F32 R4, -RZ, R26.H1_H1 ;  /* 0x3000001aff047230 */ /* 0x000fc40000004100 */
[----:B------:R-:W-:Y:S01]  /*f480*/  FFMA.FTZ R32, R34, R6, -R33 ;  /* 0x0000000622207223 */ /* 0x000fe20000010821 */
[----:B------:R-:W-:Y:S01]  /*f490*/  HADD2.F32 R26, -RZ, R26.H0_H0 ;  /* 0x2000001aff1a7230 */ /* 0x000fe20000004100 */
[----:B------:R-:W-:Y:S01]  /*f4a0*/  F2FP.F16.E4M3.UNPACK_B R34, R14.H1 ;  /* 0x0000000eff22723e */ /* 0x000fe200030006ff */
[----:B------:R-:W-:Y:S01]  /*f4b0*/  FFMA.FTZ R35, R40, R6, R35 ;  /* 0x0000000628237223 */ /* 0x000fe20000010023 */
[-C--:B------:R-:W-:Y:S01]  /*f4c0*/  FMUL.FTZ R5, R38, R4.reuse ;  /* 0x0000000426057220 */ /* 0x080fe20000410000 */
[C---:B------:R-:W-:Y:S01]  /*f4d0*/  FMUL.FTZ R33, R36.reuse, R4 ;  /* 0x0000000424217220 */ /* 0x040fe20000410000 */
[----:B------:R-:W-:Y:S01]  /*f4e0*/  F2FP.F16.E4M3.UNPACK_B R4, R11.H1 ;  /* 0x0000000bff04723e */ /* 0x000fe200030006ff */
[----:B------:R-:W-:Y:S02]  /*f4f0*/  HADD2.F32 R39, -RZ, R34.H1_H1 ;  /* 0x30000022ff277230 */ /* 0x000fe40000004100 */
[----:B------:R-:W-:Y:S01]  /*f500*/  FFMA.FTZ R6, R36, R26, -R5 ;  /* 0x0000001a24067223 */ /* 0x000fe20000010805 */
[----:B------:R-:W-:-:S02]  /*f510*/  HADD2.F32 R5, -RZ, R7.H1_H1 ;  /* 0x30000007ff057230 */ /* 0x000fc40000004100 */
[----:B------:R-:W-:Y:S01]  /*f520*/  FFMA.FTZ R33, R38, R26, R33 ;  /* 0x0000001a26217223 */ /* 0x000fe20000010021 */
[--C-:B------:R-:W-:Y:S01]  /*f530*/  HADD2.F32 R43, -RZ, R4.reuse.H1_H1 ;  /* 0x30000004ff2b7230 */ /* 0x100fe20000004100 */
[----:B------:R-:W-:Y:S01]  /*f540*/  F2FP.SATFINITE.E4M3.F32.PACK_AB_MERGE_C R24, R24, R29, RZ ;  /* 0x0000001d1818723e */ /* 0x000fe200048070ff */
[----:B------:R-:W-:Y:S02]  /*f550*/  HADD2.F32 R41, -RZ, R4.H0_H0 ;  /* 0x20000004ff297230 */ /* 0x000fe40000004100 */
[-C--:B------:R-:W-:Y:S01]  /*f560*/  FMUL.FTZ R36, R39, R5.reuse ;  /* 0x0000000527247220 */ /* 0x080fe20000410000 */
[----:B------:R-:W-:Y:S01]  /*f570*/  HADD2.F32 R4, -RZ, R15.H1_H1 ;  /* 0x3000000fff047230 */ /* 0x000fe20000004100 */
[----:B------:R-:W-:Y:S01]  /*f580*/  F2FP.SATFINITE.E4M3.F32.PACK_AB_MERGE_C R32, R35, R32, RZ ;  /* 0x000000202320723e */ /* 0x000fe200048070ff */
[----:B------:R-:W-:Y:S02]  /*f590*/  HADD2.F32 R37, -RZ, R34.H0_H0 ;  /* 0x20000022ff257230 */ /* 0x000fe40000004100 */
[----:B------:R-:W-:Y:S01]  /*f5a0*/  FMUL.FTZ R34, R43, R5 ;  /* 0x000000052b227220 */ /* 0x000fe20000410000 */
[----:B------:R-:W-:-:S02]  /*f5b0*/  HADD2.F32 R7, -RZ, R7.H0_H0 ;  /* 0x20000007ff077230 */ /* 0x000fc40000004100 */
[-C--:B------:R-:W-:Y:S01]  /*f5c0*/  FMUL.FTZ R26, R41, R4.reuse ;  /* 0x00000004291a7220 */ /* 0x080fe20000410000 */
[----:B------:R-:W-:Y:S02]  /*f5d0*/  HADD2.F32 R15, -RZ, R15.H0_H0 ;  /* 0x2000000fff0f7230 */ /* 0x000fe40000004100 */
[----:B------:R-:W-:Y:S01]  /*f5e0*/  FMUL.FTZ R4, R37, R4 ;  /* 0x0000000425047220 */ /* 0x000fe20000410000 */
[----:B------:R-:W-:Y:S01]  /*f5f0*/  F2FP.SATFINITE.E4M3.F32.PACK_AB_MERGE_C R6, R33, R6, R32 ;  /* 0x000000062106723e */ /* 0x000fe20004807020 */
[-C--:B------:R-:W-:Y:S01]  /*f600*/  FFMA.FTZ R34, R39, R7.reuse, -R34 ;  /* 0x0000000727227223 */ /* 0x080fe20000010822 */
[----:B------:R-:W-:Y:S01]  /*f610*/  FFMA.FTZ R5, R43, R7, R36 ;  /* 0x000000072b057223 */ /* 0x000fe20000010024 */
[-C--:B------:R-:W-:Y:S01]  /*f620*/  FFMA.FTZ R7, R37, R15.reuse, -R26 ;  /* 0x0000000f25077223 */ /* 0x080fe2000001081a */
[----:B------:R-:W-:Y:S01]  /*f630*/  FFMA.FTZ R26, R41, R15, R4 ;  /* 0x0000000f291a7223 */ /* 0x000fe20000010004 */
[----:B------:R-:W-:Y:S02]  /*f640*/  F2FP.SATFINITE.E4M3.F32.PACK_AB_MERGE_C R4, R31, R28, RZ ;  /* 0x0000001c1f04723e */ /* 0x000fe400048070ff */
[----:B------:R-:W-:-:S02]  /*f650*/  F2FP.SATFINITE.E4M3.F32.PACK_AB_MERGE_C R34, R5, R34, RZ ;  /* 0x000000220522723e */ /* 0x000fc400048070ff */
[----:B------:R-:W-:Y:S02]  /*f660*/  F2FP.SATFINITE.E4M3.F32.PACK_AB_MERGE_C R4, R20, R27, R4 ;  /* 0x0000001b1404723e */ /* 0x000fe40004807004 */
[----:B------:R-:W-:Y:S02]  /*f670*/  F2FP.SATFINITE.E4M3.F32.PACK_AB_MERGE_C R5, R21, R30, R24 ;  /* 0x0000001e1505723e */ /* 0x000fe40004807018 */
[----:B------:R-:W-:-:S05]  /*f680*/  F2FP.SATFINITE.E4M3.F32.PACK_AB_MERGE_C R7, R26, R7, R34 ;  /* 0x000000071a07723e */ /* 0x000fca0004807022 */
[----:B------:R1:W-:Y:S02]  /*f690*/  STS.128 [R42+0x21400], R4 ;  /* 0x021400042a007388 */ /* 0x0003e40000000c00 */
.L_x_463:
[----:B------:R-:W-:Y:S05]  /*f6a0*/  BSYNC B2 ;  /* 0x0000000000027941 */ /* 0x000fea0003800000 */
.L_x_462:
[----:B------:R-:W-:Y:S05]  /*f6b0*/  @P1 BRA `(.L_x_461) ;  /* 0x0000000400681947 */ /* 0x000fea0003800000 */
[----:B-1---5:R-:W1:Y:S01]  /*f6c0*/  LDS.128 R4, [R42+0x25400] ;  /* 0x025400002a047984 */ /* 0x022e620000000c00 */
        /* <DEDUP_REMOVED lines=89> */
.L_x_461:
[----:B------:R-:W-:Y:S05]  /*fc60*/  BSYNC B1 ;  /* 0x0000000000017941 */ /* 0x000fea0003800000 */
.L_x_460:
[----:B-12---:R-:W-:Y:S01]  /*fc70*/  IADD3 R4, R23, 0x40, RZ ;  /* 0x0000004017047810 */ /* 0x006fe20007ffe0ff */
[----:B------:R-:W-:Y:S03]  /*fc80*/  BSSY B1, `(.L_x_464) ;  /* 0x00000bf000017945 */ /* 0x000fe60003800000 */
        /* <DEDUP_REMOVED lines=98> */
.L_x_467:
[----:B------:R-:W-:Y:S05]  /*102b0*/  BSYNC B2 ;  /* 0x0000000000027941 */ /* 0x000fea0003800000 */
.L_x_466:
        /* <DEDUP_REMOVED lines=91> */
.L_x_465:
[----:B------:R-:W-:Y:S05]  /*10870*/  BSYNC B1 ;  /* 0x0000000000017941 */ /* 0x000fea0003800000 */
.L_x_464:
[----:B-12---:R-:W-:-:S05]  /*10880*/  VIADD R4, R23, 0x60 ;  /* 0x0000006017047836 */ /* 0x006fca0000000000 */
[----:B------:R-:W-:-:S13]  /*10890*/  ISETP.GE.AND P0, PT, R4, R0, PT ;  /* 0x000000000400720c */ /* 0x000fda0003f06270 */
[----:B------:R-:W-:Y:S05]  /*108a0*/  @P0 BRA `(.L_x_468) ;  /* 0x00000044004c0947 */ /* 0x000fea0003800000 */
        /* <DEDUP_REMOVED lines=8> */
[----:B------:R-:W-:Y:S02]  /*10930*/  F2FP.F16.E4M3.UNPACK_B R29, R13 ;  /* 0x0000000dff1d723e */ /* 0x000fe400020006ff */
[----:B------:R-:W-:Y:S01]  /*10940*/  F2FP.F16.E4M3.UNPACK_B R34, R11 ;  /* 0x0000000bff22723e */ /* 0x000fe200020006ff */
[--C-:B------:R-:W-:Y:S02]  /*10950*/  HADD2.F32 R31, -RZ, R30.reuse.H1_H1 ;  /* 0x3000001eff1f7230 */ /* 0x100fe40000004100 */
[----:B------:R-:W-:Y:S02]  /*10960*/  HADD2.F32 R27, -RZ, R29.H1_H1 ;  /* 0x3000001dff1b7230 */ /* 0x000fe40000004100 */
[----:B------:R-:W-:-:S02]  /*10970*/  HADD2.F32 R32, -RZ, R30.H0_H0 ;  /* 0x2000001eff207230 */ /* 0x000fc40000004100 */
[----:B------:R-:W-:Y:S01]  /*10980*/  HADD2.F32 R30, -RZ, R29.H0_H0 ;  /* 0x2000001dff1e7230 */ /* 0x000fe20000004100 */
[----:B------:R-:W-:Y:S01]  /*10990*/  F2FP.F16.E4M3.UNPACK_B R29, R13.H1 ;  /* 0x0000000dff1d723e */ /* 0x000fe200030006ff */
[--C-:B------:R-:W-:Y:S02]  /*109a0*/  HADD2.F32 R36, -RZ, R34.reuse.H1_H1 ;  /* 0x30000022ff247230 */ /* 0x100fe40000004100 */
[----:B0-----:R-:W-:Y:S01]  /*109b0*/  HADD2.F32 R35, -RZ, R34.H0_H0 ;  /* 0x20000022ff237230 */ /* 0x001fe20000004100 */
[----:B-1----:R-:W-:Y:S02]  /*109c0*/  F2FP.F16.E4M3.UNPACK_B R0, R4.H1 ;  /* 0x00000004ff00723e */ /* 0x002fe400030006ff */
        /* <DEDUP_REMOVED lines=12> */
[--C-:B------:R-:W-:Y:S01]  /*10a90*/  HADD2.F32 R0, -RZ, R4.reuse.H1_H1 ;  /* 0x30000004ff007230 */ /* 0x100fe20000004100 */
[----:B------:R-:W-:Y:S01]  /*10aa0*/  F2FP.F16.E4M3.UNPACK_B R31, R10.H1 ;  /* 0x0000000aff1f723e */ /* 0x000fe200030006ff */
[----:B------:R-:W-:Y:S01]  /*10ab0*/  HADD2.F32 R4, -RZ, R4.H0_H0 ;  /* 0x20000004ff047230 */ /* 0x000fe20000004100 */
[----:B------:R-:W-:Y:S01]  /*10ac0*/  F2FP.F16.E4M3.UNPACK_B R7, R7.H1 ;  /* 0x00000007ff07723e */ /* 0x000fe200030006ff */
[----:B------:R-:W-:-:S02]  /*10ad0*/  HADD2.F32 R6, -RZ, R5.H1_H1 ;  /* 0x30000005ff067230 */ /* 0x000fc40000004100 */
[-C--:B------:R-:W-:Y:S01]  /*10ae0*/  FMUL.FTZ R15, R30, R0.reuse ;  /* 0x000000001e0f7220 */ /* 0x080fe20000410000 */
[C---:B------:R-:W-:Y:S01]  /*10af0*/  FMUL.FTZ R13, R32.reuse, R0 ;  /* 0x00000000200d7220 */ /* 0x040fe20000410000 */
[----:B------:R-:W-:Y:S02]  /*10b00*/  HADD2.F32 R33, -RZ, R31.H1_H1 ;  /* 0x3000001fff217230 */ /* 0x000fe40000004100 */
[-C--:B------:R-:W-:Y:S01]  /*10b10*/  FFMA.FTZ R10, R32, R4.reuse, R15 ;  /* 0x00000004200a7223 */ /* 0x080fe2000001000f */
[----:B------:R-:W-:Y:S02]  /*10b20*/  HADD2.F32 R15, -RZ, R29.H1_H1 ;  /* 0x3000001dff0f7230 */ /* 0x000fe40000004100 */
[----:B------:R-:W-:Y:S01]  /*10b30*/  FFMA.FTZ R13, R30, R4, -R13 ;  /* 0x000000041e0d7223 */ /* 0x000fe2000001080d */
[----:B------:R-:W-:Y:S02]  /*10b40*/  HADD2.F32 R5, -RZ, R5.H0_H0 ;  /* 0x20000005ff057230 */ /* 0x000fe40000004100 */
[----:B------:R-:W-:Y:S01]  /*10b50*/  FMUL.FTZ R4, R33, R6 ;  /* 0x0000000621047220 */ /* 0x000fe20000410000 */
[----:B------:R-:W-:-:S02]  /*10b60*/  HADD2.F32 R32, -RZ, R31.H0_H0 ;  /* 0x2000001fff207230 */ /* 0x000fc40000004100 */
[C---:B------:R-:W-:Y:S01]  /*10b70*/  FMUL.FTZ R30, R15.reuse, R6 ;  /* 0x000000060f1e7220 */ /* 0x040fe20000410000 */
[--C-:B------:R-:W-:Y:S02]  /*10b80*/  HADD2.F32 R0, -RZ, R20.reuse.H1_H1 ;  /* 0x30000014ff007230 */ /* 0x100fe40000004100 */
[-C--:B------:R-:W-:Y:S01]  /*10b90*/  FFMA.FTZ R6, R15, R5.reuse, -R4 ;  /* 0x000000050f067223 */ /* 0x080fe20000010804 */
[----:B------:R-:W-:Y:S02]  /*10ba0*/  HADD2.F32 R4, -RZ, R29.H0_H0 ;  /* 0x2000001dff047230 */ /* 0x000fe40000004100 */
[----:B------:R-:W-:Y:S01]  /*10bb0*/  FFMA.FTZ R31, R33, R5, R30 ;  /* 0x00000005211f7223 */ /* 0x000fe2000001001e */
[----:B------:R-:W-:Y:S02]  /*10bc0*/  HADD2.F32 R20, -RZ, R20.H0_H0 ;  /* 0x20000014ff147230 */ /* 0x000fe40000004100 */
[----:B------:R-:W-:Y:S01]  /*10bd0*/  FMUL.FTZ R15, R32, R0 ;  /* 0x00000000200f7220 */ /* 0x000fe20000410000 */
[----:B------:R-:W-:Y:S01]  /*10be0*/  F2FP.F16.E4M3.UNPACK_B R30, R14 ;  /* 0x0000000eff1e723e */ /* 0x000fe200020006ff */
[----:B------:R-:W-:Y:S01]  /*10bf0*/  FMUL.FTZ R29, R4, R0 ;  /* 0x00000000041d7220 */ /* 0x000fe20000410000 */
[----:B------:R-:W-:-:S02]  /*10c00*/  HADD2.F32 R0, -RZ, R21.H1_H1 ;  /* 0x30000015ff007230 */ /* 0x000fc40000004100 */
[-C--:B------:R-:W-:Y:S01]  /*10c10*/  FFMA.FTZ R5, R4, R20.reuse, -R15 ;  /* 0x0000001404057223 */ /* 0x080fe2000001080f */
[----:B------:R-:W-:Y:S02]  /*10c20*/  HADD2.F32 R4, -RZ, R24.H1_H1 ;  /* 0x30000018ff047230 */ /* 0x000fe40000004100 */
[----:B------:R-:W-:Y:S01]  /*10c30*/  FFMA.FTZ R20, R32, R20, R29 ;  /* 0x0000001420147223 */ /* 0x000fe2000001001d */
[----:B------:R-:W-:Y:S01]  /*10c40*/  HADD2.F32 R32, -RZ, R30.H1_H1 ;  /* 0x3000001eff207230 */ /* 0x000fe20000004100 */
[----:B------:R-:W-:Y:S01]  /*10c50*/  F2FP.SATFINITE.E4M3.F32.PACK_AB_MERGE_C R6, R31, R6, RZ ;  /* 0x000000061f06723e */ /* 0x000fe200048070ff */
[----:B------:R-:W-:Y:S02]  /*10c60*/  HADD2.F32 R24, -RZ, R24.H0_H0 ;  /* 0x20000018ff187230 */ /* 0x000fe40000004100 */
[-C--:B------:R-:W-:Y:S01]  /*10c70*/  FMUL.FTZ R15, R36, R4.reuse ;  /* 0x00000004240f7220 */ /* 0x080fe20000410000 */
[----:B------:R-:W-:Y:S02]  /*10c80*/  HADD2.F32 R33, -RZ, R30.H0_H0 ;  /* 0x2000001eff217230 */ /* 0x000fe40000004100 */
[----:B------:R-:W-:Y:S01]  /*10c90*/  FMUL.FTZ R29, R32, R4 ;  /* 0x00000004201d7220 */ /* 0x000fe20000410000 */
[----:B------:R-:W-:-:S02]  /*10ca0*/  HADD2.F32 R21, -RZ, R21.H0_H0 ;  /* 0x20000015ff157230 */ /* 0x000fc40000004100 */
[----:B------:R-:W-:Y:S01]  /*10cb0*/  FFMA.FTZ R15, R32, R24, -R15 ;  /* 0x00000018200f7223 */ /* 0x000fe2000001080f */
[----:B------:R-:W-:Y:S01]  /*10cc0*/  FMUL.FTZ R4, R35, R0 ;  /* 0x0000000023047220 */ /* 0x000fe20000410000 */
[----:B------:R-:W-:Y:S01]  /*10cd0*/  FFMA.FTZ R24, R36, R24, R29 ;  /* 0x0000001824187223 */ /* 0x000fe2000001001d */
[C---:B------:R-:W-:Y:S01]  /*10ce0*/  FMUL.FTZ R0, R33.reuse, R0 ;  /* 0x0000000021007220 */ /* 0x040fe20000410000 */
[----:B------:R-:W-:Y:S01]  /*10cf0*/  F2FP.F16.E4M3.UNPACK_B R29, R11.H1 ;  /* 0x0000000bff1d723e */ /* 0x000fe200030006ff */
[-C--:B------:R-:W-:Y:S01]  /*10d00*/  FFMA.FTZ R11, R33, R21.reuse, -R4 ;  /* 0x00000015210b7223 */ /* 0x080fe20000010804 */
[----:B------:R-:W-:Y:S01]  /*10d10*/  F2FP.F16.E4M3.UNPACK_B R30, R14.H1 ;  /* 0x0000000eff1e723e */ /* 0x000fe200030006ff */
[----:B------:R-:W-:Y:S01]  /*10d20*/  FFMA.FTZ R14, R35, R21, R0 ;  /* 0x00000015230e7223 */ /* 0x000fe20000010000 */
[----:B------:R-:W-:Y:S01]  /*10d30*/  HADD2.F32 R4, -RZ, R7.H1_H1 ;  /* 0x30000007ff047230 */ /* 0x000fe20000004100 */
[----:B------:R-:W-:Y:S01]  /*10d40*/  F2FP.SATFINITE.E4M3.F32.PACK_AB_MERGE_C R15, R24, R15, RZ ;  /* 0x0000000f180f723e */ /* 0x000fe200048070ff */
[----:B------:R-:W-:Y:S01]  /*10d50*/  HADD2.F32 R35, -RZ, R29.H1_H1 ;  /* 0x3000001dff237230 */ /* 0x000fe20000004100 */
[----:B------:R-:W-:Y:S01]  /*10d60*/  F2FP.SATFINITE.E4M3.F32.PACK_AB_MERGE_C R5, R20, R5, R6 ;  /* 0x000000051405723e */ /* 0x000fe20004807006 */
[--C-:B------:R-:W-:Y:S01]  /*10d70*/  HADD2.F32 R33, -RZ, R30.reuse.H1_H1 ;  /* 0x3000001eff217230 */ /* 0x100fe20000004100 */
[----:B------:R-:W-:Y:S01]  /*10d80*/  F2FP.SATFINITE.E4M3.F32.PACK_AB_MERGE_C R6, R14, R11, R15 ;  /* 0x0000000b0e06723e */ /* 0x000fe2000480700f */
[----:B------:R-:W-:-:S02]  /*10d90*/  HADD2.F32 R32, -RZ, R30.H0_H0 ;  /* 0x2000001eff207230 */ /* 0x000fc40000004100 */
[-C--:B------:R-:W-:Y:S01]  /*10da0*/  FMUL.FTZ R30, R35, R4.reuse ;  /* 0x00000004231e7220 */ /* 0x080fe20000410000 */
[----:B------:R-:W-:Y:S02]  /*10db0*/  HADD2.F32 R34, -RZ, R29.H0_H0 ;  /* 0x2000001dff227230 */ /* 0x000fe40000004100 */
[C---:B------:R-:W-:Y:S01]  /*10dc0*/  FMUL.FTZ R4, R33.reuse, R4 ;  /* 0x0000000421047220 */ /* 0x040fe20000410000 */
[--C-:B------:R-:W-:Y:S02]  /*10dd0*/  HADD2.F32 R0, -RZ, R26.reuse.H1_H1 ;  /* 0x3000001aff007230 */ /* 0x100fe40000004100 */
[----:B------:R-:W-:Y:S02]  /*10de0*/  HADD2.F32 R7, -RZ, R7.H0_H0 ;  /* 0x20000007ff077230 */ /* 0x000fe40000004100 */
[----:B------:R-:W-:Y:S02]  /*10df0*/  HADD2.F32 R26, -RZ, R26.H0_H0 ;  /* 0x2000001aff1a7230 */ /* 0x000fe40000004100 */
[-C--:B------:R-:W-:Y:S01]  /*10e00*/  FMUL.FTZ R21, R34, R0.reuse ;  /* 0x0000000022157220 */ /* 0x080fe20000410000 */
[C---:B------:R-:W-:Y:S01]  /*10e10*/  FMUL.FTZ R29, R32.reuse, R0 ;  /* 0x00000000201d7220 */ /* 0x040fe20000410000 */
[-C--:B------:R-:W-:Y:S01]  /*10e20*/  FFMA.FTZ R30, R33, R7.reuse, -R30 ;  /* 0x00000007211e7223 */ /* 0x080fe2000001081e */
[----:B------:R-:W-:Y:S01]  /*10e30*/  FFMA.FTZ R33, R35, R7, R4 ;  /* 0x0000000723217223 */ /* 0x000fe20000010004 */
[-C--:B------:R-:W-:Y:S01]  /*10e40*/  FFMA.FTZ R7, R32, R26.reuse, -R21 ;  /* 0x0000001a20077223 */ /* 0x080fe20000010815 */
[----:B------:R-:W-:Y:S01]  /*10e50*/  FFMA.FTZ R26, R34, R26, R29 ;  /* 0x0000001a221a7223 */ /* 0x000fe2000001001d */
[----:B------:R-:W-:-:S02]  /*10e60*/  F2FP.SATFINITE.E4M3.F32.PACK_AB_MERGE_C R4, R28, R27, RZ ;  /* 0x0000001b1c04723e */ /* 0x000fc400048070ff */
[----:B------:R-:W-:Y:S02]  /*10e70*/  F2FP.SATFINITE.E4M3.F32.PACK_AB_MERGE_C R30, R33, R30, RZ ;  /* 0x0000001e211e723e */ /* 0x000fe400048070ff */
[----:B------:R-:W-:Y:S02]  /*10e80*/  F2FP.SATFINITE.E4M3.F32.PACK_AB_MERGE_C R4, R10, R13, R4 ;  /* 0x0000000d0a04723e */ /* 0x000fe40004807004 */
[----:B------:R-:W-:-:S05]  /*10e90*/  F2FP.SATFINITE.E4M3.F32.PACK_AB_MERGE_C R7, R26, R7, R30 ;  /* 0x000000071a07723e */ /* 0x000fca000480701e */
[----:B------:R1:W-:Y:S02]  /*10ea0*/  STS.128 [R37+0x23400], R4 ;  /* 0x0234000425007388 */ /* 0x0003e40000000c00 */
.L_x_470:
[----:B------:R-:W-:Y:S05]  /*10eb0*/  BSYNC B1 ;  /* 0x0000000000017941 */ /* 0x000fea0003800000 */
.L_x_469:
[----:B------:R-:W-:Y:S05]  /*10ec0*/  @P1 BRA `(.L_x_468) ;  /* 0x0000003c00c41947 */ /* 0x000fea0003800000 */
[----:B-1---5:R-:W1:Y:S01]  /*10ed0*/  LDS.128 R4, [R37+0x27400] ;  /* 0x0274000025047984 */ /* 0x022e620000000c00 */
[----:B------:R-:W-:Y:S02]  /*10ee0*/  F2FP.F16.E4M3.UNPACK_B R24, R3 ;  /* 0x00000003ff18723e */ /* 0x000fe400020006ff */
[----:B------:R-:W-:-:S03]  /*10ef0*/  F2FP.F16.E4M3.UNPACK_B R26, R8 ;  /* 0x00000008ff1a723e */ /* 0x000fc600020006ff */
[----:B------:R-:W-:Y:S02]  /*10f00*/  HADD2.F32 R20, -RZ, R24.H1_H1 ;  /* 0x30000018ff147230 */ /* 0x000fe40000004100 */
[----:B------:R-:W-:Y:S02]  /*10f10*/  HADD2.F32 R28, -RZ, R26.H1_H1 ;  /* 0x3000001aff1c7230 */ /* 0x000fe40000004100 */
[----:B------:R-:W-:Y:S01]  /*10f20*/  HADD2.F32 R24, -RZ, R24.H0_H0 ;  /* 0x20000018ff187230 */ /* 0x000fe20000004100 */
[-C--:B-1----:R-:W-:Y:S02]  /*10f30*/  F2FP.F16.E4M3.UNPACK_B R0, R4.reuse.H1 ;  /* 0x00000004ff00723e */ /* 0x082fe400030006ff */
[----:B------:R-:W-:Y:S02]  /*10f40*/  F2FP.F16.E4M3.UNPACK_B R4, R4 ;  /* 0x00000004ff04723e */ /* 0x000fe400020006ff */
[-C--:B------:R-:W-:Y:S01]  /*10f50*/  F2FP.F16.E4M3.UNPACK_B R11, R5.reuse ;  /* 0x00000005ff0b723e */ /* 0x080fe200020006ff */
[--C-:B------:R-:W-:Y:S01]  /*10f60*/  HADD2.F32 R10, -RZ, R0.reuse.H0_H0 ;  /* 0x20000000ff0a7230 */ /* 0x100fe20000004100 */
[----:B------:R-:W-:Y:S01]  /*10f70*/  F2FP.F16.E4M3.UNPACK_B R5, R5.H1 ;  /* 0x00000005ff05723e */ /* 0x000fe200030006ff */
[----:B------:R-:W-:Y:S01]  /*10f80*/  HADD2.F32 R0, -RZ, R0.H1_H1 ;  /* 0x30000000ff007230 */ /* 0x000fe20000004100 */
[----:B------:R-:W-:-:S02]  /*10f90*/  F2FP.F16.E4M3.UNPACK_B R13, R6 ;  /* 0x00000006ff0d723e */ /* 0x000fc400020006ff */
[----:B------:R-:W-:Y:S02]  /*10fa0*/  F2FP.F16.E4M3.UNPACK_B R6, R6.H1 ;  /* 0x00000006ff06723e */ /* 0x000fe400030006ff */
[-C--:B------:R-:W-:Y:S01]  /*10fb0*/  FMUL.FTZ R21, R20, R0.reuse ;  /* 0x0000000014157220 */ /* 0x080fe20000410000 */
[C---:B------:R-:W-:Y:S01]  /*10fc0*/  FMUL.FTZ R15, R28.reuse, R0 ;  /* 0x000000001c0f7220 */ /* 0x040fe20000410000 */
[----:B------:R-:W-:Y:S01]  /*10fd0*/  HADD2.F32 R0, -RZ, R4.H1_H1 ;  /* 0x30000004ff007230 */ /* 0x000fe20000004100 */
[----:B------:R-:W-:Y:S01]  /*10fe0*/  F2FP.F16.E4M3.UNPACK_B R14, R7 ;  /* 0x00000007ff0e723e */ /* 0x000fe200020006ff */
[-C--:B------:R-:W-:Y:S01]  /*10ff0*/  FFMA.FTZ R27, R28, R10.reuse, R21 ;  /* 0x0000000a1c1b7223 */ /* 0x080fe20000010015 */
[----:B------:R-:W-:Y:S02]  /*11000*/  HADD2.F32 R28, -RZ, R26.H0_H0 ;  /* 0x2000001aff1c7230 */ /* 0x000fe40000004100 */
[----:B------:R-:W-:Y:S01]  /*11010*/  FFMA.FTZ R20, R20, R10, -R15 ;  /* 0x0000000a14147223 */ /* 0x000fe2000001080f */
[----:B------:R-:W-:Y:S01]  /*11020*/  F2FP.F16.E4M3.UNPACK_B R10, R8.H1 ;  /* 0x00000008ff0a723e */ /* 0x000fe200030006ff */
[----:B------:R-:W-:Y:S01]  /*11030*/  HADD2.F32 R4, -RZ, R4.H0_H0 ;  /* 0x20000004ff047230 */ /* 0x000fe20000004100 */
[----:B------:R-:W-:Y:S01]  /*11040*/  F2FP.F16.E4M3.UNPACK_B R26, R3.H1 ;  /* 0x00000003ff1a723e */ /* 0x000fe200030006ff */
[-C--:B------:R-:W-:Y:S01]  /*11050*/  FMUL.FTZ R15, R28, R0.reuse ;  /* 0x000000001c0f7220 */ /* 0x080fe20000410000 */
[----:B------:R-:W-:Y:S01]  /*11060*/  FMUL.FTZ R21, R24, R0 ;  /* 0x0000000018157220 */ /* 0x000fe20000410000 */
[----:B------:R-:W-:Y:S01]  /*11070*/  HADD2.F32 R31, -RZ, R10.H1_H1 ;  /* 0x3000000aff1f7230 */ /* 0x000fe20000004100 */
[----:B------:R-:W-:Y:S01]  /*11080*/  F2FP.F16.E4M3.UNPACK_B R7, R7.H1 ;  /* 0x00000007ff07723e */ /* 0x000fe200030006ff */
[----:B------:R-:W-:-:S02]  /*11090*/  HADD2.F32 R3, -RZ, R5.H1_H1 ;  /* 0x30000005ff037230 */ /* 0x000fc40000004100 */
[-C--:B------:R-:W-:Y:S01]  /*110a0*/  FFMA.FTZ R15, R24, R4.reuse, -R15 ;  /* 0x00000004180f7223 */ /* 0x080fe2000001080f */
[----:B------:R-:W-:Y:S01]  /*110b0*/  FFMA.FTZ R4, R28, R4, R21 ;  /* 0x000000041c047223 */ /* 0x000fe20000010015 */
[----:B------:R-:W-:Y:S01]  /*110c0*/  HADD2.F32 R21, -RZ, R26.H1_H1 ;  /* 0x3000001aff157230 */ /* 0x000fe20000004100 */
[----:B------:R-:W-:Y:S01]  /*110d0*/  F2FP.F16.E4M3.UNPACK_B R28, R9 ;  /* 0x00000009ff1c723e */ /* 0x000fe200020006ff */
[----:B------:R-:W-:Y:S02]  /*110e0*/  HADD2.F32 R5, -RZ, R5.H0_H0 ;  /* 0x20000005ff057230 */ /* 0x000fe40000004100 */
[-C--:B------:R-:W-:Y:S01]  /*110f0*/  FMUL.FTZ R8, R31, R3.reuse ;  /* 0x000000031f087220 */ /* 0x080fe20000410000 */
[----:B------:R-:W-:Y:S02]  /*11100*/  HADD2.F32 R29, -RZ, R10.H0_H0 ;  /* 0x2000000aff1d7230 */ /* 0x000fe40000004100 */
[----:B------:R-:W-:Y:S01]  /*11110*/  FMUL.FTZ R24, R21, R3 ;  /* 0x0000000315187220 */ /* 0x000fe20000410000 */
[----:B------:R-:W-:-:S02]  /*11120*/  HADD2.F32 R0, -RZ, R11.H1_H1 ;  /* 0x3000000bff007230 */ /* 0x000fc40000004100 */
[-C--:B------:R-:W-:Y:S01]  /*11130*/  FFMA.FTZ R10, R21, R5.reuse, -R8 ;  /* 0x00000005150a7223 */ /* 0x080fe20000010808 */
[----:B------:R-:W-:Y:S02]  /*11140*/  HADD2.F32 R3, -RZ, R26.H0_H0 ;  /* 0x2000001aff037230 */ /* 0x000fe40000004100 */
[----:B------:R-:W-:Y:S01]  /*11150*/  FFMA.FTZ R21, R31, R5, R24 ;  /* 0x000000051f157223 */ /* 0x000fe20000010018 */
[----:B------:R-:W-:Y:S02]  /*11160*/  HADD2.F32 R11, -RZ, R11.H0_H0 ;  /* 0x2000000bff0b7230 */ /* 0x000fe40000004100 */
[----:B------:R-:W-:Y:S01]  /*11170*/  FMUL.FTZ R8, R29, R0 ;  /* 0x000000001d087220 */ /* 0x000fe20000410000 */
[----:B------:R-:W-:Y:S01]  /*11180*/  F2FP.F16.E4M3.UNPACK_B R24, R12 ;  /* 0x0000000cff18723e */ /* 0x000fe200020006ff */
[C---:B------:R-:W-:Y:S01]  /*11190*/  FMUL.FTZ R0, R3.reuse, R0 ;  /* 0x0000000003007220 */ /* 0x040fe20000410000 */
[----:B------:R-:W-:Y:S02]  /*111a0*/  HADD2.F32 R30, -RZ, R28.H1_H1 ;  /* 0x3000001cff1e7230 */ /* 0x000fe40000004100 */
[----:B------:R-:W-:Y:S01]  /*111b0*/  FFMA.FTZ R5, R3, R11, -R8 ;  /* 0x0000000b03057223 */ /* 0x000fe20000010808 */
[----:B------:R-:W-:-:S02]  /*111c0*/  HADD2.F32 R3, -RZ, R6.H1_H1 ;  /* 0x30000006ff037230 */ /* 0x000fc40000004100 */
[----:B------:R-:W-:Y:S01]  /*111d0*/  FFMA.FTZ R8, R29, R11, R0 ;  /* 0x0000000b1d087223 */ /* 0x000fe20000010000 */
[----:B------:R-:W-:Y:S01]  /*111e0*/  HADD2.F32 R26, -RZ, R24.H1_H1 ;  /* 0x30000018ff1a7230 */ /* 0x000fe20000004100 */
[----:B------:R-:W-:Y:S01]  /*111f0*/  F2FP.F16.E4M3.UNPACK_B R9, R9.H1 ;  /* 0x00000009ff09723e */ /* 0x000fe200030006ff */
[----:B------:R-:W-:Y:S02]  /*11200*/  HADD2.F32 R6, -RZ, R6.H0_H0 ;  /* 0x20000006ff067230 */ /* 0x000fe40000004100 */
[-C--:B------:R-:W-:Y:S01]  /*11210*/  FMUL.FTZ R11, R30, R3.reuse ;  /* 0x000000031e0b7220 */ /* 0x080fe20000410000 */
[----:B------:R-:W-:Y:S02]  /*11220*/  HADD2.F32 R31, -RZ, R28.H0_H0 ;  /* 0x2000001cff1f7230 */ /* 0x000fe40000004100 */
[C---:B------:R-:W-:Y:S01]  /*11230*/  FMUL.FTZ R3, R26.reuse, R3 ;  /* 0x000000031a037220 */ /* 0x040fe20000410000 */
[--C-:B------:R-:W-:Y:S02]  /*11240*/  HADD2.F32 R0, -RZ, R13.reuse.H1_H1 ;  /* 0x3000000dff007230 */ /* 0x100fe40000004100 */
[----:B------:R-:W-:Y:S01]  /*11250*/  FFMA.FTZ R11, R26, R6, -R11 ;  /* 0x000000061a0b7223 */ /* 0x000fe2000001080b */
[----:B------:R-:W-:Y:S01]  /*11260*/  HADD2.F32 R29, -RZ, R24.H0_H0 ;  /* 0x20000018ff1d7230 */ /* 0x000fe20000004100 */
[----:B------:R-:W-:Y:S01]  /*11270*/  F2FP.F16.E4M3.UNPACK_B R26, R12.H1 ;  /* 0x0000000cff1a723e */ /* 0x000fe200030006ff */
[----:B------:R-:W-:-:S02]  /*11280*/  HADD2.F32 R13, -RZ, R13.H0_H0 ;  /* 0x2000000dff0d7230 */ /* 0x000fc40000004100 */
[----:B------:R-:W-:Y:S01]  /*11290*/  FMUL.FTZ R12, R31, R0 ;  /* 0x000000001f0c7220 */ /* 0x000fe20000410000 */
[----:B------:R-:W-:Y:S01]  /*112a0*/  FFMA.FTZ R24, R30, R6, R3 ;  /* 0x000000061e187223 */ /* 0x000fe20000010003 */
[C---:B------:R-:W-:Y:S01]  /*112b0*/  FMUL.FTZ R0, R29.reuse, R0 ;  /* 0x000000001d007220 */ /* 0x040fe20000410000 */
[----:B------:R-:W-:Y:S02]  /*112c0*/  HADD2.F32 R3, -RZ, R7.H1_H1 ;  /* 0x30000007ff037230 */ /* 0x000fe40000004100 */
[-C--:B------:R-:W-:Y:S01]  /*112d0*/  FFMA.FTZ R6, R29, R13.reuse, -R12 ;  /* 0x0000000d1d067223 */ /* 0x080fe2000001080c */
[----:B------:R-:W-:Y:S02]  /*112e0*/  HADD2.F32 R29, -RZ, R26.H1_H1 ;  /* 0x3000001aff1d7230 */ /* 0x000fe40000004100 */
[----:B------:R-:W-:Y:S01]  /*112f0*/  FFMA.FTZ R13, R31, R13, R0 ;  /* 0x0000000d1f0d7223 */ /* 0x000fe20000010000 */
[--C-:B------:R-:W-:Y:S01]  /*11300*/  HADD2.F32 R31, -RZ, R9.reuse.H1_H1 ;  /* 0x30000009ff1f7230 */ /* 0x100fe20000004100 */
[----:B------:R-:W-:Y:S01]  /*11310*/  F2FP.SATFINITE.E4M3.F32.PACK_AB_MERGE_C R20, R27, R20, RZ ;  /* 0x000000141b14723e */ /* 0x000fe200048070ff */
[----:B------:R-:W-:Y:S01]  /*11320*/  HADD2.F32 R30, -RZ, R9.H0_H0 ;  /* 0x20000009ff1e7230 */ /* 0x000fe20000004100 */
[----:B------:R-:W-:Y:S01]  /*11330*/  F2FP.SATFINITE.E4M3.F32.PACK_AB_MERGE_C R10, R21, R10, RZ ;  /* 0x0000000a150a723e */ /* 0x000fe200048070ff */
[----:B------:R-:W-:-:S02]  /*11340*/  HADD2.F32 R0, -RZ, R14.H1_H1 ;  /* 0x3000000eff007230 */ /* 0x000fc40000004100 */
[----:B------:R-:W-:Y:S01]  /*11350*/  FMUL.FTZ R12, R31, R3 ;  /* 0x000000031f0c7220 */ /* 0x000fe20000410000 */
[----:B------:R-:W-:Y:S01]  /*11360*/  HADD2.F32 R7, -RZ, R7.H0_H0 ;  /* 0x20000007ff077230 */ /* 0x000fe20000004100 */
[----:B------:R-:W-:Y:S01]  /*11370*/  F2FP.SATFINITE.E4M3.F32.PACK_AB_MERGE_C R11, R24, R11, RZ ;  /* 0x0000000b180b723e */ /* 0x000fe200048070ff */
[----:B------:R-:W-:Y:S02]  /*11380*/  HADD2.F32 R28, -RZ, R26.H0_H0 ;  /* 0x2000001aff1c7230 */ /* 0x000fe40000004100 */
[C---:B------:R-:W-:Y:S01]  /*11390*/  FMUL.FTZ R26, R29.reuse, R3 ;  /* 0x000000031d1a7220 */ /* 0x040fe20000410000 */
[----:B------:R-:W-:Y:S02]  /*113a0*/  HADD2.F32 R14, -RZ, R14.H0_H0 ;  /* 0x2000000eff0e7230 */ /* 0x000fe40000004100 */
[-C--:B------:R-:W-:Y:S01]  /*113b0*/  FMUL.FTZ R3, R30, R0.reuse ;  /* 0x000000001e037220 */ /* 0x080fe20000410000 */
[-C--:B------:R-:W-:Y:S01]  /*113c0*/  FFMA.FTZ R12, R29, R7.reuse, -R12 ;  /* 0x000000071d0c7223 */ /* 0x080fe2000001080c */
[C---:B------:R-:W-:Y:S01]  /*113d0*/  FMUL.FTZ R9, R28.reuse, R0 ;  /* 0x000000001c097220 */ /* 0x040fe20000410000 */
[----:B------:R-:W-:Y:S01]  /*113e0*/  FFMA.FTZ R7, R31, R7, R26 ;  /* 0x000000071f077223 */ /* 0x000fe2000001001a */
[-C--:B------:R-:W-:Y:S01]  /*113f0*/  FFMA.FTZ R3, R28, R14.reuse, -R3 ;  /* 0x0000000e1c037223 */ /* 0x080fe20000010803 */
[----:B------:R-:W-:Y:S01]  /*11400*/  F2FP.SATFINITE.E4M3.F32.PACK_AB_MERGE_C R4, R4, R15, R20 ;  /* 0x0000000f0404723e */ /* 0x000fe20004807014 */
[----:B------:R-:W-:Y:S01]  /*11410*/  FFMA.FTZ R14, R30, R14, R9 ;  /* 0x0000000e1e0e7223 */ /* 0x000fe20000010009 */
[----:B------:R-:W-:-:S02]  /*11420*/  F2FP.SATFINITE.E4M3.F32.PACK_AB_MERGE_C R5, R8, R5, R10 ;  /* 0x000000050805723e */ /* 0x000fc4000480700a */
[----:B------:R-:W-:Y:S02]  /*11430*/  F2FP.SATFINITE.E4M3.F32.PACK_AB_MERGE_C R7, R7, R12, RZ ;  /* 0x0000000c0707723e */ /* 0x000fe400048070ff */
[----:B------:R-:W-:Y:S02]  /*11440*/  F2FP.SATFINITE.E4M3.F32.PACK_AB_MERGE_C R6, R13, R6, R11 ;  /* 0x000000060d06723e */ /* 0x000fe4000480700b */
[----:B------:R-:W-:-:S05]  /*11450*/  F2FP.SATFINITE.E4M3.F32.PACK_AB_MERGE_C R7, R14, R3, R7 ;  /* 0x000000030e07723e */ /* 0x000fca0004807007 */
[----:B------:R1:W-:Y:S01]  /*11460*/  STS.128 [R37+0x27400], R4 ;  /* 0x0274000425007388 */ /* 0x0003e20000000c00 */
[----:B------:R-:W-:Y:S05]  /*11470*/  BRA `(.L_x_468) ;  /* 0x0000003800587947 */ /* 0x000fea0003800000 */
.L_x_450:
[----:B------:R-:W-:-:S03]  /*11480*/  UMOV UR4, 0xffffffff ;  /* 0xffffffff00047882 */ /* 0x000fc60000000000 */
[----:B------:R-:W-:Y:S05]  /*11490*/  BRA.DIV UR4, `(.L_x_471) ;  /* 0x00000192048c7947 */ /* 0x000fea000b800000 */
[----:B------:R0:W2:Y:S04]  /*114a0*/  SHFL.IDX PT, R27, R26, RZ, 0x181f ;  /* 0x00181fff1a1b7589 */ /* 0x0000a800000e0000 */
[----:B-1----:R0:W1:Y:S04]  /*114b0*/  SHFL.IDX PT, R14, R30, RZ, 0x181f ;  /* 0x00181fff1e0e7589 */ /* 0x00206800000e0000 */
[----:B------:R0:W3:Y:S04]  /*114c0*/  SHFL.IDX PT, R3, R24, RZ, 0x181f ;  /* 0x00181fff18037589 */ /* 0x0000e800000e0000 */
[----:B------:R0:W4:Y:S02]  /*114d0*/  SHFL.IDX PT, R21, R28, RZ, 0x181f ;  /* 0x00181fff1c157589 */ /* 0x00012400000e0000 */
.L_x_690:
[----:B------:R-:W-:Y:S01]  /*114e0*/  ULDC UR4, c[0x0][0x448] ;  /* 0x0001120000047ab9 */ /* 0x000fe20000000800 */
[----:B------:R-:W-:Y:S01]  /*114f0*/  BSSY B1, `(.L_x_472) ;  /* 0x0000012000017945 */ /* 0x000fe20003800000 */
[----:B0-----:R-:W-:Y:S01]  /*11500*/  IMAD R26, R119, UR4, RZ ;  /* 0x00000004771a7c24 */ /* 0x001fe2000f8e02ff */
[----:B------:R-:W-:Y:S02]  /*11510*/  CS2R R8, SRZ ;  /* 0x0000000000087805 */ /* 0x000fe4000001ff00 */
[----:B------:R-:W-:Y:S02]  /*11520*/  CS2R R6, SRZ ;  /* 0x0000000000067805 */ /* 0x000fe4000001ff00 */
[----:B------:R-:W-:Y:S02]  /*11530*/  CS2R R4, SRZ ;  /* 0x0000000000047805 */ /* 0x000fe4000001ff00 */
[----:B------:R-:W-:Y:S02]  /*11540*/  CS2R R10, SRZ ;  /* 0x00000000000a7805 */ /* 0x000fe4000001ff00 */
[----:B------:R-:W-:-:S13]  /*11550*/  ISETP.GE.AND P0, PT, R0, R26, PT ;  /* 0x0000001a0000720c */ /* 0x000fda0003f06270 */
[----:B------:R-:W-:Y:S05]  /*11560*/  @P0 BRA `(.L_x_473) ;  /* 0x0000000000280947 */ /* 0x000fea0003800000 */
[----:B------:R-:W-:Y:S01]  /*11570*/  ULDC UR4, c[0x0][0x3f4] ;  /* 0x0000fd0000047ab9 */ /* 0x000fe20000000800 */
[C---:B--2---:R-:W-:Y:S02]  /*11580*/  IADD3 R12, P0, R16.reuse, R27, RZ ;  /* 0x0000001b100c7210 */ /* 0x044fe40007f1e0ff */
[----:B------:R-:W-:Y:S02]  /*11590*/  CS2R R8, SRZ ;  /* 0x0000000000087805 */ /* 0x000fe4000001ff00 */
[C---:B------:R-:W-:Y:S02]  /*115a0*/  ISETP.GE.AND P2, PT, R16.reuse, UR4, PT ;  /* 0x0000000410007c0c */ /* 0x040fe4000bf46270 */
[----:B-1----:R-:W-:Y:S01]  /*115b0*/  IADD3 R14, P1, R16, R14, RZ ;  /* 0x0000000e100e7210 */ /* 0x002fe20007f3e0ff */
[----:B---3--:R-:W-:-:S04]  /*115c0*/  IMAD.X R13, R3, 0x1, R17, P0 ;  /* 0x00000001030d7824 */ /* 0x008fc800000e0611 */
[----:B----4-:R-:W-:-:S06]  /*115d0*/  IMAD.X R15, R21, 0x1, R17, P1 ;  /* 0x00000001150f7824 */ /* 0x010fcc00008e0611 */
[----:B------:R-:W-:Y:S05]  /*115e0*/  @P2 BRA `(.L_x_473) ;  /* 0x0000000000082947 */ /* 0x000fea0003800000 */
[----:B------:R0:W5:Y:S04]  /*115f0*/  LD.E.128 R4, desc[UR42][R12.64] ;  /* 0x0000002a0c047980 */ /* 0x000168000c101d00 */
[----:B------:R0:W5:Y:S02]  /*11600*/  LD.E.128 R8, desc[UR42][R14.64] ;  /* 0x0000002a0e087980 */ /* 0x000164000c101d00 */
.L_x_473:
[----:B------:R-:W-:Y:S05]  /*11610*/  BSYNC B1 ;  /* 0x0000000000017941 */ /* 0x000fea0003800000 */
.L_x_472:
[----:B------:R-:W-:Y:S01]  /*11620*/  ULEA.HI UR4, UR39, UR39, URZ, 0x1 ;  /* 0x0000002727047291 */ /* 0x000fe2000f8f083f */
[----:B-----5:R-:W-:Y:S01]  /*11630*/  SHF.R.U32.HI R0, RZ, 0x8, R4 ;  /* 0x00000008ff007819 */ /* 0x020fe20000011604 */
[----:B--2---:R-:W2:Y:S01]  /*11640*/  LDC R27, c[0x0][0x3f4] ;  /* 0x0000fd00ff1b7b82 */ /* 0x004ea20000000800 */
[----:B0-----:R-:W-:Y:S01]  /*11650*/  SHF.R.U32.HI R15, RZ, 0x8, R5 ;  /* 0x00000008ff0f7819 */ /* 0x001fe20000011605 */
[----:B------:R-:W-:Y:S01]  /*11660*/  ULOP3.LUT UR4, UR4, 0xfffffffe, URZ, 0xc0, !UPT ;  /* 0xfffffffe04047892 */ /* 0x000fe2000f8ec03f */
[----:B---3--:R-:W-:Y:S01]  /*11670*/  LOP3.LUT R3, R4, 0xff, RZ, 0xc0, !PT ;  /* 0x000000ff04037812 */ /* 0x008fe200078ec0ff */
[----:B------:R-:W-:Y:S01]  /*11680*/  IMAD R26, R29, -0x80, R26 ;  /* 0xffffff801d1a7824 */ /* 0x000fe200078e021a */
[----:B------:R-:W-:Y:S01]  /*11690*/  LOP3.LUT R0, R0, 0xff, RZ, 0xc0, !PT ;  /* 0x000000ff00007812 */ /* 0x000fe200078ec0ff */
[----:B------:R-:W-:Y:S01]  /*116a0*/  UIADD3 UR4, UR39, -UR4, URZ ;  /* 0x8000000427047290 */ /* 0x000fe2000fffe03f */
[----:B------:R-:W-:Y:S01]  /*116b0*/  LOP3.LUT R12, R5, 0xff, RZ, 0xc0, !PT ;  /* 0x000000ff050c7812 */ /* 0x000fe200078ec0ff */
[----:B------:R-:W-:Y:S01]  /*116c0*/  VIADD R34, R23, 0x20 ;  /* 0x0000002017227836 */ /* 0x000fe20000000000 */
[----:B------:R-:W-:Y:S01]  /*116d0*/  LOP3.LUT R15, R15, 0xff, RZ, 0xc0, !PT ;  /* 0x000000ff0f0f7812 */ /* 0x000fe200078ec0ff */
[----:B------:R-:W-:Y:S01]  /*116e0*/  VIADD R28, R23, 0x60 ;  /* 0x00000060171c7836 */ /* 0x000fe20000000000 */
[----:B------:R-:W-:Y:S01]  /*116f0*/  PRMT R13, R0, 0x7604, R3 ;  /* 0x00007604000d7816 */ /* 0x000fe20000000003 */
[----:B------:R-:W-:Y:S01]  /*11700*/  IMAD.U32 R39, RZ, RZ, UR4 ;  /* 0x00000004ff277e24 */ /* 0x000fe2000f8e00ff */
[----:B------:R-:W-:Y:S01]  /*11710*/  SHF.R.U32.HI R0, RZ, 0x8, R6 ;  /* 0x00000008ff007819 */ /* 0x000fe20000011606 */
[----:B------:R-:W-:Y:S01]  /*11720*/  BSSY B1, `(.L_x_474) ;  /* 0x000003b000017945 */ /* 0x000fe20003800000 */
[----:B------:R-:W-:-:S02]  /*11730*/  PRMT R12, R15, 0x7604, R12 ;  /* 0x000076040f0c7816 */ /* 0x000fc4000000000c */
[----:B------:R-:W-:Y:S02]  /*11740*/  SHF.L.U32 R39, R39, 0x1f, RZ ;  /* 0x0000001f27277819 */ /* 0x000fe400000006ff */
[----:B-1----:R-:W-:Y:S02]  /*11750*/  LOP3.LUT R14, R6, 0xff, RZ, 0xc0, !PT ;  /* 0x000000ff060e7812 */ /* 0x002fe400078ec0ff */
[----:B------:R-:W0:Y:S01]  /*11760*/  SYNCS.PHASECHK.TRANS64.TRYWAIT P4, [R22+URZ+0x38800], R39 ;  /* 0x03880027160075a7 */ /* 0x000e22000808017f */
[----:B------:R-:W-:Y:S02]  /*11770*/  SHF.R.U32.HI R3, RZ, 0x8, R8 ;  /* 0x00000008ff037819 */ /* 0x000fe40000011608 */
[----:B------:R-:W-:Y:S02]  /*11780*/  LOP3.LUT R15, R0, 0xff, RZ, 0xc0, !PT ;  /* 0x000000ff000f7812 */ /* 0x000fe400078ec0ff */
[----:B----4-:R-:W-:Y:S02]  /*11790*/  SHF.R.U32.HI R21, RZ, 0x8, R7 ;  /* 0x00000008ff157819 */ /* 0x010fe40000011607 */
[----:B------:R-:W-:-:S02]  /*117a0*/  LOP3.LUT R24, R8, 0xff, RZ, 0xc0, !PT ;  /* 0x000000ff08187812 */ /* 0x000fc400078ec0ff */
[----:B------:R-:W-:Y:S02]  /*117b0*/  LOP3.LUT R3, R3, 0xff, RZ, 0xc0, !PT ;  /* 0x000000ff03037812 */ /* 0x000fe400078ec0ff */
[----:B------:R-:W-:Y:S02]  /*117c0*/  PRMT R15, R15, 0x7604, R14 ;  /* 0x000076040f0f7816 */ /* 0x000fe4000000000e */
[----:B------:R-:W-:Y:S02]  /*117d0*/  SHF.R.U32.HI R14, RZ, 0x8, R9 ;  /* 0x00000008ff0e7819 */ /* 0x000fe40000011609 */
[----:B------:R-:W-:Y:S02]  /*117e0*/  LOP3.LUT R20, R7, 0xff, RZ, 0xc0, !PT ;  /* 0x000000ff07147812 */ /* 0x000fe400078ec0ff */
[----:B------:R-:W-:Y:S02]  /*117f0*/  LOP3.LUT R21, R21, 0xff, RZ, 0xc0, !PT ;  /* 0x000000ff15157812 */ /* 0x000fe400078ec0ff */
[----:B------:R-:W-:-:S02]  /*11800*/  SHF.R.U32.HI R0, RZ, 0x8, R10 ;  /* 0x00000008ff007819 */ /* 0x000fc4000001160a */
[----:B------:R-:W-:Y:S02]  /*11810*/  PRMT R29, R3, 0x7604, R24 ;  /* 0x00007604031d7816 */ /* 0x000fe40000000018 */
[----:B------:R-:W-:Y:S02]  /*11820*/  LOP3.LUT R3, R9, 0xff, RZ, 0xc0, !PT ;  /* 0x000000ff09037812 */ /* 0x000fe400078ec0ff */
[----:B------:R-:W-:Y:S02]  /*11830*/  LOP3.LUT R14, R14, 0xff, RZ, 0xc0, !PT ;  /* 0x000000ff0e0e7812 */ /* 0x000fe400078ec0ff */
[----:B------:R-:W-:Y:S02]  /*11840*/  PRMT R20, R21, 0x7604, R20 ;  /* 0x0000760415147816 */ /* 0x000fe40000000014 */
[----:B------:R-:W-:Y:S02]  /*11850*/  LOP3.LUT R21, R10, 0xff, RZ, 0xc0, !PT ;  /* 0x000000ff0a157812 */ /* 0x000fe400078ec0ff */
[----:B------:R-:W-:-:S02]  /*11860*/  LOP3.LUT R0, R0, 0xff, RZ, 0xc0, !PT ;  /* 0x000000ff00007812 */ /* 0x000fc400078ec0ff */
[----:B------:R-:W-:Y:S02]  /*11870*/  PRMT R14, R14, 0x7604, R3 ;  /* 0x000076040e0e7816 */ /* 0x000fe40000000003 */
[----:B------:R-:W-:Y:S02]  /*11880*/  SHF.R.U32.HI R3, RZ, 0x8, R11 ;  /* 0x00000008ff037819 */ /* 0x000fe4000001160b */
[----:B------:R-:W-:Y:S02]  /*11890*/  PRMT R35, R0, 0x7604, R21 ;  /* 0x0000760400237816 */ /* 0x000fe40000000015 */
[----:B------:R-:W-:Y:S02]  /*118a0*/  SHF.R.U32.HI R21, RZ, 0x10, R7 ;  /* 0x00000010ff157819 */ /* 0x000fe40000011607 */
[----:B------:R-:W-:Y:S02]  /*118b0*/  SHF.R.U32.HI R31, RZ, 0x10, R9 ;  /* 0x00000010ff1f7819 */ /* 0x000fe40000011609 */
[----:B------:R-:W-:Y:S01]  /*118c0*/  SHF.R.U32.HI R37, RZ, 0x10, R11 ;  /* 0x00000010ff257819 */ /* 0x000fe2000001160b */
[----:B------:R-:W-:Y:S01]  /*118d0*/  IMAD.U32 R21, R21, 0x10000, RZ ;  /* 0x0001000015157824 */ /* 0x000fe200078e00ff */
[----:B------:R-:W-:Y:S01]  /*118e0*/  LOP3.LUT R0, R11, 0xff, RZ, 0xc0, !PT ;  /* 0x000000ff0b007812 */ /* 0x000fe200078ec0ff */
[----:B------:R-:W-:Y:S01]  /*118f0*/  IMAD.U32 R31, R31, 0x10000, RZ ;  /* 0x000100001f1f7824 */ /* 0x000fe200078e00ff */
[----:B------:R-:W-:Y:S01]  /*11900*/  LOP3.LUT R3, R3, 0xff, RZ, 0xc0, !PT ;  /* 0x000000ff03037812 */ /* 0x000fe200078ec0ff */
[----:B------:R-:W-:Y:S01]  /*11910*/  IMAD.U32 R37, R37, 0x10000, RZ ;  /* 0x0001000025257824 */ /* 0x000fe200078e00ff */
[----:B------:R-:W-:-:S02]  /*11920*/  SHF.R.U32.HI R24, RZ, 0x10, R5 ;  /* 0x00000010ff187819 */ /* 0x000fc40000011605 */
[----:B------:R-:W-:Y:S02]  /*11930*/  PRMT R0, R3, 0x7604, R0 ;  /* 0x0000760403007816 */ /* 0x000fe40000000000 */
[----:B------:R-:W-:Y:S02]  /*11940*/  SHF.L.U32 R3, R24, 0x10, RZ ;  /* 0x0000001018037819 */ /* 0x000fe400000006ff */
[----:B------:R-:W-:Y:S02]  /*11950*/  LOP3.LUT R13, R13, 0xff0000, R4, 0xf8, !PT ;  /* 0x00ff00000d0d7812 */ /* 0x000fe400078ef804 */
[----:B------:R-:W-:Y:S02]  /*11960*/  LOP3.LUT R21, R20, 0xff0000, R21, 0xf8, !PT ;  /* 0x00ff000014157812 */ /* 0x000fe400078ef815 */
[----:B--2---:R-:W-:Y:S02]  /*11970*/  ISETP.GE.AND P0, PT, R16, R27, PT ;  /* 0x0000001b1000720c */ /* 0x004fe40003f06270 */
[----:B------:R-:W-:-:S02]  /*11980*/  VIMNMX R26, R26, 0x80, PT ;  /* 0x000000801a1a7848 */ /* 0x000fc40003fe0100 */
[----:B------:R-:W-:Y:S02]  /*11990*/  IADD3 R30, R23, 0x40, RZ ;  /* 0x00000040171e7810 */ /* 0x000fe40007ffe0ff */
[----:B------:R-:W-:Y:S02]  /*119a0*/  LOP3.LUT R15, R15, 0xff0000, R6, 0xf8, !PT ;  /* 0x00ff00000f0f7812 */ /* 0x000fe400078ef806 */
[----:B------:R-:W-:Y:S02]  /*119b0*/  LOP3.LUT R3, R12, 0xff0000, R3, 0xf8, !PT ;  /* 0x00ff00000c037812 */ /* 0x000fe400078ef803 */
[----:B------:R-:W-:Y:S02]  /*119c0*/  LOP3.LUT R31, R14, 0xff0000, R31, 0xf8, !PT ;  /* 0x00ff00000e1f7812 */ /* 0x000fe400078ef81f */
[----:B------:R-:W-:Y:S02]  /*119d0*/  LOP3.LUT R37, R0, 0xff0000, R37, 0xf8, !PT ;  /* 0x00ff000000257812 */ /* 0x000fe400078ef825 */
[----:B------:R-:W-:-:S02]  /*119e0*/  LOP3.LUT R29, R29, 0xff0000, R8, 0xf8, !PT ;  /* 0x00ff00001d1d7812 */ /* 0x000fc400078ef808 */
[----:B------:R-:W-:Y:S02]  /*119f0*/  LOP3.LUT R35, R35, 0xff0000, R10, 0xf8, !PT ;  /* 0x00ff000023237812 */ /* 0x000fe400078ef80a */
[----:B------:R-:W-:Y:S02]  /*11a00*/  LOP3.LUT R0, R13, 0xff000000, R4, 0xf8, !PT ;  /* 0xff0000000d007812 */ /* 0x000fe400078ef804 */
[-C--:B------:R-:W-:Y:S02]  /*11a10*/  ISETP.GE.OR P3, PT, R23, R26.reuse, P0 ;  /* 0x0000001a1700720c */ /* 0x080fe40000766670 */
[-C--:B------:R-:W-:Y:S02]  /*11a20*/  ISETP.GE.OR P2, PT, R34, R26.reuse, P0 ;  /* 0x0000001a2200720c */ /* 0x080fe40000746670 */
[----:B------:R-:W-:Y:S02]  /*11a30*/  ISETP.GE.OR P1, PT, R30, R26, P0 ;  /* 0x0000001a1e00720c */ /* 0x000fe40000726670 */
[----:B------:R-:W-:-:S02]  /*11a40*/  LOP3.LUT R12, R15, 0xff000000, R6, 0xf8, !PT ;  /* 0xff0000000f0c7812 */ /* 0x000fc400078ef806 */
[----:B------:R-:W-:Y:S02]  /*11a50*/  LOP3.LUT R13, R21, 0xff000000, R7, 0xf8, !PT ;  /* 0xff000000150d7812 */ /* 0x000fe400078ef807 */
[----:B------:R-:W-:Y:S02]  /*11a60*/  LOP3.LUT R3, R3, 0xff000000, R5, 0xf8, !PT ;  /* 0xff00000003037812 */ /* 0x000fe400078ef805 */
[----:B------:R-:W-:Y:S02]  /*11a70*/  ISETP.GE.OR P0, PT, R28, R26, P0 ;  /* 0x0000001a1c00720c */ /* 0x000fe40000706670 */
[----:B------:R-:W-:Y:S02]  /*11a80*/  LOP3.LUT R14, R29, 0xff000000, R8, 0xf8, !PT ;  /* 0xff0000001d0e7812 */ /* 0x000fe400078ef808 */
[----:B------:R-:W-:Y:S02]  /*11a90*/  LOP3.LUT R15, R31, 0xff000000, R9, 0xf8, !PT ;  /* 0xff0000001f0f7812 */ /* 0x000fe400078ef809 */
[----:B------:R-:W-:-:S02]  /*11aa0*/  LOP3.LUT R20, R35, 0xff000000, R10, 0xf8, !PT ;  /* 0xff00000023147812 */ /* 0x000fc400078ef80a */
[----:B------:R-:W-:Y:S01]  /*11ab0*/  LOP3.LUT R21, R37, 0xff000000, R11, 0xf8, !PT ;  /* 0xff00000025157812 */ /* 0x000fe200078ef80b */
[----:B0-----:R-:W-:Y:S06]  /*11ac0*/  @!P4 BRA `(.L_x_475) ;  /* 0x0000018c0070c947 */ /* 0x001fec0003800000 */
.L_x_691:
[----:B------:R-:W-:Y:S05]  /*11ad0*/  BSYNC B1 ;  /* 0x0000000000017941 */ /* 0x000fea0003800000 */
.L_x_474:
[----:B------:R-:W-:Y:S04]  /*11ae0*/  BSSY B1, `(.L_x_476) ;  /* 0x00000ca000017945 */ /* 0x000fe80003800000 */
[----:B------:R-:W-:Y:S05]  /*11af0*/  @P3 BRA `(.L_x_477) ;  /* 0x0000000c00203947 */ /* 0x000fea0003800000 */
[----:B------:R-:W2:Y:S04]  /*11b00*/  LDL R6, [R1+0x60] ;  /* 0x0000600001067983 */ /* 0x000ea80000100800 */
[----:B------:R-:W3:Y:S01]  /*11b10*/  LDL R60, [R1+0x64] ;  /* 0x00006400013c7983 */ /* 0x000ee20000100800 */
[----:B------:R-:W-:Y:S01]  /*11b20*/  LEA.HI R4, R32, R33, RZ, 0x3 ;  /* 0x0000002120047211 */ /* 0x000fe200078f18ff */
[C---:B------:R-:W-:Y:S01]  /*11b30*/  IMAD.SHL.U32 R8, R23.reuse, 0x80, RZ ;  /* 0x0000008017087824 */ /* 0x040fe200078e00ff */
[----:B------:R-:W-:Y:S02]  /*11b40*/  SHF.L.U32 R9, R23, 0x7, RZ ;  /* 0x0000000717097819 */ /* 0x000fe400000006ff */
[----:B------:R-:W-:Y:S02]  /*11b50*/  LOP3.LUT R4, R4, 0xfffffff8, RZ, 0xc0, !PT ;  /* 0xfffffff804047812 */ /* 0x000fe400078ec0ff */
[----:B------:R-:W-:-:S02]  /*11b60*/  LOP3.LUT R9, R9, 0x380, RZ, 0xc0, !PT ;  /* 0x0000038009097812 */ /* 0x000fc400078ec0ff */
[----:B------:R-:W-:Y:S01]  /*11b70*/  LOP3.LUT R8, R8, 0x380, RZ, 0xc0, !PT ;  /* 0x0000038008087812 */ /* 0x000fe200078ec0ff */
[----:B------:R-:W-:Y:S01]  /*11b80*/  IMAD.IADD R4, R33, 0x1, -R4 ;  /* 0x0000000121047824 */ /* 0x000fe200078e0a04 */
[----:B------:R-:W-:Y:S02]  /*11b90*/  F2FP.F16.E4M3.UNPACK_B R46, R14.H1 ;  /* 0x0000000eff2e723e */ /* 0x000fe400030006ff */
[----:B------:R-:W-:Y:S02]  /*11ba0*/  SHF.R.U32.HI R8, RZ, 0x3, R8 ;  /* 0x00000003ff087819 */ /* 0x000fe40000011608 */
[----:B------:R-:W-:Y:S01]  /*11bb0*/  LEA.HI R4, R27, R4, RZ, 0x1c ;  /* 0x000000041b047211 */ /* 0x000fe200078fe0ff */
[--C-:B------:R-:W-:Y:S01]  /*11bc0*/  HADD2.F32 R44, -RZ, R46.reuse.H0_H0 ;  /* 0x2000002eff2c7230 */ /* 0x100fe20000004100 */
[----:B------:R-:W-:Y:S01]  /*11bd0*/  F2FP.F16.E4M3.UNPACK_B R37, R0.H1 ;  /* 0x00000000ff25723e */ /* 0x000fe200030006ff */
[----:B------:R-:W-:Y:S01]  /*11be0*/  HADD2.F32 R49, -RZ, R46.H1_H1 ;  /* 0x3000002eff317230 */ /* 0x000fe20000004100 */
[----:B------:R-:W-:Y:S01]  /*11bf0*/  SHF.R.S32.HI R7, RZ, 0x1f, R4 ;  /* 0x0000001fff077819 */ /* 0x000fe20000011404 */
[----:B------:R-:W-:-:S02]  /*11c00*/  IMAD.SHL.U32 R5, R4, 0x10, RZ ;  /* 0x0000001004057824 */ /* 0x000fc400078e00ff */
[--C-:B------:R-:W-:Y:S01]  /*11c10*/  HADD2.F32 R40, -RZ, R37.reuse.H0_H0 ;  /* 0x20000025ff287230 */ /* 0x100fe20000004100 */
[----:B------:R-:W-:Y:S01]  /*11c20*/  LEA.HI R7, R7, R4, RZ, 0x3 ;  /* 0x0000000407077211 */ /* 0x000fe200078f18ff */
[----:B------:R-:W-:Y:S01]  /*11c30*/  HADD2.F32 R41, -RZ, R37.H1_H1 ;  /* 0x30000025ff297230 */ /* 0x000fe20000004100 */
[----:B------:R-:W-:Y:S02]  /*11c40*/  LOP3.LUT R5, R9, 0x70, R5, 0xf8, !PT ;  /* 0x0000007009057812 */ /* 0x000fe400078ef805 */
[----:B------:R-:W-:Y:S01]  /*11c50*/  F2FP.F16.E4M3.UNPACK_B R37, R0 ;  /* 0x00000000ff25723e */ /* 0x000fe200020006ff */
[----:B------:R-:W-:Y:S01]  /*11c60*/  IMAD.SHL.U32 R7, R7, 0x800, RZ ;  /* 0x0000080007077824 */ /* 0x000fe200078e00ff */
[----:B------:R-:W-:-:S04]  /*11c70*/  LOP3.LUT R4, R5, R8, RZ, 0x3c, !PT ;  /* 0x0000000805047212 */ /* 0x000fc800078e3cff */
[----:B------:R-:W-:-:S04]  /*11c80*/  LOP3.LUT R7, R7, 0xffffc000, RZ, 0xc0, !PT ;  /* 0xffffc00007077812 */ /* 0x000fc800078ec0ff */
[----:B--2---:R-:W-:Y:S02]  /*11c90*/  IADD3 R9, R4, R7, R6 ;  /* 0x0000000704097210 */ /* 0x004fe40007ffe006 */
[----:B---3--:R-:W1:Y:S03]  /*11ca0*/  LDS.128 R4, [R60+0x20400] ;  /* 0x020400003c047984 */ /* 0x008e660000000c00 */
[----:B------:R-:W-:-:S05]  /*11cb0*/  IMAD.IADD R24, R22, 0x1, R9 ;  /* 0x0000000116187824 */ /* 0x000fca00078e0209 */
[----:B------:R-:W2:Y:S01]  /*11cc0*/  LDS.128 R8, [R24+0x20400] ;  /* 0x0204000018087984 */ /* 0x000ea20000000c00 */
[----:B-1----:R-:W-:Y:S02]  /*11cd0*/  F2FP.F16.E4M3.UNPACK_B R30, R4.H1 ;  /* 0x00000004ff1e723e */ /* 0x002fe400030006ff */
[-C--:B------:R-:W-:Y:S02]  /*11ce0*/  F2FP.F16.E4M3.UNPACK_B R42, R5.reuse ;  /* 0x00000005ff2a723e */ /* 0x080fe400020006ff */
[----:B------:R-:W-:Y:S02]  /*11cf0*/  F2FP.F16.E4M3.UNPACK_B R38, R5.H1 ;  /* 0x00000005ff26723e */ /* 0x000fe400030006ff */
[----:B--2---:R-:W-:Y:S02]  /*11d00*/  F2FP.F16.E4M3.UNPACK_B R36, R8.H1 ;  /* 0x00000008ff24723e */ /* 0x004fe400030006ff */
[----:B------:R-:W-:Y:S02]  /*11d10*/  F2FP.F16.E4M3.UNPACK_B R31, R4 ;  /* 0x00000004ff1f723e */ /* 0x000fe400020006ff */
[-C--:B------:R-:W-:Y:S01]  /*11d20*/  F2FP.F16.E4M3.UNPACK_B R4, R7.reuse ;  /* 0x00000007ff04723e */ /* 0x080fe200020006ff */
[----:B------:R-:W-:Y:S01]  /*11d30*/  HADD2.F32 R5, -RZ, R36.H0_H0 ;  /* 0x20000024ff057230 */ /* 0x000fe20000004100 */
[----:B------:R-:W-:Y:S01]  /*11d40*/  F2FP.F16.E4M3.UNPACK_B R26, R7.H1 ;  /* 0x00000007ff1a723e */ /* 0x000fe200030006ff */
[----:B------:R-:W-:Y:S01]  /*11d50*/  HADD2.F32 R7, -RZ, R30.H0_H0 ;  /* 0x2000001eff077230 */ /* 0x000fe20000004100 */
[----:B------:R-:W-:Y:S01]  /*11d60*/  F2FP.F16.E4M3.UNPACK_B R34, R8 ;  /* 0x00000008ff22723e */ /* 0x000fe200020006ff */
[----:B------:R-:W-:Y:S01]  /*11d70*/  HADD2.F32 R36, -RZ, R36.H1_H1 ;  /* 0x30000024ff247230 */ /* 0x000fe20000004100 */
[-C--:B------:R-:W-:Y:S01]  /*11d80*/  F2FP.F16.E4M3.UNPACK_B R43, R9.reuse ;  /* 0x00000009ff2b723e */ /* 0x080fe200020006ff */
[C---:B------:R-:W-:Y:S01]  /*11d90*/  FMUL.FTZ R8, R5.reuse, R44 ;  /* 0x0000002c05087220 */ /* 0x040fe20000410000 */
[----:B0-----:R-:W-:Y:S01]  /*11da0*/  F2FP.F16.E4M3.UNPACK_B R39, R9.H1 ;  /* 0x00000009ff27723e */ /* 0x001fe200030006ff */
[----:B------:R-:W-:Y:S01]  /*11db0*/  FMUL.FTZ R9, R5, R40 ;  /* 0x0000002805097220 */ /* 0x000fe20000410000 */
[----:B------:R-:W-:Y:S01]  /*11dc0*/  F2FP.F16.E4M3.UNPACK_B R29, R10 ;  /* 0x0000000aff1d723e */ /* 0x000fe200020006ff */
[C---:B------:R-:W-:Y:S01]  /*11dd0*/  FFMA.FTZ R5, R7.reuse, R40, -R8 ;  /* 0x0000002807057223 */ /* 0x040fe20000010808 */
[----:B------:R-:W-:Y:S01]  /*11de0*/  F2FP.F16.E4M3.UNPACK_B R45, R10.H1 ;  /* 0x0000000aff2d723e */ /* 0x000fe200030006ff */
[----:B------:R-:W-:Y:S01]  /*11df0*/  FFMA.FTZ R7, R7, R44, R9 ;  /* 0x0000002c07077223 */ /* 0x000fe20000010009 */
[----:B------:R-:W-:Y:S01]  /*11e00*/  F2FP.F16.E4M3.UNPACK_B R44, R14 ;  /* 0x0000000eff2c723e */ /* 0x000fe200020006ff */
[----:B------:R-:W-:-:S02]  /*11e10*/  HADD2.F32 R8, -RZ, R34.H0_H0 ;  /* 0x20000022ff087230 */ /* 0x000fc40000004100 */
[C---:B------:R-:W-:Y:S01]  /*11e20*/  FMUL.FTZ R53, R36.reuse, R49 ;  /* 0x0000003124357220 */ /* 0x040fe20000410000 */
[----:B------:R-:W-:Y:S02]  /*11e30*/  HADD2.F32 R9, -RZ, R37.H0_H0 ;  /* 0x20000025ff097230 */ /* 0x000fe40000004100 */
[----:B------:R-:W-:Y:S01]  /*11e40*/  FMUL.FTZ R40, R36, R41 ;  /* 0x0000002924287220 */ /* 0x000fe20000410000 */
[----:B------:R-:W-:Y:S01]  /*11e50*/  HADD2.F32 R47, -RZ, R44.H0_H0 ;  /* 0x2000002cff2f7230 */ /* 0x000fe20000004100 */
[----:B------:R-:W-:Y:S01]  /*11e60*/  F2FP.F16.E4M3.UNPACK_B R35, R6.H1 ;  /* 0x00000006ff23723e */ /* 0x000fe200030006ff */
[----:B------:R-:W-:Y:S02]  /*11e70*/  HADD2.F32 R10, -RZ, R30.H1_H1 ;  /* 0x3000001eff0a7230 */ /* 0x000fe40000004100 */
[C---:B------:R-:W-:Y:S01]  /*11e80*/  FMUL.FTZ R36, R8.reuse, R9 ;  /* 0x0000000908247220 */ /* 0x040fe20000410000 */
[----:B------:R-:W-:Y:S02]  /*11e90*/  HADD2.F32 R30, -RZ, R31.H0_H0 ;  /* 0x2000001fff1e7230 */ /* 0x000fe40000004100 */
[----:B------:R-:W-:Y:S01]  /*11ea0*/  FMUL.FTZ R51, R8, R47 ;  /* 0x0000002f08337220 */ /* 0x000fe20000410000 */
[----:B------:R-:W-:-:S02]  /*11eb0*/  HADD2.F32 R46, -RZ, R44.H1_H1 ;  /* 0x3000002cff2e7230 */ /* 0x000fc40000004100 */
[C---:B------:R-:W-:Y:S01]  /*11ec0*/  FFMA.FTZ R8, R10.reuse, R41, -R53 ;  /* 0x000000290a087223 */ /* 0x040fe20000010835 */
[----:B------:R-:W-:Y:S01]  /*11ed0*/  FFMA.FTZ R10, R10, R49, R40 ;  /* 0x000000310a0a7223 */ /* 0x000fe20000010028 */
[----:B------:R-:W-:Y:S01]  /*11ee0*/  F2FP.F16.E4M3.UNPACK_B R49, R15.H1 ;  /* 0x0000000fff31723e */ /* 0x000fe200030006ff */
[C---:B------:R-:W-:Y:S01]  /*11ef0*/  FFMA.FTZ R9, R30.reuse, R9, -R51 ;  /* 0x000000091e097223 */ /* 0x040fe20000010833 */
[----:B------:R-:W-:Y:S01]  /*11f00*/  F2FP.F16.E4M3.UNPACK_B R41, R3.H1 ;  /* 0x00000003ff29723e */ /* 0x000fe200030006ff */
[----:B------:R-:W-:Y:S01]  /*11f10*/  FFMA.FTZ R30, R30, R47, R36 ;  /* 0x0000002f1e1e7223 */ /* 0x000fe20000010024 */
[----:B------:R-:W-:Y:S01]  /*11f20*/  HADD2.F32 R34, -RZ, R34.H1_H1 ;  /* 0x30000022ff227230 */ /* 0x000fe20000004100 */
[----:B------:R-:W-:Y:S01]  /*11f30*/  F2FP.F16.E4M3.UNPACK_B R28, R6 ;  /* 0x00000006ff1c723e */ /* 0x000fe200020006ff */
[----:B------:R-:W-:Y:S01]  /*11f40*/  HADD2.F32 R47, -RZ, R49.H0_H0 ;  /* 0x20000031ff2f7230 */ /* 0x000fe20000004100 */
[----:B------:R-:W-:Y:S01]  /*11f50*/  F2FP.F16.E4M3.UNPACK_B R6, R11 ;  /* 0x0000000bff06723e */ /* 0x000fe200020006ff */
[----:B------:R-:W-:-:S02]  /*11f60*/  HADD2.F32 R36, -RZ, R39.H0_H0 ;  /* 0x20000027ff247230 */ /* 0x000fc40000004100 */
[----:B------:R-:W-:Y:S01]  /*11f70*/  FMUL.FTZ R48, R34, R46 ;  /* 0x0000002e22307220 */ /* 0x000fe20000410000 */
[----:B------:R-:W-:Y:S01]  /*11f80*/  HADD2.F32 R40, -RZ, R37.H1_H1 ;  /* 0x30000025ff287230 */ /* 0x000fe20000004100 */
[----:B------:R-:W-:Y:S01]  /*11f90*/  F2FP.F16.E4M3.UNPACK_B R11, R11.H1 ;  /* 0x0000000bff0b723e */ /* 0x000fe200030006ff */
[----:B------:R-:W-:Y:S02]  /*11fa0*/  HADD2.F32 R31, -RZ, R31.H1_H1 ;  /* 0x3000001fff1f7230 */ /* 0x000fe40000004100 */
[----:B------:R-:W-:Y:S01]  /*11fb0*/  FMUL.FTZ R50, R36, R47 ;  /* 0x0000002f24327220 */ /* 0x000fe20000410000 */
[----:B------:R-:W-:Y:S02]  /*11fc0*/  HADD2.F32 R44, -RZ, R41.H0_H0 ;  /* 0x20000029ff2c7230 */ /* 0x000fe40000004100 */
[-C--:B------:R-:W-:Y:S01]  /*11fd0*/  FMUL.FTZ R51, R34, R40.reuse ;  /* 0x0000002822337220 */ /* 0x080fe20000410000 */
[----:B------:R-:W-:Y:S02]  /*11fe0*/  HADD2.F32 R37, -RZ, R38.H0_H0 ;  /* 0x20000026ff257230 */ /* 0x000fe40000004100 */
[----:B------:R-:W-:Y:S01]  /*11ff0*/  FFMA.FTZ R34, R31, R40, -R48 ;  /* 0x000000281f227223 */ /* 0x000fe20000010830 */
[----:B------:R-:W-:Y:S01]  /*12000*/  F2FP.F16.E4M3.UNPACK_B R48, R15 ;  /* 0x0000000fff30723e */ /* 0x000fe200020006ff */
[----:B------:R-:W-:Y:S01]  /*12010*/  FMUL.FTZ R52, R36, R44 ;  /* 0x0000002c24347220 */ /* 0x000fe20000410000 */
[----:B------:R-:W-:-:S02]  /*12020*/  HADD2.F32 R49, -RZ, R49.H1_H1 ;  /* 0x30000031ff317230 */ /* 0x000fc40000004100 */
[C---:B------:R-:W-:Y:S01]  /*12030*/  FFMA.FTZ R36, R37.reuse, R44, -R50 ;  /* 0x0000002c25247223 */ /* 0x040fe20000010832 */
[----:B------:R-:W-:Y:S01]  /*12040*/  F2FP.F16.E4M3.UNPACK_B R44, R3 ;  /* 0x00000003ff2c723e */ /* 0x000fe200020006ff */
[----:B------:R-:W-:Y:S01]  /*12050*/  FFMA.FTZ R37, R37, R47, R52 ;  /* 0x0000002f25257223 */ /* 0x000fe20000010034 */
[----:B------:R-:W-:Y:S02]  /*12060*/  HADD2.F32 R40, -RZ, R39.H1_H1 ;  /* 0x30000027ff287230 */ /* 0x000fe40000004100 */
[----:B------:R-:W-:Y:S01]  /*12070*/  FFMA.FTZ R31, R31, R46, R51 ;  /* 0x0000002e1f1f7223 */ /* 0x000fe20000010033 */
[----:B------:R-:W-:Y:S02]  /*12080*/  HADD2.F32 R47, -RZ, R41.H1_H1 ;  /* 0x30000029ff2f7230 */ /* 0x000fe40000004100 */
[----:B------:R-:W-:Y:S02]  /*12090*/  HADD2.F32 R50, -RZ, R48.H0_H0 ;  /* 0x20000030ff327230 */ /* 0x000fe40000004100 */
[----:B------:R-:W-:Y:S01]  /*120a0*/  FMUL.FTZ R53, R40, R49 ;  /* 0x0000003128357220 */ /* 0x000fe20000410000 */
[----:B------:R-:W-:-:S02]  /*120b0*/  HADD2.F32 R39, -RZ, R43.H0_H0 ;  /* 0x2000002bff277230 */ /* 0x000fc40000004100 */
[-C--:B------:R-:W-:Y:S01]  /*120c0*/  FMUL.FTZ R40, R40, R47.reuse ;  /* 0x0000002f28287220 */ /* 0x080fe20000410000 */
[----:B------:R-:W-:Y:S02]  /*120d0*/  HADD2.F32 R46, -RZ, R44.H0_H0 ;  /* 0x2000002cff2e7230 */ /* 0x000fe40000004100 */
[----:B------:R-:W-:Y:S02]  /*120e0*/  HADD2.F32 R38, -RZ, R38.H1_H1 ;  /* 0x30000026ff267230 */ /* 0x000fe40000004100 */
[C---:B------:R-:W-:Y:S01]  /*120f0*/  FMUL.FTZ R52, R39.reuse, R50 ;  /* 0x0000003227347220 */ /* 0x040fe20000410000 */
[----:B------:R-:W-:Y:S02]  /*12100*/  HADD2.F32 R41, -RZ, R42.H0_H0 ;  /* 0x2000002aff297230 */ /* 0x000fe40000004100 */
[-C--:B------:R-:W-:Y:S01]  /*12110*/  FMUL.FTZ R51, R39, R46.reuse ;  /* 0x0000002e27337220 */ /* 0x080fe20000410000 */
[----:B------:R-:W-:Y:S02]  /*12120*/  HADD2.F32 R43, -RZ, R43.H1_H1 ;  /* 0x3000002bff2b7230 */ /* 0x000fe40000004100 */
[C---:B------:R-:W-:Y:S01]  /*12130*/  FFMA.FTZ R39, R38.reuse, R47, -R53 ;  /* 0x0000002f26277223 */ /* 0x040fe20000010835 */
[----:B------:R-:W-:Y:S01]  /*12140*/  FFMA.FTZ R40, R38, R49, R40 ;  /* 0x0000003126287223 */ /* 0x000fe20000010028 */
[C---:B------:R-:W-:Y:S01]  /*12150*/  FFMA.FTZ R38, R41.reuse, R46, -R52 ;  /* 0x0000002e29267223 */ /* 0x040fe20000010834 */
[----:B------:R-:W-:Y:S01]  /*12160*/  FFMA.FTZ R41, R41, R50, R51 ;  /* 0x0000003229297223 */ /* 0x000fe20000010033 */
[----:B------:R-:W-:Y:S01]  /*12170*/  HADD2.F32 R50, -RZ, R48.H1_H1 ;  /* 0x30000030ff327230 */ /* 0x000fe20000004100 */
[----:B------:R-:W-:Y:S01]  /*12180*/  F2FP.F16.E4M3.UNPACK_B R51, R20.H1 ;  /* 0x00000014ff33723e */ /* 0x000fe200030006ff */
[----:B------:R-:W-:Y:S01]  /*12190*/  HADD2.F32 R47, -RZ, R44.H1_H1 ;  /* 0x3000002cff2f7230 */ /* 0x000fe20000004100 */
[----:B------:R-:W-:Y:S01]  /*121a0*/  F2FP.F16.E4M3.UNPACK_B R48, R12.H1 ;  /* 0x0000000cff30723e */ /* 0x000fe200030006ff */
[----:B------:R-:W-:-:S02]  /*121b0*/  HADD2.F32 R42, -RZ, R42.H1_H1 ;  /* 0x3000002aff2a7230 */ /* 0x000fc40000004100 */
[CC--:B------:R-:W-:Y:S01]  /*121c0*/  FMUL.FTZ R55, R43.reuse, R50.reuse ;  /* 0x000000322b377220 */ /* 0x0c0fe20000410000 */
[----:B------:R-:W-:Y:S02]  /*121d0*/  HADD2.F32 R53, -RZ, R51.H0_H0 ;  /* 0x20000033ff357230 */ /* 0x000fe40000004100 */
[-C--:B------:R-:W-:Y:S01]  /*121e0*/  FMUL.FTZ R57, R43, R47.reuse ;  /* 0x0000002f2b397220 */ /* 0x080fe20000410000 */
[----:B------:R-:W-:Y:S02]  /*121f0*/  HADD2.F32 R46, -RZ, R45.H0_H0 ;  /* 0x2000002dff2e7230 */ /* 0x000fe40000004100 */
[C---:B------:R-:W-:Y:S01]  /*12200*/  FFMA.FTZ R43, R42.reuse, R47, -R55 ;  /* 0x0000002f2a2b7223 */ /* 0x040fe20000010837 */
[----:B------:R-:W-:Y:S02]  /*12210*/  HADD2.F32 R49, -RZ, R48.H0_H0 ;  /* 0x20000030ff317230 */ /* 0x000fe40000004100 */
[----:B------:R-:W-:Y:S01]  /*12220*/  FFMA.FTZ R42, R42, R50, R57 ;  /* 0x000000322a2a7223 */ /* 0x000fe20000010039 */
[----:B------:R-:W-:-:S02]  /*12230*/  HADD2.F32 R44, -RZ, R35.H0_H0 ;  /* 0x20000023ff2c7230 */ /* 0x000fc40000004100 */
[C---:B------:R-:W-:Y:S01]  /*12240*/  FMUL.FTZ R59, R46.reuse, R53 ;  /* 0x000000352e3b7220 */ /* 0x040fe20000410000 */
[----:B------:R-:W-:Y:S02]  /*12250*/  HADD2.F32 R50, -RZ, R51.H1_H1 ;  /* 0x30000033ff327230 */ /* 0x000fe40000004100 */
[----:B------:R-:W-:Y:S01]  /*12260*/  FMUL.FTZ R46, R46, R49 ;  /* 0x000000312e2e7220 */ /* 0x000fe20000410000 */
[----:B------:R-:W-:Y:S01]  /*12270*/  HADD2.F32 R45, -RZ, R45.H1_H1 ;  /* 0x3000002dff2d7230 */ /* 0x000fe20000004100 */
[----:B------:R-:W-:Y:S01]  /*12280*/  F2FP.F16.E4M3.UNPACK_B R47, R20 ;  /* 0x00000014ff2f723e */ /* 0x000fe200020006ff */
[----:B------:R-:W-:Y:S02]  /*12290*/  HADD2.F32 R48, -RZ, R48.H1_H1 ;  /* 0x30000030ff307230 */ /* 0x000fe40000004100 */
[C---:B------:R-:W-:Y:S01]  /*122a0*/  FFMA.FTZ R53, R44.reuse, R53, R46 ;  /* 0x000000352c357223 */ /* 0x040fe2000001002e */
[----:B------:R-:W-:Y:S02]  /*122b0*/  HADD2.F32 R35, -RZ, R35.H1_H1 ;  /* 0x30000023ff237230 */ /* 0x000fe40000004100 */
[C---:B------:R-:W-:Y:S01]  /*122c0*/  FMUL.FTZ R52, R45.reuse, R50 ;  /* 0x000000322d347220 */ /* 0x040fe20000410000 */
[----:B------:R-:W-:Y:S01]  /*122d0*/  F2FP.F16.E4M3.UNPACK_B R46, R12 ;  /* 0x0000000cff2e723e */ /* 0x000fe200020006ff */
[----:B------:R-:W-:Y:S01]  /*122e0*/  FMUL.FTZ R45, R45, R48 ;  /* 0x000000302d2d7220 */ /* 0x000fe20000410000 */
[----:B------:R-:W-:Y:S01]  /*122f0*/  FFMA.FTZ R59, R44, R49, -R59 ;  /* 0x000000312c3b7223 */ /* 0x000fe2000001083b */
[----:B------:R-:W-:-:S02]  /*12300*/  HADD2.F32 R49, -RZ, R47.H0_H0 ;  /* 0x2000002fff317230 */ /* 0x000fc40000004100 */
[C---:B------:R-:W-:Y:S01]  /*12310*/  FFMA.FTZ R52, R35.reuse, R48, -R52 ;  /* 0x0000003023347223 */ /* 0x040fe20000010834 */
[----:B------:R-:W-:Y:S02]  /*12320*/  HADD2.F32 R44, -RZ, R29.H0_H0 ;  /* 0x2000001dff2c7230 */ /* 0x000fe40000004100 */
[----:B------:R-:W-:Y:S01]  /*12330*/  FFMA.FTZ R54, R35, R50, R45 ;  /* 0x0000003223367223 */ /* 0x000fe2000001002d */
[----:B------:R-:W-:Y:S01]  /*12340*/  HADD2.F32 R45, -RZ, R46.H0_H0 ;  /* 0x2000002eff2d7230 */ /* 0x000fe20000004100 */
[----:B------:R-:W-:Y:S01]  /*12350*/  F2FP.SATFINITE.E4M3.F32.PACK_AB_MERGE_C R37, R40, R37, RZ ;  /* 0x000000252825723e */ /* 0x000fe200048070ff */
[----:B------:R-:W-:Y:S02]  /*12360*/  HADD2.F32 R35, -RZ, R28.H0_H0 ;  /* 0x2000001cff237230 */ /* 0x000fe40000004100 */
[C---:B------:R-:W-:Y:S01]  /*12370*/  FMUL.FTZ R48, R44.reuse, R49 ;  /* 0x000000312c307220 */ /* 0x040fe20000410000 */
[----:B------:R-:W-:Y:S02]  /*12380*/  HADD2.F32 R47, -RZ, R47.H1_H1 ;  /* 0x3000002fff2f7230 */ /* 0x000fe40000004100 */
[----:B------:R-:W-:Y:S01]  /*12390*/  FMUL.FTZ R44, R44, R45 ;  /* 0x0000002d2c2c7220 */ /* 0x000fe20000410000 */
[----:B------:R-:W-:-:S02]  /*123a0*/  HADD2.F32 R29, -RZ, R29.H1_H1 ;  /* 0x3000001dff1d7230 */ /* 0x000fc40000004100 */
[----:B------:R-:W-:Y:S01]  /*123b0*/  FFMA.FTZ R48, R35, R45, -R48 ;  /* 0x0000002d23307223 */ /* 0x000fe20000010830 */
[----:B------:R-:W-:Y:S01]  /*123c0*/  HADD2.F32 R46, -RZ, R46.H1_H1 ;  /* 0x3000002eff2e7230 */ /* 0x000fe20000004100 */
[----:B------:R-:W-:Y:S01]  /*123d0*/  F2FP.F16.E4M3.UNPACK_B R45, R21.H1 ;  /* 0x00000015ff2d723e */ /* 0x000fe200030006ff */
[----:B------:R-:W-:Y:S02]  /*123e0*/  HADD2.F32 R28, -RZ, R28.H1_H1 ;  /* 0x3000001cff1c7230 */ /* 0x000fe40000004100 */
[----:B------:R-:W-:Y:S01]  /*123f0*/  FMUL.FTZ R51, R29, R47 ;  /* 0x0000002f1d337220 */ /* 0x000fe20000410000 */
[----:B------:R-:W-:Y:S01]  /*12400*/  FFMA.FTZ R49, R35, R49, R44 ;  /* 0x0000003123317223 */ /* 0x000fe2000001002c */
[----:B------:R-:W-:Y:S01]  /*12410*/  F2FP.F16.E4M3.UNPACK_B R35, R13.H1 ;  /* 0x0000000dff23723e */ /* 0x000fe200030006ff */
[-C--:B------:R-:W-:Y:S01]  /*12420*/  FMUL.FTZ R44, R29, R46.reuse ;  /* 0x0000002e1d2c7220 */ /* 0x080fe20000410000 */
[----:B------:R-:W-:Y:S01]  /*12430*/  FFMA.FTZ R51, R28, R46, -R51 ;  /* 0x0000002e1c337223 */ /* 0x000fe20000010833 */
[----:B------:R-:W-:-:S02]  /*12440*/  HADD2.F32 R46, -RZ, R45.H0_H0 ;  /* 0x2000002dff2e7230 */ /* 0x000fc40000004100 */
[----:B------:R-:W-:Y:S02]  /*12450*/  HADD2.F32 R29, -RZ, R11.H0_H0 ;  /* 0x2000000bff1d7230 */ /* 0x000fe40000004100 */
[----:B------:R-:W-:Y:S01]  /*12460*/  FFMA.FTZ R50, R28, R47, R44 ;  /* 0x0000002f1c327223 */ /* 0x000fe2000001002c */
[--C-:B------:R-:W-:Y:S02]  /*12470*/  HADD2.F32 R44, -RZ, R35.reuse.H0_H0 ;  /* 0x20000023ff2c7230 */ /* 0x100fe40000004100 */
[----:B------:R-:W-:Y:S02]  /*12480*/  HADD2.F32 R28, -RZ, R26.H0_H0 ;  /* 0x2000001aff1c7230 */ /* 0x000fe40000004100 */
[C---:B------:R-:W-:Y:S01]  /*12490*/  FMUL.FTZ R47, R29.reuse, R46 ;  /* 0x0000002e1d2f7220 */ /* 0x040fe20000410000 */
[----:B------:R-:W-:Y:S02]  /*124a0*/  HADD2.F32 R35, -RZ, R35.H1_H1 ;  /* 0x30000023ff237230 */ /* 0x000fe40000004100 */
[----:B------:R-:W-:Y:S01]  /*124b0*/  FMUL.FTZ R55, R29, R44 ;  /* 0x0000002c1d377220 */ /* 0x000fe20000410000 */
[----:B------:R-:W-:-:S02]  /*124c0*/  HADD2.F32 R45, -RZ, R45.H1_H1 ;  /* 0x3000002dff2d7230 */ /* 0x000fc40000004100 */
[C---:B------:R-:W-:Y:S01]  /*124d0*/  FFMA.FTZ R56, R28.reuse, R44, -R47 ;  /* 0x0000002c1c387223 */ /* 0x040fe2000001082f */
[----:B------:R-:W-:Y:S01]  /*124e0*/  HADD2.F32 R11, -RZ, R11.H1_H1 ;  /* 0x3000000bff0b7230 */ /* 0x000fe20000004100 */
[----:B------:R-:W-:Y:S01]  /*124f0*/  F2FP.F16.E4M3.UNPACK_B R29, R13 ;  /* 0x0000000dff1d723e */ /* 0x000fe200020006ff */
[----:B------:R-:W-:Y:S01]  /*12500*/  HADD2.F32 R26, -RZ, R26.H1_H1 ;  /* 0x3000001aff1a7230 */ /* 0x000fe20000004100 */
[----:B------:R-:W-:Y:S01]  /*12510*/  F2FP.F16.E4M3.UNPACK_B R44, R21 ;  /* 0x00000015ff2c723e */ /* 0x000fe200020006ff */
[----:B------:R-:W-:Y:S01]  /*12520*/  FFMA.FTZ R57, R28, R46, R55 ;  /* 0x0000002e1c397223 */ /* 0x000fe20000010037 */
[C---:B------:R-:W-:Y:S01]  /*12530*/  FMUL.FTZ R47, R11.reuse, R45 ;  /* 0x0000002d0b2f7220 */ /* 0x040fe20000410000 */
[-C--:B------:R-:W-:Y:S01]  /*12540*/  FMUL.FTZ R58, R11, R35.reuse ;  /* 0x000000230b3a7220 */ /* 0x080fe20000410000 */
[--C-:B------:R-:W-:Y:S02]  /*12550*/  HADD2.F32 R28, -RZ, R29.reuse.H0_H0 ;  /* 0x2000001dff1c7230 */ /* 0x100fe40000004100 */
[C---:B------:R-:W-:Y:S01]  /*12560*/  FFMA.FTZ R61, R26.reuse, R35, -R47 ;  /* 0x000000231a3d7223 */ /* 0x040fe2000001082f */
[----:B------:R-:W-:Y:S01]  /*12570*/  FFMA.FTZ R58, R26, R45, R58 ;  /* 0x0000002d1a3a7223 */ /* 0x000fe2000001003a */
[----:B------:R-:W-:-:S02]  /*12580*/  HADD2.F32 R29, -RZ, R29.H1_H1 ;  /* 0x3000001dff1d7230 */ /* 0x000fc40000004100 */
[----:B------:R-:W-:Y:S02]  /*12590*/  HADD2.F32 R45, -RZ, R44.H1_H1 ;  /* 0x3000002cff2d7230 */ /* 0x000fe40000004100 */
[----:B------:R-:W-:Y:S01]  /*125a0*/  HADD2.F32 R26, -RZ, R6.H1_H1 ;  /* 0x30000006ff1a7230 */ /* 0x000fe20000004100 */
[----:B------:R-:W-:Y:S01]  /*125b0*/  F2FP.SATFINITE.E4M3.F32.PACK_AB_MERGE_C R57, R58, R57, RZ ;  /* 0x000000393a39723e */ /* 0x000fe200048070ff */
[----:B------:R-:W-:Y:S02]  /*125c0*/  HADD2.F32 R35, -RZ, R44.H0_H0 ;  /* 0x2000002cff237230 */ /* 0x000fe40000004100 */
[----:B------:R-:W-:Y:S02]  /*125d0*/  HADD2.F32 R11, -RZ, R6.H0_H0 ;  /* 0x20000006ff0b7230 */ /* 0x000fe40000004100 */
[C---:B------:R-:W-:Y:S01]  /*125e0*/  FMUL.FTZ R55, R26.reuse, R45 ;  /* 0x0000002d1a377220 */ /* 0x040fe20000410000 */
[--C-:B------:R-:W-:Y:S02]  /*125f0*/  HADD2.F32 R6, -RZ, R4.reuse.H0_H0 ;  /* 0x20000004ff067230 */ /* 0x100fe40000004100 */
[----:B------:R-:W-:Y:S01]  /*12600*/  FMUL.FTZ R46, R26, R29 ;  /* 0x0000001d1a2e7220 */ /* 0x000fe20000410000 */
[----:B------:R-:W-:-:S02]  /*12610*/  HADD2.F32 R4, -RZ, R4.H1_H1 ;  /* 0x30000004ff047230 */ /* 0x000fc40000004100 */
[C---:B------:R-:W-:Y:S01]  /*12620*/  FMUL.FTZ R47, R11.reuse, R35 ;  /* 0x000000230b2f7220 */ /* 0x040fe20000410000 */
[-C--:B------:R-:W-:Y:S02]  /*12630*/  FMUL.FTZ R44, R11, R28.reuse ;  /* 0x0000001c0b2c7220 */ /* 0x080fe40000410000 */
[C---:B------:R-:W-:Y:S01]  /*12640*/  FFMA.FTZ R26, R4.reuse, R29, -R55 ;  /* 0x0000001d041a7223 */ /* 0x040fe20000010837 */
[----:B------:R-:W-:Y:S01]  /*12650*/  FFMA.FTZ R46, R4, R45, R46 ;  /* 0x0000002d042e7223 */ /* 0x000fe2000001002e */
[----:B------:R-:W-:Y:S01]  /*12660*/  F2FP.SATFINITE.E4M3.F32.PACK_AB_MERGE_C R4, R8, R5, RZ ;  /* 0x000000050804723e */ /* 0x000fe200048070ff */
[C---:B------:R-:W-:Y:S01]  /*12670*/  FFMA.FTZ R47, R6.reuse, R28, -R47 ;  /* 0x0000001c062f7223 */ /* 0x040fe2000001082f */
[----:B------:R-:W-:Y:S01]  /*12680*/  FFMA.FTZ R11, R6, R35, R44 ;  /* 0x00000023060b7223 */ /* 0x000fe2000001002c */
[----:B------:R-:W-:Y:S02]  /*12690*/  F2FP.SATFINITE.E4M3.F32.PACK_AB_MERGE_C R8, R10, R7, RZ ;  /* 0x000000070a08723e */ /* 0x000fe400048070ff */
[----:B------:R-:W-:-:S02]  /*126a0*/  F2FP.SATFINITE.E4M3.F32.PACK_AB_MERGE_C R5, R39, R36, RZ ;  /* 0x000000242705723e */ /* 0x000fc400048070ff */
[----:B------:R-:W-:Y:S02]  /*126b0*/  F2FP.SATFINITE.E4M3.F32.PACK_AB_MERGE_C R6, R52, R59, RZ ;  /* 0x0000003b3406723e */ /* 0x000fe400048070ff */
[----:B------:R-:W-:Y:S02]  /*126c0*/  F2FP.SATFINITE.E4M3.F32.PACK_AB_MERGE_C R7, R61, R56, RZ ;  /* 0x000000383d07723e */ /* 0x000fe400048070ff */
[----:B------:R-:W-:Y:S02]  /*126d0*/  F2FP.SATFINITE.E4M3.F32.PACK_AB_MERGE_C R10, R54, R53, RZ ;  /* 0x00000035360a723e */ /* 0x000fe400048070ff */
[----:B------:R-:W-:Y:S02]  /*126e0*/  F2FP.SATFINITE.E4M3.F32.PACK_AB_MERGE_C R4, R34, R9, R4 ;  /* 0x000000092204723e */ /* 0x000fe40004807004 */
[----:B------:R-:W-:Y:S02]  /*126f0*/  F2FP.SATFINITE.E4M3.F32.PACK_AB_MERGE_C R5, R43, R38, R5 ;  /* 0x000000262b05723e */ /* 0x000fe40004807005 */
[----:B------:R-:W-:-:S02]  /*12700*/  F2FP.SATFINITE.E4M3.F32.PACK_AB_MERGE_C R6, R51, R48, R6 ;  /* 0x000000303306723e */ /* 0x000fc40004807006 */
[----:B------:R-:W-:Y:S02]  /*12710*/  F2FP.SATFINITE.E4M3.F32.PACK_AB_MERGE_C R7, R26, R47, R7 ;  /* 0x0000002f1a07723e */ /* 0x000fe40004807007 */
[----:B------:R-:W-:Y:S02]  /*12720*/  F2FP.SATFINITE.E4M3.F32.PACK_AB_MERGE_C R8, R31, R30, R8 ;  /* 0x0000001e1f08723e */ /* 0x000fe40004807008 */
[----:B------:R-:W-:Y:S01]  /*12730*/  F2FP.SATFINITE.E4M3.F32.PACK_AB_MERGE_C R9, R42, R41, R37 ;  /* 0x000000292a09723e */ /* 0x000fe20004807025 */
[----:B------:R1:W-:Y:S01]  /*12740*/  STS.128 [R60+0x20400], R4 ;  /* 0x020400043c007388 */ /* 0x0003e20000000c00 */
[----:B------:R-:W-:Y:S02]  /*12750*/  F2FP.SATFINITE.E4M3.F32.PACK_AB_MERGE_C R10, R50, R49, R10 ;  /* 0x00000031320a723e */ /* 0x000fe4000480700a */
[----:B------:R-:W-:-:S05]  /*12760*/  F2FP.SATFINITE.E4M3.F32.PACK_AB_MERGE_C R11, R46, R11, R57 ;  /* 0x0000000b2e0b723e */ /* 0x000fca0004807039 */
[----:B------:R1:W-:Y:S02]  /*12770*/  STS.128 [R24+0x20400], R8 ;  /* 0x0204000818007388 */ /* 0x0003e40000000c00 */
.L_x_477:
[----:B------:R-:W-:Y:S05]  /*12780*/  BSYNC B1 ;  /* 0x0000000000017941 */ /* 0x000fea0003800000 */
.L_x_476:
[----:B------:R-:W-:Y:S04]  /*12790*/  BSSY B1, `(.L_x_478) ;  /* 0x00000cc000017945 */ /* 0x000fe80003800000 */
[----:B------:R-:W-:Y:S05]  /*127a0*/  @P2 BRA `(.L_x_479) ;  /* 0x0000000c00282947 */ /* 0x000fea0003800000 */
[----:B-1----:R-:W2:Y:S04]  /*127b0*/  LDL R6, [R1+0x5c] ;  /* 0x00005c0001067983 */ /* 0x002ea80000100800 */
[----:B------:R-:W3:Y:S01]  /*127c0*/  LDL R59, [R1+0x198] ;  /* 0x00019800013b7983 */ /* 0x000ee20000100800 */
[----:B------:R-:W-:Y:S01]  /*127d0*/  LEA.HI R4, R32, R33, RZ, 0x3 ;  /* 0x0000002120047211 */ /* 0x000fe200078f18ff */
[C---:B------:R-:W-:Y:S01]  /*127e0*/  VIADD R9, R23.reuse, 0x20 ;  /* 0x0000002017097836 */ /* 0x040fe20000000000 */
[----:B------:R-:W-:Y:S02]  /*127f0*/  IADD3 R8, R23, 0x20, RZ ;  /* 0x0000002017087810 */ /* 0x000fe40007ffe0ff */
[----:B------:R-:W-:Y:S01]  /*12800*/  LOP3.LUT R4, R4, 0xfffffff8, RZ, 0xc0, !PT ;  /* 0xfffffff804047812 */ /* 0x000fe200078ec0ff */
[----:B------:R-:W-:Y:S01]  /*12810*/  IMAD.SHL.U32 R9, R9, 0x80, RZ ;  /* 0x0000008009097824 */ /* 0x000fe200078e00ff */
[----:B------:R-:W-:Y:S01]  /*12820*/  F2FP.F16.E4M3.UNPACK_B R42, R14.H1 ;  /* 0x0000000eff2a723e */ /* 0x000fe200030006ff */
[----:B------:R-:W-:Y:S01]  /*12830*/  IMAD.SHL.U32 R8, R8, 0x80, RZ ;  /* 0x0000008008087824 */ /* 0x000fe200078e00ff */
[----:B0-----:R-:W-:Y:S01]  /*12840*/  F2FP.F16.E4M3.UNPACK_B R39, R0.H1 ;  /* 0x00000000ff27723e */ /* 0x001fe200030006ff */
[----:B------:R-:W-:Y:S01]  /*12850*/  IMAD.IADD R4, R33, 0x1, -R4 ;  /* 0x0000000121047824 */ /* 0x000fe200078e0a04 */
[----:B------:R-:W-:Y:S01]  /*12860*/  LOP3.LUT R9, R9, 0x380, RZ, 0xc0, !PT ;  /* 0x0000038009097812 */ /* 0x000fe200078ec0ff */
[--C-:B------:R-:W-:Y:S01]  /*12870*/  HADD2.F32 R47, -RZ, R42.reuse.H0_H0 ;  /* 0x2000002aff2f7230 */ /* 0x100fe20000004100 */
[----:B------:R-:W-:Y:S01]  /*12880*/  LOP3.LUT R8, R8, 0x380, RZ, 0xc0, !PT ;  /* 0x0000038008087812 */ /* 0x000fe200078ec0ff */
[----:B------:R-:W-:Y:S01]  /*12890*/  HADD2.F32 R43, -RZ, R39.H0_H0 ;  /* 0x20000027ff2b7230 */ /* 0x000fe20000004100 */
[----:B------:R-:W-:Y:S01]  /*128a0*/  LEA.HI R4, R27, R4, RZ, 0x1c ;  /* 0x000000041b047211 */ /* 0x000fe200078fe0ff */
[----:B------:R-:W-:Y:S01]  /*128b0*/  HADD2.F32 R52, -RZ, R42.H1_H1 ;  /* 0x3000002aff347230 */ /* 0x000fe20000004100 */
[----:B------:R-:W-:-:S02]  /*128c0*/  SHF.R.U32.HI R8, RZ, 0x3, R8 ;  /* 0x00000003ff087819 */ /* 0x000fc40000011608 */
[----:B------:R-:W-:Y:S01]  /*128d0*/  SHF.R.S32.HI R7, RZ, 0x1f, R4 ;  /* 0x0000001fff077819 */ /* 0x000fe20000011404 */
[----:B------:R-:W-:Y:S01]  /*128e0*/  IMAD.SHL.U32 R5, R4, 0x10, RZ ;  /* 0x0000001004057824 */ /* 0x000fe200078e00ff */
[----:B------:R-:W-:Y:S02]  /*128f0*/  F2FP.F16.E4M3.UNPACK_B R48, R14 ;  /* 0x0000000eff30723e */ /* 0x000fe400020006ff */
[----:B------:R-:W-:Y:S02]  /*12900*/  LEA.HI R7, R7, R4, RZ, 0x3 ;  /* 0x0000000407077211 */ /* 0x000fe400078f18ff */
[----:B------:R-:W-:Y:S01]  /*12910*/  LOP3.LUT R4, R9, 0x70, R5, 0xf8, !PT ;  /* 0x0000007009047812 */ /* 0x000fe200078ef805 */
[--C-:B------:R-:W-:Y:S01]  /*12920*/  HADD2.F32 R50, -RZ, R48.reuse.H0_H0 ;  /* 0x20000030ff327230 */ /* 0x100fe20000004100 */
[----:B------:R-:W-:Y:S01]  /*12930*/  F2FP.F16.E4M3.UNPACK_B R42, R0 ;  /* 0x00000000ff2a723e */ /* 0x000fe200020006ff */
[----:B------:R-:W-:Y:S01]  /*12940*/  IMAD.SHL.U32 R7, R7, 0x800, RZ ;  /* 0x0000080007077824 */ /* 0x000fe200078e00ff */
[----:B------:R-:W-:Y:S01]  /*12950*/  LOP3.LUT R4, R4, R8, RZ, 0x3c, !PT ;  /* 0x0000000804047212 */ /* 0x000fe200078e3cff */
[----:B------:R-:W-:Y:S01]  /*12960*/  HADD2.F32 R49, -RZ, R48.H1_H1 ;  /* 0x30000030ff317230 */ /* 0x000fe20000004100 */
[----:B------:R-:W-:Y:S01]  /*12970*/  F2FP.F16.E4M3.UNPACK_B R51, R15.H1 ;  /* 0x0000000fff33723e */ /* 0x000fe200030006ff */
[----:B------:R-:W-:Y:S01]  /*12980*/  HADD2.F32 R46, -RZ, R42.H0_H0 ;  /* 0x2000002aff2e7230 */ /* 0x000fe20000004100 */
[----:B------:R-:W-:-:S02]  /*12990*/  LOP3.LUT R7, R7, 0xffffc000, RZ, 0xc0, !PT ;  /* 0xffffc00007077812 */ /* 0x000fc400078ec0ff */
[----:B------:R-:W-:Y:S01]  /*129a0*/  F2FP.F16.E4M3.UNPACK_B R55, R20.H1 ;  /* 0x00000014ff37723e */ /* 0x000fe200030006ff */
[--C-:B------:R-:W-:Y:S02]  /*129b0*/  HADD2.F32 R53, -RZ, R51.reuse.H0_H0 ;  /* 0x20000033ff357230 */ /* 0x100fe40000004100 */
[----:B------:R-:W-:Y:S01]  /*129c0*/  HADD2.F32 R56, -RZ, R51.H1_H1 ;  /* 0x30000033ff387230 */ /* 0x000fe20000004100 */
[----:B--2---:R-:W-:-:S04]  /*129d0*/  IADD3 R9, R4, R7, R6 ;  /* 0x0000000704097210 */ /* 0x004fc80007ffe006 */
[----:B------:R-:W-:Y:S01]  /*129e0*/  IADD3 R24, R22, R9, RZ ;  /* 0x0000000916187210 */ /* 0x000fe20007ffe0ff */
[----:B---3--:R-:W0:Y:S04]  /*129f0*/  LDS.128 R4, [R59+0x20400] ;  /* 0x020400003b047984 */ /* 0x008e280000000c00 */
[----:B------:R-:W1:Y:S01]  /*12a00*/  LDS.128 R8, [R24+0x20400] ;  /* 0x0204000018087984 */ /* 0x000e620000000c00 */
[-C--:B0-----:R-:W-:Y:S02]  /*12a10*/  F2FP.F16.E4M3.UNPACK_B R31, R6.reuse ;  /* 0x00000006ff1f723e */ /* 0x081fe400020006ff */
[----:B------:R-:W-:Y:S02]  /*12a20*/  F2FP.F16.E4M3.UNPACK_B R40, R6.H1 ;  /* 0x00000006ff28723e */ /* 0x000fe400030006ff */
[----:B------:R-:W-:-:S02]  /*12a30*/  F2FP.F16.E4M3.UNPACK_B R6, R7 ;  /* 0x00000007ff06723e */ /* 0x000fc400020006ff */
[----:B------:R-:W-:Y:S02]  /*12a40*/  F2FP.F16.E4M3.UNPACK_B R28, R7.H1 ;  /* 0x00000007ff1c723e */ /* 0x000fe400030006ff */
[----:B-1----:R-:W-:Y:S02]  /*12a50*/  F2FP.F16.E4M3.UNPACK_B R7, R8.H1 ;  /* 0x00000008ff07723e */ /* 0x002fe400030006ff */
[-C--:B------:R-:W-:Y:S02]  /*12a60*/  F2FP.F16.E4M3.UNPACK_B R30, R4.reuse ;  /* 0x00000004ff1e723e */ /* 0x080fe400020006ff */
[----:B------:R-:W-:Y:S01]  /*12a70*/  F2FP.F16.E4M3.UNPACK_B R34, R4.H1 ;  /* 0x00000004ff22723e */ /* 0x000fe200030006ff */
[--C-:B------:R-:W-:Y:S01]  /*12a80*/  HADD2.F32 R4, -RZ, R7.reuse.H0_H0 ;  /* 0x20000007ff047230 */ /* 0x100fe20000004100 */
[-C--:B------:R-:W-:Y:S02]  /*12a90*/  F2FP.F16.E4M3.UNPACK_B R41, R5.reuse ;  /* 0x00000005ff29723e */ /* 0x080fe400020006ff */
[----:B------:R-:W-:Y:S01]  /*12aa0*/  F2FP.F16.E4M3.UNPACK_B R36, R5.H1 ;  /* 0x00000005ff24723e */ /* 0x000fe200030006ff */
[--C-:B------:R-:W-:Y:S01]  /*12ab0*/  HADD2.F32 R5, -RZ, R34.reuse.H0_H0 ;  /* 0x20000022ff057230 */ /* 0x100fe20000004100 */
[----:B------:R-:W-:Y:S01]  /*12ac0*/  F2FP.F16.E4M3.UNPACK_B R35, R8 ;  /* 0x00000008ff23723e */ /* 0x000fe200020006ff */
[----:B------:R-:W-:Y:S01]  /*12ad0*/  FMUL.FTZ R8, R47, R4 ;  /* 0x000000042f087220 */ /* 0x000fe20000410000 */
[-C--:B------:R-:W-:Y:S01]  /*12ae0*/  F2FP.F16.E4M3.UNPACK_B R37, R10.reuse ;  /* 0x0000000aff25723e */ /* 0x080fe200020006ff */
[----:B------:R-:W-:Y:S01]  /*12af0*/  HADD2.F32 R34, -RZ, R34.H1_H1 ;  /* 0x30000022ff227230 */ /* 0x000fe20000004100 */
[----:B------:R-:W-:Y:S01]  /*12b00*/  F2FP.F16.E4M3.UNPACK_B R45, R10.H1 ;  /* 0x0000000aff2d723e */ /* 0x000fe200030006ff */
[C---:B------:R-:W-:Y:S01]  /*12b10*/  FMUL.FTZ R10, R43.reuse, R4 ;  /* 0x000000042b0a7220 */ /* 0x040fe20000410000 */
[----:B------:R-:W-:Y:S01]  /*12b20*/  F2FP.F16.E4M3.UNPACK_B R44, R9 ;  /* 0x00000009ff2c723e */ /* 0x000fe200020006ff */
[----:B------:R-:W-:Y:S01]  /*12b30*/  FFMA.FTZ R4, R43, R5, -R8 ;  /* 0x000000052b047223 */ /* 0x000fe20000010808 */
[----:B------:R-:W-:Y:S01]  /*12b40*/  F2FP.F16.E4M3.UNPACK_B R38, R9.H1 ;  /* 0x00000009ff26723e */ /* 0x000fe200030006ff */
[----:B------:R-:W-:-:S02]  /*12b50*/  HADD2.F32 R9, -RZ, R7.H1_H1 ;  /* 0x30000007ff097230 */ /* 0x000fc40000004100 */
[----:B------:R-:W-:Y:S01]  /*12b60*/  FFMA.FTZ R5, R47, R5, R10 ;  /* 0x000000052f057223 */ /* 0x000fe2000001000a */
[----:B------:R-:W-:Y:S01]  /*12b70*/  HADD2.F32 R7, -RZ, R35.H0_H0 ;  /* 0x20000023ff077230 */ /* 0x000fe20000004100 */
[-C--:B------:R-:W-:Y:S01]  /*12b80*/  F2FP.F16.E4M3.UNPACK_B R26, R11.reuse ;  /* 0x0000000bff1a723e */ /* 0x080fe200020006ff */
[----:B------:R-:W-:Y:S01]  /*12b90*/  HADD2.F32 R10, -RZ, R39.H1_H1 ;  /* 0x30000027ff0a7230 */ /* 0x000fe20000004100 */
[----:B------:R-:W-:Y:S01]  /*12ba0*/  F2FP.F16.E4M3.UNPACK_B R29, R11.H1 ;  /* 0x0000000bff1d723e */ /* 0x000fe200030006ff */
[--C-:B------:R-:W-:Y:S02]  /*12bb0*/  HADD2.F32 R8, -RZ, R30.reuse.H0_H0 ;  /* 0x2000001eff087230 */ /* 0x100fe40000004100 */
[----:B------:R-:W-:Y:S01]  /*12bc0*/  FMUL.FTZ R43, R52, R9 ;  /* 0x00000009342b7220 */ /* 0x000fe20000410000 */
[----:B------:R-:W-:Y:S01]  /*12bd0*/  FMUL.FTZ R11, R50, R7 ;  /* 0x00000007320b7220 */ /* 0x000fe20000410000 */
[----:B------:R-:W-:Y:S01]  /*12be0*/  FMUL.FTZ R47, R10, R9 ;  /* 0x000000090a2f7220 */ /* 0x000fe20000410000 */
[----:B------:R-:W-:Y:S01]  /*12bf0*/  FMUL.FTZ R39, R46, R7 ;  /* 0x000000072e277220 */ /* 0x000fe20000410000 */
[----:B------:R-:W-:Y:S01]  /*12c00*/  FFMA.FTZ R9, R10, R34, -R43 ;  /* 0x000000220a097223 */ /* 0x000fe2000001082b */
[----:B------:R-:W-:Y:S01]  /*12c10*/  FFMA.FTZ R7, R46, R8, -R11 ;  /* 0x000000082e077223 */ /* 0x000fe2000001080b */
[----:B------:R-:W-:Y:S01]  /*12c20*/  F2FP.F16.E4M3.UNPACK_B R43, R3.H1 ;  /* 0x00000003ff2b723e */ /* 0x000fe200030006ff */
[----:B------:R-:W-:-:S02]  /*12c30*/  HADD2.F32 R11, -RZ, R30.H1_H1 ;  /* 0x3000001eff0b7230 */ /* 0x000fc40000004100 */
[----:B------:R-:W-:Y:S01]  /*12c40*/  FFMA.FTZ R8, R50, R8, R39 ;  /* 0x0000000832087223 */ /* 0x000fe20000010027 */
[----:B------:R-:W-:Y:S02]  /*12c50*/  HADD2.F32 R30, -RZ, R35.H1_H1 ;  /* 0x30000023ff1e7230 */ /* 0x000fe40000004100 */
[----:B------:R-:W-:Y:S01]  /*12c60*/  FFMA.FTZ R10, R52, R34, R47 ;  /* 0x00000022340a7223 */ /* 0x000fe2000001002f */
[----:B------:R-:W-:Y:S01]  /*12c70*/  HADD2.F32 R39, -RZ, R42.H1_H1 ;  /* 0x3000002aff277230 */ /* 0x000fe20000004100 */
[----:B------:R-:W-:Y:S01]  /*12c80*/  F2FP.F16.E4M3.UNPACK_B R52, R15 ;  /* 0x0000000fff34723e */ /* 0x000fe200020006ff */
[----:B------:R-:W-:Y:S02]  /*12c90*/  HADD2.F32 R34, -RZ, R38.H0_H0 ;  /* 0x20000026ff227230 */ /* 0x000fe40000004100 */
[-C--:B------:R-:W-:Y:S01]  /*12ca0*/  FMUL.FTZ R42, R49, R30.reuse ;  /* 0x0000001e312a7220 */ /* 0x080fe20000410000 */
[----:B------:R-:W-:Y:S02]  /*12cb0*/  HADD2.F32 R47, -RZ, R43.H0_H0 ;  /* 0x2000002bff2f7230 */ /* 0x000fe40000004100 */
[----:B------:R-:W-:Y:S01]  /*12cc0*/  FMUL.FTZ R46, R39, R30 ;  /* 0x0000001e272e7220 */ /* 0x000fe20000410000 */
[----:B------:R-:W-:-:S02]  /*12cd0*/  HADD2.F32 R35, -RZ, R36.H0_H0 ;  /* 0x20000024ff237230 */ /* 0x000fc40000004100 */
[-C--:B------:R-:W-:Y:S01]  /*12ce0*/  FMUL.FTZ R48, R53, R34.reuse ;  /* 0x0000002235307220 */ /* 0x080fe20000410000 */
[-C--:B------:R-:W-:Y:S01]  /*12cf0*/  FFMA.FTZ R30, R39, R11.reuse, -R42 ;  /* 0x0000000b271e7223 */ /* 0x080fe2000001082a */
[----:B------:R-:W-:Y:S01]  /*12d00*/  FMUL.FTZ R50, R47, R34 ;  /* 0x000000222f327220 */ /* 0x000fe20000410000 */
[----:B------:R-:W-:Y:S01]  /*12d10*/  FFMA.FTZ R11, R49, R11, R46 ;  /* 0x0000000b310b7223 */ /* 0x000fe2000001002e */
[----:B------:R-:W-:Y:S01]  /*12d20*/  FFMA.FTZ R34, R47, R35, -R48 ;  /* 0x000000232f227223 */ /* 0x000fe20000010830 */
[----:B------:R-:W-:Y:S01]  /*12d30*/  F2FP.F16.E4M3.UNPACK_B R46, R3 ;  /* 0x00000003ff2e723e */ /* 0x000fe200020006ff */
[----:B------:R-:W-:Y:S01]  /*12d40*/  FFMA.FTZ R35, R53, R35, R50 ;  /* 0x0000002335237223 */ /* 0x000fe20000010032 */
[----:B------:R-:W-:Y:S01]  /*12d50*/  HADD2.F32 R50, -RZ, R43.H1_H1 ;  /* 0x3000002bff327230 */ /* 0x000fe20000004100 */
[----:B------:R-:W-:Y:S01]  /*12d60*/  F2FP.SATFINITE.E4M3.F32.PACK_AB_MERGE_C R4, R9, R4, RZ ;  /* 0x000000040904723e */ /* 0x000fe200048070ff */
[----:B------:R-:W-:Y:S01]  /*12d70*/  HADD2.F32 R42, -RZ, R38.H1_H1 ;  /* 0x30000026ff2a7230 */ /* 0x000fe20000004100 */
[----:B------:R-:W-:Y:S01]  /*12d80*/  F2FP.SATFINITE.E4M3.F32.PACK_AB_MERGE_C R10, R10, R5, RZ ;  /* 0x000000050a0a723e */ /* 0x000fe200048070ff */
[----:B------:R-:W-:Y:S01]  /*12d90*/  HADD2.F32 R54, -RZ, R52.H0_H0 ;  /* 0x20000034ff367230 */ /* 0x000fe20000004100 */
[----:B------:R-:W-:Y:S01]  /*12da0*/  F2FP.SATFINITE.E4M3.F32.PACK_AB_MERGE_C R4, R30, R7, R4 ;  /* 0x000000071e04723e */ /* 0x000fe20004807004 */
[----:B------:R-:W-:-:S02]  /*12db0*/  HADD2.F32 R39, -RZ, R44.H0_H0 ;  /* 0x2000002cff277230 */ /* 0x000fc40000004100 */
[-C--:B------:R-:W-:Y:S01]  /*12dc0*/  FMUL.FTZ R49, R56, R42.reuse ;  /* 0x0000002a38317220 */ /* 0x080fe20000410000 */
[----:B------:R-:W-:Y:S02]  /*12dd0*/  HADD2.F32 R48, -RZ, R46.H0_H0 ;  /* 0x2000002eff307230 */ /* 0x000fe40000004100 */
[----:B------:R-:W-:Y:S01]  /*12de0*/  FMUL.FTZ R51, R50, R42 ;  /* 0x0000002a32337220 */ /* 0x000fe20000410000 */
[----:B------:R-:W-:Y:S02]  /*12df0*/  HADD2.F32 R36, -RZ, R36.H1_H1 ;  /* 0x30000024ff247230 */ /* 0x000fe40000004100 */
[-C--:B------:R-:W-:Y:S01]  /*12e00*/  FMUL.FTZ R43, R54, R39.reuse ;  /* 0x00000027362b7220 */ /* 0x080fe20000410000 */
[----:B------:R-:W-:Y:S02]  /*12e10*/  HADD2.F32 R38, -RZ, R41.H0_H0 ;  /* 0x20000029ff267230 */ /* 0x000fe40000004100 */
[----:B------:R-:W-:Y:S01]  /*12e20*/  FMUL.FTZ R47, R48, R39 ;  /* 0x00000027302f7220 */ /* 0x000fe20000410000 */
[----:B------:R-:W-:-:S02]  /*12e30*/  HADD2.F32 R53, -RZ, R52.H1_H1 ;  /* 0x30000034ff357230 */ /* 0x000fc40000004100 */
[-C--:B------:R-:W-:Y:S01]  /*12e40*/  FFMA.FTZ R39, R50, R36.reuse, -R49 ;  /* 0x0000002432277223 */ /* 0x080fe20000010831 */
[----:B------:R-:W-:Y:S01]  /*12e50*/  FFMA.FTZ R42, R56, R36, R51 ;  /* 0x00000024382a7223 */ /* 0x000fe20000010033 */
[----:B------:R-:W-:Y:S01]  /*12e60*/  FFMA.FTZ R36, R48, R38, -R43 ;  /* 0x0000002630247223 */ /* 0x000fe2000001082b */
[----:B------:R-:W-:Y:S01]  /*12e70*/  HADD2.F32 R43, -RZ, R41.H1_H1 ;  /* 0x30000029ff2b7230 */ /* 0x000fe20000004100 */
[----:B------:R-:W-:Y:S01]  /*12e80*/  F2FP.F16.E4M3.UNPACK_B R52, R12.H1 ;  /* 0x0000000cff34723e */ /* 0x000fe200030006ff */
[----:B------:R-:W-:Y:S02]  /*12e90*/  HADD2.F32 R41, -RZ, R44.H1_H1 ;  /* 0x3000002cff297230 */ /* 0x000fe40000004100 */
[----:B------:R-:W-:Y:S01]  /*12ea0*/  FFMA.FTZ R38, R54, R38, R47 ;  /* 0x0000002636267223 */ /* 0x000fe2000001002f */
[----:B------:R-:W-:Y:S01]  /*12eb0*/  HADD2.F32 R51, -RZ, R46.H1_H1 ;  /* 0x3000002eff337230 */ /* 0x000fe20000004100 */
[----:B------:R-:W-:Y:S01]  /*12ec0*/  F2FP.SATFINITE.E4M3.F32.PACK_AB_MERGE_C R5, R39, R34, RZ ;  /* 0x000000222705723e */ /* 0x000fe200048070ff */
[----:B------:R-:W-:-:S02]  /*12ed0*/  HADD2.F32 R56, -RZ, R55.H0_H0 ;  /* 0x20000037ff387230 */ /* 0x000fc40000004100 */
[-C--:B------:R-:W-:Y:S01]  /*12ee0*/  FMUL.FTZ R48, R53, R41.reuse ;  /* 0x0000002935307220 */ /* 0x080fe20000410000 */
[----:B------:R-:W-:Y:S02]  /*12ef0*/  HADD2.F32 R46, -RZ, R45.H0_H0 ;  /* 0x2000002dff2e7230 */ /* 0x000fe40000004100 */
[C---:B------:R-:W-:Y:S01]  /*12f00*/  FMUL.FTZ R50, R51.reuse, R41 ;  /* 0x0000002933327220 */ /* 0x040fe20000410000 */
[----:B------:R-:W-:Y:S02]  /*12f10*/  HADD2.F32 R54, -RZ, R52.H0_H0 ;  /* 0x20000034ff367230 */ /* 0x000fe40000004100 */
[----:B------:R-:W-:Y:S01]  /*12f20*/  FFMA.FTZ R41, R51, R43, -R48 ;  /* 0x0000002b33297223 */ /* 0x000fe20000010830 */
[----:B------:R-:W-:Y:S02]  /*12f30*/  HADD2.F32 R44, -RZ, R40.H0_H0 ;  /* 0x20000028ff2c7230 */ /* 0x000fe40000004100 */
[----:B------:R-:W-:Y:S01]  /*12f40*/  FMUL.FTZ R47, R56, R46 ;  /* 0x0000002e382f7220 */ /* 0x000fe20000410000 */
[----:B------:R-:W-:-:S02]  /*12f50*/  HADD2.F32 R48, -RZ, R55.H1_H1 ;  /* 0x30000037ff307230 */ /* 0x000fc40000004100 */
[----:B------:R-:W-:Y:S01]  /*12f60*/  FFMA.FTZ R43, R53, R43, R50 ;  /* 0x0000002b352b7223 */ /* 0x000fe20000010032 */
[----:B------:R-:W-:Y:S02]  /*12f70*/  HADD2.F32 R45, -RZ, R45.H1_H1 ;  /* 0x3000002dff2d7230 */ /* 0x000fe40000004100 */
[C---:B------:R-:W-:Y:S01]  /*12f80*/  FMUL.FTZ R49, R54.reuse, R46 ;  /* 0x0000002e36317220 */ /* 0x040fe20000410000 */
[----:B------:R-:W-:Y:S01]  /*12f90*/  HADD2.F32 R52, -RZ, R52.H1_H1 ;  /* 0x30000034ff347230 */ /* 0x000fe20000004100 */
[----:B------:R-:W-:Y:S01]  /*12fa0*/  F2FP.F16.E4M3.UNPACK_B R53, R20 ;  /* 0x00000014ff35723e */ /* 0x000fe200020006ff */
[-C--:B------:R-:W-:Y:S01]  /*12fb0*/  FFMA.FTZ R46, R54, R44.reuse, -R47 ;  /* 0x0000002c362e7223 */ /* 0x080fe2000001082f */
[----:B------:R-:W-:Y:S02]  /*12fc0*/  HADD2.F32 R40, -RZ, R40.H1_H1 ;  /* 0x30000028ff287230 */ /* 0x000fe40000004100 */
[-C--:B------:R-:W-:Y:S01]  /*12fd0*/  FMUL.FTZ R47, R48, R45.reuse ;  /* 0x0000002d302f7220 */ /* 0x080fe20000410000 */
[----:B------:R-:W-:Y:S01]  /*12fe0*/  FFMA.FTZ R49, R56, R44, R49 ;  /* 0x0000002c38317223 */ /* 0x000fe20000010031 */
[----:B------:R-:W-:Y:S01]  /*12ff0*/  F2FP.F16.E4M3.UNPACK_B R50, R12 ;  /* 0x0000000cff32723e */ /* 0x000fe200020006ff */
[----:B------:R-:W-:Y:S01]  /*13000*/  FMUL.FTZ R45, R52, R45 ;  /* 0x0000002d342d7220 */ /* 0x000fe20000410000 */
[----:B------:R-:W-:-:S02]  /*13010*/  HADD2.F32 R54, -RZ, R53.H0_H0 ;  /* 0x20000035ff367230 */ /* 0x000fc40000004100 */
[-C--:B------:R-:W-:Y:S01]  /*13020*/  FFMA.FTZ R51, R52, R40.reuse, -R47 ;  /* 0x0000002834337223 */ /* 0x080fe2000001082f */
[----:B------:R-:W-:Y:S02]  /*13030*/  HADD2.F32 R44, -RZ, R37.H0_H0 ;  /* 0x20000025ff2c7230 */ /* 0x000fe40000004100 */
[----:B------:R-:W-:Y:S01]  /*13040*/  FFMA.FTZ R48, R48, R40, R45 ;  /* 0x0000002830307223 */ /* 0x000fe2000001002d */
        /* <DEDUP_REMOVED lines=8> */
[----:B------:R-:W-:Y:S01]  /*130d0*/  HADD2.F32 R53, -RZ, R50.H1_H1 ;  /* 0x30000032ff357230 */ /* 0x000fe20000004100 */
[----:B------:R-:W-:Y:S01]  /*130e0*/  F2FP.F16.E4M3.UNPACK_B R52, R21.H1 ;  /* 0x00000015ff34723e */ /* 0x000fe200030006ff */
[----:B------:R-:W-:Y:S02]  /*130f0*/  HADD2.F32 R31, -RZ, R31.H1_H1 ;  /* 0x3000001fff1f7230 */ /* 0x000fe40000004100 */
[----:B------:R-:W-:Y:S01]  /*13100*/  FMUL.FTZ R44, R55, R37 ;  /* 0x00000025372c7220 */ /* 0x000fe20000410000 */
[----:B------:R-:W-:Y:S01]  /*13110*/  F2FP.F16.E4M3.UNPACK_B R50, R13.H1 ;  /* 0x0000000dff32723e */ /* 0x000fe200030006ff */
[----:B------:R-:W-:Y:S01]  /*13120*/  FFMA.FTZ R47, R54, R40, R47 ;  /* 0x00000028362f7223 */ /* 0x000fe2000001002f */
[C---:B------:R-:W-:Y:S01]  /*13130*/  FMUL.FTZ R40, R53.reuse, R37 ;  /* 0x0000002535287220 */ /* 0x040fe20000410000 */
[----:B------:R-:W-:Y:S01]  /*13140*/  FFMA.FTZ R44, R53, R31, -R44 ;  /* 0x0000001f352c7223 */ /* 0x000fe2000001082c */
[----:B------:R-:W-:Y:S01]  /*13150*/  HADD2.F32 R57, -RZ, R52.H0_H0 ;  /* 0x20000034ff397230 */ /* 0x000fe20000004100 */
[----:B------:R-:W-:Y:S01]  /*13160*/  F2FP.SATFINITE.E4M3.F32.PACK_AB_MERGE_C R48, R48, R49, RZ ;  /* 0x000000313030723e */ /* 0x000fe200048070ff */
[----:B------:R-:W-:-:S02]  /*13170*/  HADD2.F32 R37, -RZ, R29.H0_H0 ;  /* 0x2000001dff257230 */ /* 0x000fc40000004100 */
[----:B------:R-:W-:Y:S01]  /*13180*/  FFMA.FTZ R40, R55, R31, R40 ;  /* 0x0000001f37287223 */ /* 0x000fe20000010028 */
[--C-:B------:R-:W-:Y:S01]  /*13190*/  HADD2.F32 R53, -RZ, R50.reuse.H0_H0 ;  /* 0x20000032ff357230 */ /* 0x100fe20000004100 */
[----:B------:R-:W-:Y:S01]  /*131a0*/  F2FP.SATFINITE.E4M3.F32.PACK_AB_MERGE_C R8, R11, R8, R10 ;  /* 0x000000080b08723e */ /* 0x000fe2000480700a */
[----:B------:R-:W-:Y:S02]  /*131b0*/  HADD2.F32 R54, -RZ, R50.H1_H1 ;  /* 0x30000032ff367230 */ /* 0x000fe40000004100 */
[-C--:B------:R-:W-:Y:S01]  /*131c0*/  FMUL.FTZ R50, R57, R37.reuse ;  /* 0x0000002539327220 */ /* 0x080fe20000410000 */
[----:B------:R-:W-:Y:S01]  /*131d0*/  HADD2.F32 R31, -RZ, R28.H0_H0 ;  /* 0x2000001cff1f7230 */ /* 0x000fe20000004100 */
[----:B------:R-:W-:Y:S01]  /*131e0*/  F2FP.SATFINITE.E4M3.F32.PACK_AB_MERGE_C R5, R41, R36, R5 ;  /* 0x000000242905723e */ /* 0x000fe20004807005 */
[----:B------:R-:W-:Y:S02]  /*131f0*/  HADD2.F32 R56, -RZ, R52.H1_H1 ;  /* 0x30000034ff387230 */ /* 0x000fe40000004100 */
[----:B------:R-:W-:Y:S01]  /*13200*/  FMUL.FTZ R52, R53, R37 ;  /* 0x0000002535347220 */ /* 0x000fe20000410000 */
[----:B------:R-:W-:-:S02]  /*13210*/  HADD2.F32 R29, -RZ, R29.H1_H1 ;  /* 0x3000001dff1d7230 */ /* 0x000fc40000004100 */
[-C--:B------:R-:W-:Y:S01]  /*13220*/  FFMA.FTZ R50, R53, R31.reuse, -R50 ;  /* 0x0000001f35327223 */ /* 0x080fe20000010832 */
[----:B------:R-:W-:Y:S02]  /*13230*/  HADD2.F32 R28, -RZ, R28.H1_H1 ;  /* 0x3000001cff1c7230 */ /* 0x000fe40000004100 */
[----:B------:R-:W-:Y:S01]  /*13240*/  FFMA.FTZ R52, R57, R31, R52 ;  /* 0x0000001f39347223 */ /* 0x000fe20000010034 */
[----:B------:R-:W-:Y:S01]  /*13250*/  F2FP.F16.E4M3.UNPACK_B R53, R13 ;  /* 0x0000000dff35723e */ /* 0x000fe200020006ff */
[-C--:B------:R-:W-:Y:S01]  /*13260*/  FMUL.FTZ R37, R56, R29.reuse ;  /* 0x0000001d38257220 */ /* 0x080fe20000410000 */
[C---:B------:R-:W-:Y:S01]  /*13270*/  FMUL.FTZ R29, R54.reuse, R29 ;  /* 0x0000001d361d7220 */ /* 0x040fe20000410000 */
[----:B------:R-:W-:Y:S02]  /*13280*/  F2FP.F16.E4M3.UNPACK_B R31, R21 ;  /* 0x00000015ff1f723e */ /* 0x000fe400020006ff */
[-C--:B------:R-:W-:Y:S01]  /*13290*/  FFMA.FTZ R55, R54, R28.reuse, -R37 ;  /* 0x0000001c36377223 */ /* 0x080fe20000010825 */
[----:B------:R-:W-:Y:S01]  /*132a0*/  FFMA.FTZ R57, R56, R28, R29 ;  /* 0x0000001c38397223 */ /* 0x000fe2000001001d */
[----:B------:R-:W-:Y:S01]  /*132b0*/  HADD2.F32 R54, -RZ, R53.H0_H0 ;  /* 0x20000035ff367230 */ /* 0x000fe20000004100 */
[----:B------:R-:W-:Y:S01]  /*132c0*/  F2FP.SATFINITE.E4M3.F32.PACK_AB_MERGE_C R9, R43, R38, R9 ;  /* 0x000000262b09723e */ /* 0x000fe20004807009 */
[--C-:B------:R-:W-:Y:S01]  /*132d0*/  HADD2.F32 R58, -RZ, R31.reuse.H0_H0 ;  /* 0x2000001fff3a7230 */ /* 0x100fe20000004100 */
[----:B------:R-:W-:Y:S01]  /*132e0*/  F2FP.SATFINITE.E4M3.F32.PACK_AB_MERGE_C R50, R55, R50, RZ ;  /* 0x000000323732723e */ /* 0x000fe200048070ff */
[--C-:B------:R-:W-:Y:S01]  /*132f0*/  HADD2.F32 R28, -RZ, R26.reuse.H0_H0 ;  /* 0x2000001aff1c7230 */ /* 0x100fe20000004100 */
[----:B------:R-:W-:Y:S01]  /*13300*/  F2FP.SATFINITE.E4M3.F32.PACK_AB_MERGE_C R52, R57, R52, RZ ;  /* 0x000000343934723e */ /* 0x000fe200048070ff */
[----:B------:R-:W-:Y:S01]  /*13310*/  HADD2.F32 R60, -RZ, R31.H1_H1 ;  /* 0x3000001fff3c7230 */ /* 0x000fe20000004100 */
[----:B------:R-:W-:Y:S01]  /*13320*/  F2FP.SATFINITE.E4M3.F32.PACK_AB_MERGE_C R10, R40, R47, R48 ;  /* 0x0000002f280a723e */ /* 0x000fe20004807030 */
[----:B------:R-:W-:-:S02]  /*13330*/  HADD2.F32 R29, -RZ, R26.H1_H1 ;  /* 0x3000001aff1d7230 */ /* 0x000fc40000004100 */
[-C--:B------:R-:W-:Y:S01]  /*13340*/  FMUL.FTZ R31, R58, R28.reuse ;  /* 0x0000001c3a1f7220 */ /* 0x080fe20000410000 */
[----:B------:R-:W-:Y:S02]  /*13350*/  HADD2.F32 R56, -RZ, R53.H1_H1 ;  /* 0x30000035ff387230 */ /* 0x000fe40000004100 */
[----:B------:R-:W-:Y:S01]  /*13360*/  FMUL.FTZ R37, R54, R28 ;  /* 0x0000001c36257220 */ /* 0x000fe20000410000 */
[--C-:B------:R-:W-:Y:S02]  /*13370*/  HADD2.F32 R26, -RZ, R6.reuse.H0_H0 ;  /* 0x20000006ff1a7230 */ /* 0x100fe40000004100 */
[-C--:B------:R-:W-:Y:S01]  /*13380*/  FMUL.FTZ R53, R60, R29.reuse ;  /* 0x0000001d3c357220 */ /* 0x080fe20000410000 */
[----:B------:R-:W-:Y:S02]  /*13390*/  HADD2.F32 R6, -RZ, R6.H1_H1 ;  /* 0x30000006ff067230 */ /* 0x000fe40000004100 */
[----:B------:R-:W-:Y:S01]  /*133a0*/  FMUL.FTZ R29, R56, R29 ;  /* 0x0000001d381d7220 */ /* 0x000fe20000410000 */
[-C--:B------:R-:W-:Y:S01]  /*133b0*/  FFMA.FTZ R31, R54, R26.reuse, -R31 ;  /* 0x0000001a361f7223 */ /* 0x080fe2000001081f */
[----:B------:R-:W-:Y:S01]  /*133c0*/  FFMA.FTZ R37, R58, R26, R37 ;  /* 0x0000001a3a257223 */ /* 0x000fe20000010025 */
[-C--:B------:R-:W-:Y:S01]  /*133d0*/  FFMA.FTZ R26, R56, R6.reuse, -R53 ;  /* 0x00000006381a7223 */ /* 0x080fe20000010835 */
[----:B------:R-:W-:Y:S01]  /*133e0*/  FFMA.FTZ R28, R60, R6, R29 ;  /* 0x000000063c1c7223 */ /* 0x000fe2000001001d */
[----:B------:R-:W-:-:S03]  /*133f0*/  F2FP.SATFINITE.E4M3.F32.PACK_AB_MERGE_C R6, R51, R46, RZ ;  /* 0x0000002e3306723e */ /* 0x000fc600048070ff */
[----:B------:R-:W-:Y:S02]  /*13400*/  F2FP.SATFINITE.E4M3.F32.PACK_AB_MERGE_C R7, R26, R31, R50 ;  /* 0x0000001f1a07723e */ /* 0x000fe40004807032 */
[----:B------:R-:W-:Y:S02]  /*13410*/  F2FP.SATFINITE.E4M3.F32.PACK_AB_MERGE_C R6, R44, R45, R6 ;  /* 0x0000002d2c06723e */ /* 0x000fe40004807006 */
[----:B------:R-:W-:-:S03]  /*13420*/  F2FP.SATFINITE.E4M3.F32.PACK_AB_MERGE_C R11, R28, R37, R52 ;  /* 0x000000251c0b723e */ /* 0x000fc60004807034 */
[----:B------:R2:W-:Y:S04]  /*13430*/  STS.128 [R59+0x20400], R4 ;  /* 0x020400043b007388 */ /* 0x0005e80000000c00 */
[----:B------:R2:W-:Y:S02]  /*13440*/  STS.128 [R24+0x20400], R8 ;  /* 0x0204000818007388 */ /* 0x0005e40000000c00 */
.L_x_479:
[----:B------:R-:W-:Y:S05]  /*13450*/  BSYNC B1 ;  /* 0x0000000000017941 */ /* 0x000fea0003800000 */
.L_x_478:
[----:B------:R-:W-:Y:S04]  /*13460*/  BSSY B1, `(.L_x_480) ;  /* 0x00000cc000017945 */ /* 0x000fe80003800000 */
[----:B------:R-:W-:Y:S05]  /*13470*/  @P1 BRA `(.L_x_481) ;  /* 0x0000000c00281947 */ /* 0x000fea0003800000 */
[----:B-12---:R-:W2:Y:S04]  /*13480*/  LDL R6, [R1+0x58] ;  /* 0x0000580001067983 */ /* 0x006ea80000100800 */
        /* <DEDUP_REMOVED lines=33> */
[----:B--2---:R-:W-:Y:S02]  /*136a0*/  IADD3 R9, R4, R7, R6 ;  /* 0x0000000704097210 */ /* 0x004fe40007ffe006 */
[----:B---3--:R-:W0:Y:S03]  /*136b0*/  LDS.128 R4, [R59+0x20400] ;  /* 0x020400003b047984 */ /* 0x008e260000000c00 */
[----:B------:R-:W-:-:S05]  /*136c0*/  IMAD.IADD R24, R22, 0x1, R9 ;  /* 0x0000000116187824 */ /* 0x000fca00078e0209 */
[----:B------:R-:W1:Y:S01]  /*136d0*/  LDS.128 R8, [R24+0x20400] ;  /* 0x0204000018087984 */ /* 0x000e620000000c00 */
[-C--:B0-----:R-:W-:Y:S02]  /*136e0*/  F2FP.F16.E4M3.UNPACK_B R31, R6.reuse ;  /* 0x00000006ff1f723e */ /* 0x081fe400020006ff */
[----:B------:R-:W-:Y:S02]  /*136f0*/  F2FP.F16.E4M3.UNPACK_B R40, R6.H1 ;  /* 0x00000006ff28723e */ /* 0x000fe400030006ff */
[-C--:B------:R-:W-:Y:S02]  /*13700*/  F2FP.F16.E4M3.UNPACK_B R6, R7.reuse ;  /* 0x00000007ff06723e */ /* 0x080fe400020006ff */
[----:B------:R-:W-:Y:S02]  /*13710*/  F2FP.F16.E4M3.UNPACK_B R28, R7.H1 ;  /* 0x00000007ff1c723e */ /* 0x000fe400030006ff */
[----:B-1----:R-:W-:Y:S02]  /*13720*/  F2FP.F16.E4M3.UNPACK_B R7, R8.H1 ;  /* 0x00000008ff07723e */ /* 0x002fe400030006ff */
[----:B------:R-:W-:-:S02]  /*13730*/  F2FP.F16.E4M3.UNPACK_B R30, R4 ;  /* 0x00000004ff1e723e */ /* 0x000fc400020006ff */
        /* <DEDUP_REMOVED lines=158> */
.L_x_481:
[----:B------:R-:W-:Y:S05]  /*14120*/  BSYNC B1 ;  /* 0x0000000000017941 */ /* 0x000fea0003800000 */
.L_x_480:
[----:B------:R-:W-:Y:S05]  /*14130*/  @P0 BRA `(.L_x_468) ;  /* 0x0000000c00280947 */ /* 0x000fea0003800000 */
[----:B-123--:R-:W2:Y:S04]  /*14140*/  LDL R5, [R1+0x54] ;  /* 0x0000540001057983 */ /* 0x00eea80000100800 */
[----:B------:R-:W3:Y:S01]  /*14150*/  LDL R51, [R1+0x190] ;  /* 0x0001900001337983 */ /* 0x000ee20000100800 */
[----:B------:R-:W-:Y:S01]  /*14160*/  LEA.HI R32, R32, R33, RZ, 0x3 ;  /* 0x0000002120207211 */ /* 0x000fe200078f18ff */
[C---:B------:R-:W-:Y:S01]  /*14170*/  VIADD R7, R23.reuse, 0x60 ;  /* 0x0000006017077836 */ /* 0x040fe20000000000 */
[----:B------:R-:W-:Y:S01]  /*14180*/  F2FP.F16.E4M3.UNPACK_B R43, R14.H1 ;  /* 0x0000000eff2b723e */ /* 0x000fe200030006ff */
[----:B------:R-:W-:Y:S01]  /*14190*/  VIADD R8, R23, 0x60 ;  /* 0x0000006017087836 */ /* 0x000fe20000000000 */
[----:B------:R-:W-:Y:S01]  /*141a0*/  LOP3.LUT R32, R32, 0xfffffff8, RZ, 0xc0, !PT ;  /* 0xfffffff820207812 */ /* 0x000fe200078ec0ff */
[----:B------:R-:W-:Y:S01]  /*141b0*/  IMAD.SHL.U32 R7, R7, 0x80, RZ ;  /* 0x0000008007077824 */ /* 0x000fe200078e00ff */
[----:B------:R-:W-:Y:S01]  /*141c0*/  F2FP.F16.E4M3.UNPACK_B R40, R0.H1 ;  /* 0x00000000ff28723e */ /* 0x000fe200030006ff */
[----:B------:R-:W-:Y:S01]  /*141d0*/  IMAD.SHL.U32 R8, R8, 0x80, RZ ;  /* 0x0000008008087824 */ /* 0x000fe200078e00ff */
[----:B------:R-:W-:Y:S01]  /*141e0*/  F2FP.F16.E4M3.UNPACK_B R42, R14 ;  /* 0x0000000eff2a723e */ /* 0x000fe200020006ff */
[----:B------:R-:W-:Y:S01]  /*141f0*/  IMAD.IADD R32, R33, 0x1, -R32 ;  /* 0x0000000121207824 */ /* 0x000fe200078e0a20 */
[----:B------:R-:W-:Y:S01]  /*14200*/  LOP3.LUT R7, R7, 0x380, RZ, 0xc0, !PT ;  /* 0x0000038007077812 */ /* 0x000fe200078ec0ff */
[--C-:B------:R-:W-:Y:S01]  /*14210*/  HADD2.F32 R45, -RZ, R43.reuse.H0_H0 ;  /* 0x2000002bff2d7230 */ /* 0x100fe20000004100 */
[----:B------:R-:W-:Y:S01]  /*14220*/  LOP3.LUT R8, R8, 0x380, RZ, 0xc0, !PT ;  /* 0x0000038008087812 */ /* 0x000fe200078ec0ff */
[----:B------:R-:W-:Y:S01]  /*14230*/  HADD2.F32 R41, -RZ, R40.H0_H0 ;  /* 0x20000028ff297230 */ /* 0x000fe20000004100 */
[----:B------:R-:W-:Y:S01]  /*14240*/  LEA.HI R27, R27, R32, RZ, 0x1c ;  /* 0x000000201b1b7211 */ /* 0x000fe200078fe0ff */
[----:B------:R-:W-:Y:S01]  /*14250*/  HADD2.F32 R46, -RZ, R43.H1_H1 ;  /* 0x3000002bff2e7230 */ /* 0x000fe20000004100 */
[----:B------:R-:W-:Y:S01]  /*14260*/  SHF.R.U32.HI R7, RZ, 0x3, R7 ;  /* 0x00000003ff077819 */ /* 0x000fe20000011607 */
[----:B------:R-:W-:Y:S01]  /*14270*/  HADD2.F32 R44, -RZ, R42.H0_H0 ;  /* 0x2000002aff2c7230 */ /* 0x000fe20000004100 */
[----:B------:R-:W-:-:S02]  /*14280*/  SHF.R.S32.HI R6, RZ, 0x1f, R27 ;  /* 0x0000001fff067819 */ /* 0x000fc4000001141b */
[----:B------:R-:W-:Y:S02]  /*14290*/  SHF.L.U32 R4, R27, 0x4, RZ ;  /* 0x000000041b047819 */ /* 0x000fe400000006ff */
[----:B------:R-:W-:Y:S02]  /*142a0*/  LEA.HI R6, R6, R27, RZ, 0x3 ;  /* 0x0000001b06067211 */ /* 0x000fe400078f18ff */
[----:B------:R-:W-:Y:S02]  /*142b0*/  LOP3.LUT R4, R8, 0x70, R4, 0xf8, !PT ;  /* 0x0000007008047812 */ /* 0x000fe400078ef804 */
[----:B------:R-:W-:Y:S02]  /*142c0*/  SHF.L.U32 R6, R6, 0xb, RZ ;  /* 0x0000000b06067819 */ /* 0x000fe400000006ff */
[----:B------:R-:W-:Y:S02]  /*142d0*/  LOP3.LUT R4, R4, R7, RZ, 0x3c, !PT ;  /* 0x0000000704047212 */ /* 0x000fe400078e3cff */
[----:B------:R-:W-:-:S02]  /*142e0*/  LOP3.LUT R9, R6, 0xffffc000, RZ, 0xc0, !PT ;  /* 0xffffc00006097812 */ /* 0x000fc400078ec0ff */
[----:B------:R-:W-:Y:S02]  /*142f0*/  F2FP.F16.E4M3.UNPACK_B R14, R0 ;  /* 0x00000000ff0e723e */ /* 0x000fe400020006ff */
[----:B--2---:R-:W-:Y:S02]  /*14300*/  IADD3 R9, R4, R9, R5 ;  /* 0x0000000904097210 */ /* 0x004fe40007ffe005 */
[----:B---3--:R-:W1:Y:S03]  /*14310*/  LDS.128 R4, [R51+0x20400] ;  /* 0x0204000033047984 */ /* 0x008e660000000c00 */
[----:B------:R-:W-:-:S05]  /*14320*/  IMAD.IADD R24, R22, 0x1, R9 ;  /* 0x0000000116187824 */ /* 0x000fca00078e0209 */
[----:B------:R-:W2:Y:S01]  /*14330*/  LDS.128 R8, [R24+0x20400] ;  /* 0x0204000018087984 */ /* 0x000ea20000000c00 */
[-C--:B-1----:R-:W-:Y:S02]  /*14340*/  F2FP.F16.E4M3.UNPACK_B R27, R4.reuse ;  /* 0x00000004ff1b723e */ /* 0x082fe400020006ff */
[----:B------:R-:W-:Y:S02]  /*14350*/  F2FP.F16.E4M3.UNPACK_B R30, R4.H1 ;  /* 0x00000004ff1e723e */ /* 0x000fe400030006ff */
[-C--:B------:R-:W-:Y:S02]  /*14360*/  F2FP.F16.E4M3.UNPACK_B R32, R5.reuse ;  /* 0x00000005ff20723e */ /* 0x080fe400020006ff */
[-C--:B--2---:R-:W-:Y:S02]  /*14370*/  F2FP.F16.E4M3.UNPACK_B R36, R8.reuse.H1 ;  /* 0x00000008ff24723e */ /* 0x084fe400030006ff */
[----:B------:R-:W-:Y:S01]  /*14380*/  F2FP.F16.E4M3.UNPACK_B R33, R5.H1 ;  /* 0x00000005ff21723e */ /* 0x000fe200030006ff */
[----:B------:R-:W-:Y:S01]  /*14390*/  HADD2.F32 R5, -RZ, R30.H0_H0 ;  /* 0x2000001eff057230 */ /* 0x000fe20000004100 */
[----:B------:R-:W-:Y:S01]  /*143a0*/  F2FP.F16.E4M3.UNPACK_B R35, R8 ;  /* 0x00000008ff23723e */ /* 0x000fe200020006ff */
[--C-:B------:R-:W-:Y:S01]  /*143b0*/  HADD2.F32 R4, -RZ, R36.reuse.H0_H0 ;  /* 0x20000024ff047230 */ /* 0x100fe20000004100 */
[-C--:B------:R-:W-:Y:S01]  /*143c0*/  F2FP.F16.E4M3.UNPACK_B R31, R10.reuse ;  /* 0x0000000aff1f723e */ /* 0x080fe200020006ff */
[----:B------:R-:W-:Y:S01]  /*143d0*/  HADD2.F32 R36, -RZ, R36.H1_H1 ;  /* 0x30000024ff247230 */ /* 0x000fe20000004100 */
[----:B0-----:R-:W-:Y:S01]  /*143e0*/  F2FP.F16.E4M3.UNPACK_B R39, R10.H1 ;  /* 0x0000000aff27723e */ /* 0x001fe200030006ff */
[----:B------:R-:W-:-:S02]  /*143f0*/  HADD2.F32 R0, -RZ, R35.H0_H0 ;  /* 0x20000023ff007230 */ /* 0x000fc40000004100 */
[-C--:B------:R-:W-:Y:S01]  /*14400*/  FMUL.FTZ R8, R45, R4.reuse ;  /* 0x000000042d087220 */ /* 0x080fe20000410000 */
[C---:B------:R-:W-:Y:S01]  /*14410*/  FMUL.FTZ R10, R41.reuse, R4 ;  /* 0x00000004290a7220 */ /* 0x040fe20000410000 */
[-C--:B------:R-:W-:Y:S01]  /*14420*/  F2FP.F16.E4M3.UNPACK_B R29, R6.reuse ;  /* 0x00000006ff1d723e */ /* 0x080fe200020006ff */
[----:B------:R-:W-:Y:S02]  /*14430*/  HADD2.F32 R30, -RZ, R30.H1_H1 ;  /* 0x3000001eff1e7230 */ /* 0x000fe40000004100 */
[-C--:B------:R-:W-:Y:S01]  /*14440*/  FFMA.FTZ R4, R41, R5.reuse, -R8 ;  /* 0x0000000529047223 */ /* 0x080fe20000010808 */
[----:B------:R-:W-:Y:S01]  /*14450*/  FFMA.FTZ R5, R45, R5, R10 ;  /* 0x000000052d057223 */ /* 0x000fe2000001000a */
[----:B------:R-:W-:Y:S01]  /*14460*/  HADD2.F32 R10, -RZ, R40.H1_H1 ;  /* 0x30000028ff0a7230 */ /* 0x000fe20000004100 */
[----:B------:R-:W-:Y:S01]  /*14470*/  F2FP.F16.E4M3.UNPACK_B R34, R6.H1 ;  /* 0x00000006ff22723e */ /* 0x000fe200030006ff */
[--C-:B------:R-:W-:Y:S01]  /*14480*/  HADD2.F32 R40, -RZ, R14.reuse.H0_H0 ;  /* 0x2000000eff287230 */ /* 0x100fe20000004100 */
[-C--:B------:R-:W-:Y:S01]  /*14490*/  F2FP.F16.E4M3.UNPACK_B R37, R9.reuse ;  /* 0x00000009ff25723e */ /* 0x080fe200020006ff */
[----:B------:R-:W-:Y:S01]  /*144a0*/  HADD2.F32 R8, -RZ, R27.H0_H0 ;  /* 0x2000001bff087230 */ /* 0x000fe20000004100 */
[----:B------:R-:W-:Y:S01]  /*144b0*/  F2FP.F16.E4M3.UNPACK_B R38, R9.H1 ;  /* 0x00000009ff26723e */ /* 0x000fe200030006ff */
[-C--:B------:R-:W-:Y:S01]  /*144c0*/  FMUL.FTZ R9, R46, R36.reuse ;  /* 0x000000242e097220 */ /* 0x080fe20000410000 */
[-C--:B------:R-:W-:Y:S01]  /*144d0*/  F2FP.F16.E4M3.UNPACK_B R6, R7.reuse ;  /* 0x00000007ff06723e */ /* 0x080fe200020006ff */
[C---:B------:R-:W-:Y:S01]  /*144e0*/  FMUL.FTZ R43, R10.reuse, R36 ;  /* 0x000000240a2b7220 */ /* 0x040fe20000410000 */
[----:B------:R-:W-:Y:S01]  /*144f0*/  F2FP.F16.E4M3.UNPACK_B R26, R7.H1 ;  /* 0x00000007ff1a723e */ /* 0x000fe200030006ff */
[----:B------:R-:W-:Y:S01]  /*14500*/  FFMA.FTZ R9, R10, R30, -R9 ;  /* 0x0000001e0a097223 */ /* 0x000fe20000010809 */
[-C--:B------:R-:W-:Y:S01]  /*14510*/  F2FP.F16.E4M3.UNPACK_B R7, R11.reuse ;  /* 0x0000000bff07723e */ /* 0x080fe200020006ff */
[-C--:B------:R-:W-:Y:S01]  /*14520*/  FMUL.FTZ R41, R40, R0.reuse ;  /* 0x0000000028297220 */ /* 0x080fe20000410000 */
[----:B------:R-:W-:Y:S01]  /*14530*/  F2FP.F16.E4M3.UNPACK_B R28, R11.H1 ;  /* 0x0000000bff1c723e */ /* 0x000fe200030006ff */
[----:B------:R-:W-:Y:S01]  /*14540*/  FMUL.FTZ R11, R44, R0 ;  /* 0x000000002c0b7220 */ /* 0x000fe20000410000 */
[----:B------:R-:W-:Y:S01]  /*14550*/  FFMA.FTZ R10, R46, R30, R43 ;  /* 0x0000001e2e0a7223 */ /* 0x000fe2000001002b */
[----:B------:R-:W-:Y:S01]  /*14560*/  F2FP.F16.E4M3.UNPACK_B R46, R15.H1 ;  /* 0x0000000fff2e723e */ /* 0x000fe200030006ff */
[----:B------:R-:W-:-:S02]  /*14570*/  HADD2.F32 R43, -RZ, R14.H1_H1 ;  /* 0x3000000eff2b7230 */ /* 0x000fc40000004100 */
[-C--:B------:R-:W-:Y:S01]  /*14580*/  FFMA.FTZ R0, R40, R8.reuse, -R11 ;  /* 0x0000000828007223 */ /* 0x080fe2000001080b */
[----:B------:R-:W-:Y:S01]  /*14590*/  F2FP.F16.E4M3.UNPACK_B R40, R3.H1 ;  /* 0x00000003ff28723e */ /* 0x000fe200030006ff */
[----:B------:R-:W-:Y:S01]  /*145a0*/  FFMA.FTZ R8, R44, R8, R41 ;  /* 0x000000082c087223 */ /* 0x000fe20000010029 */
[----:B------:R-:W-:Y:S01]  /*145b0*/  HADD2.F32 R45, -RZ, R42.H1_H1 ;  /* 0x3000002aff2d7230 */ /* 0x000fe20000004100 */
[----:B------:R-:W-:Y:S01]  /*145c0*/  F2FP.SATFINITE.E4M3.F32.PACK_AB_MERGE_C R10, R10, R5, RZ ;  /* 0x000000050a0a723e */ /* 0x000fe200048070ff */
[----:B------:R-:W-:Y:S01]  /*145d0*/  HADD2.F32 R35, -RZ, R35.H1_H1 ;  /* 0x30000023ff237230 */ /* 0x000fe20000004100 */
[----:B------:R-:W-:Y:S01]  /*145e0*/  F2FP.SATFINITE.E4M3.F32.PACK_AB_MERGE_C R4, R9, R4, RZ ;  /* 0x000000040904723e */ /* 0x000fe200048070ff */
[----:B------:R-:W-:Y:S02]  /*145f0*/  HADD2.F32 R44, -RZ, R46.H0_H0 ;  /* 0x2000002eff2c7230 */ /* 0x000fe40000004100 */
[----:B------:R-:W-:Y:S02]  /*14600*/  HADD2.F32 R11, -RZ, R38.H0_H0 ;  /* 0x20000026ff0b7230 */ /* 0x000fe40000004100 */
[----:B------:R-:W-:Y:S01]  /*14610*/  FMUL.FTZ R14, R45, R35 ;  /* 0x000000232d0e7220 */ /* 0x000fe20000410000 */
[----:B------:R-:W-:-:S02]  /*14620*/  HADD2.F32 R42, -RZ, R40.H0_H0 ;  /* 0x20000028ff2a7230 */ /* 0x000fc40000004100 */
[C---:B------:R-:W-:Y:S01]  /*14630*/  FMUL.FTZ R36, R43.reuse, R35 ;  /* 0x000000232b247220 */ /* 0x040fe20000410000 */
[----:B------:R-:W-:Y:S02]  /*14640*/  HADD2.F32 R27, -RZ, R27.H1_H1 ;  /* 0x3000001bff1b7230 */ /* 0x000fe40000004100 */
[-C--:B------:R-:W-:Y:S01]  /*14650*/  FMUL.FTZ R35, R44, R11.reuse ;  /* 0x0000000b2c237220 */ /* 0x080fe20000410000 */
[----:B------:R-:W-:Y:S02]  /*14660*/  HADD2.F32 R30, -RZ, R33.H0_H0 ;  /* 0x20000021ff1e7230 */ /* 0x000fe40000004100 */
[C---:B------:R-:W-:Y:S01]  /*14670*/  FMUL.FTZ R41, R42.reuse, R11 ;  /* 0x0000000b2a297220 */ /* 0x040fe20000410000 */
[----:B------:R-:W-:Y:S02]  /*14680*/  HADD2.F32 R49, -RZ, R46.H1_H1 ;  /* 0x3000002eff317230 */ /* 0x000fe40000004100 */
[-C--:B------:R-:W-:Y:S01]  /*14690*/  FFMA.FTZ R11, R43, R27.reuse, -R14 ;  /* 0x0000001b2b0b7223 */ /* 0x080fe2000001080e */
[----:B------:R-:W-:Y:S01]  /*146a0*/  FFMA.FTZ R27, R45, R27, R36 ;  /* 0x0000001b2d1b7223 */ /* 0x000fe20000010024 */
[-C--:B------:R-:W-:Y:S01]  /*146b0*/  FFMA.FTZ R14, R42, R30.reuse, -R35 ;  /* 0x0000001e2a0e7223 */ /* 0x080fe20000010823 */
[----:B------:R-:W-:Y:S01]  /*146c0*/  FFMA.FTZ R30, R44, R30, R41 ;  /* 0x0000001e2c1e7223 */ /* 0x000fe20000010029 */
[----:B------:R-:W-:Y:S01]  /*146d0*/  F2FP.F16.E4M3.UNPACK_B R44, R15 ;  /* 0x0000000fff2c723e */ /* 0x000fe200020006ff */
[----:B------:R-:W-:Y:S01]  /*146e0*/  HADD2.F32 R45, -RZ, R40.H1_H1 ;  /* 0x30000028ff2d7230 */ /* 0x000fe20000004100 */
[----:B------:R-:W-:Y:S01]  /*146f0*/  F2FP.F16.E4M3.UNPACK_B R41, R3 ;  /* 0x00000003ff29723e */ /* 0x000fe200020006ff */
[----:B------:R-:W-:Y:S01]  /*14700*/  HADD2.F32 R38, -RZ, R38.H1_H1 ;  /* 0x30000026ff267230 */ /* 0x000fe20000004100 */
[----:B------:R-:W-:Y:S01]  /*14710*/  F2FP.SATFINITE.E4M3.F32.PACK_AB_MERGE_C R4, R11, R0, R4 ;  /* 0x000000000b04723e */ /* 0x000fe20004807004 */
        /* <DEDUP_REMOVED lines=13> */
[-C--:B------:R-:W-:Y:S01]  /*147f0*/  FFMA.FTZ R3, R43, R15.reuse, -R36 ;  /* 0x0000000f2b037223 */ /* 0x080fe20000010824 */
[----:B------:R-:W-:Y:S01]  /*14800*/  FFMA.FTZ R15, R47, R15, R38 ;  /* 0x0000000f2f0f7223 */ /* 0x000fe20000010026 */
[----:B------:R-:W-:Y:S01]  /*14810*/  F2FP.F16.E4M3.UNPACK_B R47, R20.H1 ;  /* 0x00000014ff2f723e */ /* 0x000fe200030006ff */
[----:B------:R-:W-:Y:S01]  /*14820*/  HADD2.F32 R37, -RZ, R37.H1_H1 ;  /* 0x30000025ff257230 */ /* 0x000fe20000004100 */
[----:B------:R-:W-:Y:S01]  /*14830*/  F2FP.F16.E4M3.UNPACK_B R42, R12.H1 ;  /* 0x0000000cff2a723e */ /* 0x000fe200030006ff */
[----:B------:R-:W-:Y:S01]  /*14840*/  HADD2.F32 R40, -RZ, R41.H1_H1 ;  /* 0x30000029ff287230 */ /* 0x000fe20000004100 */
[----:B------:R-:W-:Y:S01]  /*14850*/  F2FP.SATFINITE.E4M3.F32.PACK_AB_MERGE_C R5, R33, R14, RZ ;  /* 0x0000000e2105723e */ /* 0x000fe200048070ff */
[----:B------:R-:W-:Y:S02]  /*14860*/  HADD2.F32 R48, -RZ, R47.H0_H0 ;  /* 0x2000002fff307230 */ /* 0x000fe40000004100 */
[----:B------:R-:W-:Y:S01]  /*14870*/  FMUL.FTZ R41, R46, R37 ;  /* 0x000000252e297220 */ /* 0x000fe20000410000 */
[----:B------:R-:W-:-:S02]  /*14880*/  HADD2.F32 R38, -RZ, R39.H0_H0 ;  /* 0x20000027ff267230 */ /* 0x000fc40000004100 */
[----:B------:R-:W-:Y:S01]  /*14890*/  FMUL.FTZ R37, R40, R37 ;  /* 0x0000002528257220 */ /* 0x000fe20000410000 */
[----:B------:R-:W-:Y:S01]  /*148a0*/  HADD2.F32 R44, -RZ, R42.H0_H0 ;  /* 0x2000002aff2c7230 */ /* 0x000fe20000004100 */
[----:B------:R-:W-:Y:S01]  /*148b0*/  F2FP.SATFINITE.E4M3.F32.PACK_AB_MERGE_C R9, R35, R30, RZ ;  /* 0x0000001e2309723e */ /* 0x000fe200048070ff */
[----:B------:R-:W-:Y:S02]  /*148c0*/  HADD2.F32 R32, -RZ, R32.H1_H1 ;  /* 0x30000020ff207230 */ /* 0x000fe40000004100 */
[-C--:B------:R-:W-:Y:S01]  /*148d0*/  FMUL.FTZ R43, R48, R38.reuse ;  /* 0x00000026302b7220 */ /* 0x080fe20000410000 */
[----:B------:R-:W-:Y:S02]  /*148e0*/  HADD2.F32 R36, -RZ, R34.H0_H0 ;  /* 0x20000022ff247230 */ /* 0x000fe40000004100 */
[----:B------:R-:W-:Y:S01]  /*148f0*/  FMUL.FTZ R45, R44, R38 ;  /* 0x000000262c2d7220 */ /* 0x000fe20000410000 */
[----:B------:R-:W-:Y:S02]  /*14900*/  HADD2.F32 R39, -RZ, R39.H1_H1 ;  /* 0x30000027ff277230 */ /* 0x000fe40000004100 */
[-C--:B------:R-:W-:Y:S01]  /*14910*/  FFMA.FTZ R38, R40, R32.reuse, -R41 ;  /* 0x0000002028267223 */ /* 0x080fe20000010829 */
[----:B------:R-:W-:Y:S01]  /*14920*/  FFMA.FTZ R32, R46, R32, R37 ;  /* 0x000000202e207223 */ /* 0x000fe20000010025 */
[----:B------:R-:W-:-:S02]  /*14930*/  HADD2.F32 R46, -RZ, R47.H1_H1 ;  /* 0x3000002fff2e7230 */ /* 0x000fc40000004100 */
[-C--:B------:R-:W-:Y:S01]  /*14940*/  FFMA.FTZ R43, R44, R36.reuse, -R43 ;  /* 0x000000242c2b7223 */ /* 0x080fe2000001082b */
[----:B------:R-:W-:Y:S02]  /*14950*/  HADD2.F32 R42, -RZ, R42.H1_H1 ;  /* 0x3000002aff2a7230 */ /* 0x000fe40000004100 */
[----:B------:R-:W-:Y:S01]  /*14960*/  FFMA.FTZ R45, R48, R36, R45 ;  /* 0x00000024302d7223 */ /* 0x000fe2000001002d */
[----:B------:R-:W-:Y:S02]  /*14970*/  HADD2.F32 R34, -RZ, R34.H1_H1 ;  /* 0x30000022ff227230 */ /* 0x000fe40000004100 */
[-C--:B------:R-:W-:Y:S01]  /*14980*/  FMUL.FTZ R37, R46, R39.reuse ;  /* 0x000000272e257220 */ /* 0x080fe20000410000 */
[----:B------:R-:W-:Y:S01]  /*14990*/  F2FP.F16.E4M3.UNPACK_B R36, R12 ;  /* 0x0000000cff24723e */ /* 0x000fe200020006ff */
[C---:B------:R-:W-:Y:S01]  /*149a0*/  FMUL.FTZ R39, R42.reuse, R39 ;  /* 0x000000272a277220 */ /* 0x040fe20000410000 */
[----:B------:R-:W-:Y:S01]  /*149b0*/  F2FP.F16.E4M3.UNPACK_B R41, R20 ;  /* 0x00000014ff29723e */ /* 0x000fe200020006ff */
[----:B------:R-:W-:Y:S01]  /*149c0*/  FFMA.FTZ R40, R42, R34, -R37 ;  /* 0x000000222a287223 */ /* 0x000fe20000010825 */
[----:B------:R-:W-:-:S02]  /*149d0*/  HADD2.F32 R20, -RZ, R31.H0_H0 ;  /* 0x2000001fff147230 */ /* 0x000fc40000004100 */
[----:B------:R-:W-:Y:S01]  /*149e0*/  FFMA.FTZ R42, R46, R34, R39 ;  /* 0x000000222e2a7223 */ /* 0x000fe20000010027 */
[----:B------:R-:W-:Y:S01]  /*149f0*/  HADD2.F32 R34, -RZ, R36.H0_H0 ;  /* 0x20000024ff227230 */ /* 0x000fe20000004100 */
[-C--:B------:R-:W-:Y:S01]  /*14a00*/  F2FP.F16.E4M3.UNPACK_B R48, R21.reuse.H1 ;  /* 0x00000015ff30723e */ /* 0x080fe200030006ff */
[----:B------:R-:W-:Y:S01]  /*14a10*/  HADD2.F32 R44, -RZ, R41.H0_H0 ;  /* 0x20000029ff2c7230 */ /* 0x000fe20000004100 */
[----:B------:R-:W-:Y:S01]  /*14a20*/  F2FP.F16.E4M3.UNPACK_B R21, R21 ;  /* 0x00000015ff15723e */ /* 0x000fe200020006ff */
[----:B------:R-:W-:Y:S02]  /*14a30*/  HADD2.F32 R12, -RZ, R29.H0_H0 ;  /* 0x2000001dff0c7230 */ /* 0x000fe40000004100 */
[-C--:B------:R-:W-:Y:S01]  /*14a40*/  FMUL.FTZ R39, R34, R20.reuse ;  /* 0x0000001422277220 */ /* 0x080fe20000410000 */
[----:B------:R-:W-:Y:S02]  /*14a50*/  HADD2.F32 R47, -RZ, R41.H1_H1 ;  /* 0x30000029ff2f7230 */ /* 0x000fe40000004100 */
[----:B------:R-:W-:Y:S01]  /*14a60*/  FMUL.FTZ R37, R44, R20 ;  /* 0x000000142c257220 */ /* 0x000fe20000410000 */
[----:B------:R-:W-:-:S02]  /*14a70*/  HADD2.F32 R31, -RZ, R31.H1_H1 ;  /* 0x3000001fff1f7230 */ /* 0x000fc40000004100 */
[-C--:B------:R-:W-:Y:S01]  /*14a80*/  FFMA.FTZ R39, R44, R12.reuse, R39 ;  /* 0x0000000c2c277223 */ /* 0x080fe20000010027 */
[----:B------:R-:W-:Y:S01]  /*14a90*/  HADD2.F32 R41, -RZ, R36.H1_H1 ;  /* 0x30000024ff297230 */ /* 0x000fe20000004100 */
[----:B------:R-:W-:Y:S01]  /*14aa0*/  F2FP.F16.E4M3.UNPACK_B R44, R13.H1 ;  /* 0x0000000dff2c723e */ /* 0x000fe200030006ff */
[----:B------:R-:W-:Y:S02]  /*14ab0*/  HADD2.F32 R29, -RZ, R29.H1_H1 ;  /* 0x3000001dff1d7230 */ /* 0x000fe40000004100 */
[-C--:B------:R-:W-:Y:S01]  /*14ac0*/  FMUL.FTZ R20, R47, R31.reuse ;  /* 0x0000001f2f147220 */ /* 0x080fe20000410000 */
[----:B------:R-:W-:Y:S01]  /*14ad0*/  FFMA.FTZ R37, R34, R12, -R37 ;  /* 0x0000000c22257223 */ /* 0x000fe20000010825 */
[C---:B------:R-:W-:Y:S01]  /*14ae0*/  FMUL.FTZ R12, R41.reuse, R31 ;  /* 0x0000001f290c7220 */ /* 0x040fe20000410000 */
[----:B------:R-:W-:Y:S02]  /*14af0*/  HADD2.F32 R50, -RZ, R48.H0_H0 ;  /* 0x20000030ff327230 */ /* 0x000fe40000004100 */
[----:B------:R-:W-:Y:S01]  /*14b00*/  FFMA.FTZ R34, R41, R29, -R20 ;  /* 0x0000001d29227223 */ /* 0x000fe20000010814 */
[----:B------:R-:W-:-:S02]  /*14b10*/  HADD2.F32 R20, -RZ, R28.H0_H0 ;  /* 0x2000001cff147230 */ /* 0x000fc40000004100 */
[----:B------:R-:W-:Y:S01]  /*14b20*/  FFMA.FTZ R36, R47, R29, R12 ;  /* 0x0000001d2f247223 */ /* 0x000fe2000001000c */
[----:B------:R-:W-:Y:S01]  /*14b30*/  HADD2.F32 R46, -RZ, R44.H0_H0 ;  /* 0x2000002cff2e7230 */ /* 0x000fe20000004100 */
[----:B------:R-:W-:Y:S01]  /*14b40*/  F2FP.SATFINITE.E4M3.F32.PACK_AB_MERGE_C R42, R42, R45, RZ ;  /* 0x0000002d2a2a723e */ /* 0x000fe200048070ff */
[----:B------:R-:W-:Y:S02]  /*14b50*/  HADD2.F32 R48, -RZ, R48.H1_H1 ;  /* 0x30000030ff307230 */ /* 0x000fe40000004100 */
[-C--:B------:R-:W-:Y:S01]  /*14b60*/  FMUL.FTZ R29, R50, R20.reuse ;  /* 0x00000014321d7220 */ /* 0x080fe20000410000 */
[----:B------:R-:W-:Y:S02]  /*14b70*/  HADD2.F32 R28, -RZ, R28.H1_H1 ;  /* 0x3000001cff1c7230 */ /* 0x000fe40000004100 */
[----:B------:R-:W-:Y:S01]  /*14b80*/  FMUL.FTZ R31, R46, R20 ;  /* 0x000000142e1f7220 */ /* 0x000fe20000410000 */
[----:B------:R-:W-:Y:S01]  /*14b90*/  HADD2.F32 R44, -RZ, R44.H1_H1 ;  /* 0x3000002cff2c7230 */ /* 0x000fe20000004100 */
[----:B------:R-:W-:Y:S01]  /*14ba0*/  F2FP.F16.E4M3.UNPACK_B R20, R13 ;  /* 0x0000000dff14723e */ /* 0x000fe200020006ff */
[----:B------:R-:W-:-:S02]  /*14bb0*/  HADD2.F32 R12, -RZ, R26.H0_H0 ;  /* 0x2000001aff0c7230 */ /* 0x000fc40000004100 */
[-C--:B------:R-:W-:Y:S01]  /*14bc0*/  FMUL.FTZ R13, R48, R28.reuse ;  /* 0x0000001c300d7220 */ /* 0x080fe20000410000 */
[----:B------:R-:W-:Y:S02]  /*14bd0*/  HADD2.F32 R26, -RZ, R26.H1_H1 ;  /* 0x3000001aff1a7230 */ /* 0x000fe40000004100 */
[----:B------:R-:W-:Y:S01]  /*14be0*/  FMUL.FTZ R41, R44, R28 ;  /* 0x0000001c2c297220 */ /* 0x000fe20000410000 */
[----:B------:R-:W-:Y:S02]  /*14bf0*/  HADD2.F32 R47, -RZ, R21.H0_H0 ;  /* 0x20000015ff2f7230 */ /* 0x000fe40000004100 */
[-C--:B------:R-:W-:Y:S01]  /*14c00*/  FFMA.FTZ R29, R46, R12.reuse, -R29 ;  /* 0x0000000c2e1d7223 */ /* 0x080fe2000001081d */
[----:B------:R-:W-:Y:S01]  /*14c10*/  FFMA.FTZ R31, R50, R12, R31 ;  /* 0x0000000c321f7223 */ /* 0x000fe2000001001f */
[-C--:B------:R-:W-:Y:S01]  /*14c20*/  FFMA.FTZ R28, R44, R26.reuse, -R13 ;  /* 0x0000001a2c1c7223 */ /* 0x080fe2000001080d */
[----:B------:R-:W-:Y:S01]  /*14c30*/  FFMA.FTZ R26, R48, R26, R41 ;  /* 0x0000001a301a7223 */ /* 0x000fe20000010029 */
[----:B------:R-:W-:Y:S01]  /*14c40*/  HADD2.F32 R12, -RZ, R7.H0_H0 ;  /* 0x20000007ff0c7230 */ /* 0x000fe20000004100 */
[----:B------:R-:W-:Y:S01]  /*14c50*/  F2FP.SATFINITE.E4M3.F32.PACK_AB_MERGE_C R5, R38, R3, R5 ;  /* 0x000000032605723e */ /* 0x000fe20004807005 */
[--C-:B------:R-:W-:Y:S01]  /*14c60*/  HADD2.F32 R41, -RZ, R20.reuse.H0_H0 ;  /* 0x20000014ff297230 */ /* 0x100fe20000004100 */
[----:B------:R-:W-:Y:S01]  /*14c70*/  F2FP.SATFINITE.E4M3.F32.PACK_AB_MERGE_C R28, R28, R29, RZ ;  /* 0x0000001d1c1c723e */ /* 0x000fe200048070ff */
[----:B------:R-:W-:Y:S01]  /*14c80*/  HADD2.F32 R46, -RZ, R21.H1_H1 ;  /* 0x30000015ff2e7230 */ /* 0x000fe20000004100 */
[----:B------:R-:W-:Y:S01]  /*14c90*/  F2FP.SATFINITE.E4M3.F32.PACK_AB_MERGE_C R26, R26, R31, RZ ;  /* 0x0000001f1a1a723e */ /* 0x000fe200048070ff */
[----:B------:R-:W-:Y:S01]  /*14ca0*/  HADD2.F32 R13, -RZ, R7.H1_H1 ;  /* 0x30000007ff0d7230 */ /* 0x000fe20000004100 */
[----:B------:R-:W-:Y:S01]  /*14cb0*/  F2FP.SATFINITE.E4M3.F32.PACK_AB_MERGE_C R9, R32, R15, R9 ;  /* 0x0000000f2009723e */ /* 0x000fe20004807009 */
[----:B------:R-:W-:-:S02]  /*14cc0*/  HADD2.F32 R44, -RZ, R20.H1_H1 ;  /* 0x30000014ff2c7230 */ /* 0x000fc40000004100 */
[-C--:B------:R-:W-:Y:S01]  /*14cd0*/  FMUL.FTZ R20, R47, R12.reuse ;  /* 0x0000000c2f147220 */ /* 0x080fe20000410000 */
[--C-:B------:R-:W-:Y:S02]  /*14ce0*/  HADD2.F32 R7, -RZ, R6.reuse.H0_H0 ;  /* 0x20000006ff077230 */ /* 0x100fe40000004100 */
[C---:B------:R-:W-:Y:S01]  /*14cf0*/  FMUL.FTZ R12, R41.reuse, R12 ;  /* 0x0000000c290c7220 */ /* 0x040fe20000410000 */
[----:B------:R-:W-:Y:S02]  /*14d00*/  HADD2.F32 R6, -RZ, R6.H1_H1 ;  /* 0x30000006ff067230 */ /* 0x000fe40000004100 */
[-C--:B------:R-:W-:Y:S01]  /*14d10*/  FMUL.FTZ R21, R46, R13.reuse ;  /* 0x0000000d2e157220 */ /* 0x080fe20000410000 */
[C---:B------:R-:W-:Y:S01]  /*14d20*/  FMUL.FTZ R13, R44.reuse, R13 ;  /* 0x0000000d2c0d7220 */ /* 0x040fe20000410000 */
        /* <DEDUP_REMOVED lines=8> */
[----:B------:R-:W-:-:S03]  /*14db0*/  F2FP.SATFINITE.E4M3.F32.PACK_AB_MERGE_C R11, R13, R12, R26 ;  /* 0x0000000c0d0b723e */ /* 0x000fc6000480701a */
[----:B------:R4:W-:Y:S04]  /*14dc0*/  STS.128 [R51+0x20400], R4 ;  /* 0x0204000433007388 */ /* 0x0009e80000000c00 */
[----:B------:R4:W-:Y:S02]  /*14dd0*/  STS.128 [R24+0x20400], R8 ;  /* 0x0204000818007388 */ /* 0x0009e40000000c00 */
.L_x_468:
[----:B------:R-:W-:Y:S05]  /*14de0*/  BSYNC B0 ;  /* 0x0000000000007941 */ /* 0x000fea0003800000 */
.L_x_449:
[----:B------:R-:W-:Y:S01]  /*14df0*/  @!PT LDS RZ, [RZ] ;  /* 0x00000000fffff984 */ /* 0x000fe20000000800 */
[----:B------:R-:W-:Y:S01]  /*14e00*/  @!PT LDS RZ, [RZ] ;  /* 0x00000000fffff984 */ /* 0x000fe20000000800 */
[----:B------:R-:W-:Y:S01]  /*14e10*/  @!PT LDS RZ, [RZ] ;  /* 0x00000000fffff984 */ /* 0x000fe20000000800 */
[----:B------:R-:W-:Y:S01]  /*14e20*/  @!PT LDS RZ, [RZ] ;  /* 0x00000000fffff984 */ /* 0x000fe20000000800 */
[----:B------:R0:W-:Y:S06]  /*14e30*/  MEMBAR.ALL.CTA ;  /* 0x0000000000007992 */ /* 0x0001ec0000008000 */
[----:B0-----:R-:W0:Y:S01]  /*14e40*/  FENCE.VIEW.ASYNC.S ;  /* 0x00000000000073c6 */ /* 0x001e220000000000 */
[----:B------:R-:W-:Y:S05]  /*14e50*/  WARPSYNC.ALL ;  /* 0x0000000000007948 */ /* 0x000fea0003800000 */
[----:B0-----:R-:W-:Y:S06]  /*14e60*/  BAR.SYNC.DEFER_BLOCKING 0xd, 0x100 ;  /* 0x0344000000007b1d */ /* 0x001fec0000010000 */
.L_x_446:
[----:B------:R-:W-:-:S05]  /*14e70*/  IMAD.U32 R0, RZ, RZ, UR46 ;  /* 0x0000002eff007e24 */ /* 0x000fca000f8e00ff */
[----:B------:R-:W-:-:S13]  /*14e80*/  ISETP.NE.AND P0, PT, R0, 0x3, PT ;  /* 0x000000030000780c */ /* 0x000fda0003f05270 */
[----:B------:R-:W-:Y:S05]  /*14e90*/  @!P0 BRA `(.L_x_482) ;  /* 0x0000000000048947 */ /* 0x000fea0003800000 */
[----:B------:R-:W-:Y:S01]  /*14ea0*/  BPT.TRAP 0x1 ;  /* 0x000000040000795c */ /* 0x000fe20000300000 */
.L_x_482:
[----:B0-2---:R-:W-:Y:S01]  /*14eb0*/  IMAD R3, R152, 0x8, R22 ;  /* 0x0000000898037824 */ /* 0x005fe200078e0216 */
[----:B-1-34-:R-:W-:-:S04]  /*14ec0*/  SHF.L.U32 R6, R235, 0x1f, RZ ;  /* 0x0000001feb067819 */ /* 0x01afc800000006ff */
[----:B------:R0:W1:Y:S01]  /*14ed0*/  SYNCS.PHASECHK.TRANS64.TRYWAIT P1, [R3+URZ+0x38830], R6 ;  /* 0x03883006030075a7 */ /* 0x000062000802017f */
[----:B------:R-:W-:Y:S05]  /*14ee0*/  @!P0 BRA `(.L_x_483) ;  /* 0x0000000000048947 */ /* 0x000fea0003800000 */
[----:B------:R-:W-:Y:S01]  /*14ef0*/  BPT.TRAP 0x1 ;  /* 0x000000040000795c */ /* 0x000fe20000300000 */
.L_x_483:
[----:B------:R-:W-:Y:S01]  /*14f00*/  VIADD R0, R22, 0x28400 ;  /* 0x0002840016007836 */ /* 0x000fe20000000000 */
[----:B------:R-:W-:Y:S02]  /*14f10*/  LOP3.LUT R4, R25, 0x10000, RZ, 0xfc, !PT ;  /* 0x0001000019047812 */ /* 0x000fe400078efcff */
[----:B------:R-:W-:Y:S02]  /*14f20*/  MOV R5, 0x40000040 ;  /* 0x4000004000057802 */ /* 0x000fe40000000f00 */
[----:B------:R-:W-:-:S04]  /*14f30*/  SHF.R.U32.HI R0, RZ, 0x4, R0 ;  /* 0x00000004ff007819 */ /* 0x000fc80000011600 */
[----:B------:R-:W-:-:S04]  /*14f40*/  LOP3.LUT R0, R0, 0x3fff, RZ, 0xc0, !PT ;  /* 0x00003fff00007812 */ /* 0x000fc800078ec0ff */
[----:B------:R-:W-:-:S05]  /*14f50*/  LOP3.LUT R0, R0, 0x10000, RZ, 0xfc, !PT ;  /* 0x0001000000007812 */ /* 0x000fca00078efcff */
[----:B------:R2:W-:Y:S01]  /*14f60*/  STL [R1+0x34], R0 ;  /* 0x0000340001007387 */ /* 0x0005e20000100800 */
[----:B-1----:R-:W-:Y:S05]  /*14f70*/  @P1 BRA `(.L_x_484) ;  /* 0x0000000000081947 */ /* 0x002fea0003800000 */
[----:B------:R-:W1:Y:S02]  /*14f80*/  SYNCS.PHASECHK.TRANS64.TRYWAIT P1, [R3+URZ+0x38830], R6 ;  /* 0x03883006030075a7 */ /* 0x000e64000802017f */
[----:B-1----:R-:W-:Y:S05]  /*14f90*/  @!P1 BRA `(.L_x_485) ;  /* 0x0000015800509947 */ /* 0x002fea0003800000 */
.L_x_484:
[----:B--2---:R-:W0:Y:S01]  /*14fa0*/  LDL R0, [R1+0x34] ;  /* 0x0000340001007983 */ /* 0x004e220000100800 */
[----:B------:R-:W-:Y:S01]  /*14fb0*/  IMAD.MOV.U32 R7, RZ, RZ, 0x40000040 ;  /* 0x40000040ff077424 */ /* 0x000fe200078e00ff */
[----:B------:R-:W-:Y:S05]  /*14fc0*/  WARPSYNC.ALL ;  /* 0x0000000000007948 */ /* 0x000fea0003800000 */
[C---:B------:R-:W-:Y:S01]  /*14fd0*/  R2UR UR4, R4.reuse ;  /* 0x00000000040472ca */ /* 0x040fe200000e0000 */
[----:B-----5:R-:W-:Y:S01]  /*14fe0*/  WARPGROUP.ARRIVE ;  /* 0x00000000000079c5 */ /* 0x020fe20000000000 */
[----:B------:R-:W-:Y:S01]  /*14ff0*/  R2UR UR5, R5 ;  /* 0x00000000050572ca */ /* 0x000fe200000e0000 */
[C---:B------:R-:W-:Y:S01]  /*15000*/  VIADD R92, R4.reuse, 0x2 ;  /* 0x00000002045c7836 */ /* 0x040fe20000000000 */
[----:B------:R-:W-:Y:S01]  /*15010*/  R2UR UR7, R7 ;  /* 0x00000000070772ca */ /* 0x000fe200000e0000 */
[----:B------:R-:W-:Y:S01]  /*15020*/  IMAD.MOV.U32 R9, RZ, RZ, 0x40000040 ;  /* 0x40000040ff097424 */ /* 0x000fe200078e00ff */
[----:B------:R-:W-:Y:S01]  /*15030*/  MOV R93, 0x40000040 ;  /* 0x40000040005d7802 */ /* 0x000fe20000000f00 */
[----:B------:R-:W-:Y:S01]  /*15040*/  VIADD R90, R4, 0x4 ;  /* 0x00000004045a7836 */ /* 0x000fe20000000000 */
[----:B------:R-:W-:Y:S01]  /*15050*/  P2R R10, PR, RZ, 0x1 ;  /* 0x00000001ff0a7803 */ /* 0x000fe20000000000 */
[----:B------:R-:W-:-:S02]  /*15060*/  IMAD.MOV.U32 R91, RZ, RZ, 0x40000040 ;  /* 0x40000040ff5b7424 */ /* 0x000fc400078e00ff */
[C---:B------:R-:W-:Y:S02]  /*15070*/  VIADD R88, R4.reuse, 0x6 ;  /* 0x0000000604587836 */ /* 0x040fe40000000000 */
[----:B------:R-:W-:Y:S01]  /*15080*/  IMAD.MOV.U32 R89, RZ, RZ, 0x40000040 ;  /* 0x40000040ff597424 */ /* 0x000fe200078e00ff */
[C---:B------:R-:W-:Y:S01]  /*15090*/  IADD3 R14, R4.reuse, 0x400, RZ ;  /* 0x00000400040e7810 */ /* 0x040fe20007ffe0ff */
[----:B------:R-:W-:Y:S01]  /*150a0*/  IMAD.MOV.U32 R15, RZ, RZ, 0x40000040 ;  /* 0x40000040ff0f7424 */ /* 0x000fe200078e00ff */
[----:B------:R-:W-:Y:S01]  /*150b0*/  STL.64 [R1+0x28], R92 ;  /* 0x0000285c01007387 */ /* 0x000fe20000100a00 */
[----:B------:R-:W-:Y:S02]  /*150c0*/  VIADD R12, R4, 0x402 ;  /* 0x00000402040c7836 */ /* 0x000fe40000000000 */
[----:B------:R-:W-:Y:S01]  /*150d0*/  IMAD.MOV.U32 R13, RZ, RZ, 0x40000040 ;  /* 0x40000040ff0d7424 */ /* 0x000fe200078e00ff */
[----:B------:R-:W-:Y:S04]  /*150e0*/  STL.64 [R1+0x20], R90 ;  /* 0x0000205a01007387 */ /* 0x000fe80000100a00 */
[----:B------:R-:W-:Y:S01]  /*150f0*/  STL.64 [R1+0x18], R88 ;  /* 0x0000185801007387 */ /* 0x000fe20000100a00 */
[----:B01----:R-:W-:-:S03]  /*15100*/  IMAD R6, R152, 0x800, R0 ;  /* 0x0000080098067824 */ /* 0x003fc600078e0200 */
[----:B------:R-:W2:Y:S01]  /*15110*/  LDL R0, [R1+0x90] ;  /* 0x0000900001007983 */ /* 0x000ea20000100800 */
[C---:B------:R-:W-:Y:S01]  /*15120*/  VIADD R8, R6.reuse, 0x2 ;  /* 0x0000000206087836 */ /* 0x040fe20000000000 */
[----:B------:R-:W-:-:S13]  /*15130*/  R2UR UR6, R6 ;  /* 0x00000000060672ca */ /* 0x000fda00000e0000 */
[----:B------:R-:W-:Y:S01]  /*15140*/  QGMMA.64x128x32.F32.E4M3.E4M3 R24, gdesc[UR4], RZ, !UPT, gsb0 ;  /* 0x01e00000041879f3 */ /* 0x000fe2000c0008ff */
[----:B------:R-:W-:Y:S02]  /*15150*/  R2UR UR4, R92 ;  /* 0x000000005c0472ca */ /* 0x000fe400000e0000 */
[----:B------:R-:W-:Y:S02]  /*15160*/  R2UR UR5, R93 ;  /* 0x000000005d0572ca */ /* 0x000fe400000e0000 */
[----:B------:R-:W-:Y:S01]  /*15170*/  R2UR UR6, R8 ;  /* 0x00000000080672ca */ /* 0x000fe200000e0000 */
[----:B------:R-:W-:Y:S01]  /*15180*/  VIADD R8, R6, 0x4 ;  /* 0x0000000406087836 */ /* 0x000fe20000000000 */
[----:B------:R-:W-:Y:S02]  /*15190*/  R2UR UR7, R9 ;  /* 0x00000000090772ca */ /* 0x000fe400000e0000 */
[----:B------:R-:W-:Y:S01]  /*151a0*/  MOV R9, 0x40000040 ;  /* 0x4000004000097802 */ /* 0x000fe20000000f00 */
[----:B------:R-:W-:-:S02]  /*151b0*/  WARPGROUP.DEPBAR.LE gsb0, 0x0 ;  /* 0x00008000000079c5 */ /* 0x000fc40000010000 */
[----:B------:R-:W-:-:S08]  /*151c0*/  WARPGROUP.ARRIVE ;  /* 0x00000000000079c5 */ /* 0x000fd00000000000 */
[----:B------:R-:W-:Y:S01]  /*151d0*/  QGMMA.64x128x32.F32.E4M3.E4M3 R24, gdesc[UR4], R24, gsb0 ;  /* 0x01e00000041879f3 */ /* 0x000fe20008000818 */
[----:B------:R-:W-:Y:S02]  /*151e0*/  R2UR UR4, R90 ;  /* 0x000000005a0472ca */ /* 0x000fe400000e0000 */
[----:B------:R-:W-:Y:S02]  /*151f0*/  R2UR UR5, R91 ;  /* 0x000000005b0572ca */ /* 0x000fe400000e0000 */
[----:B------:R-:W-:Y:S01]  /*15200*/  R2UR UR6, R8 ;  /* 0x00000000080672ca */ /* 0x000fe200000e0000 */
[----:B------:R-:W-:Y:S01]  /*15210*/  VIADD R8, R6, 0x6 ;  /* 0x0000000606087836 */ /* 0x000fe20000000000 */
[----:B------:R-:W-:Y:S01]  /*15220*/  R2UR UR7, R9 ;  /* 0x00000000090772ca */ /* 0x000fe200000e0000 */
[----:B------:R-:W-:Y:S01]  /*15230*/  IMAD.MOV.U32 R9, RZ, RZ, 0x40000040 ;  /* 0x40000040ff097424 */ /* 0x000fe200078e00ff */
[----:B------:R-:W-:Y:S02]  /*15240*/  WARPGROUP.DEPBAR.LE gsb0, 0x0 ;  /* 0x00008000000079c5 */ /* 0x000fe40000010000 */
[----:B------:R-:W-:-:S09]  /*15250*/  WARPGROUP.ARRIVE ;  /* 0x00000000000079c5 */ /* 0x000fd20000000000 */
[----:B------:R-:W-:Y:S01]  /*15260*/  QGMMA.64x128x32.F32.E4M3.E4M3 R24, gdesc[UR4], R24, gsb0 ;  /* 0x01e00000041879f3 */ /* 0x000fe20008000818 */
[----:B------:R-:W-:Y:S02]  /*15270*/  R2UR UR4, R88 ;  /* 0x00000000580472ca */ /* 0x000fe400000e0000 */
[----:B------:R-:W-:Y:S02]  /*15280*/  R2UR UR5, R89 ;  /* 0x00000000590572ca */ /* 0x000fe400000e0000 */
[----:B------:R-:W-:Y:S02]  /*15290*/  R2UR UR6, R8 ;  /* 0x00000000080672ca */ /* 0x000fe400000e0000 */
[----:B------:R-:W-:Y:S01]  /*152a0*/  R2UR UR7, R9 ;  /* 0x00000000090772ca */ /* 0x000fe200000e0000 */
[----:B------:R-:W-:Y:S02]  /*152b0*/  VIADD R8, R6, 0x400 ;  /* 0x0000040006087836 */ /* 0x000fe40000000000 */
[----:B------:R-:W-:Y:S01]  /*152c0*/  IMAD.MOV.U32 R9, RZ, RZ, 0x40000040 ;  /* 0x40000040ff097424 */ /* 0x000fe200078e00ff */
[----:B------:R-:W-:-:S02]  /*152d0*/  WARPGROUP.DEPBAR.LE gsb0, 0x0 ;  /* 0x00008000000079c5 */ /* 0x000fc40000010000 */
[----:B------:R-:W-:-:S07]  /*152e0*/  WARPGROUP.ARRIVE ;  /* 0x00000000000079c5 */ /* 0x000fce0000000000 */
[----:B------:R-:W-:Y:S01]  /*152f0*/  QGMMA.64x128x32.F32.E4M3.E4M3 R24, gdesc[UR4], R24, gsb0 ;  /* 0x01e00000041879f3 */ /* 0x000fe20008000818 */
[----:B------:R-:W-:Y:S02]  /*15300*/  R2UR UR4, R14 ;  /* 0x000000000e0472ca */ /* 0x000fe400000e0000 */
[----:B------:R-:W-:Y:S02]  /*15310*/  R2UR UR5, R15 ;  /* 0x000000000f0572ca */ /* 0x000fe400000e0000 */
[----:B------:R-:W-:Y:S02]  /*15320*/  R2UR UR6, R8 ;  /* 0x00000000080672ca */ /* 0x000fe400000e0000 */
[----:B------:R-:W-:Y:S01]  /*15330*/  R2UR UR7, R9 ;  /* 0x00000000090772ca */ /* 0x000fe200000e0000 */
[----:B------:R-:W-:Y:S01]  /*15340*/  IMAD.MOV.U32 R9, RZ, RZ, 0x40000040 ;  /* 0x40000040ff097424 */ /* 0x000fe200078e00ff */
[----:B------:R-:W-:Y:S01]  /*15350*/  IADD3 R8, R6, 0x402, RZ ;  /* 0x0000040206087810 */ /* 0x000fe20007ffe0ff */
[----:B------:R-:W-:-:S02]  /*15360*/  WARPGROUP.DEPBAR.LE gsb0, 0x0 ;  /* 0x00008000000079c5 */ /* 0x000fc40000010000 */
[----:B------:R-:W-:-:S08]  /*15370*/  WARPGROUP.ARRIVE ;  /* 0x00000000000079c5 */ /* 0x000fd00000000000 */
[----:B------:R-:W-:Y:S01]  /*15380*/  QGMMA.64x128x32.F32.E4M3.E4M3 R24, gdesc[UR4], R24, gsb0 ;  /* 0x01e00000041879f3 */ /* 0x000fe20008000818 */
[----:B------:R-:W-:Y:S02]  /*15390*/  R2UR UR4, R12 ;  /* 0x000000000c0472ca */ /* 0x000fe400000e0000 */
[----:B------:R-:W-:Y:S02]  /*153a0*/  R2UR UR5, R13 ;  /* 0x000000000d0572ca */ /* 0x000fe400000e0000 */
[----:B------:R-:W-:Y:S02]  /*153b0*/  R2UR UR6, R8 ;  /* 0x00000000080672ca */ /* 0x000fe400000e0000 */
[----:B------:R-:W-:Y:S01]  /*153c0*/  R2UR UR7, R9 ;  /* 0x00000000090772ca */ /* 0x000fe200000e0000 */
[----:B------:R-:W-:Y:S01]  /*153d0*/  VIADD R236, R4, 0x404 ;  /* 0x0000040404ec7836 */ /* 0x000fe20000000000 */
[----:B------:R-:W-:Y:S01]  /*153e0*/  MOV R237, 0x40000040 ;  /* 0x4000004000ed7802 */ /* 0x000fe20000000f00 */
[----:B------:R-:W-:-:S02]  /*153f0*/  VIADD R8, R6, 0x404 ;  /* 0x0000040406087836 */ /* 0x000fc40000000000 */
[----:B------:R-:W-:Y:S01]  /*15400*/  IMAD.MOV.U32 R9, RZ, RZ, 0x40000040 ;  /* 0x40000040ff097424 */ /* 0x000fe200078e00ff */
[----:B------:R-:W-:Y:S02]  /*15410*/  WARPGROUP.DEPBAR.LE gsb0, 0x0 ;  /* 0x00008000000079c5 */ /* 0x000fe40000010000 */
[----:B------:R-:W-:-:S06]  /*15420*/  WARPGROUP.ARRIVE ;  /* 0x00000000000079c5 */ /* 0x000fcc0000000000 */
        /* <DEDUP_REMOVED lines=15> */
[----:B------:R-:W-:Y:S02]  /*15520*/  R2UR UR7, R7 ;  /* 0x00000000070772ca */ /* 0x000fe400000e0000 */
[----:B--2---:R-:W-:-:S05]  /*15530*/  IADD3 R127, R127, 0x80, -R0 ;  /* 0x000000807f7f7810 */ /* 0x004fca0007ffe800 */
[----:B------:R-:W-:-:S05]  /*15540*/  IMAD R6, R118, -0x80, R127 ;  /* 0xffffff8076067824 */ /* 0x000fca00078e027f */
[C---:B------:R-:W-:Y:S02]  /*15550*/  ISETP.GT.AND P3, PT, R6.reuse, RZ, PT ;  /* 0x000000ff0600720c */ /* 0x040fe40003f64270 */
[----:B------:R-:W-:Y:S01]  /*15560*/  ISETP.GT.AND P1, PT, R6, 0x1, PT ;  /* 0x000000010600780c */ /* 0x000fe20003f24270 */
[----:B------:R-:W-:Y:S02]  /*15570*/  WARPGROUP.DEPBAR.LE gsb0, 0x0 ;  /* 0x00008000000079c5 */ /* 0x000fe40000010000 */
[----:B------:R-:W-:-:S06]  /*15580*/  WARPGROUP.ARRIVE ;  /* 0x00000000000079c5 */ /* 0x000fcc0000000000 */
[----:B------:R-:W-:Y:S01]  /*15590*/  QGMMA.64x128x32.F32.E4M3.E4M3 R24, gdesc[UR4], R24, gsb0 ;  /* 0x01e00000041879f3 */ /* 0x000fe20008000818 */
[C---:B------:R-:W-:Y:S02]  /*155a0*/  ISETP.GT.AND P2, PT, R6.reuse, 0x8, PT ;  /* 0x000000080600780c */ /* 0x040fe40003f44270 */
[C---:B------:R-:W-:Y:S02]  /*155b0*/  ISETP.GT.AND P5, PT, R6.reuse, 0x9, PT ;  /* 0x000000090600780c */ /* 0x040fe40003fa4270 */
[C---:B------:R-:W-:Y:S01]  /*155c0*/  ISETP.GT.AND P4, PT, R6.reuse, 0x10, PT ;  /* 0x000000100600780c */ /* 0x040fe20003f84270 */
[----:B------:R-:W-:Y:S04]  /*155d0*/  STL.64 [R1+0x8], R14 ;  /* 0x0000080e01007387 */ /* 0x000fe80000100a00 */
[----:B------:R0:W-:Y:S01]  /*155e0*/  STL.64 [R1], R12 ;  /* 0x0000000c01007387 */ /* 0x0001e20000100a00 */
[----:B------:R-:W-:-:S02]  /*155f0*/  ISETP.GT.AND P0, PT, R6, 0x59, PT ;  /* 0x000000590600780c */ /* 0x000fc40003f04270 */
[----:B------:R-:W-:Y:S01]  /*15600*/  ISETP.GT.AND P6, PT, R6, 0x60, PT ;  /* 0x000000600600780c */ /* 0x000fe20003fc4270 */
[----:B------:R-:W-:Y:S02]  /*15610*/  WARPGROUP.DEPBAR.LE gsb0, 0x0 ;  /* 0x00008000000079c5 */ /* 0x000fe40000010000 */
[----:B------:R-:W-:Y:S02]  /*15620*/  FSEL R7, R24, -INF , P3 ;  /* 0xff80000018077808 */ /* 0x000fe40001800000 */
[----:B------:R-:W-:Y:S02]  /*15630*/  FSEL R25, R25, -INF , P1 ;  /* 0xff80000019197808 */ /* 0x000fe40000800000 */
[----:B------:R-:W-:Y:S02]  /*15640*/  FSEL R9, R28, -INF , P2 ;  /* 0xff8000001c097808 */ /* 0x000fe40001000000 */
[----:B------:R-:W-:Y:S02]  /*15650*/  FMNMX.FTZ R0, R7, R25, !PT ;  /* 0x0000001907007209 */ /* 0x000fe40007810000 */
[----:B------:R-:W-:-:S02]  /*15660*/  FSEL R29, R29, -INF , P5 ;  /* 0xff8000001d1d7808 */ /* 0x000fc40002800000 */
[----:B------:R-:W-:Y:S02]  /*15670*/  FMNMX.FTZ R0, R9, R0, !PT ;  /* 0x0000000009007209 */ /* 0x000fe40007810000 */
[----:B------:R-:W-:Y:S02]  /*15680*/  FSEL R11, R26, -INF , P3 ;  /* 0xff8000001a0b7808 */ /* 0x000fe40001800000 */
[----:B------:R-:W-:Y:S02]  /*15690*/  ISETP.GT.AND P3, PT, R6, 0x11, PT ;  /* 0x000000110600780c */ /* 0x000fe40003f64270 */
[----:B0-----:R-:W-:Y:S02]  /*156a0*/  FSEL R13, R32, -INF , P4 ;  /* 0xff800000200d7808 */ /* 0x001fe40002000000 */
[----:B------:R-:W-:Y:S02]  /*156b0*/  FMNMX.FTZ R0, R29, R0, !PT ;  /* 0x000000001d007209 */ /* 0x000fe40007810000 */
[----:B------:R-:W-:-:S02]  /*156c0*/  FSEL R27, R27, -INF , P1 ;  /* 0xff8000001b1b7808 */ /* 0x000fc40000800000 */
        /* <DEDUP_REMOVED lines=68> */
[----:B------:R-:W-:Y:S02]  /*15b10*/  FMNMX.FTZ R0, R119, R0, !PT ;  /* 0x0000000077007209 */ /* 0x000fe40007810000 */
[----:B------:R-:W-:Y:S02]  /*15b20*/  FSEL R123, R69, -INF , P0 ;  /* 0xff800000457b7808 */ /* 0x000fe40000000000 */
[----:B------:R-:W-:Y:S02]  /*15b30*/  FMNMX.FTZ R0, R121, R0, !PT ;  /* 0x0000000079007209 */ /* 0x000fe40007810000 */
        /* <DEDUP_REMOVED lines=12> */
[----:B------:R-:W-:-:S02]  /*15c00*/  FSEL R12, R77, -INF , P2 ;  /* 0xff8000004d0c7808 */ /* 0x000fc40001000000 */
[----:B------:R-:W-:Y:S02]  /*15c10*/  FMNMX.FTZ R77, R129, R0, !PT ;  /* 0x00000000814d7209 */ /* 0x000fe40007810000 */
[C---:B------:R-:W-:Y:S02]  /*15c20*/  ISETP.GT.AND P3, PT, R6.reuse, 0x70, PT ;  /* 0x000000700600780c */ /* 0x040fe40003f64270 */
[----:B------:R-:W-:Y:S02]  /*15c30*/  FSEL R63, R63, -INF , P4 ;  /* 0xff8000003f3f7808 */ /* 0x000fe40002000000 */
[----:B------:R-:W-:Y:S02]  /*15c40*/  ISETP.GT.AND P4, PT, R6, 0x71, PT ;  /* 0x000000710600780c */ /* 0x000fe40003f84270 */
[----:B------:R-:W-:Y:S02]  /*15c50*/  FSEL R80, R80, -INF , P3 ;  /* 0xff80000050507808 */ /* 0x000fe40001800000 */
[----:B------:R-:W-:-:S02]  /*15c60*/  FMNMX.FTZ R77, R12, R77, !PT ;  /* 0x0000004d0c4d7209 */ /* 0x000fc40007810000 */
[----:B------:R-:W-:Y:S02]  /*15c70*/  FSEL R65, R62, -INF , P5 ;  /* 0xff8000003e417808 */ /* 0x000fe40002800000 */
[----:B------:R-:W-:Y:S02]  /*15c80*/  FSEL R8, R81, -INF , P4 ;  /* 0xff80000051087808 */ /* 0x000fe40002000000 */
[----:B------:R-:W-:Y:S02]  /*15c90*/  FMNMX.FTZ R81, R80, R77, !PT ;  /* 0x0000004d50517209 */ /* 0x000fe40007810000 */
[----:B------:R-:W-:Y:S02]  /*15ca0*/  ISETP.GT.AND P5, PT, R6, 0x78, PT ;  /* 0x000000780600780c */ /* 0x000fe40003fa4270 */
[----:B------:R-:W-:Y:S02]  /*15cb0*/  FMNMX.FTZ R0, R8, R81, !PT ;  /* 0x0000005108007209 */ /* 0x000fe40007810000 */
[----:B------:R-:W-:-:S02]  /*15cc0*/  FSEL R77, R84, -INF , P5 ;  /* 0xff800000544d7808 */ /* 0x000fc40002800000 */
[C---:B------:R-:W-:Y:S02]  /*15cd0*/  ISETP.GT.AND P6, PT, R6.reuse, 0x79, PT ;  /* 0x000000790600780c */ /* 0x040fe40003fc4270 */
[----:B------:R-:W-:Y:S02]  /*15ce0*/  P2R R30, PR, RZ, 0x1 ;  /* 0x00000001ff1e7803 */ /* 0x000fe40000000000 */
[----:B------:R-:W-:Y:S02]  /*15cf0*/  ISETP.GT.AND P0, PT, R6, 0x60, PT ;  /* 0x000000600600780c */ /* 0x000fe40003f04270 */
[----:B------:R-:W-:Y:S02]  /*15d00*/  FSEL R85, R85, -INF , P6 ;  /* 0xff80000055557808 */ /* 0x000fe40003000000 */
[----:B------:R-:W-:Y:S02]  /*15d10*/  FMNMX.FTZ R0, R77, R0, !PT ;  /* 0x000000004d007209 */ /* 0x000fe40007810000 */
[----:B------:R-:W-:-:S02]  /*15d20*/  FSEL R131, R74, -INF , P0 ;  /* 0xff8000004a837808 */ /* 0x000fc40000000000 */
[----:B------:R-:W-:Y:S02]  /*15d30*/  FMNMX.FTZ R14, R85, R0, !PT ;  /* 0x00000000550e7209 */ /* 0x000fe40007810000 */
[----:B------:R-:W-:-:S03]  /*15d40*/  ISETP.NE.AND P0, PT, R30, RZ, PT ;  /* 0x000000ff1e00720c */ /* 0x000fc60003f05270 */
[----:B------:R-:W0:Y:S01]  /*15d50*/  SHFL.BFLY PT, R81, R14, 0x2, 0x1f ;  /* 0x0c401f000e517f89 */ /* 0x000e2200000e0000 */
[----:B------:R-:W-:Y:S02]  /*15d60*/  FSEL R75, R75, -INF , P0 ;  /* 0xff8000004b4b7808 */ /* 0x000fe40000000000 */
[----:B------:R-:W-:Y:S02]  /*15d70*/  ISETP.NE.AND P0, PT, R10, RZ, PT ;  /* 0x000000ff0a00720c */ /* 0x000fe40003f05270 */
[----:B------:R-:W-:-:S04]  /*15d80*/  FMNMX.FTZ R10, R11, R27, !PT ;  /* 0x0000001b0b0a7209 */ /* 0x000fc80007810000 */
[----:B------:R-:W-:-:S04]  /*15d90*/  FMNMX.FTZ R10, R15, R10, !PT ;  /* 0x0000000a0f0a7209 */ /* 0x000fc80007810000 */
[----:B------:R-:W-:-:S04]  /*15da0*/  FMNMX.FTZ R10, R31, R10, !PT ;  /* 0x0000000a1f0a7209 */ /* 0x000fc80007810000 */
[----:B------:R-:W-:-:S04]  /*15db0*/  FMNMX.FTZ R10, R37, R10, !PT ;  /* 0x0000000a250a7209 */ /* 0x000fc80007810000 */
[----:B------:R-:W-:-:S04]  /*15dc0*/  FMNMX.FTZ R10, R35, R10, !PT ;  /* 0x0000000a230a7209 */ /* 0x000fc80007810000 */
[----:B------:R-:W-:Y:S02]  /*15dd0*/  FMNMX.FTZ R10, R41, R10, !PT ;  /* 0x0000000a290a7209 */ /* 0x000fe40007810000 */
[----:B0-----:R-:W-:Y:S02]  /*15de0*/  FMNMX.FTZ R24, R14, R81, !PT ;  /* 0x000000510e187209 */ /* 0x001fe40007810000 */
[----:B------:R-:W-:-:S04]  /*15df0*/  FMNMX.FTZ R14, R39, R10, !PT ;  /* 0x0000000a270e7209 */ /* 0x000fc80007810000 */
[----:B------:R-:W-:Y:S01]  /*15e00*/  FMNMX.FTZ R14, R45, R14, !PT ;  /* 0x0000000e2d0e7209 */ /* 0x000fe20007810000 */
[----:B------:R-:W0:Y:S03]  /*15e10*/  SHFL.BFLY PT, R81, R24, 0x1, 0x1f ;  /* 0x0c201f0018517f89 */ /* 0x000e2600000e0000 */
        /* <DEDUP_REMOVED lines=8> */
[----:B------:R-:W-:-:S04]  /*15ea0*/  FMNMX.FTZ R24, R115, R24, !PT ;  /* 0x0000001873187209 */ /* 0x000fc80007810000 */
[----:B------:R-:W-:-:S04]  /*15eb0*/  FMNMX.FTZ R24, R59, R24, !PT ;  /* 0x000000183b187209 */ /* 0x000fc80007810000 */
[----:B------:R-:W-:-:S04]  /*15ec0*/  FMNMX.FTZ R24, R65, R24, !PT ;  /* 0x0000001841187209 */ /* 0x000fc80007810000 */
[----:B------:R-:W-:-:S04]  /*15ed0*/  FMNMX.FTZ R24, R63, R24, !PT ;  /* 0x000000183f187209 */ /* 0x000fc80007810000 */
[----:B------:R-:W-:Y:S02]  /*15ee0*/  FMNMX.FTZ R24, R69, R24, !PT ;  /* 0x0000001845187209 */ /* 0x000fe40007810000 */
[----:B------:R-:W-:Y:S01]  /*15ef0*/  P2R R28, PR, RZ, 0x2 ;  /* 0x00000002ff1c7803 */ /* 0x000fe20000000000 */
[----:B------:R-:W-:-:S01]  /*15f00*/  FFMA.FTZ R81, R2, R0, -8 ;  /* 0xc100000002517423 */ /* 0x000fc20000010000 */
[----:B------:R-:W-:Y:S02]  /*15f10*/  ISETP.GT.AND P1, PT, R6, 0x59, PT ;  /* 0x000000590600780c */ /* 0x000fe40003f24270 */
[----:B------:R-:W-:Y:S02]  /*15f20*/  FMNMX.FTZ R24, R67, R24, !PT ;  /* 0x0000001843187209 */ /* 0x000fe40007810000 */
[----:B------:R-:W-:Y:S02]  /*15f30*/  P2R R26, PR, RZ, 0x4 ;  /* 0x00000004ff1a7803 */ /* 0x000fe40000000000 */
[----:B------:R-:W-:-:S02]  /*15f40*/  FSETP.NEU.FTZ.AND P2, PT, R0, -INF , PT ;  /* 0xff8000000000780b */ /* 0x000fc40003f5d000 */
[----:B------:R-:W-:Y:S02]  /*15f50*/  FSEL R71, R71, -INF , P1 ;  /* 0xff80000047477808 */ /* 0x000fe40000800000 */
[----:B------:R-:W-:Y:S02]  /*15f60*/  FMNMX.FTZ R24, R73, R24, !PT ;  /* 0x0000001849187209 */ /* 0x000fe40007810000 */
[----:B------:R-:W-:Y:S02]  /*15f70*/  FSEL R81, R81, RZ, P2 ;  /* 0x000000ff51517208 */ /* 0x000fe40001000000 */
[----:B------:R-:W-:Y:S02]  /*15f80*/  ISETP.NE.AND P2, PT, R26, RZ, PT ;  /* 0x000000ff1a00720c */ /* 0x000fe40003f45270 */
[----:B------:R-:W-:Y:S02]  /*15f90*/  FMNMX.FTZ R26, R71, R24, !PT ;  /* 0x00000018471a7209 */ /* 0x000fe40007810000 */
[----:B------:R-:W-:-:S02]  /*15fa0*/  ISETP.NE.AND P1, PT, R28, RZ, PT ;  /* 0x000000ff1c00720c */ /* 0x000fc40003f25270 */
[----:B------:R-:W-:Y:S02]  /*15fb0*/  FMNMX.FTZ R26, R131, R26, !PT ;  /* 0x0000001a831a7209 */ /* 0x000fe40007810000 */
[----:B------:R-:W-:Y:S02]  /*15fc0*/  FSEL R133, R78, -INF , P1 ;  /* 0xff8000004e857808 */ /* 0x000fe40000800000 */
[----:B------:R-:W-:Y:S01]  /*15fd0*/  FMNMX.FTZ R26, R75, R26, !PT ;  /* 0x0000001a4b1a7209 */ /* 0x000fe20007810000 */
[----:B------:R-:W-:-:S01]  /*15fe0*/  FFMA.FTZ R6, R2, R9, -R81 ;  /* 0x0000000902067223 */ /* 0x000fc20000010851 */
[----:B------:R-:W-:Y:S02]  /*15ff0*/  FSEL R79, R79, -INF , P2 ;  /* 0xff8000004f4f7808 */ /* 0x000fe40001000000 */
[----:B------:R-:W-:Y:S01]  /*16000*/  FMNMX.FTZ R26, R133, R26, !PT ;  /* 0x0000001a851a7209 */ /* 0x000fe20007810000 */
[C-C-:B------:R-:W-:Y:S01]  /*16010*/  FFMA.FTZ R9, R2.reuse, R29, -R81.reuse ;  /* 0x0000001d02097223 */ /* 0x140fe20000010851 */
[----:B------:R-:W-:-:S01]  /*16020*/  FFMA.FTZ R29, R2, R91, -R81 ;  /* 0x0000005b021d7223 */ /* 0x000fc20000010851 */
[----:B------:R-:W-:-:S02]  /*16030*/  FSEL R91, R82, -INF , P3 ;  /* 0xff800000525b7808 */ /* 0x000fc40001800000 */
[----:B------:R-:W-:Y:S02]  /*16040*/  FMNMX.FTZ R26, R79, R26, !PT ;  /* 0x0000001a4f1a7209 */ /* 0x000fe40007810000 */
[----:B------:R-:W-:Y:S02]  /*16050*/  FSEL R83, R83, -INF , P4 ;  /* 0xff80000053537808 */ /* 0x000fe40002000000 */
[----:B------:R-:W-:Y:S01]  /*16060*/  FMNMX.FTZ R26, R91, R26, !PT ;  /* 0x0000001a5b1a7209 */ /* 0x000fe20007810000 */
[--C-:B------:R-:W-:Y:S01]  /*16070*/  FFMA.FTZ R224, R2, R93, -R81.reuse ;  /* 0x0000005d02e07223 */ /* 0x100fe20000010851 */
[----:B------:R-:W-:Y:S01]  /*16080*/  FSEL R93, R86, -INF , P5 ;  /* 0xff800000565d7808 */ /* 0x000fe20002800000 */
[C-C-:B------:R-:W-:Y:S01]  /*16090*/  FFMA.FTZ R230, R2.reuse, R13, -R81.reuse ;  /* 0x0000000d02e67223 */ /* 0x140fe20000010851 */
[----:B------:R-:W-:Y:S01]  /*160a0*/  FMNMX.FTZ R26, R83, R26, !PT ;  /* 0x0000001a531a7209 */ /* 0x000fe20007810000 */
[C-C-:B------:R-:W-:Y:S01]  /*160b0*/  FFMA.FTZ R13, R2.reuse, R33, -R81.reuse ;  /* 0x00000021020d7223 */ /* 0x140fe20000010851 */
[----:B------:R-:W-:-:S01]  /*160c0*/  FFMA.FTZ R33, R2, R103, -R81 ;  /* 0x0000006702217223 */ /* 0x000fc20000010851 */
[----:B------:R-:W-:-:S02]  /*160d0*/  FSEL R103, R87, -INF , P6 ;  /* 0xff80000057677808 */ /* 0x000fc40003000000 */
[----:B------:R-:W-:Y:S01]  /*160e0*/  FMNMX.FTZ R26, R93, R26, !PT ;  /* 0x0000001a5d1a7209 */ /* 0x000fe20007810000 */
[----:B------:R-:W-:-:S03]  /*160f0*/  FFMA.FTZ R105, R2, R105, -R81 ;  /* 0x0000006902697223 */ /* 0x000fc60000010851 */
[----:B------:R-:W-:Y:S01]  /*16100*/  FMNMX.FTZ R26, R103, R26, !PT ;  /* 0x0000001a671a7209 */ /* 0x000fe20007810000 */
[----:B------:R0:W-:Y:S02]  /*16110*/  MUFU.EX2 R24, R105 ;  /* 0x0000006900187308 */ /* 0x0001e40000000800 */
[----:B0-----:R-:W-:-:S02]  /*16120*/  FFMA.FTZ R105, R2, R61, -R81 ;  /* 0x0000003d02697223 */ /* 0x001fc40000010851 */
[----:B------:R-:W0:Y:S02]  /*16130*/  SHFL.BFLY PT, R61, R26, 0x2, 0x1f ;  /* 0x0c401f001a3d7f89 */ /* 0x000e2400000e0000 */
[----:B0-----:R-:W-:-:S05]  /*16140*/  FMNMX.FTZ R61, R26, R61, !PT ;  /* 0x0000003d1a3d7209 */ /* 0x001fca0007810000 */
[----:B------:R-:W0:Y:S01]  /*16150*/  SHFL.BFLY PT, R26, R61, 0x1, 0x1f ;  /* 0x0c201f003d1a7f89 */ /* 0x000e2200000e0000 */
[----:B------:R-:W-:-:S01]  /*16160*/  FFMA.FTZ R36, R2, R8, -R81 ;  /* 0x0000000802247223 */ /* 0x000fc20000010851 */
[----:B0-----:R-:W-:-:S04]  /*16170*/  FMNMX.FTZ R8, R61, R26, !PT ;  /* 0x0000001a3d087209 */ /* 0x001fc80007810000 */
[----:B------:R-:W-:Y:S01]  /*16180*/  FSETP.NEU.FTZ.AND P1, PT, R8, -INF , PT ;  /* 0xff8000000800780b */ /* 0x000fe20003f3d000 */
[----:B------:R-:W-:-:S05]  /*16190*/  FFMA.FTZ R42, R2, R8, -8 ;  /* 0xc1000000022a7423 */ /* 0x000fca0000010008 */
[----:B------:R-:W-:-:S05]  /*161a0*/  FSEL R42, R42, RZ, P1 ;  /* 0x000000ff2a2a7208 */ /* 0x000fca0000800000 */
[C---:B------:R-:W-:Y:S02]  /*161b0*/  FFMA.FTZ R40, R2.reuse, R43, -R42 ;  /* 0x0000002b02287223 */ /* 0x040fe4000001082a */
[----:B------:R-:W2:Y:S01]  /*161c0*/  LDL R43, [R1+0x14] ;  /* 0x00001400012b7983 */ /* 0x000ea20000100800 */
[----:B------:R-:W-:-:S01]  /*161d0*/  FFMA.FTZ R228, R2, R7, -R81 ;  /* 0x0000000702e47223 */ /* 0x000fc20000010851 */
[C---:B------:R-:W-:Y:S01]  /*161e0*/  FFMA.FTZ R7, R2.reuse, R25, -R81 ;  /* 0x0000001902077223 */ /* 0x040fe20000010851 */
[----:B------:R-:W-:-:S01]  /*161f0*/  FFMA.FTZ R229, R2, R11, -R42 ;  /* 0x0000000b02e57223 */ /* 0x000fc2000001082a */
[C-C-:B------:R-:W-:Y:S01]  /*16200*/  FFMA.FTZ R27, R2.reuse, R27, -R42.reuse ;  /* 0x0000001b021b7223 */ /* 0x140fe2000001082a */
[----:B------:R-:W-:-:S01]  /*16210*/  FFMA.FTZ R11, R2, R15, -R42 ;  /* 0x0000000f020b7223 */ /* 0x000fc2000001082a */
[----:B------:R-:W-:Y:S01]  /*16220*/  MUFU.EX2 R26, R36 ;  /* 0x00000024001a7308 */ /* 0x000fe20000000800 */
[----:B------:R-:W-:-:S07]  /*16230*/  FFMA.FTZ R44, R2, R31, -R42 ;  /* 0x0000001f022c7223 */ /* 0x000fce000001082a */
[----:B------:R-:W-:Y:S01]  /*16240*/  MUFU.EX2 R228, R228 ;  /* 0x000000e400e47308 */ /* 0x000fe20000000800 */
[----:B------:R-:W-:-:S07]  /*16250*/  FFMA.FTZ R231, R2, R37, -R42 ;  /* 0x0000002502e77223 */ /* 0x000fce000001082a */
[----:B------:R-:W0:Y:S08]  /*16260*/  MUFU.EX2 R7, R7 ;  /* 0x0000000700077308 */ /* 0x000e300000000800 */
[----:B------:R-:W-:Y:S08]  /*16270*/  MUFU.EX2 R229, R229 ;  /* 0x000000e500e57308 */ /* 0x000ff00000000800 */
[----:B------:R-:W1:Y:S01]  /*16280*/  MUFU.EX2 R36, R27 ;  /* 0x0000001b00247308 */ /* 0x000e620000000800 */
[----:B------:R-:W-:-:S07]  /*16290*/  FFMA.FTZ R38, R2, R35, -R42 ;  /* 0x0000002302267223 */ /* 0x000fce000001082a */
[----:B------:R-:W3:Y:S08]  /*162a0*/  MUFU.EX2 R6, R6 ;  /* 0x0000000600067308 */ /* 0x000ef00000000800 */
[----:B------:R-:W4:Y:S01]  /*162b0*/  MUFU.EX2 R11, R11 ;  /* 0x0000000b000b7308 */ /* 0x000f220000000800 */
[----:B------:R-:W-:-:S07]  /*162c0*/  FFMA.FTZ R15, R2, R41, -R42 ;  /* 0x00000029020f7223 */ /* 0x000fce000001082a */
[----:B------:R-:W4:Y:S01]  /*162d0*/  MUFU.EX2 R9, R9 ;  /* 0x0000000900097308 */ /* 0x000f220000000800 */
[----:B------:R-:W-:-:S07]  /*162e0*/  FFMA.FTZ R89, R2, R89, -R81 ;  /* 0x0000005902597223 */ /* 0x000fce0000010851 */
[----:B------:R-:W4:Y:S01]  /*162f0*/  MUFU.EX2 R44, R44 ;  /* 0x0000002c002c7308 */ /* 0x000f220000000800 */
[----:B0-----:R-:W-:-:S01]  /*16300*/  FADD.FTZ R37, R228, R7 ;  /* 0x00000007e4257221 */ /* 0x001fc20000010000 */
[----:B-1----:R-:W-:-:S06]  /*16310*/  FADD.FTZ R56, R229, R36 ;  /* 0x00000024e5387221 */ /* 0x002fcc0000010000 */
[----:B------:R-:W0:Y:S01]  /*16320*/  MUFU.EX2 R230, R230 ;  /* 0x000000e600e67308 */ /* 0x000e220000000800 */
[----:B------:R-:W-:-:S07]  /*16330*/  FFMA.FTZ R48, R2, R39, -R42 ;  /* 0x0000002702307223 */ /* 0x000fce000001082a */
[----:B------:R-:W1:Y:S01]  /*16340*/  MUFU.EX2 R231, R231 ;  /* 0x000000e700e77308 */ /* 0x000e620000000800 */
[----:B------:R-:W1:Y:S01]  /*16350*/  S2R R88, SR_TID.X ;  /* 0x0000000000587919 */ /* 0x000e620000002100 */
[----:B---3--:R-:W-:-:S06]  /*16360*/  FADD.FTZ R60, R6, R37 ;  /* 0x00000025063c7221 */ /* 0x008fcc0000010000 */
[----:B------:R-:W3:Y:S01]  /*16370*/  MUFU.EX2 R13, R13 ;  /* 0x0000000d000d7308 */ /* 0x000ee20000000800 */
[----:B----4-:R-:W-:-:S01]  /*16380*/  FADD.FTZ R37, R11, R56 ;  /* 0x000000380b257221 */ /* 0x010fc20000010000 */
[----:B------:R-:W-:-:S06]  /*16390*/  FFMA.FTZ R225, R2, R45, -R42 ;  /* 0x0000002d02e17223 */ /* 0x000fcc000001082a */
[----:B------:R-:W4:Y:S01]  /*163a0*/  MUFU.EX2 R38, R38 ;  /* 0x0000002600267308 */ /* 0x000f220000000800 */
[----:B------:R-:W-:-:S01]  /*163b0*/  FADD.FTZ R39, R9, R60 ;  /* 0x0000003c09277221 */ /* 0x000fc20000010000 */
[----:B------:R-:W-:-:S06]  /*163c0*/  FFMA.FTZ R25, R2, R95, -R81 ;  /* 0x0000005f02197223 */ /* 0x000fcc0000010851 */
[----:B------:R4:W4:Y:S01]  /*163d0*/  MUFU.EX2 R10, R89 ;  /* 0x00000059000a7308 */ /* 0x0009220000000800 */
[----:B------:R-:W-:-:S07]  /*163e0*/  FADD.FTZ R60, R44, R37 ;  /* 0x000000252c3c7221 */ /* 0x000fce0000010000 */
[----:B------:R-:W4:Y:S01]  /*163f0*/  MUFU.EX2 R15, R15 ;  /* 0x0000000f000f7308 */ /* 0x000f220000000800 */
[----:B0-----:R-:W-:-:S01]  /*16400*/  FADD.FTZ R62, R230, R39 ;  /* 0x00000027e63e7221 */ /* 0x001fc20000010000 */
[----:B-1----:R-:W-:-:S06]  /*16410*/  FADD.FTZ R37, R231, R60 ;  /* 0x0000003ce7257221 */ /* 0x002fcc0000010000 */
[----:B------:R-:W0:Y:S01]  /*16420*/  MUFU.EX2 R29, R29 ;  /* 0x0000001d001d7308 */ /* 0x000e220000000800 */
[----:B------:R-:W-:-:S07]  /*16430*/  FFMA.FTZ R27, R2, R49, -R42 ;  /* 0x00000031021b7223 */ /* 0x000fce000001082a */
[----:B------:R-:W1:Y:S01]  /*16440*/  MUFU.EX2 R48, R48 ;  /* 0x0000003000307308 */ /* 0x000e620000000800 */
[----:B------:R-:W-:-:S01]  /*16450*/  FFMA.FTZ R97, R2, R97, -R81 ;  /* 0x0000006102617223 */ /* 0x000fc20000010851 */
[----:B---3--:R-:W-:-:S06]  /*16460*/  FADD.FTZ R39, R13, R62 ;  /* 0x0000003e0d277221 */ /* 0x008fcc0000010000 */
[----:B------:R-:W3:Y:S01]  /*16470*/  MUFU.EX2 R224, R224 ;  /* 0x000000e000e07308 */ /* 0x000ee20000000800 */
[----:B----4-:R-:W-:-:S01]  /*16480*/  FFMA.FTZ R89, R2, R99, -R81 ;  /* 0x0000006302597223 */ /* 0x010fc20000010851 */
[----:B------:R-:W-:-:S06]  /*16490*/  FADD.FTZ R62, R38, R37 ;  /* 0x00000025263e7221 */ /* 0x000fcc0000010000 */
[----:B------:R-:W4:Y:S01]  /*164a0*/  MUFU.EX2 R225, R225 ;  /* 0x000000e100e17308 */ /* 0x000f220000000800 */
[----:B------:R-:W-:-:S01]  /*164b0*/  FFMA.FTZ R52, R2, R47, -R42 ;  /* 0x0000002f02347223 */ /* 0x000fc2000001082a */
[----:B------:R-:W-:-:S06]  /*164c0*/  FADD.FTZ R64, R10, R39 ;  /* 0x000000270a407221 */ /* 0x000fcc0000010000 */
[----:B------:R-:W4:Y:S01]  /*164d0*/  MUFU.EX2 R25, R25 ;  /* 0x0000001900197308 */ /* 0x000f220000000800 */
[----:B------:R-:W-:-:S01]  /*164e0*/  FFMA.FTZ R226, R2, R101, -R81 ;  /* 0x0000006502e27223 */ /* 0x000fc20000010851 */
[----:B------:R-:W-:-:S06]  /*164f0*/  FADD.FTZ R37, R15, R62 ;  /* 0x0000003e0f257221 */ /* 0x000fcc0000010000 */
[----:B------:R-:W4:Y:S01]  /*16500*/  MUFU.EX2 R40, R40 ;  /* 0x0000002800287308 */ /* 0x000f220000000800 */
[----:B------:R-:W-:-:S01]  /*16510*/  FFMA.FTZ R227, R2, R107, -R42 ;  /* 0x0000006b02e37223 */ /* 0x000fc2000001082a */
[----:B0-----:R-:W-:-:S06]  /*16520*/  FADD.FTZ R39, R29, R64 ;  /* 0x000000401d277221 */ /* 0x001fcc0000010000 */
[----:B------:R-:W0:Y:S01]  /*16530*/  MUFU.EX2 R14, R97 ;  /* 0x00000061000e7308 */ /* 0x000e220000000800 */
[----:B-1----:R-:W-:-:S01]  /*16540*/  FADD.FTZ R62, R48, R37 ;  /* 0x00000025303e7221 */ /* 0x002fc20000010000 */
[----:B------:R-:W-:-:S06]  /*16550*/  FFMA.FTZ R46, R2, R51, -R42 ;  /* 0x00000033022e7223 */ /* 0x000fcc000001082a */
[----:B------:R-:W1:Y:S01]  /*16560*/  MUFU.EX2 R27, R27 ;  /* 0x0000001b001b7308 */ /* 0x000e620000000800 */
[----:B---3--:R-:W-:-:S01]  /*16570*/  FADD.FTZ R64, R224, R39 ;  /* 0x00000027e0407221 */ /* 0x008fc20000010000 */
[----:B----4-:R-:W-:-:S06]  /*16580*/  FADD.FTZ R37, R225, R62 ;  /* 0x0000003ee1257221 */ /* 0x010fcc0000010000 */
[----:B------:R-:W3:Y:S01]  /*16590*/  MUFU.EX2 R89, R89 ;  /* 0x0000005900597308 */ /* 0x000ee20000000800 */
[----:B------:R-:W-:-:S07]  /*165a0*/  FFMA.FTZ R31, R2, R111, -R42 ;  /* 0x0000006f021f7223 */ /* 0x000fce000001082a */
[----:B------:R-:W4:Y:S01]  /*165b0*/  MUFU.EX2 R52, R52 ;  /* 0x0000003400347308 */ /* 0x000f220000000800 */
[----:B------:R-:W-:-:S01]  /*165c0*/  FFMA.FTZ R53, R2, R53, -R81 ;  /* 0x0000003502357223 */ /* 0x000fc20000010851 */
[----:B------:R-:W-:-:S06]  /*165d0*/  FADD.FTZ R39, R25, R64 ;  /* 0x0000004019277221 */ /* 0x000fcc0000010000 */
[----:B------:R-:W4:Y:S01]  /*165e0*/  MUFU.EX2 R226, R226 ;  /* 0x000000e200e27308 */ /* 0x000f220000000800 */
[----:B------:R-:W-:-:S01]  /*165f0*/  FADD.FTZ R62, R40, R37 ;  /* 0x00000025283e7221 */ /* 0x000fc20000010000 */
[----:B------:R-:W-:-:S06]  /*16600*/  FFMA.FTZ R54, R2, R55, -R42 ;  /* 0x0000003702367223 */ /* 0x000fcc000001082a */
[----:B------:R-:W4:Y:S01]  /*16610*/  MUFU.EX2 R227, R227 ;  /* 0x000000e300e37308 */ /* 0x000f220000000800 */
[----:B------:R-:W-:Y:S01]  /*16620*/  LOP3.LUT R88, R88, 0x7f, RZ, 0xc0, !PT ;  /* 0x0000007f58587812 */ /* 0x000fe200078ec0ff */
[----:B0-----:R-:W-:-:S06]  /*16630*/  FADD.FTZ R64, R14, R39 ;  /* 0x000000270e407221 */ /* 0x001fcc0000010000 */
[----:B------:R-:W0:Y:S01]  /*16640*/  MUFU.EX2 R33, R33 ;  /* 0x0000002100217308 */ /* 0x000e220000000800 */
[----:B-1----:R-:W-:-:S01]  /*16650*/  FADD.FTZ R37, R27, R62 ;  /* 0x0000003e1b257221 */ /* 0x002fc20000010000 */
[----:B------:R-:W-:-:S06]  /*16660*/  FFMA.FTZ R217, R2, R115, -R42 ;  /* 0x0000007302d97223 */ /* 0x000fcc000001082a */
[----:B------:R-:W1:Y:S01]  /*16670*/  MUFU.EX2 R46, R46 ;  /* 0x0000002e002e7308 */ /* 0x000e620000000800 */
[----:B------:R-:W-:Y:S01]  /*16680*/  ISETP.NE.AND P1, PT, R88, RZ, PT ;  /* 0x000000ff5800720c */ /* 0x000fe20003f25270 */
[----:B---3--:R-:W-:Y:S01]  /*16690*/  FADD.FTZ R39, R89, R64 ;  /* 0x0000004059277221 */ /* 0x008fe20000010000 */
[----:B------:R-:W-:-:S05]  /*166a0*/  FFMA.FTZ R216, R2, R109, -R81 ;  /* 0x0000006d02d87223 */ /* 0x000fca0000010851 */
[----:B------:R-:W3:Y:S01]  /*166b0*/  MUFU.EX2 R31, R31 ;  /* 0x0000001f001f7308 */ /* 0x000ee20000000800 */
[----:B----4-:R-:W-:-:S01]  /*166c0*/  FADD.FTZ R62, R52, R37 ;  /* 0x00000025343e7221 */ /* 0x010fc20000010000 */
[----:B------:R-:W-:-:S06]  /*166d0*/  FFMA.FTZ R50, R2, R59, -R42 ;  /* 0x0000003b02327223 */ /* 0x000fcc000001082a */
[----:B------:R-:W4:Y:S01]  /*166e0*/  MUFU.EX2 R53, R53 ;  /* 0x0000003500357308 */ /* 0x000f220000000800 */
[----:B------:R-:W-:Y:S01]  /*166f0*/  F2FP.SATFINITE.E4M3.F32.PACK_AB_MERGE_C R41, R9, R6, RZ ;  /* 0x000000060929723e */ /* 0x000fe200048070ff */
[----:B------:R-:W-:Y:S01]  /*16700*/  FADD.FTZ R64, R226, R39 ;  /* 0x00000027e2407221 */ /* 0x000fe20000010000 */
[----:B------:R-:W-:-:S05]  /*16710*/  FFMA.FTZ R57, R2, R57, -R81 ;  /* 0x0000003902397223 */ /* 0x000fca0000010851 */
[----:B------:R-:W4:Y:S01]  /*16720*/  MUFU.EX2 R54, R54 ;  /* 0x0000003600367308 */ /* 0x000f220000000800 */
[----:B------:R-:W-:-:S01]  /*16730*/  FADD.FTZ R9, R227, R62 ;  /* 0x0000003ee3097221 */ /* 0x000fc20000010000 */
[----:B------:R-:W-:Y:S01]  /*16740*/  FFMA.FTZ R35, R2, R65, -R42 ;  /* 0x0000004102237223 */ /* 0x000fe2000001082a */
[----:B------:R-:W-:Y:S01]  /*16750*/  F2FP.SATFINITE.E4M3.F32.PACK_AB_MERGE_C R37, R29, R10, RZ ;  /* 0x0000000a1d25723e */ /* 0x000fe200048070ff */
[----:B0-----:R-:W-:-:S04]  /*16760*/  FADD.FTZ R29, R33, R64 ;  /* 0x00000040211d7221 */ /* 0x001fc80000010000 */
[----:B------:R-:W0:Y:S01]  /*16770*/  MUFU.EX2 R217, R217 ;  /* 0x000000d900d97308 */ /* 0x000e220000000800 */
[----:B------:R-:W-:-:S01]  /*16780*/  FFMA.FTZ R30, R2, R113, -R81 ;  /* 0x00000071021e7223 */ /* 0x000fc20000010851 */
[----:B------:R-:W-:Y:S01]  /*16790*/  FFMA.FTZ R58, R2, R63, -R42 ;  /* 0x0000003f023a7223 */ /* 0x000fe2000001082a */
[----:B-1----:R-:W-:-:S01]  /*167a0*/  FADD.FTZ R10, R46, R9 ;  /* 0x000000092e0a7221 */ /* 0x002fc20000010000 */
[----:B------:R-:W-:-:S04]  /*167b0*/  F2FP.SATFINITE.E4M3.F32.PACK_AB_MERGE_C R89, R89, R14, RZ ;  /* 0x0000000e5959723e */ /* 0x000fc800048070ff */
[----:B------:R-:W1:Y:S01]  /*167c0*/  MUFU.EX2 R216, R216 ;  /* 0x000000d800d87308 */ /* 0x000e620000000800 */
[----:B------:R-:W-:Y:S01]  /*167d0*/  @!P1 VIADD R3, R3, 0x38840 ;  /* 0x0003884003039836 */ /* 0x000fe20000000000 */
[----:B------:R-:W-:Y:S01]  /*167e0*/  F2FP.SATFINITE.E4M3.F32.PACK_AB_MERGE_C R44, R44, R11, RZ ;  /* 0x0000000b2c2c723e */ /* 0x000fe200048070ff */
[----:B------:R-:W-:-:S05]  /*167f0*/  FADD.FTZ R14, R24, R29 ;  /* 0x0000001d180e7221 */ /* 0x000fca0000010000 */
[----:B------:R-:W2:Y:S01]  /*16800*/  MUFU.EX2 R50, R50 ;  /* 0x0000003200327308 */ /* 0x000ea20000000800 */
[----:B---3--:R-:W-:-:S01]  /*16810*/  FADD.FTZ R11, R31, R10 ;  /* 0x0000000a1f0b7221 */ /* 0x008fc20000010000 */
[----:B------:R-:W-:Y:S01]  /*16820*/  FFMA.FTZ R219, R2, R69, -R42 ;  /* 0x0000004502db7223 */ /* 0x000fe2000001082a */
[----:B----4-:R-:W-:-:S05]  /*16830*/  F2FP.SATFINITE.E4M3.F32.PACK_AB_MERGE_C R29, R53, R24, RZ ;  /* 0x00000018351d723e */ /* 0x010fca00048070ff */
[----:B------:R-:W3:Y:S01]  /*16840*/  MUFU.EX2 R57, R57 ;  /* 0x0000003900397308 */ /* 0x000ee20000000800 */
[----:B------:R-:W-:-:S01]  /*16850*/  FADD.FTZ R53, R53, R14 ;  /* 0x0000000e35357221 */ /* 0x000fc20000010000 */
[----:B------:R-:W-:Y:S01]  /*16860*/  FFMA.FTZ R218, R2, R117, -R81 ;  /* 0x0000007502da7223 */ /* 0x000fe20000010851 */
[----:B------:R-:W-:-:S05]  /*16870*/  @!P1 PRMT R3, RZ, 0x654, R3 ;  /* 0x00000654ff039816 */ /* 0x000fca0000000003 */
[----:B------:R-:W4:Y:S01]  /*16880*/  MUFU.EX2 R35, R35 ;  /* 0x0000002300237308 */ /* 0x000f220000000800 */
[----:B------:R-:W-:-:S01]  /*16890*/  FADD.FTZ R14, R54, R11 ;  /* 0x0000000b360e7221 */ /* 0x000fc20000010000 */
[C---:B------:R-:W-:Y:S01]  /*168a0*/  FFMA.FTZ R56, R2.reuse, R67, -R42 ;  /* 0x0000004302387223 */ /* 0x040fe2000001082a */
[----:B------:R-:W-:-:S01]  /*168b0*/  FFMA.FTZ R101, R2, R121, -R81 ;  /* 0x0000007902657223 */ /* 0x000fc20000010851 */
[C-C-:B------:R-:W-:Y:S01]  /*168c0*/  FFMA.FTZ R34, R2.reuse, R123, -R81.reuse ;  /* 0x0000007b02227223 */ /* 0x140fe20000010851 */
[----:B------:R-:W-:-:S01]  /*168d0*/  FFMA.FTZ R99, R2, R119, -R81 ;  /* 0x0000007702637223 */ /* 0x000fc20000010851 */
[----:B------:R1:W-:Y:S02]  /*168e0*/  @!P1 SYNCS.ARRIVE.TRANS64.RED.A1T0 RZ, [R3+URZ], RZ ;  /* 0x000000ff03ff99a7 */ /* 0x0003e4000810043f */
[----:B------:R-:W4:Y:S01]  /*168f0*/  MUFU.EX2 R30, R30 ;  /* 0x0000001e001e7308 */ /* 0x000f220000000800 */
[----:B0-----:R-:W-:-:S07]  /*16900*/  FADD.FTZ R11, R217, R14 ;  /* 0x0000000ed90b7221 */ /* 0x001fce0000010000 */
[----:B------:R-:W0:Y:S01]  /*16910*/  MUFU.EX2 R58, R58 ;  /* 0x0000003a003a7308 */ /* 0x000e220000000800 */
[----:B-1----:R-:W-:-:S01]  /*16920*/  FFMA.FTZ R3, R2, R73, -R42 ;  /* 0x0000004902037223 */ /* 0x002fc2000001082a */
[----:B------:R-:W-:-:S06]  /*16930*/  FADD.FTZ R24, R216, R53 ;  /* 0x00000035d8187221 */ /* 0x000fcc0000010000 */
[----:B------:R-:W1:Y:S01]  /*16940*/  MUFU.EX2 R105, R105 ;  /* 0x0000006900697308 */ /* 0x000e620000000800 */
[----:B------:R-:W-:-:S01]  /*16950*/  FFMA.FTZ R60, R2, R71, -R42 ;  /* 0x00000047023c7223 */ /* 0x000fc2000001082a */
[----:B--2---:R-:W-:-:S06]  /*16960*/  FADD.FTZ R14, R50, R11 ;  /* 0x0000000b320e7221 */ /* 0x004fcc0000010000 */
[----:B------:R-:W2:Y:S01]  /*16970*/  MUFU.EX2 R219, R219 ;  /* 0x000000db00db7308 */ /* 0x000ea20000000800 */
[----:B------:R-:W-:Y:S01]  /*16980*/  F2FP.SATFINITE.E4M3.F32.PACK_AB_MERGE_C R48, R48, R15, RZ ;  /* 0x0000000f3030723e */ /* 0x000fe200048070ff */
[----:B---3--:R-:W-:Y:S01]  /*16990*/  FADD.FTZ R15, R57, R24 ;  /* 0x00000018390f7221 */ /* 0x008fe20000010000 */
[----:B------:R-:W-:-:S05]  /*169a0*/  F2FP.SATFINITE.E4M3.F32.PACK_AB_MERGE_C R228, R7, R228, R41 ;  /* 0x000000e407e4723e */ /* 0x000fca0004807029 */
[----:B------:R-:W3:Y:S01]  /*169b0*/  MUFU.EX2 R218, R218 ;  /* 0x000000da00da7308 */ /* 0x000ee20000000800 */
[----:B----4-:R-:W-:-:S01]  /*169c0*/  FADD.FTZ R7, R35, R14 ;  /* 0x0000000e23077221 */ /* 0x010fc20000010000 */
[----:B------:R-:W-:-:S06]  /*169d0*/  FFMA.FTZ R221, R2, R131, -R42 ;  /* 0x0000008302dd7223 */ /* 0x000fcc000001082a */
[----:B------:R-:W4:Y:S01]  /*169e0*/  MUFU.EX2 R56, R56 ;  /* 0x0000003800387308 */ /* 0x000f220000000800 */
[----:B------:R-:W-:-:S01]  /*169f0*/  FFMA.FTZ R95, R2, R129, -R81 ;  /* 0x00000081025f7223 */ /* 0x000fc20000010851 */
[----:B------:R-:W-:-:S06]  /*16a00*/  FFMA.FTZ R28, R2, R12, -R81 ;  /* 0x0000000c021c7223 */ /* 0x000fcc0000010851 */
[----:B------:R-:W-:Y:S01]  /*16a10*/  MUFU.EX2 R101, R101 ;  /* 0x0000006500657308 */ /* 0x000fe20000000800 */
[----:B------:R-:W-:-:S01]  /*16a20*/  FADD.FTZ R24, R30, R15 ;  /* 0x0000000f1e187221 */ /* 0x000fc20000010000 */
[----:B0-----:R-:W-:-:S06]  /*16a30*/  F2FP.SATFINITE.E4M3.F32.PACK_AB_MERGE_C R35, R58, R35, RZ ;  /* 0x000000233a23723e */ /* 0x001fcc00048070ff */
[----:B------:R-:W0:Y:S01]  /*16a40*/  MUFU.EX2 R34, R34 ;  /* 0x0000002200227308 */ /* 0x000e220000000800 */
[----:B------:R-:W-:-:S01]  /*16a50*/  FFMA.FTZ R97, R2, R125, -R81 ;  /* 0x0000007d02617223 */ /* 0x000fc20000010851 */
[----:B------:R-:W-:-:S06]  /*16a60*/  FADD.FTZ R58, R58, R7 ;  /* 0x000000073a3a7221 */ /* 0x000fcc0000010000 */
[----:B------:R-:W0:Y:S01]  /*16a70*/  MUFU.EX2 R99, R99 ;  /* 0x0000006300637308 */ /* 0x000e220000000800 */
[----:B-1----:R-:W-:-:S07]  /*16a80*/  F2FP.SATFINITE.E4M3.F32.PACK_AB_MERGE_C R30, R105, R30, RZ ;  /* 0x0000001e691e723e */ /* 0x002fce00048070ff */
[----:B------:R-:W1:Y:S01]  /*16a90*/  MUFU.EX2 R3, R3 ;  /* 0x0000000300037308 */ /* 0x000e620000000800 */
[----:B------:R-:W-:-:S01]  /*16aa0*/  FFMA.FTZ R32, R2, R127, -R81 ;  /* 0x0000007f02207223 */ /* 0x000fc20000010851 */
[----:B------:R-:W-:Y:S01]  /*16ab0*/  FFMA.FTZ R75, R2, R75, -R42 ;  /* 0x0000004b024b7223 */ /* 0x000fe2000001082a */
[----:B------:R-:W-:-:S05]  /*16ac0*/  FADD.FTZ R105, R105, R24 ;  /* 0x0000001869697221 */ /* 0x000fca0000010000 */
[----:B------:R-:W1:Y:S01]  /*16ad0*/  MUFU.EX2 R60, R60 ;  /* 0x0000003c003c7308 */ /* 0x000e620000000800 */
[----:B--2---:R-:W-:-:S01]  /*16ae0*/  FADD.FTZ R7, R219, R58 ;  /* 0x0000003adb077221 */ /* 0x004fc20000010000 */
[----:B------:R-:W-:Y:S01]  /*16af0*/  FFMA.FTZ R133, R2, R133, -R42 ;  /* 0x0000008502857223 */ /* 0x000fe2000001082a */
[----:B---3--:R-:W-:-:S05]  /*16b00*/  FADD.FTZ R14, R218, R105 ;  /* 0x00000069da0e7221 */ /* 0x008fca0000010000 */
[----:B------:R-:W2:Y:S01]  /*16b10*/  MUFU.EX2 R221, R221 ;  /* 0x000000dd00dd7308 */ /* 0x000ea20000000800 */
[----:B----4-:R-:W-:-:S01]  /*16b20*/  FADD.FTZ R24, R56, R7 ;  /* 0x0000000738187221 */ /* 0x010fc20000010000 */
[----:B------:R-:W-:Y:S01]  /*16b30*/  FFMA.FTZ R79, R2, R79, -R42 ;  /* 0x0000004f024f7223 */ /* 0x000fe2000001082a */
[----:B0-----:R-:W-:-:S05]  /*16b40*/  F2FP.SATFINITE.E4M3.F32.PACK_AB_MERGE_C R11, R34, R101, RZ ;  /* 0x00000065220b723e */ /* 0x001fca00048070ff */
[----:B------:R-:W-:Y:S01]  /*16b50*/  MUFU.EX2 R95, R95 ;  /* 0x0000005f005f7308 */ /* 0x000fe20000000800 */
[----:B------:R-:W-:-:S07]  /*16b60*/  FADD.FTZ R14, R99, R14 ;  /* 0x0000000e630e7221 */ /* 0x000fce0000010000 */
[----:B------:R-:W0:Y:S01]  /*16b70*/  MUFU.EX2 R28, R28 ;  /* 0x0000001c001c7308 */ /* 0x000e220000000800 */
[----:B-1----:R-:W-:-:S07]  /*16b80*/  FADD.FTZ R7, R3, R24 ;  /* 0x0000001803077221 */ /* 0x002fce0000010000 */
[----:B------:R-:W1:Y:S01]  /*16b90*/  MUFU.EX2 R97, R97 ;  /* 0x0000006100617308 */ /* 0x000e620000000800 */
[----:B------:R-:W-:-:S07]  /*16ba0*/  FFMA.FTZ R91, R2, R91, -R42 ;  /* 0x0000005b025b7223 */ /* 0x000fce000001082a */
[----:B------:R-:W3:Y:S01]  /*16bb0*/  MUFU.EX2 R6, R75 ;  /* 0x0000004b00067308 */ /* 0x000ee20000000800 */
[----:B------:R-:W-:Y:S01]  /*16bc0*/  F2FP.SATFINITE.E4M3.F32.PACK_AB_MERGE_C R218, R99, R218, R11 ;  /* 0x000000da63da723e */ /* 0x000fe2000480700b */
[----:B------:R-:W-:-:S06]  /*16bd0*/  FADD.FTZ R101, R101, R14 ;  /* 0x0000000e65657221 */ /* 0x000fcc0000010000 */
[----:B------:R-:W4:Y:S01]  /*16be0*/  MUFU.EX2 R32, R32 ;  /* 0x0000002000207308 */ /* 0x000f220000000800 */
[C---:B------:R-:W-:Y:S01]  /*16bf0*/  F2FP.SATFINITE.E4M3.F32.PACK_AB_MERGE_C R11, R60.reuse, R3, RZ ;  /* 0x000000033c0b723e */ /* 0x040fe200048070ff */
[----:B------:R-:W-:-:S06]  /*16c00*/  FADD.FTZ R60, R60, R7 ;  /* 0x000000073c3c7221 */ /* 0x000fcc0000010000 */
[----:B------:R-:W4:Y:S01]  /*16c10*/  MUFU.EX2 R9, R133 ;  /* 0x0000008500097308 */ /* 0x000f220000000800 */
[----:B------:R-:W-:-:S01]  /*16c20*/  FFMA.FTZ R83, R2, R83, -R42 ;  /* 0x0000005302537223 */ /* 0x000fc2000001082a */
[----:B------:R-:W-:-:S06]  /*16c30*/  FADD.FTZ R34, R34, R101 ;  /* 0x0000006522227221 */ /* 0x000fcc0000010000 */
[----:B------:R-:W4:Y:S01]  /*16c40*/  MUFU.EX2 R10, R79 ;  /* 0x0000004f000a7308 */ /* 0x000f220000000800 */
[----:B--2---:R-:W-:-:S01]  /*16c50*/  FADD.FTZ R7, R221, R60 ;  /* 0x0000003cdd077221 */ /* 0x004fc20000010000 */
[----:B0-----:R-:W-:Y:S01]  /*16c60*/  F2FP.SATFINITE.E4M3.F32.PACK_AB_MERGE_C R220, R28, R95, RZ ;  /* 0x0000005f1cdc723e */ /* 0x001fe200048070ff */
[----:B-1----:R-:W-:-:S05]  /*16c70*/  FADD.FTZ R3, R97, R34 ;  /* 0x0000002261037221 */ /* 0x002fca0000010000 */
[----:B------:R-:W0:Y:S01]  /*16c80*/  MUFU.EX2 R91, R91 ;  /* 0x0000005b005b7308 */ /* 0x000e220000000800 */
[----:B---3--:R-:W-:-:S01]  /*16c90*/  FADD.FTZ R24, R6, R7 ;  /* 0x0000000706187221 */ /* 0x008fc20000010000 */
[C-C-:B------:R-:W-:Y:S01]  /*16ca0*/  FFMA.FTZ R61, R2.reuse, R77, -R81.reuse ;  /* 0x0000004d023d7223 */ /* 0x140fe20000010851 */
[----:B------:R-:W-:-:S01]  /*16cb0*/  FFMA.FTZ R12, R2, R85, -R81 ;  /* 0x00000055020c7223 */ /* 0x000fc20000010851 */
[----:B------:R-:W-:Y:S01]  /*16cc0*/  FFMA.FTZ R87, R2, R80, -R81 ;  /* 0x0000005002577223 */ /* 0x000fe20000010851 */
[----:B----4-:R-:W-:-:S03]  /*16cd0*/  F2FP.SATFINITE.E4M3.F32.PACK_AB_MERGE_C R220, R32, R97, R220 ;  /* 0x0000006120dc723e */ /* 0x010fc600048070dc */
[----:B------:R-:W1:Y:S01]  /*16ce0*/  MUFU.EX2 R14, R83 ;  /* 0x00000053000e7308 */ /* 0x000e620000000800 */
[----:B------:R-:W-:-:S01]  /*16cf0*/  FADD.FTZ R32, R32, R3 ;  /* 0x0000000320207221 */ /* 0x000fc20000010000 */
[----:B------:R-:W-:Y:S01]  /*16d00*/  FADD.FTZ R3, R9, R24 ;  /* 0x0000001809037221 */ /* 0x000fe20000010000 */
[----:B------:R-:W-:-:S01]  /*16d10*/  FFMA.FTZ R93, R2, R93, -R42 ;  /* 0x0000005d025d7223 */ /* 0x000fc2000001082a */
[----:B------:R-:W-:Y:S01]  /*16d20*/  F2FP.SATFINITE.E4M3.F32.PACK_AB_MERGE_C R9, R10, R9, RZ ;  /* 0x000000090a09723e */ /* 0x000fe200048070ff */
[----:B------:R-:W-:-:S01]  /*16d30*/  FFMA.FTZ R42, R2, R103, -R42 ;  /* 0x00000067022a7223 */ /* 0x000fc2000001082a */
[----:B------:R-:W-:Y:S02]  /*16d40*/  FADD.FTZ R10, R10, R3 ;  /* 0x000000030a0a7221 */ /* 0x000fe40000010000 */
[----:B------:R-:W-:Y:S02]  /*16d50*/  MUFU.EX2 R61, R61 ;  /* 0x0000003d003d7308 */ /* 0x000fe40000000800 */
[----:B0-----:R-:W-:-:S06]  /*16d60*/  FADD.FTZ R7, R91, R10 ;  /* 0x0000000a5b077221 */ /* 0x001fcc0000010000 */
[----:B------:R-:W-:Y:S08]  /*16d70*/  MUFU.EX2 R12, R12 ;  /* 0x0000000c000c7308 */ /* 0x000ff00000000800 */
[----:B------:R-:W0:Y:S01]  /*16d80*/  MUFU.EX2 R87, R87 ;  /* 0x0000005700577308 */ /* 0x000e220000000800 */
[----:B-1----:R-:W-:-:S01]  /*16d90*/  FADD.FTZ R10, R14, R7 ;  /* 0x000000070e0a7221 */ /* 0x002fc20000010000 */
[----:B------:R-:W-:Y:S01]  /*16da0*/  FADD.FTZ R95, R95, R32 ;  /* 0x000000205f5f7221 */ /* 0x000fe20000010000 */
[----:B------:R-:W-:-:S05]  /*16db0*/  VIADD R7, R118, 0xfffffffe ;  /* 0xfffffffe76077836 */ /* 0x000fca0000000000 */
[----:B------:R-:W-:Y:S01]  /*16dc0*/  MUFU.EX2 R93, R93 ;  /* 0x0000005d005d7308 */ /* 0x000fe20000000800 */
[----:B------:R-:W-:-:S07]  /*16dd0*/  FADD.FTZ R28, R28, R95 ;  /* 0x0000005f1c1c7221 */ /* 0x000fce0000010000 */
[----:B------:R-:W1:Y:S01]  /*16de0*/  MUFU.EX2 R42, R42 ;  /* 0x0000002a002a7308 */ /* 0x000e620000000800 */
[----:B------:R-:W-:Y:S01]  /*16df0*/  ISETP.GE.AND P1, PT, R7, R43, PT ;  /* 0x0000002b0700720c */ /* 0x000fe20003f26270 */
[----:B0-----:R-:W-:Y:S01]  /*16e00*/  FADD.FTZ R3, R87, R28 ;  /* 0x0000001c57037221 */ /* 0x001fe20000010000 */
[----:B------:R-:W-:-:S04]  /*16e10*/  F2FP.SATFINITE.E4M3.F32.PACK_AB_MERGE_C R222, R12, R61, RZ ;  /* 0x0000003d0cde723e */ /* 0x000fc800048070ff */
[C---:B------:R-:W-:Y:S01]  /*16e20*/  F2FP.SATFINITE.E4M3.F32.PACK_AB_MERGE_C R222, R26.reuse, R87, R222 ;  /* 0x000000571ade723e */ /* 0x040fe200048070de */
[----:B------:R-:W-:-:S01]  /*16e30*/  FADD.FTZ R26, R26, R3 ;  /* 0x000000031a1a7221 */ /* 0x000fc20000010000 */
[----:B------:R-:W-:Y:S01]  /*16e40*/  F2FP.SATFINITE.E4M3.F32.PACK_AB_MERGE_C R224, R25, R224, R89 ;  /* 0x000000e019e0723e */ /* 0x000fe20004807059 */
[----:B------:R-:W-:Y:S01]  /*16e50*/  IMAD.MOV.U32 R25, RZ, RZ, RZ ;  /* 0x000000ffff197224 */ /* 0x000fe200078e00ff */
[----:B------:R-:W-:Y:S01]  /*16e60*/  F2FP.SATFINITE.E4M3.F32.PACK_AB_MERGE_C R27, R52, R27, RZ ;  /* 0x0000001b341b723e */ /* 0x000fe200048070ff */
[----:B------:R-:W-:-:S01]  /*16e70*/  FADD.FTZ R3, R61, R26 ;  /* 0x0000001a3d037221 */ /* 0x000fc20000010000 */
[----:B------:R-:W-:Y:S02]  /*16e80*/  F2FP.SATFINITE.E4M3.F32.PACK_AB_MERGE_C R31, R54, R31, RZ ;  /* 0x0000001f361f723e */ /* 0x000fe400048070ff */
[----:B-1----:R-:W-:Y:S01]  /*16e90*/  F2FP.SATFINITE.E4M3.F32.PACK_AB_MERGE_C R223, R42, R93, RZ ;  /* 0x0000005d2adf723e */ /* 0x002fe200048070ff */
[----:B------:R-:W-:Y:S01]  /*16ea0*/  FADD.FTZ R93, R93, R10 ;  /* 0x0000000a5d5d7221 */ /* 0x000fe20000010000 */
[----:B------:R-:W-:Y:S01]  /*16eb0*/  F2FP.SATFINITE.E4M3.F32.PACK_AB_MERGE_C R221, R6, R221, R9 ;  /* 0x000000dd06dd723e */ /* 0x000fe20004807009 */
[----:B------:R-:W-:Y:S01]  /*16ec0*/  FADD.FTZ R3, R12, R3 ;  /* 0x000000030c037221 */ /* 0x000fe20000010000 */
[----:B------:R-:W-:Y:S01]  /*16ed0*/  F2FP.SATFINITE.E4M3.F32.PACK_AB_MERGE_C R230, R13, R230, R37 ;  /* 0x000000e60de6723e */ /* 0x000fe20004807025 */
[----:B------:R-:W-:Y:S01]  /*16ee0*/  FADD.FTZ R6, R42, R93 ;  /* 0x0000005d2a067221 */ /* 0x000fe20000010000 */
[----:B------:R-:W-:Y:S01]  /*16ef0*/  F2FP.SATFINITE.E4M3.F32.PACK_AB_MERGE_C R226, R33, R226, R29 ;  /* 0x000000e221e2723e */ /* 0x000fe2000480701d */
[--C-:B------:R-:W-:Y:S01]  /*16f00*/  IMAD.MOV.U32 R24, RZ, RZ, R25.reuse ;  /* 0x000000ffff187224 */ /* 0x100fe200078e0019 */
[----:B------:R-:W-:Y:S01]  /*16f10*/  F2FP.SATFINITE.E4M3.F32.PACK_AB_MERGE_C R216, R57, R216, R30 ;  /* 0x000000d839d8723e */ /* 0x000fe2000480701e */
[--C-:B------:R-:W-:Y:S01]  /*16f20*/  IMAD.MOV.U32 R26, RZ, RZ, R25.reuse ;  /* 0x000000ffff1a7224 */ /* 0x100fe200078e0019 */
[----:B------:R-:W-:Y:S01]  /*16f30*/  F2FP.SATFINITE.E4M3.F32.PACK_AB_MERGE_C R229, R36, R229, R44 ;  /* 0x000000e524e5723e */ /* 0x000fe2000480702c */
[--C-:B------:R-:W-:Y:S01]  /*16f40*/  IMAD.MOV.U32 R29, RZ, RZ, R25.reuse ;  /* 0x000000ffff1d7224 */ /* 0x100fe200078e0019 */
        /* <DEDUP_REMOVED lines=11> */
[--C-:B------:R-:W-:Y:S01]  /*17000*/  IMAD.MOV.U32 R34, RZ, RZ, R25.reuse ;  /* 0x000000ffff227224 */ /* 0x100fe200078e0019 */
[-C--:B------:R-:W-:Y:S01]  /*17010*/  MOV R27, R25.reuse ;  /* 0x00000019001b7202 */ /* 0x080fe20000000f00 */
        /* <DEDUP_REMOVED lines=49> */
[----:B------:R-:W-:Y:S01]  /*17330*/  MOV R150, R25 ;  /* 0x0000001900967202 */ /* 0x000fe20000000f00 */
        /* <DEDUP_REMOVED lines=67> */
[----:B------:R-:W-:Y:S06]  /*17770*/  @!P1 BRA `(.L_x_486) ;  /* 0x0000002800ec9947 */ /* 0x000fec0003800000 */
[----:B------:R-:W-:Y:S01]  /*17780*/  IMAD.MOV.U32 R12, RZ, RZ, R8 ;  /* 0x000000ffff0c7224 */ /* 0x000fe200078e0008 */
[----:B------:R-:W-:Y:S01]  /*17790*/  CS2R R150, SRZ ;  /* 0x0000000000967805 */ /* 0x000fe2000001ff00 */
[----:B------:R-:W-:Y:S01]  /*177a0*/  IMAD.MOV.U32 R13, RZ, RZ, R0 ;  /* 0x000000ffff0d7224 */ /* 0x000fe200078e0000 */
[----:B------:R-:W-:Y:S01]  /*177b0*/  CS2R R148, SRZ ;  /* 0x0000000000947805 */ /* 0x000fe2000001ff00 */
[----:B------:R-:W-:Y:S01]  /*177c0*/  IMAD.MOV.U32 R9, RZ, RZ, R235 ;  /* 0x000000ffff097224 */ /* 0x000fe200078e00eb */
[----:B------:R-:W-:Y:S01]  /*177d0*/  CS2R R146, SRZ ;  /* 0x0000000000927805 */ /* 0x000fe2000001ff00 */
[----:B------:R-:W-:Y:S01]  /*177e0*/  IMAD.MOV.U32 R14, RZ, RZ, R152 ;  /* 0x000000ffff0e7224 */ /* 0x000fe200078e0098 */
        /* <DEDUP_REMOVED lines=60> */
[----:B------:R-:W-:-:S07]  /*17bb0*/  CS2R R24, SRZ ;  /* 0x0000000000187805 */ /* 0x000fce000001ff00 */
.L_x_497:
[----:B------:R-:W2:Y:S01]  /*17bc0*/  LDL R0, [R1+0x30] ;  /* 0x0000300001007983 */ /* 0x000ea20000100800 */
[----:B------:R-:W-:Y:S01]  /*17bd0*/  ISETP.NE.AND P1, PT, R14, 0x1, PT ;  /* 0x000000010e00780c */ /* 0x000fe20003f25270 */
[----:B------:R-:W-:Y:S05]  /*17be0*/  YIELD ;  /* 0x0000000000007946 */ /* 0x000fea0003800000 */
[----:B------:R-:W-:-:S04]  /*17bf0*/  SEL R235, RZ, 0x1, P1 ;  /* 0x00000001ffeb7807 */ /* 0x000fc80000800000 */
[----:B------:R-:W-:Y:S02]  /*17c00*/  LOP3.LUT R235, R9, R235, RZ, 0x3c, !PT ;  /* 0x000000eb09eb7212 */ /* 0x000fe400078e3cff */
[----:B--2---:R-:W-:-:S13]  /*17c10*/  ISETP.NE.AND P1, PT, R0, RZ, PT ;  /* 0x000000ff0000720c */ /* 0x004fda0003f25270 */
[----:B------:R-:W-:Y:S05]  /*17c20*/  @P1 BRA `(.L_x_487) ;  /* 0x00000000003c1947 */ /* 0x000fea0003800000 */
[----:B------:R-:W-:Y:S05]  /*17c30*/  @!P0 BRA `(.L_x_488) ;  /* 0x0000000000048947 */ /* 0x000fea0003800000 */
[----:B------:R-:W-:Y:S01]  /*17c40*/  BPT.TRAP 0x1 ;  /* 0x000000040000795c */ /* 0x000fe20000300000 */
.L_x_488:
[----:B------:R-:W-:Y:S02]  /*17c50*/  IADD3 R0, R14, 0x1, RZ ;  /* 0x000000010e007810 */ /* 0x000fe40007ffe0ff */
[----:B------:R-:W-:Y:S02]  /*17c60*/  SHF.L.U32 R8, R235, 0x1f, RZ ;  /* 0x0000001feb087819 */ /* 0x000fe400000006ff */
[----:B------:R-:W-:-:S04]  /*17c70*/  ISETP.NE.AND P2, PT, R0, 0x2, PT ;  /* 0x000000020000780c */ /* 0x000fc80003f45270 */
[----:B------:R-:W-:-:S05]  /*17c80*/  SEL R0, R0, RZ, P2 ;  /* 0x000000ff00007207 */ /* 0x000fca0001000000 */
[----:B------:R-:W-:-:S04]  /*17c90*/  IMAD R0, R0, 0x8, R22 ;  /* 0x0000000800007824 */ /* 0x000fc800078e0216 */
[----:B------:R0:W1:Y:S01]  /*17ca0*/  SYNCS.PHASECHK.TRANS64.TRYWAIT P2, [R0+URZ+0x38830], R8 ;  /* 0x03883008000075a7 */ /* 0x000062000804017f */
[----:B------:R-:W-:Y:S05]  /*17cb0*/  @!P0 BRA `(.L_x_489) ;  /* 0x0000000000048947 */ /* 0x000fea0003800000 */
[----:B------:R-:W-:Y:S01]  /*17cc0*/  BPT.TRAP 0x1 ;  /* 0x000000040000795c */ /* 0x000fe20000300000 */
.L_x_489:
[----:B------:R-:W-:Y:S04]  /*17cd0*/  BSSY B0, `(.L_x_487) ;  /* 0x0000004000007945 */ /* 0x000fe80003800000 */
[----:B-1----:R-:W-:Y:S05]  /*17ce0*/  @P2 BRA `(.L_x_490) ;  /* 0x0000000000082947 */ /* 0x002fea0003800000 */
[----:B------:R-:W1:Y:S02]  /*17cf0*/  SYNCS.PHASECHK.TRANS64.TRYWAIT P2, [R0+URZ+0x38830], R8 ;  /* 0x03883008000075a7 */ /* 0x000e64000804017f */
[----:B-1----:R-:W-:Y:S05]  /*17d00*/  @!P2 BRA `(.L_x_491) ;  /* 0x0000012c0008a947 */ /* 0x002fea0003800000 */
.L_x_490:
[----:B------:R-:W-:Y:S05]  /*17d10*/  BSYNC B0 ;  /* 0x0000000000007941 */ /* 0x000fea0003800000 */
.L_x_487:
[----:B01----:R-:W2:Y:S01]  /*17d20*/  LDL R8, [R1+0x34] ;  /* 0x0000340001087983 */ /* 0x003ea20000100800 */
[----:B------:R-:W-:-:S03]  /*17d30*/  VIADD R15, R14, 0x1 ;  /* 0x000000010e0f7836 */ /* 0x000fc60000000000 */
[----:B------:R0:W-:Y:S02]  /*17d40*/  STL.64 [R1+0x1c0], R12 ;  /* 0x0001c00c01007387 */ /* 0x0001e40000100a00 */
[C---:B------:R-:W-:Y:S02]  /*17d50*/  ISETP.NE.AND P2, PT, R15.reuse, 0x2, PT ;  /* 0x000000020f00780c */ /* 0x040fe40003f45270 */
[----:B------:R-:W-:Y:S02]  /*17d60*/  STL [R1+0x1b8], R9 ;  /* 0x0001b80901007387 */ /* 0x000fe40000100800 */
[----:B------:R-:W-:Y:S02]  /*17d70*/  SEL R15, R15, RZ, P2 ;  /* 0x000000ff0f0f7207 */ /* 0x000fe40001000000 */
[----:B------:R1:W-:Y:S04]  /*17d80*/  STL.64 [R1+0x1b0], R6 ;  /* 0x0001b00601007387 */ /* 0x0003e80000100a00 */
[----:B------:R3:W-:Y:S04]  /*17d90*/  STL.64 [R1+0x1a8], R2 ;  /* 0x0001a80201007387 */ /* 0x0007e80000100a00 */
[----:B0-----:R-:W4:Y:S01]  /*17da0*/  LDL.64 R12, [R1+0x28] ;  /* 0x00002800010c7983 */ /* 0x001f220000100a00 */
[----:B------:R-:W0:Y:S01]  /*17db0*/  S2R R0, SR_TID.X ;  /* 0x0000000000007919 */ /* 0x000e220000002100 */
[----:B------:R-:W-:Y:S05]  /*17dc0*/  WARPSYNC.ALL ;  /* 0x0000000000007948 */ /* 0x000fea0003800000 */
[----:B------:R-:W-:Y:S01]  /*17dd0*/  IMAD.MOV.U32 R11, RZ, RZ, 0x40000040 ;  /* 0x40000040ff0b7424 */ /* 0x000fe200078e00ff */
[----:B------:R-:W-:Y:S01]  /*17de0*/  MOV R153, 0x40000040 ;  /* 0x4000004000997802 */ /* 0x000fe20000000f00 */
[----:B------:R-:W-:Y:S01]  /*17df0*/  IMAD.MOV.U32 R155, RZ, RZ, 0x40000040 ;  /* 0x40000040ff9b7424 */ /* 0x000fe200078e00ff */
[----:B------:R-:W-:Y:S01]  /*17e00*/  MOV R157, 0x40000040 ;  /* 0x40000040009d7802 */ /* 0x000fe20000000f00 */
[----:B-1----:R-:W4:Y:S04]  /*17e10*/  LDL.64 R6, [R1+0x18] ;  /* 0x0000180001067983 */ /* 0x002f280000100a00 */
[----:B---3--:R-:W3:Y:S01]  /*17e20*/  LDL.64 R2, [R1+0x8] ;  /* 0x0000080001027983 */ /* 0x008ee20000100a00 */
[----:B0-----:R-:W-:-:S05]  /*17e30*/  SHF.R.U32.HI R0, RZ, 0x7, R0 ;  /* 0x00000007ff007819 */ /* 0x001fca0000011600 */
[----:B------:R-:W-:Y:S01]  /*17e40*/  VIADD R0, R0, 0x8 ;  /* 0x0000000800007836 */ /* 0x000fe20000000000 */
[----:B------:R-:W-:Y:S02]  /*17e50*/  R2UR UR7, R11 ;  /* 0x000000000b0772ca */ /* 0x000fe400000e0000 */
[----:B------:R-:W-:Y:S02]  /*17e60*/  R2UR UR4, R4 ;  /* 0x00000000040472ca */ /* 0x000fe400000e0000 */
[----:B------:R-:W-:Y:S02]  /*17e70*/  R2UR UR5, R5 ;  /* 0x00000000050572ca */ /* 0x000fe400000e0000 */
[----:B------:R-:W-:Y:S02]  /*17e80*/  R2UR UR11, R155 ;  /* 0x000000009b0b72ca */ /* 0x000fe400000e0000 */
[----:B------:R-:W-:Y:S02]  /*17e90*/  R2UR UR15, R153 ;  /* 0x00000000990f72ca */ /* 0x000fe400000e0000 */
[----:B------:R-:W-:-:S02]  /*17ea0*/  R2UR UR19, R155 ;  /* 0x000000009b1372ca */ /* 0x000fc400000e0000 */
[----:B------:R-:W-:Y:S02]  /*17eb0*/  R2UR UR23, R153 ;  /* 0x00000000991772ca */ /* 0x000fe400000e0000 */
[----:B------:R-:W-:Y:S02]  /*17ec0*/  R2UR UR27, R155 ;  /* 0x000000009b1b72ca */ /* 0x000fe400000e0000 */
[----:B------:R-:W-:Y:S01]  /*17ed0*/  R2UR UR31, R157 ;  /* 0x000000009d1f72ca */ /* 0x000fe200000e0000 */
[----:B------:R0:W-:Y:S01]  /*17ee0*/  BAR.SYNC.DEFER_BLOCKING R0, 0x100 ;  /* 0x000400000000751d */ /* 0x0001e20000010000 */
[----:B--2---:R-:W-:-:S05]  /*17ef0*/  IMAD R10, R15, 0x800, R8 ;  /* 0x000008000f0a7824 */ /* 0x004fca00078e0208 */
[----:B------:R-:W2:Y:S01]  /*17f00*/  LDL.64 R8, [R1+0x20] ;  /* 0x0000200001087983 */ /* 0x000ea20000100a00 */
[C---:B------:R-:W-:Y:S01]  /*17f10*/  IADD3 R154, R10.reuse, 0x2, RZ ;  /* 0x000000020a9a7810 */ /* 0x040fe20007ffe0ff */
[----:B------:R-:W-:-:S03]  /*17f20*/  VIADD R152, R10, 0x4 ;  /* 0x000000040a987836 */ /* 0x000fc60000000000 */
[----:B------:R-:W-:Y:S01]  /*17f30*/  R2UR UR10, R154 ;  /* 0x000000009a0a72ca */ /* 0x000fe200000e0000 */
[C---:B------:R-:W-:Y:S01]  /*17f40*/  VIADD R154, R10.reuse, 0x6 ;  /* 0x000000060a9a7836 */ /* 0x040fe20000000000 */
[C---:B------:R-:W-:Y:S01]  /*17f50*/  R2UR UR6, R10.reuse ;  /* 0x000000000a0672ca */ /* 0x040fe200000e0000 */
[----:B------:R-:W-:Y:S01]  /*17f60*/  VIADD R156, R10, 0x404 ;  /* 0x000004040a9c7836 */ /* 0x000fe20000000000 */
[----:B------:R-:W-:Y:S01]  /*17f70*/  R2UR UR14, R152 ;  /* 0x00000000980e72ca */ /* 0x000fe200000e0000 */
[----:B------:R-:W-:Y:S01]  /*17f80*/  VIADD R152, R10, 0x400 ;  /* 0x000004000a987836 */ /* 0x000fe20000000000 */
[----:B------:R-:W-:Y:S01]  /*17f90*/  R2UR UR18, R154 ;  /* 0x000000009a1272ca */ /* 0x000fe200000e0000 */
[----:B------:R-:W-:Y:S01]  /*17fa0*/  VIADD R154, R10, 0x402 ;  /* 0x000004020a9a7836 */ /* 0x000fe20000000000 */
[----:B------:R-:W-:Y:S02]  /*17fb0*/  R2UR UR30, R156 ;  /* 0x000000009c1e72ca */ /* 0x000fe400000e0000 */
[----:B------:R-:W-:-:S02]  /*17fc0*/  R2UR UR22, R152 ;  /* 0x00000000981672ca */ /* 0x000fc400000e0000 */
[----:B------:R-:W-:Y:S02]  /*17fd0*/  R2UR UR26, R154 ;  /* 0x000000009a1a72ca */ /* 0x000fe400000e0000 */
[----:B------:R-:W-:-:S06]  /*17fe0*/  WARPGROUP.ARRIVE ;  /* 0x00000000000079c5 */ /* 0x000fcc0000000000 */
[----:B------:R-:W-:Y:S01]  /*17ff0*/  QGMMA.64x128x32.F32.E4M3.E4M3 R152, gdesc[UR4], RZ, !UPT, gsb0 ;  /* 0x01e00000049879f3 */ /* 0x000fe2000c0008ff */
[----:B----4-:R-:W-:Y:S02]  /*18000*/  R2UR UR8, R12 ;  /* 0x000000000c0872ca */ /* 0x010fe400000e0000 */
[----:B------:R-:W-:Y:S01]  /*18010*/  R2UR UR9, R13 ;  /* 0x000000000d0972ca */ /* 0x000fe200000e0000 */
[----:B------:R-:W-:Y:S02]  /*18020*/  WARPGROUP.DEPBAR.LE gsb0, 0x0 ;  /* 0x00008000000079c5 */ /* 0x000fe40000010000 */
[----:B------:R-:W-:-:S10]  /*18030*/  WARPGROUP.ARRIVE ;  /* 0x00000000000079c5 */ /* 0x000fd40000000000 */
[----:B------:R-:W-:Y:S01]  /*18040*/  QGMMA.64x128x32.F32.E4M3.E4M3 R152, gdesc[UR8], R152, gsb0 ;  /* 0x01e00000089879f3 */ /* 0x000fe20008000898 */
[----:B------:R-:W-:Y:S01]  /*18050*/  VIADD R10, R10, 0x406 ;  /* 0x000004060a0a7836 */ /* 0x000fe20000000000 */
[----:B------:R-:W-:-:S04]  /*18060*/  R2UR UR35, R11 ;  /* 0x000000000b2372ca */ /* 0x000fc800000e0000 */
[----:B------:R-:W-:Y:S02]  /*18070*/  R2UR UR34, R10 ;  /* 0x000000000a2272ca */ /* 0x000fe400000e0000 */
[----:B------:R-:W4:Y:S01]  /*18080*/  LDL.64 R10, [R1] ;  /* 0x00000000010a7983 */ /* 0x000f220000100a00 */
[----:B------:R-:W-:Y:S02]  /*18090*/  R2UR UR16, R6 ;  /* 0x00000000061072ca */ /* 0x000fe400000e0000 */
[----:B------:R-:W-:Y:S01]  /*180a0*/  R2UR UR17, R7 ;  /* 0x00000000071172ca */ /* 0x000fe200000e0000 */
[----:B------:R0:W5:Y:S01]  /*180b0*/  LDL.LU.64 R12, [R1+0x1c0] ;  /* 0x0001c000010c7983 */ /* 0x0001620000300a00 */
[----:B--2---:R-:W-:Y:S02]  /*180c0*/  R2UR UR12, R8 ;  /* 0x00000000080c72ca */ /* 0x004fe400000e0000 */
[----:B------:R-:W-:Y:S01]  /*180d0*/  R2UR UR13, R9 ;  /* 0x00000000090d72ca */ /* 0x000fe200000e0000 */
[----:B------:R-:W-:-:S02]  /*180e0*/  WARPGROUP.DEPBAR.LE gsb0, 0x0 ;  /* 0x00008000000079c5 */ /* 0x000fc40000010000 */
[----:B------:R-:W-:Y:S01]  /*180f0*/  WARPGROUP.ARRIVE ;  /* 0x00000000000079c5 */ /* 0x000fe20000000000 */
[----:B---3--:R-:W-:Y:S01]  /*18100*/  R2UR UR20, R2 ;  /* 0x00000000021472ca */ /* 0x008fe200000e0000 */
[----:B------:R0:W5:Y:S01]  /*18110*/  LDL.LU R9, [R1+0x1b8] ;  /* 0x0001b80001097983 */ /* 0x0001620000300800 */
[----:B------:R-:W-:-:S03]  /*18120*/  R2UR UR21, R3 ;  /* 0x00000000031572ca */ /* 0x000fc600000e0000 */
[----:B------:R0:W5:Y:S04]  /*18130*/  LDL.LU.64 R6, [R1+0x1b0] ;  /* 0x0001b00001067983 */ /* 0x0001680000300a00 */
[----:B------:R-:W-:Y:S01]  /*18140*/  QGMMA.64x128x32.F32.E4M3.E4M3 R152, gdesc[UR12], R152, gsb0 ;  /* 0x01e000000c9879f3 */ /* 0x000fe20008000898 */
[----:B------:R0:W5:Y:S02]  /*18150*/  LDL.LU.64 R2, [R1+0x1a8] ;  /* 0x0001a80001027983 */ /* 0x0001640000300a00 */
[----:B------:R-:W-:Y:S02]  /*18160*/  WARPGROUP.DEPBAR.LE gsb0, 0x0 ;  /* 0x00008000000079c5 */ /* 0x000fe40000010000 */
[----:B------:R-:W-:-:S07]  /*18170*/  WARPGROUP.ARRIVE ;  /* 0x00000000000079c5 */ /* 0x000fce0000000000 */
[----:B------:R-:W-:Y:S01]  /*18180*/  QGMMA.64x128x32.F32.E4M3.E4M3 R152, gdesc[UR16], R152, gsb0 ;  /* 0x01e00000109879f3 */ /* 0x000fe20008000898 */
[----:B----4-:R-:W-:Y:S02]  /*18190*/  R2UR UR24, R10 ;  /* 0x000000000a1872ca */ /* 0x010fe400000e0000 */
[----:B------:R-:W-:Y:S01]  /*181a0*/  R2UR UR25, R11 ;  /* 0x000000000b1972ca */ /* 0x000fe200000e0000 */
[----:B------:R-:W-:Y:S02]  /*181b0*/  WARPGROUP.DEPBAR.LE gsb0, 0x0 ;  /* 0x00008000000079c5 */ /* 0x000fe40000010000 */
[----:B------:R-:W-:-:S06]  /*181c0*/  WARPGROUP.ARRIVE ;  /* 0x00000000000079c5 */ /* 0x000fcc0000000000 */
[----:B------:R-:W-:Y:S01]  /*181d0*/  QGMMA.64x128x32.F32.E4M3.E4M3 R152, gdesc[UR20], R152, gsb0 ;  /* 0x01e00000149879f3 */ /* 0x000fe20008000898 */
[----:B------:R-:W-:Y:S02]  /*181e0*/  R2UR UR28, R236 ;  /* 0x00000000ec1c72ca */ /* 0x000fe400000e0000 */
        /* <DEDUP_REMOVED lines=16> */
.L_x_493:
[----:B-----5:R-:W-:Y:S01]  /*182f0*/  SHF.L.U32 R0, R9, 0x1f, RZ ;  /* 0x0000001f09007819 */ /* 0x020fe200000006ff */
[----:B------:R-:W-:-:S04]  /*18300*/  IMAD R8, R14, 0x8, R22 ;  /* 0x000000080e087824 */ /* 0x000fc800078e0216 */
[----:B------:R0:W1:Y:S01]  /*18310*/  SYNCS.PHASECHK.TRANS64.TRYWAIT P1, [R8+URZ+0x38850], R0 ;  /* 0x03885000080075a7 */ /* 0x000062000802017f */
[----:B------:R-:W-:Y:S05]  /*18320*/  @!P0 BRA `(.L_x_494) ;  /* 0x0000000000048947 */ /* 0x000fea0003800000 */
[----:B------:R-:W-:Y:S01]  /*18330*/  BPT.TRAP 0x1 ;  /* 0x000000040000795c */ /* 0x000fe20000300000 */
.L_x_494:
[----:B-1----:R-:W-:Y:S05]  /*18340*/  @P1 BRA `(.L_x_492) ;  /* 0x0000000000081947 */ /* 0x002fea0003800000 */
[----:B------:R-:W1:Y:S02]  /*18350*/  SYNCS.PHASECHK.TRANS64.TRYWAIT P1, [R8+URZ+0x38850], R0 ;  /* 0x03885000080075a7 */ /* 0x000e64000802017f */
[----:B-1----:R-:W-:Y:S05]  /*18360*/  @!P1 BRA `(.L_x_495) ;  /* 0x0000012400849947 */ /* 0x002fea0003800000 */
.L_x_492:
[----:B01----:R-:W-:Y:S01]  /*18370*/  VIADD R0, R22, 0x400 ;  /* 0x0000040016007836 */ /* 0x003fe20000000000 */
[----:B------:R-:W-:Y:S05]  /*18380*/  WARPSYNC.ALL ;  /* 0x0000000000007948 */ /* 0x000fea0003800000 */
[----:B------:R-:W-:Y:S01]  /*18390*/  SHF.R.U32.HI R0, RZ, 0x4, R0 ;  /* 0x00000004ff007819 */ /* 0x000fe20000011600 */
[----:B-----5:R-:W-:Y:S01]  /*183a0*/  IMAD.MOV.U32 R9, RZ, RZ, 0x40000040 ;  /* 0x40000040ff097424 */ /* 0x020fe200078e00ff */
[----:B------:R-:W-:Y:S01]  /*183b0*/  WARPGROUP.ARRIVE ;  /* 0x00000000000079c5 */ /* 0x000fe20000000000 */
[----:B------:R-:W-:Y:S01]  /*183c0*/  IMAD.MOV.U32 R11, RZ, RZ, 0x40000040 ;  /* 0x40000040ff0b7424 */ /* 0x000fe200078e00ff */
[----:B------:R-:W-:-:S02]  /*183d0*/  LOP3.LUT R0, R0, 0x3fff, RZ, 0xc0, !PT ;  /* 0x00003fff00007812 */ /* 0x000fc400078ec0ff */
[----:B------:R-:W-:Y:S02]  /*183e0*/  R2UR UR7, R9 ;  /* 0x00000000090772ca */ /* 0x000fe400000e0000 */
[----:B------:R-:W-:-:S05]  /*183f0*/  LOP3.LUT R0, R0, 0x10000, RZ, 0xfc, !PT ;  /* 0x0001000000007812 */ /* 0x000fca00078efcff */
[----:B------:R-:W-:Y:S01]  /*18400*/  IMAD R8, R14, 0x800, R0 ;  /* 0x000008000e087824 */ /* 0x000fe200078e0200 */
[----:B------:R-:W-:-:S04]  /*18410*/  FMNMX.FTZ R0, R152, R13, !PT ;  /* 0x0000000d98007209 */ /* 0x000fc80007810000 */
[C---:B------:R-:W-:Y:S02]  /*18420*/  R2UR UR6, R8.reuse ;  /* 0x00000000080672ca */ /* 0x040fe400000e0000 */
[----:B------:R-:W-:Y:S02]  /*18430*/  IADD3 R10, R8, 0x2, RZ ;  /* 0x00000002080a7810 */ /* 0x000fe40007ffe0ff */
[----:B------:R-:W-:-:S04]  /*18440*/  FMNMX.FTZ R0, R153, R0, !PT ;  /* 0x0000000099007209 */ /* 0x000fc80007810000 */
[----:B------:R-:W-:-:S04]  /*18450*/  FMNMX.FTZ R0, R156, R0, !PT ;  /* 0x000000009c007209 */ /* 0x000fc80007810000 */
[----:B------:R-:W-:Y:S01]  /*18460*/  FMNMX.FTZ R0, R157, R0, !PT ;  /* 0x000000009d007209 */ /* 0x000fe20007810000 */
[----:B------:R-:W-:Y:S01]  /*18470*/  QGMMA.64x256x32.F32.E4M3.E4M3 R24, R228, gdesc[UR4], R24, gsb0 ;  /* 0x03e00004e4187df3 */ /* 0x000fe20008000818 */
[----:B------:R-:W-:Y:S01]  /*18480*/  R2UR UR6, R10 ;  /* 0x000000000a0672ca */ /* 0x000fe200000e0000 */
[----:B------:R-:W-:Y:S01]  /*18490*/  VIADD R10, R8, 0x4 ;  /* 0x00000004080a7836 */ /* 0x000fe20000000000 */
[----:B------:R-:W-:Y:S01]  /*184a0*/  R2UR UR7, R11 ;  /* 0x000000000b0772ca */ /* 0x000fe200000e0000 */
[----:B------:R-:W-:Y:S01]  /*184b0*/  IMAD.MOV.U32 R11, RZ, RZ, 0x40000040 ;  /* 0x40000040ff0b7424 */ /* 0x000fe200078e00ff */
[----:B------:R-:W-:Y:S01]  /*184c0*/  FMNMX.FTZ R0, R160, R0, !PT ;  /* 0x00000000a0007209 */ /* 0x000fe20007810000 */
[----:B------:R-:W-:-:S03]  /*184d0*/  VIADD R8, R8, 0x6 ;  /* 0x0000000608087836 */ /* 0x000fc60000000000 */
[----:B------:R-:W-:-:S04]  /*184e0*/  FMNMX.FTZ R0, R161, R0, !PT ;  /* 0x00000000a1007209 */ /* 0x000fc80007810000 */
        /* <DEDUP_REMOVED lines=25> */
[----:B------:R-:W-:-:S05]  /*18680*/  FMNMX.FTZ R0, R213, R0, !PT ;  /* 0x00000000d5007209 */ /* 0x000fca0007810000 */
[----:B------:R-:W0:Y:S02]  /*18690*/  SHFL.BFLY PT, R9, R0, 0x2, 0x1f ;  /* 0x0c401f0000097f89 */ /* 0x000e2400000e0000 */
[----:B0-----:R-:W-:Y:S02]  /*186a0*/  FMNMX.FTZ R0, R0, R9, !PT ;  /* 0x0000000900007209 */ /* 0x001fe40007810000 */
[----:B------:R-:W-:Y:S01]  /*186b0*/  MOV R9, 0x40000040 ;  /* 0x4000004000097802 */ /* 0x000fe20000000f00 */
[----:B------:R-:W-:Y:S02]  /*186c0*/  WARPGROUP.DEPBAR.LE gsb0, 0x0 ;  /* 0x00008000000079c5 */ /* 0x000fe40000010000 */
[----:B------:R-:W-:-:S06]  /*186d0*/  WARPGROUP.ARRIVE ;  /* 0x00000000000079c5 */ /* 0x000fcc0000000000 */
[----:B------:R-:W0:Y:S01]  /*186e0*/  S2R R231, SR_TID.X ;  /* 0x0000000000e77919 */ /* 0x000e220000002100 */
[----:B------:R-:W-:Y:S01]  /*186f0*/  QGMMA.64x256x32.F32.E4M3.E4M3 R24, R224, gdesc[UR4], R24, gsb0 ;  /* 0x03e00004e0187df3 */ /* 0x000fe20008000818 */
[----:B------:R-:W-:Y:S02]  /*18700*/  R2UR UR6, R10 ;  /* 0x000000000a0672ca */ /* 0x000fe400000e0000 */
[----:B------:R-:W-:Y:S02]  /*18710*/  FMNMX.FTZ R10, R154, R12, !PT ;  /* 0x0000000c9a0a7209 */ /* 0x000fe40007810000 */
[----:B------:R-:W-:Y:S02]  /*18720*/  R2UR UR7, R11 ;  /* 0x000000000b0772ca */ /* 0x000fe400000e0000 */
[----:B------:R-:W-:-:S04]  /*18730*/  FMNMX.FTZ R10, R155, R10, !PT ;  /* 0x0000000a9b0a7209 */ /* 0x000fc80007810000 */
[----:B------:R-:W-:-:S04]  /*18740*/  FMNMX.FTZ R10, R158, R10, !PT ;  /* 0x0000000a9e0a7209 */ /* 0x000fc80007810000 */
[----:B------:R-:W-:-:S04]  /*18750*/  FMNMX.FTZ R10, R159, R10, !PT ;  /* 0x0000000a9f0a7209 */ /* 0x000fc80007810000 */
[----:B------:R-:W-:-:S04]  /*18760*/  FMNMX.FTZ R10, R162, R10, !PT ;  /* 0x0000000aa20a7209 */ /* 0x000fc80007810000 */
[----:B------:R-:W-:-:S04]  /*18770*/  FMNMX.FTZ R10, R163, R10, !PT ;  /* 0x0000000aa30a7209 */ /* 0x000fc80007810000 */
[----:B------:R-:W-:Y:S02]  /*18780*/  FMNMX.FTZ R10, R166, R10, !PT ;  /* 0x0000000aa60a7209 */ /* 0x000fe40007810000 */
[----:B0-----:R-:W-:Y:S02]  /*18790*/  LOP3.LUT R231, R231, 0x7f, RZ, 0xc0, !PT ;  /* 0x0000007fe7e77812 */ /* 0x001fe400078ec0ff */
[----:B------:R-:W-:Y:S02]  /*187a0*/  FMNMX.FTZ R10, R167, R10, !PT ;  /* 0x0000000aa70a7209 */ /* 0x000fe40007810000 */
[----:B------:R-:W-:Y:S02]  /*187b0*/  ISETP.NE.AND P1, PT, R231, RZ, PT ;  /* 0x000000ffe700720c */ /* 0x000fe40003f25270 */
[----:B------:R-:W-:Y:S01]  /*187c0*/  FMNMX.FTZ R10, R170, R10, !PT ;  /* 0x0000000aaa0a7209 */ /* 0x000fe20007810000 */
[----:B------:R-:W0:Y:S03]  /*187d0*/  S2R R231, SR_TID.X ;  /* 0x0000000000e77919 */ /* 0x000e260000002100 */
[----:B------:R-:W-:-:S04]  /*187e0*/  FMNMX.FTZ R10, R171, R10, !PT ;  /* 0x0000000aab0a7209 */ /* 0x000fc80007810000 */
[----:B------:R-:W-:-:S04]  /*187f0*/  FMNMX.FTZ R10, R174, R10, !PT ;  /* 0x0000000aae0a7209 */ /* 0x000fc80007810000 */
[----:B------:R-:W-:-:S04]  /*18800*/  FMNMX.FTZ R10, R175, R10, !PT ;  /* 0x0000000aaf0a7209 */ /* 0x000fc80007810000 */
[----:B------:R-:W-:-:S04]  /*18810*/  FMNMX.FTZ R10, R178, R10, !PT ;  /* 0x0000000ab20a7209 */ /* 0x000fc80007810000 */
[----:B------:R-:W-:-:S04]  /*18820*/  FMNMX.FTZ R10, R179, R10, !PT ;  /* 0x0000000ab30a7209 */ /* 0x000fc80007810000 */
[----:B------:R-:W-:-:S04]  /*18830*/  FMNMX.FTZ R10, R182, R10, !PT ;  /* 0x0000000ab60a7209 */ /* 0x000fc80007810000 */
[----:B------:R-:W-:-:S04]  /*18840*/  FMNMX.FTZ R10, R183, R10, !PT ;  /* 0x0000000ab70a7209 */ /* 0x000fc80007810000 */
[----:B------:R-:W-:Y:S02]  /*18850*/  FMNMX.FTZ R10, R186, R10, !PT ;  /* 0x0000000aba0a7209 */ /* 0x000fe40007810000 */
[----:B0-----:R-:W-:Y:S02]  /*18860*/  SHF.R.U32.HI R231, RZ, 0x7, R231 ;  /* 0x00000007ffe77819 */ /* 0x001fe400000116e7 */
        /* <DEDUP_REMOVED lines=16> */
[----:B0-----:R-:W-:Y:S01]  /*18970*/  FMNMX.FTZ R11, R10, R11, !PT ;  /* 0x0000000b0a0b7209 */ /* 0x001fe20007810000 */
[----:B------:R-:W-:Y:S02]  /*18980*/  WARPGROUP.DEPBAR.LE gsb0, 0x0 ;  /* 0x00008000000079c5 */ /* 0x000fe40000010000 */
[----:B------:R-:W-:-:S06]  /*18990*/  WARPGROUP.ARRIVE ;  /* 0x00000000000079c5 */ /* 0x000fcc0000000000 */
[----:B------:R-:W-:Y:S01]  /*189a0*/  QGMMA.64x256x32.F32.E4M3.E4M3 R24, R216, gdesc[UR4], R24, gsb0 ;  /* 0x03e00004d8187df3 */ /* 0x000fe20008000818 */
[----:B------:R-:W-:Y:S02]  /*189b0*/  R2UR UR7, R9 ;  /* 0x00000000090772ca */ /* 0x000fe400000e0000 */
[----:B------:R-:W0:Y:S01]  /*189c0*/  SHFL.BFLY PT, R9, R0, 0x1, 0x1f ;  /* 0x0c201f0000097f89 */ /* 0x000e2200000e0000 */
[----:B------:R-:W-:-:S03]  /*189d0*/  R2UR UR6, R8 ;  /* 0x00000000080672ca */ /* 0x000fc600000e0000 */
[----:B------:R-:W1:Y:S01]  /*189e0*/  SHFL.BFLY PT, R8, R11, 0x1, 0x1f ;  /* 0x0c201f000b087f89 */ /* 0x000e6200000e0000 */
[----:B0-----:R-:W-:Y:S02]  /*189f0*/  FMNMX.FTZ R0, R0, R9, !PT ;  /* 0x0000000900007209 */ /* 0x001fe40007810000 */
[----:B-1----:R-:W-:-:S03]  /*18a00*/  FMNMX.FTZ R8, R11, R8, !PT ;  /* 0x000000080b087209 */ /* 0x002fc60007810000 */
[----:B------:R-:W-:Y:S01]  /*18a10*/  FADD.FTZ R10, -R0, R13 ;  /* 0x0000000d000a7221 */ /* 0x000fe20000010100 */
[----:B------:R-:W-:-:S01]  /*18a20*/  FFMA.FTZ R13, R2, R0, -8 ;  /* 0xc1000000020d7423 */ /* 0x000fc20000010000 */
[----:B------:R-:W-:-:S03]  /*18a30*/  FADD.FTZ R9, -R8, R12 ;  /* 0x0000000c08097221 */ /* 0x000fc60000010100 */
[C-C-:B------:R-:W-:Y:S01]  /*18a40*/  FFMA.FTZ R12, R2.reuse, R153, -R13.reuse ;  /* 0x00000099020c7223 */ /* 0x140fe2000001080d */
[----:B------:R-:W-:-:S01]  /*18a50*/  FFMA.FTZ R153, R2, R157, -R13 ;  /* 0x0000009d02997223 */ /* 0x000fc2000001080d */
        /* <DEDUP_REMOVED lines=12> */
[C---:B------:R-:W-:Y:S01]  /*18b20*/  FFMA.FTZ R205, R2.reuse, R209, -R13 ;  /* 0x000000d102cd7223 */ /* 0x040fe2000001080d */
[----:B------:R-:W-:-:S01]  /*18b30*/  FFMA.FTZ R209, R2, R8, -8 ;  /* 0xc100000002d17423 */ /* 0x000fc20000010008 */
[C---:B------:R-:W-:Y:S01]  /*18b40*/  FMUL.FTZ R10, R2.reuse, R10 ;  /* 0x0000000a020a7220 */ /* 0x040fe20000410000 */
[C---:B------:R-:W-:Y:S01]  /*18b50*/  FMUL.FTZ R9, R2.reuse, R9 ;  /* 0x0000000902097220 */ /* 0x040fe20000410000 */
[C---:B------:R-:W-:Y:S01]  /*18b60*/  FFMA.FTZ R11, R2.reuse, R152, -R13 ;  /* 0x00000098020b7223 */ /* 0x040fe2000001080d */
[----:B------:R-:W-:-:S01]  /*18b70*/  FFMA.FTZ R154, R2, R154, -R209 ;  /* 0x0000009a029a7223 */ /* 0x000fc200000108d1 */
[C---:B------:R-:W-:Y:S01]  /*18b80*/  FFMA.FTZ R155, R2.reuse, R155, -R209 ;  /* 0x0000009b029b7223 */ /* 0x040fe200000108d1 */
[----:B------:R-:W-:-:S01]  /*18b90*/  FFMA.FTZ R152, R2, R156, -R13 ;  /* 0x0000009c02987223 */ /* 0x000fc2000001080d */
[----:B------:R-:W-:Y:S01]  /*18ba0*/  MUFU.EX2 R10, R10 ;  /* 0x0000000a000a7308 */ /* 0x000fe20000000800 */
[----:B------:R-:W-:-:S01]  /*18bb0*/  FFMA.FTZ R158, R2, R158, -R209 ;  /* 0x0000009e029e7223 */ /* 0x000fc200000108d1 */
[C---:B------:R-:W-:Y:S01]  /*18bc0*/  FFMA.FTZ R159, R2.reuse, R159, -R209 ;  /* 0x0000009f029f7223 */ /* 0x040fe200000108d1 */
[----:B------:R-:W-:-:S01]  /*18bd0*/  FFMA.FTZ R156, R2, R160, -R13 ;  /* 0x000000a0029c7223 */ /* 0x000fc2000001080d */
[C-C-:B------:R-:W-:Y:S01]  /*18be0*/  FFMA.FTZ R162, R2.reuse, R162, -R209.reuse ;  /* 0x000000a202a27223 */ /* 0x140fe200000108d1 */
[----:B------:R-:W-:-:S01]  /*18bf0*/  FFMA.FTZ R163, R2, R163, -R209 ;  /* 0x000000a302a37223 */ /* 0x000fc200000108d1 */
[C---:B------:R-:W-:Y:S01]  /*18c00*/  FFMA.FTZ R160, R2.reuse, R164, -R13 ;  /* 0x000000a402a07223 */ /* 0x040fe2000001080d */
[----:B------:R-:W-:-:S01]  /*18c10*/  FFMA.FTZ R166, R2, R166, -R209 ;  /* 0x000000a602a67223 */ /* 0x000fc200000108d1 */
[----:B------:R-:W-:Y:S01]  /*18c20*/  MUFU.EX2 R9, R9 ;  /* 0x0000000900097308 */ /* 0x000fe20000000800 */
[----:B------:R-:W-:-:S01]  /*18c30*/  FFMA.FTZ R167, R2, R167, -R209 ;  /* 0x000000a702a77223 */ /* 0x000fc200000108d1 */
[C---:B------:R-:W-:Y:S01]  /*18c40*/  FFMA.FTZ R164, R2.reuse, R168, -R13 ;  /* 0x000000a802a47223 */ /* 0x040fe2000001080d */
[----:B------:R-:W-:-:S01]  /*18c50*/  FFMA.FTZ R170, R2, R170, -R209 ;  /* 0x000000aa02aa7223 */ /* 0x000fc200000108d1 */
[C---:B------:R-:W-:Y:S01]  /*18c60*/  FFMA.FTZ R171, R2.reuse, R171, -R209 ;  /* 0x000000ab02ab7223 */ /* 0x040fe200000108d1 */
[----:B------:R-:W-:-:S01]  /*18c70*/  FFMA.FTZ R168, R2, R172, -R13 ;  /* 0x000000ac02a87223 */ /* 0x000fc2000001080d */
[C-C-:B------:R-:W-:Y:S01]  /*18c80*/  FFMA.FTZ R174, R2.reuse, R174, -R209.reuse ;  /* 0x000000ae02ae7223 */ /* 0x140fe200000108d1 */
[----:B------:R-:W-:-:S01]  /*18c90*/  FFMA.FTZ R175, R2, R175, -R209 ;  /* 0x000000af02af7223 */ /* 0x000fc200000108d1 */
[----:B------:R-:W0:Y:S01]  /*18ca0*/  MUFU.EX2 R11, R11 ;  /* 0x0000000b000b7308 */ /* 0x000e220000000800 */
[----:B------:R-:W-:-:S01]  /*18cb0*/  FFMA.FTZ R172, R2, R176, -R13 ;  /* 0x000000b002ac7223 */ /* 0x000fc2000001080d */
[C-C-:B------:R-:W-:Y:S01]  /*18cc0*/  FFMA.FTZ R178, R2.reuse, R178, -R209.reuse ;  /* 0x000000b202b27223 */ /* 0x140fe200000108d1 */
[----:B------:R-:W-:-:S01]  /*18cd0*/  FFMA.FTZ R179, R2, R179, -R209 ;  /* 0x000000b302b37223 */ /* 0x000fc200000108d1 */
[C---:B------:R-:W-:Y:S01]  /*18ce0*/  FFMA.FTZ R176, R2.reuse, R180, -R13 ;  /* 0x000000b402b07223 */ /* 0x040fe2000001080d */
[----:B------:R-:W-:-:S01]  /*18cf0*/  FFMA.FTZ R182, R2, R182, -R209 ;  /* 0x000000b602b67223 */ /* 0x000fc200000108d1 */
[C---:B------:R-:W-:Y:S01]  /*18d00*/  FFMA.FTZ R183, R2.reuse, R183, -R209 ;  /* 0x000000b702b77223 */ /* 0x040fe200000108d1 */
[----:B------:R-:W-:-:S01]  /*18d10*/  FFMA.FTZ R180, R2, R184, -R13 ;  /* 0x000000b802b47223 */ /* 0x000fc2000001080d */
[----:B------:R-:W1:Y:S01]  /*18d20*/  MUFU.EX2 R154, R154 ;  /* 0x0000009a009a7308 */ /* 0x000e620000000800 */
[----:B------:R-:W-:-:S01]  /*18d30*/  FFMA.FTZ R186, R2, R186, -R209 ;  /* 0x000000ba02ba7223 */ /* 0x000fc200000108d1 */
[C---:B------:R-:W-:Y:S01]  /*18d40*/  FFMA.FTZ R187, R2.reuse, R187, -R209 ;  /* 0x000000bb02bb7223 */ /* 0x040fe200000108d1 */
[----:B------:R-:W-:-:S01]  /*18d50*/  FFMA.FTZ R184, R2, R188, -R13 ;  /* 0x000000bc02b87223 */ /* 0x000fc2000001080d */
[C-C-:B------:R-:W-:Y:S01]  /*18d60*/  FFMA.FTZ R190, R2.reuse, R190, -R209.reuse ;  /* 0x000000be02be7223 */ /* 0x140fe200000108d1 */
[----:B------:R-:W-:-:S01]  /*18d70*/  FFMA.FTZ R191, R2, R191, -R209 ;  /* 0x000000bf02bf7223 */ /* 0x000fc200000108d1 */
[C---:B------:R-:W-:Y:S01]  /*18d80*/  FFMA.FTZ R188, R2.reuse, R192, -R13 ;  /* 0x000000c002bc7223 */ /* 0x040fe2000001080d */
[----:B------:R-:W-:-:S01]  /*18d90*/  FFMA.FTZ R194, R2, R194, -R209 ;  /* 0x000000c202c27223 */ /* 0x000fc200000108d1 */
[----:B------:R-:W2:Y:S01]  /*18da0*/  MUFU.EX2 R12, R12 ;  /* 0x0000000c000c7308 */ /* 0x000ea20000000800 */
[----:B0-----:R-:W-:-:S01]  /*18db0*/  FFMA.FTZ R3, R10, R3, R11 ;  /* 0x000000030a037223 */ /* 0x001fc2000001000b */
[C---:B------:R-:W-:Y:S01]  /*18dc0*/  FFMA.FTZ R195, R2.reuse, R195, -R209 ;  /* 0x000000c302c37223 */ /* 0x040fe200000108d1 */
[----:B------:R-:W-:-:S01]  /*18dd0*/  FFMA.FTZ R192, R2, R196, -R13 ;  /* 0x000000c402c07223 */ /* 0x000fc2000001080d */
[C-C-:B------:R-:W-:Y:S01]  /*18de0*/  FFMA.FTZ R198, R2.reuse, R198, -R209.reuse ;  /* 0x000000c602c67223 */ /* 0x140fe200000108d1 */
[----:B------:R-:W-:-:S01]  /*18df0*/  FFMA.FTZ R199, R2, R199, -R209 ;  /* 0x000000c702c77223 */ /* 0x000fc200000108d1 */
[C---:B------:R-:W-:Y:S01]  /*18e00*/  FFMA.FTZ R196, R2.reuse, R200, -R13 ;  /* 0x000000c802c47223 */ /* 0x040fe2000001080d */
[----:B------:R-:W-:-:S01]  /*18e10*/  FFMA.FTZ R202, R2, R202, -R209 ;  /* 0x000000ca02ca7223 */ /* 0x000fc200000108d1 */
[----:B------:R-:W0:Y:S01]  /*18e20*/  MUFU.EX2 R155, R155 ;  /* 0x0000009b009b7308 */ /* 0x000e220000000800 */
[----:B-1----:R-:W-:-:S01]  /*18e30*/  FFMA.FTZ R6, R9, R6, R154 ;  /* 0x0000000609067223 */ /* 0x002fc2000001009a */
[C---:B------:R-:W-:Y:S01]  /*18e40*/  FFMA.FTZ R203, R2.reuse, R203, -R209 ;  /* 0x000000cb02cb7223 */ /* 0x040fe200000108d1 */
[----:B------:R-:W-:-:S01]  /*18e50*/  FFMA.FTZ R200, R2, R204, -R13 ;  /* 0x000000cc02c87223 */ /* 0x000fc2000001080d */
[C-C-:B------:R-:W-:Y:S01]  /*18e60*/  FFMA.FTZ R206, R2.reuse, R206, -R209.reuse ;  /* 0x000000ce02ce7223 */ /* 0x140fe200000108d1 */
[----:B------:R-:W-:-:S01]  /*18e70*/  FFMA.FTZ R207, R2, R207, -R209 ;  /* 0x000000cf02cf7223 */ /* 0x000fc200000108d1 */
[C---:B------:R-:W-:Y:S01]  /*18e80*/  FFMA.FTZ R204, R2.reuse, R208, -R13 ;  /* 0x000000d002cc7223 */ /* 0x040fe2000001080d */
[----:B------:R-:W-:-:S01]  /*18e90*/  FFMA.FTZ R210, R2, R210, -R209 ;  /* 0x000000d202d27223 */ /* 0x000fc200000108d1 */
[----:B------:R-:W1:Y:S01]  /*18ea0*/  MUFU.EX2 R152, R152 ;  /* 0x0000009800987308 */ /* 0x000e620000000800 */
[----:B--2---:R-:W-:-:S01]  /*18eb0*/  FADD.FTZ R3, R12, R3 ;  /* 0x000000030c037221 */ /* 0x004fc20000010000 */
[C---:B------:R-:W-:Y:S01]  /*18ec0*/  FFMA.FTZ R211, R2.reuse, R211, -R209 ;  /* 0x000000d302d37223 */ /* 0x040fe200000108d1 */
[----:B------:R-:W-:-:S01]  /*18ed0*/  FFMA.FTZ R208, R2, R212, -R13 ;  /* 0x000000d402d07223 */ /* 0x000fc2000001080d */
[C---:B------:R-:W-:Y:S01]  /*18ee0*/  FFMA.FTZ R214, R2.reuse, R214, -R209 ;  /* 0x000000d602d67223 */ /* 0x040fe200000108d1 */
[----:B------:R-:W-:-:S01]  /*18ef0*/  FFMA.FTZ R13, R2, R213, -R13 ;  /* 0x000000d5020d7223 */ /* 0x000fc2000001080d */
[----:B------:R-:W-:Y:S01]  /*18f00*/  FFMA.FTZ R209, R2, R215, -R209 ;  /* 0x000000d702d17223 */ /* 0x000fe200000108d1 */
[----:B------:R-:W-:Y:S01]  /*18f10*/  @!P1 IMAD R212, R15, 0x8, R22 ;  /* 0x000000080fd49824 */ /* 0x000fe200078e0216 */
[----:B------:R-:W2:Y:S01]  /*18f20*/  MUFU.EX2 R158, R158 ;  /* 0x0000009e009e7308 */ /* 0x000ea20000000800 */
[----:B0-----:R-:W-:-:S01]  /*18f30*/  FADD.FTZ R6, R155, R6 ;  /* 0x000000069b067221 */ /* 0x001fc20000010000 */
[----:B------:R-:W-:Y:S01]  /*18f40*/  IADD3 R213, -R231, 0xb, RZ ;  /* 0x0000000be7d57810 */ /* 0x000fe20007ffe1ff */
[----:B------:R-:W-:-:S05]  /*18f50*/  @!P1 VIADD R212, R212, 0x38840 ;  /* 0x00038840d4d49836 */ /* 0x000fca0000000000 */
[----:B------:R-:W0:Y:S01]  /*18f60*/  MUFU.EX2 R153, R153 ;  /* 0x0000009900997308 */ /* 0x000e220000000800 */
[----:B-1----:R-:W-:-:S01]  /*18f70*/  FADD.FTZ R3, R152, R3 ;  /* 0x0000000398037221 */ /* 0x002fc20000010000 */
[----:B------:R-:W-:-:S06]  /*18f80*/  @!P1 PRMT R212, RZ, 0x654, R212 ;  /* 0x00000654ffd49816 */ /* 0x000fcc00000000d4 */
[----:B------:R-:W1:Y:S01]  /*18f90*/  MUFU.EX2 R159, R159 ;  /* 0x0000009f009f7308 */ /* 0x000e620000000800 */
[----:B--2---:R-:W-:-:S07]  /*18fa0*/  FADD.FTZ R6, R158, R6 ;  /* 0x000000069e067221 */ /* 0x004fce0000010000 */
        /* <DEDUP_REMOVED lines=33> */
[----:B-1----:R-:W-:-:S01]  /*191c0*/  FADD.FTZ R3, R169, R3 ;  /* 0x00000003a9037221 */ /* 0x002fc20000010000 */
[----:B------:R-:W-:Y:S02]  /*191d0*/  WARPGROUP.DEPBAR.LE gsb0, 0x0 ;  /* 0x00008000000079c5 */ /* 0x000fe40000010000 */
[----:B------:R-:W-:-:S04]  /*191e0*/  WARPGROUP.ARRIVE ;  /* 0x00000000000079c5 */ /* 0x000fc80000000000 */
[----:B------:R-:W1:Y:S01]  /*191f0*/  MUFU.EX2 R178, R178 ;  /* 0x000000b200b27308 */ /* 0x000e620000000800 */
[----:B--2---:R-:W-:-:S01]  /*19200*/  FADD.FTZ R6, R175, R6 ;  /* 0x00000006af067221 */ /* 0x004fc20000010000 */
[----:B------:R-:W-:Y:S06]  /*19210*/  QGMMA.64x256x32.F32.E4M3.E4M3 R24, R220, gdesc[UR4], R24, gsb0 ;  /* 0x03e00004dc187df3 */ /* 0x000fec0008000818 */
        /* <DEDUP_REMOVED lines=67> */
[----:B0-----:R-:W-:-:S01]  /*19650*/  FADD.FTZ R6, R210, R6 ;  /* 0x00000006d2067221 */ /* 0x001fc20000010000 */
[----:B------:R-:W-:Y:S02]  /*19660*/  WARPGROUP.DEPBAR.LE gsb0, 0x0 ;  /* 0x00008000000079c5 */ /* 0x000fe40000010000 */
[----:B------:R0:W-:Y:S06]  /*19670*/  BAR.ARV R213, 0x100 ;  /* 0x000400d50000751d */ /* 0x0001ec0000002000 */
[----:B------:R-:W3:Y:S01]  /*19680*/  MUFU.EX2 R208, R208 ;  /* 0x000000d000d07308 */ /* 0x000ee20000000800 */
[----:B-1----:R-:W-:-:S01]  /*19690*/  FADD.FTZ R3, R205, R3 ;  /* 0x00000003cd037221 */ /* 0x002fc20000010000 */
[----:B------:R0:W-:Y:S01]  /*196a0*/  @!P1 SYNCS.ARRIVE.TRANS64.RED.A1T0 RZ, [R212+URZ], RZ ;  /* 0x000000ffd4ff99a7 */ /* 0x0001e2000810043f */
[----:B--2---:R-:W-:-:S05]  /*196b0*/  FADD.FTZ R6, R211, R6 ;  /* 0x00000006d3067221 */ /* 0x004fca0000010000 */
[----:B------:R-:W1:Y:S08]  /*196c0*/  MUFU.EX2 R214, R214 ;  /* 0x000000d600d67308 */ /* 0x000e700000000800 */
[----:B------:R-:W2:Y:S01]  /*196d0*/  MUFU.EX2 R13, R13 ;  /* 0x0000000d000d7308 */ /* 0x000ea20000000800 */
[----:B---3--:R-:W-:-:S07]  /*196e0*/  FADD.FTZ R3, R208, R3 ;  /* 0x00000003d0037221 */ /* 0x008fce0000010000 */
[----:B------:R-:W3:Y:S01]  /*196f0*/  MUFU.EX2 R209, R209 ;  /* 0x000000d100d17308 */ /* 0x000ee20000000800 */
[----:B-1----:R-:W-:-:S01]  /*19700*/  FADD.FTZ R6, R214, R6 ;  /* 0x00000006d6067221 */ /* 0x002fc20000010000 */
[----:B--2---:R-:W-:-:S03]  /*19710*/  FADD.FTZ R3, R13, R3 ;  /* 0x000000030d037221 */ /* 0x004fc60000010000 */
[----:B---3--:R-:W-:Y:S01]  /*19720*/  FADD.FTZ R6, R209, R6 ;  /* 0x00000006d1067221 */ /* 0x008fe20000010000 */
[----:B0-----:R-:W-:Y:S06]  /*19730*/  @!P0 BRA `(.L_x_496) ;  /* 0x0000000000048947 */ /* 0x001fec0003800000 */
[----:B------:R-:W-:Y:S01]  /*19740*/  BPT.TRAP 0x1 ;  /* 0x000000040000795c */ /* 0x000fe20000300000 */
.L_x_496:
[----:B------:R-:W2:Y:S01]  /*19750*/  LDL R213, [R1+0x14] ;  /* 0x0000140001d57983 */ /* 0x000ea20000100800 */
[----:B------:R-:W-:Y:S01]  /*19760*/  IMAD R14, R14, 0x8, R22 ;  /* 0x000000080e0e7824 */ /* 0x000fe200078e0216 */
[----:B------:R-:W-:Y:S01]  /*19770*/  MOV R212, UR36 ;  /* 0x0000002400d47c02 */ /* 0x000fe20008000f00 */
[-C--:B------:R-:W-:Y:S01]  /*19780*/  FMUL.FTZ R26, R26, R9.reuse ;  /* 0x000000091a1a7220 */ /* 0x080fe20000410000 */
[----:B------:R-:W-:Y:S01]  /*19790*/  F2FP.SATFINITE.E4M3.F32.PACK_AB_MERGE_C R152, R153, R152, RZ ;  /* 0x000000989998723e */ /* 0x000fe200048070ff */
[----:B------:R-:W-:Y:S01]  /*197a0*/  VIADD R14, R14, 0x38860 ;  /* 0x000388600e0e7836 */ /* 0x000fe20000000000 */
        /* <DEDUP_REMOVED lines=30> */
[----:B------:R-:W-:Y:S01]  /*19990*/  PRMT R14, R212, 0x654, R14 ;  /* 0x00000654d40e7816 */ /* 0x000fe2000000000e */
[----:B------:R-:W-:Y:S01]  /*199a0*/  FMUL.FTZ R58, R58, R9 ;  /* 0x000000093a3a7220 */ /* 0x000fe20000410000 */
[----:B------:R-:W-:Y:S01]  /*199b0*/  F2FP.SATFINITE.E4M3.F32.PACK_AB_MERGE_C R11, R12, R11, R152 ;  /* 0x0000000b0c0b723e */ /* 0x000fe20004807098 */
[-C--:B------:R-:W-:Y:S01]  /*199c0*/  FMUL.FTZ R59, R59, R9.reuse ;  /* 0x000000093b3b7220 */ /* 0x080fe20000410000 */
[----:B------:R-:W-:Y:S01]  /*199d0*/  F2FP.SATFINITE.E4M3.F32.PACK_AB_MERGE_C R158, R155, R154, R158 ;  /* 0x0000009a9b9e723e */ /* 0x000fe2000480709e */
[----:B------:R0:W-:Y:S01]  /*199e0*/  SYNCS.ARRIVE.TRANS64.RED.A1T0 RZ, [R14+URZ], RZ ;  /* 0x000000ff0eff79a7 */ /* 0x0001e2000810043f */
        /* <DEDUP_REMOVED lines=124> */
[----:B------:R-:W-:Y:S01]  /*1a1b0*/  IMAD.MOV.U32 R12, RZ, RZ, R8 ;  /* 0x000000ffff0c7224 */ /* 0x000fe200078e0008 */
[----:B0-----:R-:W-:Y:S01]  /*1a1c0*/  MOV R14, R15 ;  /* 0x0000000f000e7202 */ /* 0x001fe20000000f00 */
[----:B------:R-:W-:Y:S01]  /*1a1d0*/  IMAD.MOV.U32 R13, RZ, RZ, R0 ;  /* 0x000000ffff0d7224 */ /* 0x000fe200078e0000 */
[----:B------:R-:W-:Y:S01]  /*1a1e0*/  MOV R224, R168 ;  /* 0x000000a800e07202 */ /* 0x000fe20000000f00 */
[----:B------:R-:W-:Y:S01]  /*1a1f0*/  IMAD.MOV.U32 R9, RZ, RZ, R235 ;  /* 0x000000ffff097224 */ /* 0x000fe200078e00eb */
[----:B------:R-:W-:Y:S01]  /*1a200*/  MOV R217, R190 ;  /* 0x000000be00d97202 */ /* 0x000fe20000000f00 */
[----:B------:R-:W-:Y:S01]  /*1a210*/  IMAD.MOV.U32 R228, RZ, RZ, R11 ;  /* 0x000000ffffe47224 */ /* 0x000fe200078e000b */
[----:B------:R-:W-:Y:S01]  /*1a220*/  MOV R222, R204 ;  /* 0x000000cc00de7202 */ /* 0x000fe20000000f00 */
        /* <DEDUP_REMOVED lines=8> */
[----:B------:R-:W-:Y:S02]  /*1a2b0*/  IMAD.MOV.U32 R219, RZ, RZ, R198 ;  /* 0x000000ffffdb7224 */ /* 0x000fe400078e00c6 */
[----:B------:R-:W-:Y:S02]  /*1a2c0*/  IMAD.MOV.U32 R220, RZ, RZ, R200 ;  /* 0x000000ffffdc7224 */ /* 0x000fe400078e00c8 */
[----:B------:R-:W-:Y:S02]  /*1a2d0*/  IMAD.MOV.U32 R221, RZ, RZ, R206 ;  /* 0x000000ffffdd7224 */ /* 0x000fe400078e00ce */
[----:B------:R-:W-:Y:S01]  /*1a2e0*/  IMAD.MOV.U32 R223, RZ, RZ, R209 ;  /* 0x000000ffffdf7224 */ /* 0x000fe200078e00d1 */
[C---:B--2---:R-:W-:Y:S01]  /*1a2f0*/  ISETP.GT.AND P1, PT, R7.reuse, R213, PT ;  /* 0x000000d50700720c */ /* 0x044fe20003f24270 */
[----:B------:R-:W-:-:S12]  /*1a300*/  VIADD R7, R7, 0xffffffff ;  /* 0xffffffff07077836 */ /* 0x000fd80000000000 */
[----:B------:R-:W-:Y:S05]  /*1a310*/  @P1 BRA `(.L_x_497) ;  /* 0xffffffd800281947 */ /* 0x000fea000383ffff */
[----:B------:R-:W-:-:S07]  /*1a320*/  IMAD.MOV.U32 R152, RZ, RZ, R15 ;  /* 0x000000ffff987224 */ /* 0x000fce00078e000f */
.L_x_486:
[----:B------:R-:W-:Y:S05]  /*1a330*/  WARPSYNC.ALL ;  /* 0x0000000000007948 */ /* 0x000fea0003800000 */
[----:B------:R-:W-:Y:S06]  /*1a340*/  BAR.ARV 0x8, 0x180 ;  /* 0x0206000000007b1d */ /* 0x000fec0000002000 */
[----:B------:R-:W-:Y:S05]  /*1a350*/  @!P0 BRA `(.L_x_498) ;  /* 0x0000000000048947 */ /* 0x000fea0003800000 */
[----:B------:R-:W-:Y:S01]  /*1a360*/  BPT.TRAP 0x1 ;  /* 0x000000040000795c */ /* 0x000fe20000300000 */
.L_x_498:
[----:B------:R-:W-:Y:S01]  /*1a370*/  IMAD R7, R152, 0x8, R22 ;  /* 0x0000000898077824 */ /* 0x000fe200078e0216 */
[----:B------:R-:W-:-:S04]  /*1a380*/  SHF.L.U32 R4, R235, 0x1f, RZ ;  /* 0x0000001feb047819 */ /* 0x000fc800000006ff */
[----:B------:R0:W1:Y:S01]  /*1a390*/  SYNCS.PHASECHK.TRANS64.TRYWAIT P1, [R7+URZ+0x38850], R4 ;  /* 0x03885004070075a7 */ /* 0x000062000802017f */
[----:B------:R-:W-:Y:S05]  /*1a3a0*/  @!P0 BRA `(.L_x_499) ;  /* 0x0000000000048947 */ /* 0x000fea0003800000 */
[----:B------:R-:W-:Y:S01]  /*1a3b0*/  BPT.TRAP 0x1 ;  /* 0x000000040000795c */ /* 0x000fe20000300000 */
.L_x_499:
[----:B-1----:R-:W-:Y:S05]  /*1a3c0*/  @P1 BRA `(.L_x_500) ;  /* 0x0000000000081947 */ /* 0x002fea0003800000 */
[----:B------:R-:W1:Y:S02]  /*1a3d0*/  SYNCS.PHASECHK.TRANS64.TRYWAIT P1, [R7+URZ+0x38850], R4 ;  /* 0x03885004070075a7 */ /* 0x000e64000802017f */
[----:B-1----:R-:W-:Y:S05]  /*1a3e0*/  @!P1 BRA `(.L_x_501) ;  /* 0x0000010400789947 */ /* 0x002fea0003800000 */
.L_x_500:
[----:B------:R-:W-:Y:S01]  /*1a3f0*/  VIADD R22, R22, 0x400 ;  /* 0x0000040016167836 */ /* 0x000fe20000000000 */
[----:B------:R-:W2:Y:S04]  /*1a400*/  LDL R15, [R1+0x7c] ;  /* 0x00007c00010f7983 */ /* 0x000ea80000100800 */
[----:B------:R-:W-:Y:S01]  /*1a410*/  SHF.R.U32.HI R22, RZ, 0x4, R22 ;  /* 0x00000004ff167819 */ /* 0x000fe20000011616 */
[----:B------:R-:W3:Y:S03]  /*1a420*/  LDL R14, [R1+0x6c] ;  /* 0x00006c00010e7983 */ /* 0x000ee60000100800 */
[----:B------:R-:W-:Y:S01]  /*1a430*/  LOP3.LUT R22, R22, 0x3fff, RZ, 0xc0, !PT ;  /* 0x00003fff16167812 */ /* 0x000fe200078ec0ff */
[----:B------:R-:W-:Y:S01]  /*1a440*/  IMAD.MOV.U32 R5, RZ, RZ, 0x40000040 ;  /* 0x40000040ff057424 */ /* 0x000fe200078e00ff */
[----:B------:R-:W4:Y:S01]  /*1a450*/  LDL R9, [R1+0x50] ;  /* 0x0000500001097983 */ /* 0x000f220000100800 */
[----:B------:R-:W-:Y:S05]  /*1a460*/  WARPSYNC.ALL ;  /* 0x0000000000007948 */ /* 0x000fea0003800000 */
[----:B------:R-:W-:Y:S01]  /*1a470*/  LOP3.LUT R22, R22, 0x10000, RZ, 0xfc, !PT ;  /* 0x0001000016167812 */ /* 0x000fe200078efcff */
[----:B------:R-:W-:Y:S01]  /*1a480*/  WARPGROUP.ARRIVE ;  /* 0x00000000000079c5 */ /* 0x000fe20000000000 */
[----:B------:R-:W-:Y:S01]  /*1a490*/  R2UR UR7, R5 ;  /* 0x00000000050772ca */ /* 0x000fe200000e0000 */
[----:B------:R-:W-:Y:S01]  /*1a4a0*/  IMAD.MOV.U32 R11, RZ, RZ, 0x40000040 ;  /* 0x40000040ff0b7424 */ /* 0x000fe200078e00ff */
[----:B01----:R-:W-:Y:S01]  /*1a4b0*/  LEA R4, R152, R22, 0xb ;  /* 0x0000001698047211 */ /* 0x003fe200078e58ff */
[----:B------:R-:W-:-:S02]  /*1a4c0*/  ULDC.64 UR4, c[0x0][0x9a0] ;  /* 0x0002680000047ab9 */ /* 0x000fc40000000a00 */
[----:B------:R-:W-:Y:S02]  /*1a4d0*/  ISETP.NE.U32.AND P1, PT, RZ, UR4, PT ;  /* 0x00000004ff007c0c */ /* 0x000fe4000bf25070 */
[C---:B------:R-:W-:Y:S01]  /*1a4e0*/  R2UR UR6, R4.reuse ;  /* 0x00000000040672ca */ /* 0x040fe200000e0000 */
[----:B------:R-:W-:Y:S01]  /*1a4f0*/  VIADD R10, R4, 0x2 ;  /* 0x00000002040a7836 */ /* 0x000fe20000000000 */
[----:B------:R-:W-:-:S11]  /*1a500*/  ISETP.NE.AND.EX P1, PT, RZ, UR5, PT, P1 ;  /* 0x00000005ff007c0c */ /* 0x000fd6000bf25310 */
[----:B------:R-:W-:Y:S01]  /*1a510*/  QGMMA.64x256x32.F32.E4M3.E4M3 R24, R228, gdesc[UR4], R24, gsb0 ;  /* 0x03e00004e4187df3 */ /* 0x000fe20008000818 */
[----:B------:R-:W-:Y:S01]  /*1a520*/  R2UR UR6, R10 ;  /* 0x000000000a0672ca */ /* 0x000fe200000e0000 */
[----:B------:R-:W-:Y:S01]  /*1a530*/  VIADD R10, R4, 0x4 ;  /* 0x00000004040a7836 */ /* 0x000fe20000000000 */
[----:B------:R-:W-:Y:S01]  /*1a540*/  R2UR UR7, R11 ;  /* 0x000000000b0772ca */ /* 0x000fe200000e0000 */
[----:B------:R-:W4:Y:S01]  /*1a550*/  @P1 LDC.64 R12, c[0x0][0x9d0] ;  /* 0x00027400ff0c1b82 */ /* 0x000f220000000a00 */
[----:B------:R-:W-:Y:S01]  /*1a560*/  MOV R11, 0x40000040 ;  /* 0x40000040000b7802 */ /* 0x000fe20000000f00 */
[----:B------:R-:W-:Y:S02]  /*1a570*/  WARPGROUP.DEPBAR.LE gsb0, 0x0 ;  /* 0x00008000000079c5 */ /* 0x000fe40000010000 */
[----:B------:R-:W-:-:S15]  /*1a580*/  WARPGROUP.ARRIVE ;  /* 0x00000000000079c5 */ /* 0x000fde0000000000 */
[----:B------:R-:W-:-:S05]  /*1a590*/  NOP ;  /* 0x0000000000007918 */ /* 0x000fca0000000000 */
[----:B------:R-:W-:Y:S01]  /*1a5a0*/  QGMMA.64x256x32.F32.E4M3.E4M3 R24, R224, gdesc[UR4], R24, gsb0 ;  /* 0x03e00004e0187df3 */ /* 0x000fe20008000818 */
[----:B------:R-:W-:Y:S02]  /*1a5b0*/  R2UR UR6, R10 ;  /* 0x000000000a0672ca */ /* 0x000fe400000e0000 */
[----:B------:R-:W-:Y:S02]  /*1a5c0*/  R2UR UR7, R11 ;  /* 0x000000000b0772ca */ /* 0x000fe400000e0000 */
[----:B------:R-:W2:Y:S02]  /*1a5d0*/  @P1 LDC.64 R10, c[0x0][0x9c8] ;  /* 0x00027200ff0a1b82 */ /* 0x000ea40000000a00 */
[----:B--2---:R-:W-:-:S04]  /*1a5e0*/  @P1 IMAD R5, R15, R10, RZ ;  /* 0x0000000a0f051224 */ /* 0x004fc800078e02ff */
[C---:B---3--:R-:W-:Y:S02]  /*1a5f0*/  @P1 IMAD R5, R14.reuse, R11, R5 ;  /* 0x0000000b0e051224 */ /* 0x048fe400078e0205 */
[----:B------:R-:W-:-:S04]  /*1a600*/  @P1 IMAD.WIDE.U32 R10, R14, R10, RZ ;  /* 0x0000000a0e0a1225 */ /* 0x000fc800078e00ff */
[----:B------:R-:W-:Y:S02]  /*1a610*/  @P1 IMAD.IADD R11, R11, 0x1, R5 ;  /* 0x000000010b0b1824 */ /* 0x000fe400078e0205 */
[----:B----4-:R-:W-:-:S04]  /*1a620*/  @P1 IMAD.WIDE.U32 R10, R9, R12, R10 ;  /* 0x0000000c090a1225 */ /* 0x010fc800078e000a */
[----:B------:R-:W-:Y:S01]  /*1a630*/  @P1 IMAD R13, R9, R13, R11 ;  /* 0x0000000d090d1224 */ /* 0x000fe200078e020b */
[----:B------:R-:W-:Y:S01]  /*1a640*/  @P1 LEA R12, P2, R10, UR4, 0x2 ;  /* 0x000000040a0c1c11 */ /* 0x000fe2000f8410ff */
[----:B------:R-:W-:-:S03]  /*1a650*/  IMAD.MOV.U32 R9, RZ, RZ, 0x3f800000 ;  /* 0x3f800000ff097424 */ /* 0x000fc600078e00ff */
[----:B------:R-:W-:-:S05]  /*1a660*/  @P1 LEA.HI.X R13, R10, UR5, R13, 0x2, P2 ;  /* 0x000000050a0d1c11 */ /* 0x000fca00090f140d */
[----:B------:R-:W2:Y:S01]  /*1a670*/  @P1 LDG.E R9, desc[UR42][R12.64] ;  /* 0x0000002a0c091981 */ /* 0x000ea2000c1e1900 */
[----:B------:R-:W-:Y:S02]  /*1a680*/  VIADD R4, R4, 0x6 ;  /* 0x0000000604047836 */ /* 0x000fe40000000000 */
[----:B------:R-:W-:Y:S01]  /*1a690*/  IMAD.MOV.U32 R5, RZ, RZ, 0x40000040 ;  /* 0x40000040ff057424 */ /* 0x000fe200078e00ff */
[----:B------:R-:W-:Y:S02]  /*1a6a0*/  WARPGROUP.DEPBAR.LE gsb0, 0x0 ;  /* 0x00008000000079c5 */ /* 0x000fe40000010000 */
[----:B------:R-:W-:-:S06]  /*1a6b0*/  WARPGROUP.ARRIVE ;  /* 0x00000000000079c5 */ /* 0x000fcc0000000000 */
[----:B------:R-:W-:Y:S01]  /*1a6c0*/  QGMMA.64x256x32.F32.E4M3.E4M3 R24, R216, gdesc[UR4], R24, gsb0 ;  /* 0x03e00004d8187df3 */ /* 0x000fe20008000818 */
[----:B------:R-:W-:Y:S02]  /*1a6d0*/  R2UR UR6, R4 ;  /* 0x00000000040672ca */ /* 0x000fe400000e0000 */
[----:B------:R-:W-:Y:S01]  /*1a6e0*/  R2UR UR7, R5 ;  /* 0x00000000050772ca */ /* 0x000fe200000e0000 */
[----:B------:R-:W0:Y:S04]  /*1a6f0*/  SHFL.BFLY PT, R4, R3, 0x2, 0x1f ;  /* 0x0c401f0003047f89 */ /* 0x000e2800000e0000 */
[----:B------:R-:W1:Y:S01]  /*1a700*/  SHFL.BFLY PT, R10, R6, 0x2, 0x1f ;  /* 0x0c401f00060a7f89 */ /* 0x000e6200000e0000 */
[----:B0-----:R-:W-:-:S05]  /*1a710*/  FADD.FTZ R4, R4, R3 ;  /* 0x0000000304047221 */ /* 0x001fca0000010000 */
[----:B------:R-:W0:Y:S01]  /*1a720*/  SHFL.BFLY PT, R5, R4, 0x1, 0x1f ;  /* 0x0c201f0004057f89 */ /* 0x000e2200000e0000 */
[----:B-1----:R-:W-:-:S05]  /*1a730*/  FADD.FTZ R6, R10, R6 ;  /* 0x000000060a067221 */ /* 0x002fca0000010000 */
[----:B------:R-:W1:Y:S01]  /*1a740*/  SHFL.BFLY PT, R3, R6, 0x1, 0x1f ;  /* 0x0c201f0006037f89 */ /* 0x000e6200000e0000 */
[----:B0-----:R-:W-:-:S05]  /*1a750*/  FADD.FTZ R10, R4, R5 ;  /* 0x00000005040a7221 */ /* 0x001fca0000010000 */
[----:B------:R-:W-:Y:S01]  /*1a760*/  FSETP.NE.FTZ.AND P1, PT, R10, RZ, PT ;  /* 0x000000ff0a00720b */ /* 0x000fe20003f35000 */
[----:B-1----:R-:W-:-:S01]  /*1a770*/  FADD.FTZ R6, R6, R3 ;  /* 0x0000000306067221 */ /* 0x002fc20000010000 */
[----:B------:R-:W-:Y:S01]  /*1a780*/  MOV R4, RZ ;  /* 0x000000ff00047202 */ /* 0x000fe20000000f00 */
[----:B------:R-:W-:Y:S02]  /*1a790*/  FMUL.FTZ R5, R10, 0.00390625 ;  /* 0x3b8000000a057820 */ /* 0x000fe40000410000 */
[----:B------:R-:W-:-:S05]  /*1a7a0*/  FMUL.FTZ R3, R6, 0.00390625 ;  /* 0x3b80000006037820 */ /* 0x000fca0000410000 */
[----:B------:R-:W-:-:S03]  /*1a7b0*/  FSETP.NE.FTZ.AND P3, PT, R3, RZ, PT ;  /* 0x000000ff0300720b */ /* 0x000fc60003f75000 */
[----:B------:R-:W-:Y:S01]  /*1a7c0*/  @P1 MUFU.RCP R4, R10 ;  /* 0x0000000a00041308 */ /* 0x000fe20000001000 */
[----:B------:R-:W-:Y:S02]  /*1a7d0*/  FSETP.NE.FTZ.AND P1, PT, R5, RZ, PT ;  /* 0x000000ff0500720b */ /* 0x000fe40003f35000 */
[----:B------:R-:W-:-:S11]  /*1a7e0*/  FSETP.NE.FTZ.AND P2, PT, R6, RZ, PT ;  /* 0x000000ff0600720b */ /* 0x000fd60003f55000 */
[----:B------:R-:W0:Y:S08]  /*1a7f0*/  @P1 MUFU.LG2 R10, R5 ;  /* 0x00000005000a1308 */ /* 0x000e300000000c00 */
[----:B------:R1:W3:Y:S02]  /*1a800*/  @P3 MUFU.LG2 R5, R3 ;  /* 0x0000000300053308 */ /* 0x0002e40000000c00 */
[----:B-1----:R-:W-:-:S06]  /*1a810*/  IMAD.MOV.U32 R3, RZ, RZ, RZ ;  /* 0x000000ffff037224 */ /* 0x002fcc00078e00ff */
[----:B------:R0:W1:Y:S01]  /*1a820*/  @P2 MUFU.RCP R3, R6 ;  /* 0x0000000600032308 */ /* 0x0000620000001000 */
[----:B------:R-:W-:Y:S02]  /*1a830*/  WARPGROUP.DEPBAR.LE gsb0, 0x0 ;  /* 0x00008000000079c5 */ /* 0x000fe40000010000 */
[----:B------:R-:W-:-:S06]  /*1a840*/  WARPGROUP.ARRIVE ;  /* 0x00000000000079c5 */ /* 0x000fcc0000000000 */
[----:B------:R-:W-:Y:S01]  /*1a850*/  QGMMA.64x256x32.F32.E4M3.E4M3 R24, R220, gdesc[UR4], R24, gsb0 ;  /* 0x03e00004dc187df3 */ /* 0x000fe20008000818 */
[----:B0-----:R-:W-:Y:S01]  /*1a860*/  @P1 FMUL.FTZ R6, R10, 0.69314718246459960938 ;  /* 0x3f3172180a061820 */ /* 0x001fe20000410000 */
[C---:B------:R-:W-:Y:S01]  /*1a870*/  @P1 FMUL.FTZ R10, R2.reuse, 0.69314718246459960938 ;  /* 0x3f317218020a1820 */ /* 0x040fe20000410000 */
[----:B------:R-:W-:Y:S01]  /*1a880*/  @P3 FMUL.FTZ R2, R2, 0.69314718246459960938 ;  /* 0x3f31721802023820 */ /* 0x000fe20000410000 */
[----:B---3--:R-:W-:Y:S01]  /*1a890*/  @P3 FMUL.FTZ R5, R5, 0.69314718246459960938 ;  /* 0x3f31721805053820 */ /* 0x008fe20000410000 */
[----:B------:R-:W-:Y:S02]  /*1a8a0*/  IMAD.MOV.U32 R171, RZ, RZ, -0x800000 ;  /* 0xff800000ffab7424 */ /* 0x000fe400078e00ff */
[----:B--2---:R-:W-:Y:S01]  /*1a8b0*/  FMUL.FTZ R4, R4, R9 ;  /* 0x0000000904047220 */ /* 0x004fe20000410000 */
[----:B------:R-:W-:Y:S02]  /*1a8c0*/  IMAD.MOV.U32 R172, RZ, RZ, -0x800000 ;  /* 0xff800000ffac7424 */ /* 0x000fe400078e00ff */
[----:B------:R-:W-:Y:S01]  /*1a8d0*/  @P3 FFMA.FTZ R171, R2, R8, R5 ;  /* 0x0000000802ab3223 */ /* 0x000fe20000010005 */
[----:B------:R-:W-:-:S01]  /*1a8e0*/  @P1 FFMA.FTZ R172, R10, R0, R6 ;  /* 0x000000000aac1223 */ /* 0x000fc20000010006 */
[----:B-1----:R-:W-:Y:S01]  /*1a8f0*/  FMUL.FTZ R2, R3, R9 ;  /* 0x0000000903027220 */ /* 0x002fe20000410000 */
[----:B------:R-:W-:-:S02]  /*1a900*/  WARPGROUP.DEPBAR.LE gsb0, 0x0 ;  /* 0x00008000000079c5 */ /* 0x000fc40000010000 */
[----:B------:R-:W-:Y:S05]  /*1a910*/  @!P0 BRA `(.L_x_502) ;  /* 0x0000000000048947 */ /* 0x000fea0003800000 */
[----:B------:R-:W-:Y:S01]  /*1a920*/  BPT.TRAP 0x1 ;  /* 0x000000040000795c */ /* 0x000fe20000300000 */
.L_x_502:
[----:B------:R-:W-:Y:S01]  /*1a930*/  VIADD R7, R7, 0x38860 ;  /* 0x0003886007077836 */ /* 0x000fe20000000000 */
[----:B------:R-:W-:Y:S01]  /*1a940*/  MOV R0, UR36 ;  /* 0x0000002400007c02 */ /* 0x000fe20008000f00 */
[----:B------:R-:W-:Y:S02]  /*1a950*/  VIADD R152, R152, 0x1 ;  /* 0x0000000198987836 */ /* 0x000fe40000000000 */
[-C--:B------:R-:W-:Y:S01]  /*1a960*/  FMUL.FTZ R20, R45, R4.reuse ;  /* 0x000000042d147220 */ /* 0x080fe20000410000 */
[-C--:B------:R-:W-:Y:S01]  /*1a970*/  FMUL.FTZ R11, R53, R4.reuse ;  /* 0x00000004350b7220 */ /* 0x080fe20000410000 */
[----:B------:R-:W-:Y:S01]  /*1a980*/  PRMT R0, R0, 0x654, R7 ;  /* 0x0000065400007816 */ /* 0x000fe20000000007 */
        /* <DEDUP_REMOVED lines=12> */
[----:B------:R-:W-:Y:S01]  /*1aa50*/  ISETP.NE.AND P1, PT, R152, 0x2, PT ;  /* 0x000000029800780c */ /* 0x000fe20003f25270 */
        /* <DEDUP_REMOVED lines=80> */
[----:B------:R-:W-:Y:S01]  /*1af60*/  SEL R2, RZ, 0x1, P1 ;  /* 0x00000001ff027807 */ /* 0x000fe20000800000 */
        /* <DEDUP_REMOVED lines=8> */
[-C--:B0-----:R-:W-:Y:S01]  /*1aff0*/  FMUL.FTZ R0, R29, R4.reuse ;  /* 0x000000041d007220 */ /* 0x081fe20000410000 */
        /* <DEDUP_REMOVED lines=27> */
[----:B------:R-:W-:Y:S01]  /*1b1b0*/  UIADD3 UR39, UR39, 0x1, URZ ;  /* 0x0000000127277890 */ /* 0x000fe2000fffe03f */
[----:B------:R-:W-:-:S02]  /*1b1c0*/  LOP3.LUT R235, R235, R2, RZ, 0x3c, !PT ;  /* 0x00000002ebeb7212 */ /* 0x000fc400078e3cff */
[----:B------:R-:W-:-:S09]  /*1b1d0*/  SEL R152, R152, RZ, P1 ;  /* 0x000000ff98987207 */ /* 0x000fd20000800000 */
.L_x_438:
[----:B------:R-:W-:Y:S05]  /*1b1e0*/  WARPSYNC.ALL ;  /* 0x0000000000007948 */ /* 0x000fea0003800000 */
[----:B------:R-:W2:Y:S01]  /*1b1f0*/  LDL R228, [R1+0x70] ;  /* 0x0000700001e47983 */ /* 0x000ea20000100800 */
[----:B------:R-:W0:Y:S01]  /*1b200*/  S2UR UR36, SR_CgaCtaId ;  /* 0x00000000002479c3 */ /* 0x000e220000008800 */
[----:B------:R-:W-:Y:S01]  /*1b210*/  UMOV UR4, 0x400 ;  /* 0x0000040000047882 */ /* 0x000fe20000000000 */
[----:B------:R-:W-:Y:S01]  /*1b220*/  BSSY B0, `(.L_x_503) ;  /* 0x0000777000007945 */ /* 0x000fe20003800000 */
[----:B0-----:R-:W-:-:S06]  /*1b230*/  ULEA UR4, UR36, UR4, 0x18 ;  /* 0x0000000424047291 */ /* 0x001fcc000f8ec03f */
[----:B------:R-:W-:Y:S01]  /*1b240*/  IMAD.U32 R22, RZ, RZ, UR4 ;  /* 0x00000004ff167e24 */ /* 0x000fe2000f8e00ff */
[----:B------:R-:W-:Y:S06]  /*1b250*/  BAR.SYNC.DEFER_BLOCKING 0x5, 0x180 ;  /* 0x0146000000007b1d */ /* 0x000fec0000010000 */
[----:B------:R0:W1:Y:S02]  /*1b260*/  LDS.128 R28, [R22+0x388d0] ;  /* 0x0388d000161c7984 */ /* 0x0000640000000c00 */
[----:B------:R-:W-:Y:S06]  /*1b270*/  BAR.ARV 0x4, 0x180 ;  /* 0x0106000000007b1d */ /* 0x000fec0000002000 */
[----:B--2---:R-:W-:-:S13]  /*1b280*/  ISETP.NE.AND P1, PT, R228, RZ, PT ;  /* 0x000000ffe400720c */ /* 0x004fda0003f25270 */
[----:B------:R-:W2:Y:S02]  /*1b290*/  @!P1 LDC R228, c[0x0][0xad4] ;  /* 0x0002b500ffe49b82 */ /* 0x000ea40000000800 */
[----:B--2---:R0:W-:Y:S01]  /*1b2a0*/  @!P1 STL [R1+0x70], R228 ;  /* 0x000070e401009387 */ /* 0x0041e20000100800 */
[----:B-1----:R-:W-:Y:S05]  /*1b2b0*/  @P0 BRA `(.L_x_504) ;  /* 0x0000006400c00947 */ /* 0x002fea0003800000 */
[----:B------:R-:W2:Y:S01]  /*1b2c0*/  LDL R4, [R1+0x1a4] ;  /* 0x0001a40001047983 */ /* 0x000ea20000100800 */
[----:B------:R-:W-:Y:S01]  /*1b2d0*/  ULDC.64 UR4, c[0x4][0x38] ;  /* 0x01000e0000047ab9 */ /* 0x000fe20000000a00 */
[----:B------:R-:W1:Y:S01]  /*1b2e0*/  S2R R2, SR_SWINHI ;  /* 0x0000000000027919 */ /* 0x000e620000002f00 */
[----:B------:R-:W3:Y:S01]  /*1b2f0*/  S2R R229, SR_TID.X ;  /* 0x0000000000e57919 */ /* 0x000ee20000002100 */
[----:B------:R-:W-:Y:S02]  /*1b300*/  MOV R40, R22 ;  /* 0x0000001600287202 */ /* 0x000fe40000000f00 */
[----:B-1----:R-:W-:-:S03]  /*1b310*/  MOV R41, R2 ;  /* 0x0000000200297202 */ /* 0x002fc60000000f00 */
[----:B--2---:R-:W-:-:S03]  /*1b320*/  IMAD.WIDE R26, R4, 0x2, R40 ;  /* 0x00000002041a7825 */ /* 0x004fc600078e0228 */
[C---:B------:R-:W-:Y:S02]  /*1b330*/  IADD3 R62, P5, R26.reuse, 0xc000, RZ ;  /* 0x0000c0001a3e7810 */ /* 0x040fe40007fbe0ff */
[----:B------:R-:W-:Y:S02]  /*1b340*/  IADD3 R66, P1, R26, 0xc060, RZ ;  /* 0x0000c0601a427810 */ /* 0x000fe40007f3e0ff */
[----:B------:R-:W-:Y:S02]  /*1b350*/  LOP3.LUT R63, R62, 0x380, RZ, 0xc0, !PT ;  /* 0x000003803e3f7812 */ /* 0x000fe400078ec0ff */
[----:B------:R-:W-:Y:S01]  /*1b360*/  LOP3.LUT R2, R66, 0x380, RZ, 0xc0, !PT ;  /* 0x0000038042027812 */ /* 0x000fe200078ec0ff */
[----:B------:R-:W-:Y:S01]  /*1b370*/  IMAD.X R67, RZ, RZ, R27, P1 ;  /* 0x000000ffff437224 */ /* 0x000fe200008e061b */
[----:B------:R-:W-:Y:S02]  /*1b380*/  SHF.R.U64 R63, R63, 0x3, RZ ;  /* 0x000000033f3f7819 */ /* 0x000fe400000012ff */
[----:B------:R-:W-:-:S02]  /*1b390*/  IADD3 R50, P4, R26, 0x8060, RZ ;  /* 0x000080601a327810 */ /* 0x000fc40007f9e0ff */
[----:B------:R-:W-:Y:S01]  /*1b3a0*/  LOP3.LUT R62, R63, R62, RZ, 0x3c, !PT ;  /* 0x0000003e3f3e7212 */ /* 0x000fe200078e3cff */
[----:B------:R-:W-:Y:S01]  /*1b3b0*/  IMAD.X R63, RZ, RZ, R27, P5 ;  /* 0x000000ffff3f7224 */ /* 0x000fe200028e061b */
[----:B------:R-:W-:Y:S02]  /*1b3c0*/  SHF.R.U64 R2, R2, 0x3, RZ ;  /* 0x0000000302027819 */ /* 0x000fe400000012ff */
[----:B------:R-:W-:Y:S02]  /*1b3d0*/  LOP3.LUT R51, R50, 0x380, RZ, 0xc0, !PT ;  /* 0x0000038032337812 */ /* 0x000fe400078ec0ff */
[C---:B------:R-:W-:Y:S02]  /*1b3e0*/  IADD3 R58, P3, R26.reuse, 0xc020, RZ ;  /* 0x0000c0201a3a7810 */ /* 0x040fe40007f7e0ff */
[----:B------:R-:W-:Y:S02]  /*1b3f0*/  IADD3 R46, P5, R26, 0x4040, RZ ;  /* 0x000040401a2e7810 */ /* 0x000fe40007fbe0ff */
[----:B------:R-:W-:-:S02]  /*1b400*/  LOP3.LUT R66, R2, R66, RZ, 0x3c, !PT ;  /* 0x0000004202427212 */ /* 0x000fc400078e3cff */
[----:B------:R-:W-:Y:S01]  /*1b410*/  SHF.R.U64 R51, R51, 0x3, RZ ;  /* 0x0000000333337819 */ /* 0x000fe200000012ff */
[--C-:B------:R-:W-:Y:S01]  /*1b420*/  IMAD.X R47, RZ, RZ, R27.reuse, P5 ;  /* 0x000000ffff2f7224 */ /* 0x100fe200028e061b */
[----:B------:R-:W-:Y:S02]  /*1b430*/  LOP3.LUT R59, R58, 0x380, RZ, 0xc0, !PT ;  /* 0x000003803a3b7812 */ /* 0x000fe400078ec0ff */
[----:B------:R-:W-:Y:S02]  /*1b440*/  IADD3 R54, P2, R26, 0x8040, RZ ;  /* 0x000080401a367810 */ /* 0x000fe40007f5e0ff */
[----:B------:R-:W-:Y:S02]  /*1b450*/  LOP3.LUT R2, R46, 0x380, RZ, 0xc0, !PT ;  /* 0x000003802e027812 */ /* 0x000fe400078ec0ff */
[----:B------:R-:W-:Y:S01]  /*1b460*/  LOP3.LUT R50, R51, R50, RZ, 0x3c, !PT ;  /* 0x0000003233327212 */ /* 0x000fe200078e3cff */
[----:B------:R-:W-:Y:S01]  /*1b470*/  IMAD.X R51, RZ, RZ, R27, P4 ;  /* 0x000000ffff337224 */ /* 0x000fe200020e061b */
[----:B------:R-:W-:-:S02]  /*1b480*/  IADD3 R70, P0, R26, 0xc040, RZ ;  /* 0x0000c0401a467810 */ /* 0x000fc40007f1e0ff */
[----:B------:R-:W-:Y:S02]  /*1b490*/  SHF.R.U64 R59, R59, 0x3, RZ ;  /* 0x000000033b3b7819 */ /* 0x000fe400000012ff */
[----:B------:R-:W-:Y:S02]  /*1b4a0*/  LOP3.LUT R55, R54, 0x380, RZ, 0xc0, !PT ;  /* 0x0000038036377812 */ /* 0x000fe400078ec0ff */
[----:B------:R-:W-:Y:S02]  /*1b4b0*/  SHF.R.U64 R2, R2, 0x3, RZ ;  /* 0x0000000302027819 */ /* 0x000fe400000012ff */
[----:B------:R-:W-:Y:S02]  /*1b4c0*/  MOV R227, R66 ;  /* 0x0000004200e37202 */ /* 0x000fe40000000f00 */
[----:B------:R-:W-:Y:S02]  /*1b4d0*/  IADD3 R66, P4, R26, 0x4020, RZ ;  /* 0x000040201a427810 */ /* 0x000fe40007f9e0ff */
[----:B------:R-:W-:-:S02]  /*1b4e0*/  LOP3.LUT R71, R70, 0x380, RZ, 0xc0, !PT ;  /* 0x0000038046477812 */ /* 0x000fc400078ec0ff */
[----:B------:R-:W-:Y:S01]  /*1b4f0*/  LOP3.LUT R58, R59, R58, RZ, 0x3c, !PT ;  /* 0x0000003a3b3a7212 */ /* 0x000fe200078e3cff */
[----:B------:R-:W-:Y:S01]  /*1b500*/  IMAD.X R67, RZ, RZ, R27, P4 ;  /* 0x000000ffff437224 */ /* 0x000fe200020e061b */
[----:B------:R-:W-:Y:S02]  /*1b510*/  SHF.R.U64 R55, R55, 0x3, RZ ;  /* 0x0000000337377819 */ /* 0x000fe400000012ff */
[----:B------:R-:W-:Y:S02]  /*1b520*/  LOP3.LUT R46, R2, R46, RZ, 0x3c, !PT ;  /* 0x0000002e022e7212 */ /* 0x000fe400078e3cff */
[----:B------:R-:W-:Y:S02]  /*1b530*/  IADD3 R34, P1, R26, 0x8020, RZ ;  /* 0x000080201a227810 */ /* 0x000fe40007f3e0ff */
[----:B------:R-:W-:Y:S02]  /*1b540*/  IADD3.X R59, RZ, R27, RZ, P3, !PT ;  /* 0x0000001bff3b7210 */ /* 0x000fe40001ffe4ff */
[----:B------:R-:W-:-:S02]  /*1b550*/  LOP3.LUT R2, R66, 0x380, RZ, 0xc0, !PT ;  /* 0x0000038042027812 */ /* 0x000fc400078ec0ff */
[----:B------:R-:W-:Y:S02]  /*1b560*/  SHF.R.U64 R71, R71, 0x3, RZ ;  /* 0x0000000347477819 */ /* 0x000fe400000012ff */
[----:B------:R-:W-:Y:S01]  /*1b570*/  LOP3.LUT R54, R55, R54, RZ, 0x3c, !PT ;  /* 0x0000003637367212 */ /* 0x000fe200078e3cff */
[----:B------:R-:W-:Y:S01]  /*1b580*/  IMAD.X R55, RZ, RZ, R27, P2 ;  /* 0x000000ffff377224 */ /* 0x000fe200010e061b */
[----:B------:R-:W-:Y:S02]  /*1b590*/  LOP3.LUT R35, R34, 0x380, RZ, 0xc0, !PT ;  /* 0x0000038022237812 */ /* 0x000fe400078ec0ff */
[----:B------:R-:W-:Y:S02]  /*1b5a0*/  SHF.R.U64 R2, R2, 0x3, RZ ;  /* 0x0000000302027819 */ /* 0x000fe400000012ff */
[----:B------:R-:W-:Y:S02]  /*1b5b0*/  MOV R225, R58 ;  /* 0x0000003a00e17202 */ /* 0x000fe40000000f00 */
[----:B------:R-:W-:-:S02]  /*1b5c0*/  IADD3 R58, P2, R26, 0x4000, RZ ;  /* 0x000040001a3a7810 */ /* 0x000fc40007f5e0ff */
[----:B------:R-:W-:Y:S01]  /*1b5d0*/  LOP3.LUT R70, R71, R70, RZ, 0x3c, !PT ;  /* 0x0000004647467212 */ /* 0x000fe200078e3cff */
[--C-:B------:R-:W-:Y:S01]  /*1b5e0*/  IMAD.X R71, RZ, RZ, R27.reuse, P0 ;  /* 0x000000ffff477224 */ /* 0x100fe200000e061b */
[----:B------:R-:W-:Y:S01]  /*1b5f0*/  SHF.R.U64 R35, R35, 0x3, RZ ;  /* 0x0000000323237819 */ /* 0x000fe200000012ff */
[--C-:B------:R-:W-:Y:S01]  /*1b600*/  IMAD.X R59, RZ, RZ, R27.reuse, P2 ;  /* 0x000000ffff3b7224 */ /* 0x100fe200010e061b */
[----:B------:R-:W-:Y:S02]  /*1b610*/  LOP3.LUT R66, R2, R66, RZ, 0x3c, !PT ;  /* 0x0000004202427212 */ /* 0x000fe400078e3cff */
[----:B------:R-:W-:Y:S02]  /*1b620*/  IADD3 R38, P0, R26, 0x8000, RZ ;  /* 0x000080001a267810 */ /* 0x000fe40007f1e0ff */
[----:B------:R-:W-:Y:S02]  /*1b630*/  LOP3.LUT R2, R58, 0x380, RZ, 0xc0, !PT ;  /* 0x000003803a027812 */ /* 0x000fe400078ec0ff */
[----:B------:R-:W-:Y:S01]  /*1b640*/  LOP3.LUT R34, R35, R34, RZ, 0x3c, !PT ;  /* 0x0000002223227212 */ /* 0x000fe200078e3cff */
[----:B------:R-:W-:Y:S01]  /*1b650*/  IMAD.X R35, RZ, RZ, R27, P1 ;  /* 0x000000ffff237224 */ /* 0x000fe200008e061b */
[----:B------:R-:W-:-:S02]  /*1b660*/  LOP3.LUT R39, R38, 0x380, RZ, 0xc0, !PT ;  /* 0x0000038026277812 */ /* 0x000fc400078ec0ff */
[----:B------:R-:W-:Y:S02]  /*1b670*/  SHF.R.U64 R2, R2, 0x3, RZ ;  /* 0x0000000302027819 */ /* 0x000fe400000012ff */
[----:B------:R-:W-:Y:S02]  /*1b680*/  MOV R223, R50 ;  /* 0x0000003200df7202 */ /* 0x000fe40000000f00 */
[----:B------:R-:W-:Y:S02]  /*1b690*/  IADD3 R50, P1, R26, 0x60, RZ ;  /* 0x000000601a327810 */ /* 0x000fe40007f3e0ff */
[----:B------:R-:W-:Y:S02]  /*1b6a0*/  SHF.R.U64 R39, R39, 0x3, RZ ;  /* 0x0000000327277819 */ /* 0x000fe400000012ff */
[----:B------:R-:W-:Y:S02]  /*1b6b0*/  LOP3.LUT R58, R2, R58, RZ, 0x3c, !PT ;  /* 0x0000003a023a7212 */ /* 0x000fe400078e3cff */
[----:B------:R-:W-:-:S02]  /*1b6c0*/  LOP3.LUT R2, R50, 0x380, RZ, 0xc0, !PT ;  /* 0x0000038032027812 */ /* 0x000fc400078ec0ff */
[----:B------:R-:W-:Y:S02]  /*1b6d0*/  LOP3.LUT R38, R39, R38, RZ, 0x3c, !PT ;  /* 0x0000002627267212 */ /* 0x000fe400078e3cff */
[----:B------:R-:W-:Y:S02]  /*1b6e0*/  SHF.R.U64 R2, R2, 0x3, RZ ;  /* 0x0000000302027819 */ /* 0x000fe400000012ff */
[----:B------:R-:W-:Y:S02]  /*1b6f0*/  MOV R221, R34 ;  /* 0x0000002200dd7202 */ /* 0x000fe40000000f00 */
[----:B------:R-:W-:Y:S02]  /*1b700*/  IADD3.X R39, RZ, R27, RZ, P0, !PT ;  /* 0x0000001bff277210 */ /* 0x000fe400007fe4ff */
[----:B------:R-:W-:Y:S02]  /*1b710*/  IADD3 R34, P0, R26, 0x40, RZ ;  /* 0x000000401a227810 */ /* 0x000fe40007f1e0ff */
[----:B------:R-:W-:-:S02]  /*1b720*/  LOP3.LUT R50, R2, R50, RZ, 0x3c, !PT ;  /* 0x0000003202327212 */ /* 0x000fc400078e3cff */
[----:B------:R-:W-:Y:S01]  /*1b730*/  LOP3.LUT R2, R34, 0x380, RZ, 0xc0, !PT ;  /* 0x0000038022027812 */ /* 0x000fe200078ec0ff */
[----:B------:R-:W-:Y:S01]  /*1b740*/  IMAD.X R35, RZ, RZ, R27, P0 ;  /* 0x000000ffff237224 */ /* 0x000fe200000e061b */
[----:B------:R-:W-:Y:S02]  /*1b750*/  IADD3 R42, P3, R26, 0x4060, RZ ;  /* 0x000040601a2a7810 */ /* 0x000fe40007f7e0ff */
[----:B------:R-:W-:Y:S02]  /*1b760*/  SHF.R.U64 R2, R2, 0x3, RZ ;  /* 0x0000000302027819 */ /* 0x000fe400000012ff */
[----:B------:R-:W-:Y:S02]  /*1b770*/  IADD3.X R51, RZ, R27, RZ, P1, !PT ;  /* 0x0000001bff337210 */ /* 0x000fe40000ffe4ff */
[----:B------:R-:W-:Y:S02]  /*1b780*/  LOP3.LUT R34, R2, R34, RZ, 0x3c, !PT ;  /* 0x0000002202227212 */ /* 0x000fe400078e3cff */
[----:B------:R-:W-:-:S02]  /*1b790*/  MOV R222, R54 ;  /* 0x0000003600de7202 */ /* 0x000fc40000000f00 */
[----:B------:R-:W-:Y:S02]  /*1b7a0*/  MOV R214, R34 ;  /* 0x0000002200d67202 */ /* 0x000fe40000000f00 */
[----:B------:R-:W-:Y:S02]  /*1b7b0*/  IADD3 R34, P0, R26, 0x20, RZ ;  /* 0x000000201a227810 */ /* 0x000fe40007f1e0ff */
[----:B------:R-:W-:Y:S02]  /*1b7c0*/  LOP3.LUT R43, R42, 0x380, RZ, 0xc0, !PT ;  /* 0x000003802a2b7812 */ /* 0x000fe400078ec0ff */
[----:B------:R-:W-:Y:S01]  /*1b7d0*/  LOP3.LUT R2, R34, 0x380, RZ, 0xc0, !PT ;  /* 0x0000038022027812 */ /* 0x000fe200078ec0ff */
[----:B------:R-:W-:Y:S01]  /*1b7e0*/  IMAD.X R35, RZ, RZ, R27, P0 ;  /* 0x000000ffff237224 */ /* 0x000fe200000e061b */
[----:B------:R-:W-:Y:S02]  /*1b7f0*/  SHF.R.U64 R43, R43, 0x3, RZ ;  /* 0x000000032b2b7819 */ /* 0x000fe400000012ff */
[----:B------:R-:W-:-:S02]  /*1b800*/  SHF.R.U64 R2, R2, 0x3, RZ ;  /* 0x0000000302027819 */ /* 0x000fc400000012ff */
[----:B------:R-:W-:Y:S01]  /*1b810*/  LOP3.LUT R42, R43, R42, RZ, 0x3c, !PT ;  /* 0x0000002a2b2a7212 */ /* 0x000fe200078e3cff */
[----:B------:R-:W-:Y:S01]  /*1b820*/  IMAD.X R43, RZ, RZ, R27, P3 ;  /* 0x000000ffff2b7224 */ /* 0x000fe200018e061b */
[----:B------:R-:W-:Y:S02]  /*1b830*/  LOP3.LUT R34, R2, R34, RZ, 0x3c, !PT ;  /* 0x0000002202227212 */ /* 0x000fe400078e3cff */
[----:B------:R-:W-:Y:S02]  /*1b840*/  LOP3.LUT R2, R26, 0x380, RZ, 0xc0, !PT ;  /* 0x000003801a027812 */ /* 0x000fe400078ec0ff */
[----:B------:R-:W-:Y:S02]  /*1b850*/  MOV R226, R70 ;  /* 0x0000004600e27202 */ /* 0x000fe40000000f00 */
[----:B------:R-:W-:Y:S02]  /*1b860*/  SHF.R.U64 R2, R2, 0x3, RZ ;  /* 0x0000000302027819 */ /* 0x000fe400000012ff */
[----:B------:R-:W-:-:S02]  /*1b870*/  MOV R224, R62 ;  /* 0x0000003e00e07202 */ /* 0x000fc40000000f00 */
[----:B------:R-:W-:Y:S02]  /*1b880*/  LOP3.LUT R26, R2, R26, RZ, 0x3c, !PT ;  /* 0x0000001a021a7212 */ /* 0x000fe400078e3cff */
[C---:B---3--:R-:W-:Y:S02]  /*1b890*/  LOP3.LUT P0, R2, R229.reuse, 0x3, RZ, 0xc0, !PT ;  /* 0x00000003e5027812 */ /* 0x048fe4000780c0ff */
[----:B------:R-:W-:Y:S02]  /*1b8a0*/  MOV R220, R38 ;  /* 0x0000002600dc7202 */ /* 0x000fe40000000f00 */
[----:B------:R-:W-:Y:S01]  /*1b8b0*/  ISETP.EQ.OR P0, PT, R2, 0x3, !P0 ;  /* 0x000000030200780c */ /* 0x000fe20004702670 */
[----:B------:R-:W-:Y:S01]  /*1b8c0*/  IMAD.SHL.U32 R2, R229, 0x4, RZ ;  /* 0x00000004e5027824 */ /* 0x000fe200078e00ff */
[----:B------:R-:W-:Y:S02]  /*1b8d0*/  MOV R219, R42 ;  /* 0x0000002a00db7202 */ /* 0x000fe40000000f00 */
[----:B------:R-:W-:-:S02]  /*1b8e0*/  SEL R4, R5, R6, P0 ;  /* 0x0000000605047207 */ /* 0x000fc40000000000 */
[----:B------:R-:W-:Y:S02]  /*1b8f0*/  LOP3.LUT R2, R2, 0xc, RZ, 0xc0, !PT ;  /* 0x0000000c02027812 */ /* 0x000fe400078ec0ff */
[----:B------:R-:W-:Y:S02]  /*1b900*/  SEL R5, R6, R5, P0 ;  /* 0x0000000506057207 */ /* 0x000fe40000000000 */
[----:B------:R-:W-:Y:S02]  /*1b910*/  IADD3 R2, P1, R2, UR4, RZ ;  /* 0x0000000402027c10 */ /* 0x000fe4000ff3e0ff */
[----:B------:R-:W-:Y:S02]  /*1b920*/  SEL R55, R3, R0, P0 ;  /* 0x0000000003377207 */ /* 0x000fe40000000000 */
[----:B------:R-:W-:Y:S01]  /*1b930*/  SEL R6, R0, R3, P0 ;  /* 0x0000000300067207 */ /* 0x000fe20000000000 */
[----:B------:R-:W-:Y:S01]  /*1b940*/  IMAD.X R3, RZ, RZ, UR5, P1 ;  /* 0x00000005ff037e24 */ /* 0x000fe200088e06ff */
[----:B------:R-:W-:-:S02]  /*1b950*/  MOV R218, R46 ;  /* 0x0000002e00da7202 */ /* 0x000fc40000000f00 */
[----:B------:R-:W-:Y:S02]  /*1b960*/  MOV R217, R66 ;  /* 0x0000004200d97202 */ /* 0x000fe40000000f00 */
[----:B------:R1:W5:Y:S01]  /*1b970*/  LDG.E.CONSTANT R0, desc[UR42][R2.64] ;  /* 0x0000002a02007981 */ /* 0x000362000c1e9900 */
[----:B------:R-:W-:Y:S01]  /*1b980*/  UMOV UR4, 0xffffffff ;  /* 0xffffffff00047882 */ /* 0x000fe20000000000 */
[----:B------:R-:W-:Y:S02]  /*1b990*/  MOV R216, R58 ;  /* 0x0000003a00d87202 */ /* 0x000fe40000000f00 */
[----:B------:R-:W-:Y:S02]  /*1b9a0*/  MOV R215, R50 ;  /* 0x0000003200d77202 */ /* 0x000fe40000000f00 */
[----:B------:R-:W-:Y:S02]  /*1b9b0*/  MOV R213, R34 ;  /* 0x0000002200d57202 */ /* 0x000fe40000000f00 */
[----:B------:R-:W-:Y:S01]  /*1b9c0*/  MOV R212, R26 ;  /* 0x0000001a00d47202 */ /* 0x000fe20000000f00 */
[----:B------:R-:W-:Y:S06]  /*1b9d0*/  BRA.DIV UR4, `(.L_x_505) ;  /* 0x000000f204107947 */ /* 0x000fec000b800000 */
[----:B------:R-:W-:Y:S01]  /*1b9e0*/  SEL R27, R53, R81, P0 ;  /* 0x00000051351b7207 */ /* 0x000fe20000000000 */
[----:B-1---5:R-:W-:Y:S01]  /*1b9f0*/  SHFL.IDX PT, R3, R55, R0, 0x1c1f ;  /* 0x001c1f0037037589 */ /* 0x022fe200000e0000 */
[----:B------:R-:W-:Y:S02]  /*1ba00*/  SEL R26, R81, R53, P0 ;  /* 0x00000035511a7207 */ /* 0x000fe40000000000 */
[----:B------:R-:W-:Y:S01]  /*1ba10*/  SEL R70, R101, R129, P0 ;  /* 0x0000008165467207 */ /* 0x000fe20000000000 */
[----:B------:R-:W-:Y:S01]  /*1ba20*/  SHFL.IDX PT, R4, R4, R0, 0x1c1f ;  /* 0x001c1f0004047589 */ /* 0x000fe200000e0000 */
[----:B------:R-:W-:Y:S02]  /*1ba30*/  SEL R21, R32, R25, P0 ;  /* 0x0000001920157207 */ /* 0x000fe40000000000 */
[----:B------:R-:W-:Y:S01]  /*1ba40*/  SEL R24, R25, R32, P0 ;  /* 0x0000002019187207 */ /* 0x000fe20000000000 */
[----:B------:R-:W-:Y:S01]  /*1ba50*/  SHFL.IDX PT, R27, R27, R0, 0x1c1f ;  /* 0x001c1f001b1b7589 */ /* 0x000fe200000e0000 */
[----:B------:R-:W-:-:S02]  /*1ba60*/  SEL R101, R129, R101, P0 ;  /* 0x0000006581657207 */ /* 0x000fc40000000000 */
[----:B------:R-:W-:Y:S01]  /*1ba70*/  SEL R81, R117, R145, P0 ;  /* 0x0000009175517207 */ /* 0x000fe20000000000 */
[----:B------:R-:W-:Y:S01]  /*1ba80*/  SHFL.IDX PT, R21, R21, R0, 0x1c1f ;  /* 0x001c1f0015157589 */ /* 0x000fe200000e0000 */
        /* <DEDUP_REMOVED lines=28> */
[----:B------:R-:W-:Y:S01]  /*1bc50*/  LOP3.LUT R2, R0, 0x2, RZ, 0x3c, !PT ;  /* 0x0000000200027812 */ /* 0x000fe200078e3cff */
[----:B------:R-:W-:Y:S01]  /*1bc60*/  SHFL.IDX PT, R74, R74, R0, 0x1c1f ;  /* 0x001c1f004a4a7589 */ /* 0x000fe200000e0000 */
[----:B------:R-:W-:Y:S02]  /*1bc70*/  SEL R39, R9, R8, P0 ;  /* 0x0000000809277207 */ /* 0x000fe40000000000 */
[----:B------:R-:W-:Y:S01]  /*1bc80*/  SEL R38, R37, R49, P0 ;  /* 0x0000003125267207 */ /* 0x000fe20000000000 */
[----:B------:R-:W1:Y:S01]  /*1bc90*/  SHFL.IDX PT, R61, R61, R2, 0x1c1f ;  /* 0x001c1f023d3d7589 */ /* 0x000e6200000e0000 */
        /* <DEDUP_REMOVED lines=113> */
[----:B------:R-:W2:Y:S01]  /*1c3b0*/  SHFL.IDX PT, R54, R127, R0, 0x1c1f ;  /* 0x001c1f007f367589 */ /* 0x000ea200000e0000 */
[----:B------:R-:W-:Y:S02]  /*1c3c0*/  SEL R128, R161, R128, P0 ;  /* 0x00000080a1807207 */ /* 0x000fe40000000000 */
[----:B------:R-:W-:Y:S01]  /*1c3d0*/  SEL R133, R133, R160, P0 ;  /* 0x000000a085857207 */ /* 0x000fe20000000000 */
[----:B------:R-:W-:Y:S01]  /*1c3e0*/  SHFL.IDX PT, R129, R123, R0, 0x1c1f ;  /* 0x001c1f007b817589 */ /* 0x000fe200000e0000 */
[----:B------:R-:W-:-:S02]  /*1c3f0*/  SEL R141, R141, R162, P0 ;  /* 0x000000a28d8d7207 */ /* 0x000fc40000000000 */
[----:B------:R-:W-:Y:S01]  /*1c400*/  SEL R144, R165, R144, P0 ;  /* 0x00000090a5907207 */ /* 0x000fe20000000000 */
[----:B------:R-:W3:Y:S01]  /*1c410*/  SHFL.IDX PT, R24, R24, R2, 0x1c1f ;  /* 0x001c1f0218187589 */ /* 0x000ee200000e0000 */
[----:B------:R-:W-:Y:S02]  /*1c420*/  SEL R149, R149, R164, P0 ;  /* 0x000000a495957207 */ /* 0x000fe40000000000 */
[----:B------:R-:W-:Y:S01]  /*1c430*/  SEL R153, R167, R153, P0 ;  /* 0x00000099a7997207 */ /* 0x000fe20000000000 */
[----:B------:R-:W4:Y:S01]  /*1c440*/  SHFL.IDX PT, R25, R51, R2, 0x1c1f ;  /* 0x001c1f0233197589 */ /* 0x000f2200000e0000 */
[----:B------:R-:W-:Y:S02]  /*1c450*/  SEL R154, R154, R166, P0 ;  /* 0x000000a69a9a7207 */ /* 0x000fe40000000000 */
[----:B------:R-:W-:Y:S01]  /*1c460*/  SEL R155, R169, R155, P0 ;  /* 0x0000009ba99b7207 */ /* 0x000fe20000000000 */
[----:B------:R-:W0:Y:S01]  /*1c470*/  SHFL.IDX PT, R52, R52, R2, 0x1c1f ;  /* 0x001c1f0234347589 */ /* 0x000e2200000e0000 */
[----:B------:R-:W-:-:S02]  /*1c480*/  SEL R156, R156, R168, P0 ;  /* 0x000000a89c9c7207 */ /* 0x000fc40000000000 */
[----:B------:R-:W-:Y:S01]  /*1c490*/  SEL R102, R103, R102, P0 ;  /* 0x0000006667667207 */ /* 0x000fe20000000000 */
[----:B------:R-:W0:Y:S01]  /*1c4a0*/  SHFL.IDX PT, R28, R28, R2, 0x1c1f ;  /* 0x001c1f021c1c7589 */ /* 0x000e2200000e0000 */
[----:B------:R-:W-:Y:S02]  /*1c4b0*/  SEL R107, R107, R106, P0 ;  /* 0x0000006a6b6b7207 */ /* 0x000fe40000000000 */
[----:B------:R-:W-:Y:S01]  /*1c4c0*/  SEL R115, R115, R114, P0 ;  /* 0x0000007273737207 */ /* 0x000fe20000000000 */
[----:B------:R-:W0:Y:S01]  /*1c4d0*/  SHFL.IDX PT, R26, R26, R2, 0x1c1f ;  /* 0x001c1f021a1a7589 */ /* 0x000e2200000e0000 */
        /* <DEDUP_REMOVED lines=8> */
[----:B------:R-:W0:Y:S01]  /*1c560*/  SHFL.IDX PT, R56, R56, R2, 0x1c1f ;  /* 0x001c1f0238387589 */ /* 0x000e2200000e0000 */
[----:B------:R-:W-:Y:S02]  /*1c570*/  SEL R103, R150, R151, P0 ;  /* 0x0000009796677207 */ /* 0x000fe40000000000 */
[----:B------:R-:W-:Y:S01]  /*1c580*/  SEL R150, R151, R150, P0 ;  /* 0x0000009697967207 */ /* 0x000fe20000000000 */
[----:B------:R-:W-:Y:S01]  /*1c590*/  SHFL.IDX PT, R53, R53, R0, 0x1c1f ;  /* 0x001c1f0035357589 */ /* 0x000fe200000e0000 */
[----:B-1----:R-:W-:-:S02]  /*1c5a0*/  SEL R177, R42, R61, P0 ;  /* 0x0000003d2ab17207 */ /* 0x002fc40000000000 */
[----:B------:R-:W-:Y:S01]  /*1c5b0*/  SEL R176, R61, R42, P0 ;  /* 0x0000002a3db07207 */ /* 0x000fe20000000000 */
[----:B------:R-:W1:Y:S01]  /*1c5c0*/  SHFL.IDX PT, R69, R69, R2, 0x1c1f ;  /* 0x001c1f0245457589 */ /* 0x000e6200000e0000 */
[----:B--2---:R-:W-:Y:S02]  /*1c5d0*/  SEL R61, R54, R55, P0 ;  /* 0x00000037363d7207 */ /* 0x004fe40000000000 */
        /* <DEDUP_REMOVED lines=13> */
[----:B------:R-:W2:Y:S01]  /*1c6b0*/  SHFL.IDX PT, R104, R104, R2, 0x1c1f ;  /* 0x001c1f0268687589 */ /* 0x000ea200000e0000 */
        /* <DEDUP_REMOVED lines=11> */
[----:B------:R-:W2:Y:S01]  /*1c770*/  SHFL.IDX PT, R112, R112, R2, 0x1c1f ;  /* 0x001c1f0270707589 */ /* 0x000ea200000e0000 */
        /* <DEDUP_REMOVED lines=11> */
[----:B------:R-:W-:Y:S01]  /*1c830*/  SHFL.IDX PT, R119, R119, R0, 0x1c1f ;  /* 0x001c1f0077777589 */ /* 0x000fe200000e0000 */
[----:B------:R-:W-:Y:S02]  /*1c840*/  SEL R60, R74, R78, P0 ;  /* 0x0000004e4a3c7207 */ /* 0x000fe40000000000 */
[----:B------:R-:W-:Y:S01]  /*1c850*/  SEL R55, R79, R86, P0 ;  /* 0x000000564f377207 */ /* 0x000fe20000000000 */
[----:B------:R-:W2:Y:S01]  /*1c860*/  SHFL.IDX PT, R159, R159, R2, 0x1c1f ;  /* 0x001c1f029f9f7589 */ /* 0x000ea200000e0000 */
[----:B------:R-:W-:-:S02]  /*1c870*/  SEL R64, R82, R90, P0 ;  /* 0x0000005a52407207 */ /* 0x000fc40000000000 */
[----:B------:R-:W-:Y:S01]  /*1c880*/  SEL R68, R83, R94, P0 ;  /* 0x0000005e53447207 */ /* 0x000fe20000000000 */
[----:B------:R-:W-:Y:S01]  /*1c890*/  SHFL.IDX PT, R65, R65, R0, 0x1c1f ;  /* 0x001c1f0041417589 */ /* 0x000fe200000e0000 */
[----:B---3--:R-:W-:Y:S02]  /*1c8a0*/  SEL R200, R21, R24, P0 ;  /* 0x0000001815c87207 */ /* 0x008fe40000000000 */
[----:B------:R-:W-:Y:S01]  /*1c8b0*/  SEL R201, R24, R21, P0 ;  /* 0x0000001518c97207 */ /* 0x000fe20000000000 */
[----:B------:R-:W3:Y:S01]  /*1c8c0*/  SHFL.IDX PT, R125, R125, R2, 0x1c1f ;  /* 0x001c1f027d7d7589 */ /* 0x000ee200000e0000 */
[----:B----4-:R-:W-:Y:S02]  /*1c8d0*/  SEL R198, R20, R25, P0 ;  /* 0x0000001914c67207 */ /* 0x010fe40000000000 */
[----:B------:R-:W-:Y:S01]  /*1c8e0*/  SEL R199, R25, R20, P0 ;  /* 0x0000001419c77207 */ /* 0x000fe20000000000 */
[----:B------:R-:W-:Y:S01]  /*1c8f0*/  SHFL.IDX PT, R89, R89, R0, 0x1c1f ;  /* 0x001c1f0059597589 */ /* 0x000fe200000e0000 */
[----:B0-----:R-:W-:-:S02]  /*1c900*/  SEL R194, R39, R52, P0 ;  /* 0x0000003427c27207 */ /* 0x001fc40000000000 */
[----:B------:R-:W-:Y:S01]  /*1c910*/  SEL R195, R52, R39, P0 ;  /* 0x0000002734c37207 */ /* 0x000fe20000000000 */
[----:B------:R-:W0:Y:S01]  /*1c920*/  SHFL.IDX PT, R128, R128, R2, 0x1c1f ;  /* 0x001c1f0280807589 */ /* 0x000e2200000e0000 */
[----:B------:R-:W-:Y:S02]  /*1c930*/  SEL R185, R32, R28, P0 ;  /* 0x0000001c20b97207 */ /* 0x000fe40000000000 */
[----:B------:R-:W-:Y:S01]  /*1c940*/  SEL R184, R28, R32, P0 ;  /* 0x000000201cb87207 */ /* 0x000fe20000000000 */
[----:B------:R-:W-:Y:S01]  /*1c950*/  SHFL.IDX PT, R92, R92, R0, 0x1c1f ;  /* 0x001c1f005c5c7589 */ /* 0x000fe200000e0000 */
[----:B------:R-:W-:Y:S02]  /*1c960*/  SEL R181, R27, R26, P0 ;  /* 0x0000001a1bb57207 */ /* 0x000fe40000000000 */
[----:B------:R-:W-:Y:S01]  /*1c970*/  SEL R180, R26, R27, P0 ;  /* 0x0000001b1ab47207 */ /* 0x000fe20000000000 */
[----:B------:R-:W4:Y:S01]  /*1c980*/  SHFL.IDX PT, R133, R133, R2, 0x1c1f ;  /* 0x001c1f0285857589 */ /* 0x000f2200000e0000 */
[----:B------:R-:W-:-:S02]  /*1c990*/  SEL R179, R43, R56, P0 ;  /* 0x000000382bb37207 */ /* 0x000fc40000000000 */
[----:B------:R-:W-:Y:S01]  /*1c9a0*/  SEL R178, R56, R43, P0 ;  /* 0x0000002b38b27207 */ /* 0x000fe20000000000 */
[----:B------:R-:W-:Y:S01]  /*1c9b0*/  SHFL.IDX PT, R97, R97, R0, 0x1c1f ;  /* 0x001c1f0061617589 */ /* 0x000fe200000e0000 */
[----:B-1----:R-:W-:Y:S02]  /*1c9c0*/  SEL R173, R53, R69, P0 ;  /* 0x0000004535ad7207 */ /* 0x002fe40000000000 */
[----:B------:R-:W-:Y:S01]  /*1c9d0*/  SEL R147, R69, R53, P0 ;  /* 0x0000003545937207 */ /* 0x000fe20000000000 */
[----:B------:R-:W1:Y:S01]  /*1c9e0*/  SHFL.IDX PT, R141, R141, R2, 0x1c1f ;  /* 0x001c1f028d8d7589 */ /* 0x000e6200000e0000 */
[----:B------:R-:W-:Y:S02]  /*1c9f0*/  SEL R57, R72, R57, P0 ;  /* 0x0000003948397207 */ /* 0x000fe40000000000 */
[----:B------:R-:W-:Y:S01]  /*1ca00*/  SEL R58, R77, R58, P0 ;  /* 0x0000003a4d3a7207 */ /* 0x000fe20000000000 */
[----:B------:R-:W-:Y:S01]  /*1ca10*/  SHFL.IDX PT, R121, R121, R0, 0x1c1f ;  /* 0x001c1f0079797589 */ /* 0x000fe200000e0000 */
[----:B------:R-:W-:-:S02]  /*1ca20*/  SEL R59, R80, R59, P0 ;  /* 0x0000003b503b7207 */ /* 0x000fc40000000000 */
[----:B------:R-:W-:Y:S01]  /*1ca30*/  SEL R62, R85, R62, P0 ;  /* 0x0000003e553e7207 */ /* 0x000fe20000000000 */
[----:B------:R-:W1:Y:S01]  /*1ca40*/  SHFL.IDX PT, R144, R144, R2, 0x1c1f ;  /* 0x001c1f0290907589 */ /* 0x000e6200000e0000 */
[----:B------:R-:W-:Y:S02]  /*1ca50*/  SEL R63, R88, R63, P0 ;  /* 0x0000003f583f7207 */ /* 0x000fe40000000000 */
[----:B------:R-:W-:Y:S01]  /*1ca60*/  SEL R66, R93, R66, P0 ;  /* 0x000000425d427207 */ /* 0x000fe20000000000 */
        /* <DEDUP_REMOVED lines=9> */
[----:B------:R-:W1:Y:S01]  /*1cb00*/  SHFL.IDX PT, R153, R153, R2, 0x1c1f ;  /* 0x001c1f0299997589 */ /* 0x000e6200000e0000 */
[----:B--2---:R-:W-:Y:S02]  /*1cb10*/  SEL R10, R70, R101, P0 ;  /* 0x00000065460a7207 */ /* 0x004fe40000000000 */
        /* <DEDUP_REMOVED lines=9> */
[----:B---3--:R-:W-:Y:S01]  /*1cbb0*/  SEL R28, R65, R125, P0 ;  /* 0x0000007d411c7207 */ /* 0x008fe20000000000 */
[----:B------:R-:W3:Y:S01]  /*1cbc0*/  SHFL.IDX PT, R155, R155, R2, 0x1c1f ;  /* 0x001c1f029b9b7589 */ /* 0x000ee200000e0000 */
[----:B0-----:R-:W-:-:S02]  /*1cbd0*/  SEL R42, R89, R128, P0 ;  /* 0x00000080592a7207 */ /* 0x001fc40000000000 */
[----:B----4-:R-:W-:Y:S01]  /*1cbe0*/  SEL R43, R92, R133, P0 ;  /* 0x000000855c2b7207 */ /* 0x010fe20000000000 */
[----:B------:R-:W-:Y:S01]  /*1cbf0*/  SHFL.IDX PT, R116, R116, R0, 0x1c1f ;  /* 0x001c1f0074747589 */ /* 0x000fe200000e0000 */
[----:B-1----:R-:W-:Y:S02]  /*1cc00*/  SEL R45, R97, R141, P0 ;  /* 0x0000008d612d7207 */ /* 0x002fe40000000000 */
[----:B------:R-:W-:Y:S01]  /*1cc10*/  SEL R46, R121, R144, P0 ;  /* 0x00000090792e7207 */ /* 0x000fe20000000000 */
[----:B------:R-:W0:Y:S01]  /*1cc20*/  SHFL.IDX PT, R156, R156, R2, 0x1c1f ;  /* 0x001c1f029c9c7589 */ /* 0x000e2200000e0000 */
[----:B------:R-:W-:Y:S02]  /*1cc30*/  SEL R47, R100, R149, P0 ;  /* 0x00000095642f7207 */ /* 0x000fe40000000000 */
[----:B------:R-:W-:Y:S01]  /*1cc40*/  SEL R48, R105, R153, P0 ;  /* 0x0000009969307207 */ /* 0x000fe20000000000 */
[----:B------:R-:W1:Y:S01]  /*1cc50*/  SHFL.IDX PT, R75, R75, R2, 0x1c1f ;  /* 0x001c1f024b4b7589 */ /* 0x000e6200000e0000 */
[----:B------:R-:W-:-:S02]  /*1cc60*/  SEL R80, R114, R111, P0 ;  /* 0x0000006f72507207 */ /* 0x000fc40000000000 */
[----:B------:R-:W-:Y:S01]  /*1cc70*/  SEL R90, R129, R123, P0 ;  /* 0x0000007b815a7207 */ /* 0x000fe20000000000 */
[----:B------:R-:W4:Y:S01]  /*1cc80*/  SHFL.IDX PT, R124, R137, R2, 0x1c1f ;  /* 0x001c1f02897c7589 */ /* 0x000f2200000e0000 */
[----:B--2---:R-:W-:Y:S02]  /*1cc90*/  SEL R50, R108, R154, P0 ;  /* 0x0000009a6c327207 */ /* 0x004fe40000000000 */
[----:B------:R-:W-:Y:S01]  /*1cca0*/  SEL R70, R101, R70, P0 ;  /* 0x0000004665467207 */ /* 0x000fe20000000000 */
[----:B------:R-:W-:Y:S01]  /*1ccb0*/  SHFL.IDX PT, R87, R87, R0, 0x1c1f ;  /* 0x001c1f0057577589 */ /* 0x000fe200000e0000 */
[----:B------:R-:W-:Y:S02]  /*1ccc0*/  SEL R71, R104, R71, P0 ;  /* 0x0000004768477207 */ /* 0x000fe40000000000 */
[----:B------:R-:W-:Y:S01]  /*1ccd0*/  SEL R73, R109, R73, P0 ;  /* 0x000000496d497207 */ /* 0x000fe20000000000 */
[----:B------:R-:W2:Y:S01]  /*1cce0*/  SHFL.IDX PT, R102, R102, R2, 0x1c1f ;  /* 0x001c1f0266667589 */ /* 0x000ea200000e0000 */
[----:B---3--:R-:W-:-:S02]  /*1ccf0*/  SEL R52, R113, R155, P0 ;  /* 0x0000009b71347207 */ /* 0x008fc40000000000 */
[----:B------:R-:W-:Y:S01]  /*1cd00*/  SEL R76, R112, R76, P0 ;  /* 0x0000004c704c7207 */ /* 0x000fe20000000000 */
[----:B------:R-:W-:Y:S01]  /*1cd10*/  SHFL.IDX PT, R106, R140, R0, 0x1c1f ;  /* 0x001c1f008c6a7589 */ /* 0x000fe200000e0000 */
[----:B------:R-:W-:Y:S02]  /*1cd20*/  SEL R81, R117, R81, P0 ;  /* 0x0000005175517207 */ /* 0x000fe40000000000 */
[----:B------:R-:W-:Y:S01]  /*1cd30*/  SEL R84, R120, R84, P0 ;  /* 0x0000005478547207 */ /* 0x000fe20000000000 */
[----:B------:R-:W3:Y:S01]  /*1cd40*/  SHFL.IDX PT, R107, R107, R2, 0x1c1f ;  /* 0x001c1f026b6b7589 */ /* 0x000ee200000e0000 */
[----:B0-----:R-:W-:Y:S02]  /*1cd50*/  SEL R53, R116, R156, P0 ;  /* 0x0000009c74357207 */ /* 0x001fe40000000000 */
[----:B------:R-:W-:Y:S01]  /*1cd60*/  SEL R119, R159, R119, P0 ;  /* 0x000000779f777207 */ /* 0x000fe20000000000 */
[----:B------:R-:W-:Y:S01]  /*1cd70*/  SHFL.IDX PT, R91, R91, R0, 0x1c1f ;  /* 0x001c1f005b5b7589 */ /* 0x000fe200000e0000 */
[----:B-1----:R-:W-:-:S02]  /*1cd80*/  SEL R56, R118, R75, P0 ;  /* 0x0000004b76387207 */ /* 0x002fc40000000000 */
[----:B------:R-:W-:Y:S01]  /*1cd90*/  SEL R65, R125, R65, P0 ;  /* 0x000000417d417207 */ /* 0x000fe20000000000 */
[----:B------:R-:W0:Y:S01]  /*1cda0*/  SHFL.IDX PT, R110, R110, R2, 0x1c1f ;  /* 0x001c1f026e6e7589 */ /* 0x000e2200000e0000 */
[----:B----4-:R-:W-:Y:S02]  /*1cdb0*/  SEL R69, R127, R124, P0 ;  /* 0x0000007c7f457207 */ /* 0x010fe40000000000 */
[----:B------:R-:W-:Y:S01]  /*1cdc0*/  SEL R89, R128, R89, P0 ;  /* 0x0000005980597207 */ /* 0x000fe20000000000 */
[----:B------:R-:W-:Y:S01]  /*1cdd0*/  SHFL.IDX PT, R95, R95, R0, 0x1c1f ;  /* 0x001c1f005f5f7589 */ /* 0x000fe200000e0000 */
[----:B------:R-:W-:Y:S02]  /*1cde0*/  SEL R92, R133, R92, P0 ;  /* 0x0000005c855c7207 */ /* 0x000fe40000000000 */
[----:B------:R-:W-:Y:S01]  /*1cdf0*/  SEL R97, R141, R97, P0 ;  /* 0x000000618d617207 */ /* 0x000fe20000000000 */
[----:B------:R-:W1:Y:S01]  /*1ce00*/  SHFL.IDX PT, R157, R157, R2, 0x1c1f ;  /* 0x001c1f029d9d7589 */ /* 0x000e6200000e0000 */
[----:B--2---:R-:W-:-:S02]  /*1ce10*/  SEL R72, R87, R102, P0 ;  /* 0x0000006657487207 */ /* 0x004fc40000000000 */
[----:B------:R-:W-:Y:S01]  /*1ce20*/  SEL R121, R144, R121, P0 ;  /* 0x0000007990797207 */ /* 0x000fe20000000000 */
[----:B------:R-:W-:Y:S01]  /*1ce30*/  SHFL.IDX PT, R115, R145, R0, 0x1c1f ;  /* 0x001c1f0091737589 */ /* 0x000fe200000e0000 */
[----:B------:R-:W-:Y:S02]  /*1ce40*/  SEL R100, R149, R100, P0 ;  /* 0x0000006495647207 */ /* 0x000fe40000000000 */
[----:B------:R-:W-:Y:S01]  /*1ce50*/  SEL R105, R153, R105, P0 ;  /* 0x0000006999697207 */ /* 0x000fe20000000000 */
[----:B------:R-:W2:Y:S01]  /*1ce60*/  SHFL.IDX PT, R122, R122, R2, 0x1c1f ;  /* 0x001c1f027a7a7589 */ /* 0x000ea200000e0000 */
[----:B---3--:R-:W-:Y:S02]  /*1ce70*/  SEL R77, R106, R107, P0 ;  /* 0x0000006b6a4d7207 */ /* 0x008fe40000000000 */
[----:B------:R-:W-:Y:S01]  /*1ce80*/  SEL R108, R154, R108, P0 ;  /* 0x0000006c9a6c7207 */ /* 0x000fe20000000000 */
[----:B------:R-:W-:Y:S01]  /*1ce90*/  SHFL.IDX PT, R98, R98, R0, 0x1c1f ;  /* 0x001c1f0062627589 */ /* 0x000fe200000e0000 */
[----:B------:R-:W-:-:S02]  /*1cea0*/  SEL R113, R155, R113, P0 ;  /* 0x000000719b717207 */ /* 0x000fc40000000000 */
[----:B------:R-:W-:Y:S01]  /*1ceb0*/  SEL R116, R156, R116, P0 ;  /* 0x000000749c747207 */ /* 0x000fe20000000000 */
[----:B------:R-:W3:Y:S01]  /*1cec0*/  SHFL.IDX PT, R126, R126, R2, 0x1c1f ;  /* 0x001c1f027e7e7589 */ /* 0x000ee200000e0000 */
[----:B0-----:R-:W-:Y:S02]  /*1ced0*/  SEL R78, R91, R110, P0 ;  /* 0x0000006e5b4e7207 */ /* 0x001fe40000000000 */
[----:B------:R-:W-:Y:S01]  /*1cee0*/  SEL R75, R75, R118, P0 ;  /* 0x000000764b4b7207 */ /* 0x000fe20000000000 */
[----:B------:R-:W-:Y:S01]  /*1cef0*/  SHFL.IDX PT, R99, R99, R0, 0x1c1f ;  /* 0x001c1f0063637589 */ /* 0x000fe200000e0000 */
[----:B------:R-:W-:Y:S02]  /*1cf00*/  SEL R124, R124, R127, P0 ;  /* 0x0000007f7c7c7207 */ /* 0x000fe40000000000 */
[----:B------:R-:W-:Y:S01]  /*1cf10*/  SEL R87, R102, R87, P0 ;  /* 0x0000005766577207 */ /* 0x000fe20000000000 */
[----:B------:R-:W0:Y:S01]  /*1cf20*/  SHFL.IDX PT, R134, R134, R2, 0x1c1f ;  /* 0x001c1f0286867589 */ /* 0x000e2200000e0000 */
[----:B-1----:R-:W-:-:S02]  /*1cf30*/  SEL R85, R95, R157, P0 ;  /* 0x0000009d5f557207 */ /* 0x002fc40000000000 */
        /* <DEDUP_REMOVED lines=11> */
[----:B---3--:R-:W-:Y:S02]  /*1cff0*/  SEL R88, R98, R126, P0 ;  /* 0x0000007e62587207 */ /* 0x008fe40000000000 */
[----:B------:R-:W-:Y:S01]  /*1d000*/  SEL R98, R126, R98, P0 ;  /* 0x000000627e627207 */ /* 0x000fe20000000000 */
[----:B------:R-:W-:Y:S04]  /*1d010*/  SHFL.IDX PT, R38, R38, R0, 0x1c1f ;  /* 0x001c1f0026267589 */ /* 0x000fe800000e0000 */
[----:B------:R-:W3:Y:S01]  /*1d020*/  SHFL.IDX PT, R37, R37, R2, 0x1c1f ;  /* 0x001c1f0225257589 */ /* 0x000ee200000e0000 */
[----:B0-----:R-:W-:-:S02]  /*1d030*/  SEL R93, R99, R134, P0 ;  /* 0x00000086635d7207 */ /* 0x001fc40000000000 */
[----:B------:R-:W-:Y:S01]  /*1d040*/  SEL R99, R134, R99, P0 ;  /* 0x0000006386637207 */ /* 0x000fe20000000000 */
[----:B------:R-:W-:Y:S04]  /*1d050*/  SHFL.IDX PT, R36, R36, R0, 0x1c1f ;  /* 0x001c1f0024247589 */ /* 0x000fe800000e0000 */
[----:B------:R-:W0:Y:S01]  /*1d060*/  SHFL.IDX PT, R35, R35, R2, 0x1c1f ;  /* 0x001c1f0223237589 */ /* 0x000e2200000e0000 */
[----:B-1----:R-:W-:Y:S02]  /*1d070*/  SEL R94, R130, R132, P0 ;  /* 0x00000084825e7207 */ /* 0x002fe40000000000 */
[----:B------:R-:W-:Y:S01]  /*1d080*/  SEL R130, R132, R130, P0 ;  /* 0x0000008284827207 */ /* 0x000fe20000000000 */
[----:B------:R-:W-:Y:S04]  /*1d090*/  SHFL.IDX PT, R34, R34, R0, 0x1c1f ;  /* 0x001c1f0022227589 */ /* 0x000fe800000e0000 */
[----:B------:R-:W1:Y:S01]  /*1d0a0*/  SHFL.IDX PT, R33, R33, R2, 0x1c1f ;  /* 0x001c1f0221217589 */ /* 0x000e6200000e0000 */
[----:B--2---:R-:W-:-:S02]  /*1d0b0*/  SEL R96, R131, R142, P0 ;  /* 0x0000008e83607207 */ /* 0x004fc40000000000 */
[----:B------:R-:W-:Y:S01]  /*1d0c0*/  SEL R131, R142, R131, P0 ;  /* 0x000000838e837207 */ /* 0x000fe20000000000 */
[----:B------:R-:W2:Y:S04]  /*1d0d0*/  SHFL.IDX PT, R51, R210, R0, 0x1c1f ;  /* 0x001c1f00d2337589 */ /* 0x000ea800000e0000 */
[----:B------:R-:W4:Y:S01]  /*1d0e0*/  SHFL.IDX PT, R103, R103, R0, 0x1c1f ;  /* 0x001c1f0067677589 */ /* 0x000f2200000e0000 */
[----:B---3--:R-:W-:Y:S02]  /*1d0f0*/  SEL R196, R38, R37, P0 ;  /* 0x0000002526c47207 */ /* 0x008fe40000000000 */
[----:B------:R-:W-:Y:S01]  /*1d100*/  SEL R197, R37, R38, P0 ;  /* 0x0000002625c57207 */ /* 0x000fe20000000000 */
[----:B------:R-:W3:Y:S04]  /*1d110*/  SHFL.IDX PT, R0, R211, R2, 0x1c1f ;  /* 0x001c1f02d3007589 */ /* 0x000ee800000e0000 */
[----:B------:R2:W3:Y:S01]  /*1d120*/  SHFL.IDX PT, R150, R150, R2, 0x1c1f ;  /* 0x001c1f0296967589 */ /* 0x0004e200000e0000 */
[----:B0-----:R-:W-:-:S02]  /*1d130*/  SEL R192, R36, R35, P0 ;  /* 0x0000002324c07207 */ /* 0x001fc40000000000 */
[----:B------:R-:W-:Y:S02]  /*1d140*/  SEL R193, R35, R36, P0 ;  /* 0x0000002423c17207 */ /* 0x000fe40000000000 */
[----:B-1----:R-:W-:Y:S02]  /*1d150*/  SEL R189, R34, R33, P0 ;  /* 0x0000002122bd7207 */ /* 0x002fe40000000000 */
[----:B------:R-:W-:Y:S02]  /*1d160*/  SEL R188, R33, R34, P0 ;  /* 0x0000002221bc7207 */ /* 0x000fe40000000000 */
[----:B--2---:R-:W-:-:S07]  /*1d170*/  MOV R2, RZ ;  /* 0x000000ff00027202 */ /* 0x004fce0000000f00 */
.L_x_820:
[----:B------:R-:W2:Y:S01]  /*1d180*/  LDL.LU R101, [R1+0x74] ;  /* 0x0000740001657983 */ /* 0x000ea20000300800 */
[----:B------:R-:W-:Y:S05]  /*1d190*/  WARPSYNC.ALL ;  /* 0x0000000000007948 */ /* 0x000fea0003800000 */
[----:B------:R-:W2:Y:S01]  /*1d1a0*/  LDL.LU R11, [R1+0x78] ;  /* 0x00007800010b7983 */ /* 0x000ea20000300800 */
[----:B------:R-:W-:Y:S01]  /*1d1b0*/  F2FP.BF16.F32.PACK_AB R12, R206, R208 ;  /* 0x000000d0ce0c723e */ /* 0x000fe200000010ff */
[----:B------:R-:W-:Y:S01]  /*1d1c0*/  ULDC.64 UR4, c[0x0][0xc00] ;  /* 0x0003000000047ab9 */ /* 0x000fe20000000a00 */
[----:B------:R-:W-:Y:S01]  /*1d1d0*/  F2FP.BF16.F32.PACK_AB R13, R28, R27 ;  /* 0x0000001b1c0d723e */ /* 0x000fe200000010ff */
[----:B------:R-:W-:Y:S01]  /*1d1e0*/  ULDC.64 UR6, c[0x0][0xc08] ;  /* 0x0003020000067ab9 */ /* 0x000fe20000000a00 */
[----:B------:R-:W-:Y:S01]  /*1d1f0*/  F2FP.BF16.F32.PACK_AB R14, R207, R209 ;  /* 0x000000d1cf0e723e */ /* 0x000fe200000010ff */
[----:B------:R-:W0:Y:S01]  /*1d200*/  LDC R112, c[0x0][0xbe8] ;  /* 0x0002fa00ff707b82 */ /* 0x000e220000000800 */
[----:B------:R-:W-:-:S07]  /*1d210*/  F2FP.BF16.F32.PACK_AB R15, R65, R119 ;  /* 0x00000077410f723e */ /* 0x000fce00000010ff */
[----:B------:R-:W-:Y:S01]  /*1d220*/  BAR.SYNC.DEFER_BLOCKING 0x1, 0x100 ;  /* 0x0044000000007b1d */ /* 0x000fe20000010000 */
[----:B------:R-:W-:Y:S02]  /*1d230*/  F2FP.BF16.F32.PACK_AB R32, R202, R204 ;  /* 0x000000ccca20723e */ /* 0x000fe400000010ff */
[----:B------:R-:W-:Y:S02]  /*1d240*/  F2FP.BF16.F32.PACK_AB R33, R43, R42 ;  /* 0x0000002a2b21723e */ /* 0x000fe400000010ff */
[----:B------:R-:W-:Y:S02]  /*1d250*/  F2FP.BF16.F32.PACK_AB R34, R203, R205 ;  /* 0x000000cdcb22723e */ /* 0x000fe400000010ff */
[----:B------:R-:W-:Y:S02]  /*1d260*/  F2FP.BF16.F32.PACK_AB R35, R92, R89 ;  /* 0x000000595c23723e */ /* 0x000fe400000010ff */
[----:B------:R-:W-:Y:S02]  /*1d270*/  F2FP.BF16.F32.PACK_AB R36, R198, R200 ;  /* 0x000000c8c624723e */ /* 0x000fe400000010ff */
[----:B------:R-:W-:-:S02]  /*1d280*/  F2FP.BF16.F32.PACK_AB R37, R45, R44 ;  /* 0x0000002c2d25723e */ /* 0x000fc400000010ff */
[----:B------:R-:W-:Y:S02]  /*1d290*/  F2FP.BF16.F32.PACK_AB R38, R199, R201 ;  /* 0x000000c9c726723e */ /* 0x000fe400000010ff */
[----:B------:R-:W-:Y:S01]  /*1d2a0*/  F2FP.BF16.F32.PACK_AB R39, R97, R49 ;  /* 0x000000316127723e */ /* 0x000fe200000010ff */
[----:B------:R1:W-:Y:S04]  /*1d2b0*/  STSM.16.M88.4 [R212], R12 ;  /* 0x0000000cd4007844 */ /* 0x0003e80000000200 */
[----:B------:R4:W-:Y:S04]  /*1d2c0*/  STSM.16.M88.4 [R213], R32 ;  /* 0x00000020d5007844 */ /* 0x0009e80000000200 */
[----:B------:R3:W-:Y:S01]  /*1d2d0*/  STSM.16.M88.4 [R214], R36 ;  /* 0x00000024d6007844 */ /* 0x0007e20000000200 */
[----:B-1----:R-:W-:-:S02]  /*1d2e0*/  F2FP.BF16.F32.PACK_AB R12, R194, R196 ;  /* 0x000000c4c20c723e */ /* 0x002fc400000010ff */
[----:B------:R-:W-:Y:S02]  /*1d2f0*/  F2FP.BF16.F32.PACK_AB R13, R47, R46 ;  /* 0x0000002e2f0d723e */ /* 0x000fe400000010ff */
[----:B------:R-:W-:Y:S02]  /*1d300*/  F2FP.BF16.F32.PACK_AB R14, R195, R197 ;  /* 0x000000c5c30e723e */ /* 0x000fe400000010ff */
[----:B------:R-:W-:Y:S02]  /*1d310*/  F2FP.BF16.F32.PACK_AB R15, R100, R121 ;  /* 0x00000079640f723e */ /* 0x000fe400000010ff */
[----:B----4-:R-:W-:Y:S02]  /*1d320*/  F2FP.BF16.F32.PACK_AB R32, R190, R192 ;  /* 0x000000c0be20723e */ /* 0x010fe400000010ff */
[----:B------:R-:W-:Y:S01]  /*1d330*/  F2FP.BF16.F32.PACK_AB R33, R50, R48 ;  /* 0x000000303221723e */ /* 0x000fe200000010ff */
[----:B------:R1:W-:Y:S01]  /*1d340*/  STSM.16.M88.4 [R215], R12 ;  /* 0x0000000cd7007844 */ /* 0x0003e20000000200 */
[----:B------:R-:W-:-:S02]  /*1d350*/  F2FP.BF16.F32.PACK_AB R34, R191, R193 ;  /* 0x000000c1bf22723e */ /* 0x000fc400000010ff */
[----:B------:R-:W-:Y:S02]  /*1d360*/  F2FP.BF16.F32.PACK_AB R35, R108, R105 ;  /* 0x000000696c23723e */ /* 0x000fe400000010ff */
[----:B---3--:R-:W-:Y:S02]  /*1d370*/  F2FP.BF16.F32.PACK_AB R36, R187, R189 ;  /* 0x000000bdbb24723e */ /* 0x008fe400000010ff */
[----:B------:R-:W-:Y:S01]  /*1d380*/  F2FP.BF16.F32.PACK_AB R37, R53, R52 ;  /* 0x000000343525723e */ /* 0x000fe200000010ff */
[----:B------:R3:W-:Y:S01]  /*1d390*/  STSM.16.M88.4 [R216], R32 ;  /* 0x00000020d8007844 */ /* 0x0007e20000000200 */
[----:B------:R-:W-:Y:S02]  /*1d3a0*/  F2FP.BF16.F32.PACK_AB R38, R186, R188 ;  /* 0x000000bcba26723e */ /* 0x000fe400000010ff */
[----:B------:R-:W-:Y:S02]  /*1d3b0*/  F2FP.BF16.F32.PACK_AB R39, R116, R113 ;  /* 0x000000717427723e */ /* 0x000fe400000010ff */
[----:B-1----:R-:W-:-:S03]  /*1d3c0*/  F2FP.BF16.F32.PACK_AB R12, R183, R185 ;  /* 0x000000b9b70c723e */ /* 0x002fc600000010ff */
[----:B------:R1:W-:Y:S01]  /*1d3d0*/  STSM.16.M88.4 [R217], R36 ;  /* 0x00000024d9007844 */ /* 0x0003e20000000200 */
[----:B------:R-:W-:Y:S02]  /*1d3e0*/  F2FP.BF16.F32.PACK_AB R13, R60, R56 ;  /* 0x000000383c0d723e */ /* 0x000fe400000010ff */
[----:B------:R-:W-:Y:S02]  /*1d3f0*/  F2FP.BF16.F32.PACK_AB R14, R182, R184 ;  /* 0x000000b8b60e723e */ /* 0x000fe400000010ff */
[----:B------:R-:W-:Y:S02]  /*1d400*/  F2FP.BF16.F32.PACK_AB R15, R74, R75 ;  /* 0x0000004b4a0f723e */ /* 0x000fe400000010ff */
[----:B---3--:R-:W-:Y:S02]  /*1d410*/  F2FP.BF16.F32.PACK_AB R32, R179, R181 ;  /* 0x000000b5b320723e */ /* 0x008fe400000010ff */
[----:B------:R-:W-:Y:S01]  /*1d420*/  F2FP.BF16.F32.PACK_AB R33, R55, R61 ;  /* 0x0000003d3721723e */ /* 0x000fe200000010ff */
[----:B------:R3:W-:Y:S01]  /*1d430*/  STSM.16.M88.4 [R218], R12 ;  /* 0x0000000cda007844 */ /* 0x0007e20000000200 */
[----:B------:R-:W-:-:S02]  /*1d440*/  F2FP.BF16.F32.PACK_AB R34, R178, R180 ;  /* 0x000000b4b222723e */ /* 0x000fc400000010ff */
[----:B------:R-:W-:Y:S02]  /*1d450*/  F2FP.BF16.F32.PACK_AB R35, R79, R54 ;  /* 0x000000364f23723e */ /* 0x000fe400000010ff */
[----:B-1----:R-:W-:Y:S02]  /*1d460*/  F2FP.BF16.F32.PACK_AB R36, R175, R177 ;  /* 0x000000b1af24723e */ /* 0x002fe400000010ff */
[----:B------:R-:W-:Y:S01]  /*1d470*/  F2FP.BF16.F32.PACK_AB R37, R68, R64 ;  /* 0x000000404425723e */ /* 0x000fe200000010ff */
[----:B------:R1:W-:Y:S01]  /*1d480*/  STSM.16.M88.4 [R219], R32 ;  /* 0x00000020db007844 */ /* 0x0003e20000000200 */
[----:B------:R-:W-:Y:S02]  /*1d490*/  F2FP.BF16.F32.PACK_AB R38, R174, R176 ;  /* 0x000000b0ae26723e */ /* 0x000fe400000010ff */
[----:B------:R-:W-:Y:S02]  /*1d4a0*/  F2FP.BF16.F32.PACK_AB R39, R83, R82 ;  /* 0x000000525327723e */ /* 0x000fe400000010ff */
[----:B---3--:R-:W-:-:S03]  /*1d4b0*/  F2FP.BF16.F32.PACK_AB R12, R3, R173 ;  /* 0x000000ad030c723e */ /* 0x008fc600000010ff */
[----:B------:R3:W-:Y:S01]  /*1d4c0*/  STSM.16.M88.4 [R220], R36 ;  /* 0x00000024dc007844 */ /* 0x0007e20000000200 */
[----:B------:R-:W-:Y:S02]  /*1d4d0*/  F2FP.BF16.F32.PACK_AB R13, R72, R69 ;  /* 0x00000045480d723e */ /* 0x000fe400000010ff */
[----:B------:R-:W-:Y:S02]  /*1d4e0*/  F2FP.BF16.F32.PACK_AB R14, R57, R147 ;  /* 0x00000093390e723e */ /* 0x000fe400000010ff */
[----:B------:R-:W-:Y:S02]  /*1d4f0*/  F2FP.BF16.F32.PACK_AB R15, R87, R124 ;  /* 0x0000007c570f723e */ /* 0x000fe400000010ff */
[----:B-1----:R-:W-:Y:S02]  /*1d500*/  F2FP.BF16.F32.PACK_AB R32, R5, R4 ;  /* 0x000000040520723e */ /* 0x002fe400000010ff */
        /* <DEDUP_REMOVED lines=26> */
[----:B------:R-:W-:Y:S01]  /*1d6b0*/  STSM.16.M88.4 [R226], R36 ;  /* 0x00000024e2007844 */ /* 0x000fe20000000200 */
[----:B-1----:R-:W-:-:S02]  /*1d6c0*/  SEL R32, R51, R0, P0 ;  /* 0x0000000033207207 */ /* 0x002fc40000000000 */
[----:B------:R-:W-:Y:S02]  /*1d6d0*/  SEL R34, R0, R51, P0 ;  /* 0x0000003300227207 */ /* 0x000fe40000000000 */
[----:B------:R-:W-:Y:S02]  /*1d6e0*/  SEL R33, R103, R150, P0 ;  /* 0x0000009667217207 */ /* 0x000fe40000000000 */
[----:B------:R-:W-:Y:S02]  /*1d6f0*/  SEL R35, R150, R103, P0 ;  /* 0x0000006796237207 */ /* 0x000fe40000000000 */
[----:B------:R-:W-:Y:S02]  /*1d700*/  F2FP.BF16.F32.PACK_AB R13, R33, R32 ;  /* 0x00000020210d723e */ /* 0x000fe400000010ff */
[----:B------:R-:W-:Y:S02]  /*1d710*/  F2FP.BF16.F32.PACK_AB R15, R35, R34 ;  /* 0x00000022230f723e */ /* 0x000fe400000010ff */
[----:B------:R-:W-:-:S03]  /*1d720*/  ISETP.NE.U32.AND P0, PT, RZ, UR4, PT ;  /* 0x00000004ff007c0c */ /* 0x000fc6000bf05070 */
[----:B------:R2:W-:Y:S01]  /*1d730*/  STSM.16.M88.4 [R227], R12 ;  /* 0x0000000ce3007844 */ /* 0x0005e20000000200 */
[----:B------:R-:W-:Y:S01]  /*1d740*/  BAR.SYNC.DEFER_BLOCKING 0x1, 0x100 ;  /* 0x0044000000007b1d */ /* 0x000fe20000010000 */
[----:B------:R-:W-:Y:S02]  /*1d750*/  ISETP.NE.AND.EX P0, PT, RZ, UR5, PT, P0 ;  /* 0x00000005ff007c0c */ /* 0x000fe4000bf05300 */
[----:B--2---:R-:W-:-:S04]  /*1d760*/  IADD3 R12, P1, R101, UR4, RZ ;  /* 0x00000004650c7c10 */ /* 0x004fc8000ff3e0ff */
[----:B------:R-:W-:-:S07]  /*1d770*/  IADD3.X R13, R11, UR5, RZ, P1, !PT ;  /* 0x000000050b0d7c10 */ /* 0x000fce0008ffe4ff */
[----:B------:R-:W5:Y:S01]  /*1d780*/  @P0 LDG.E R2, desc[UR42][R12.64] ;  /* 0x0000002a0c020981 */ /* 0x000f62000c1e1900 */
[----:B------:R-:W-:-:S04]  /*1d790*/  ISETP.NE.U32.AND P3, PT, RZ, UR6, PT ;  /* 0x00000006ff007c0c */ /* 0x000fc8000bf65070 */
[----:B------:R-:W-:Y:S01]  /*1d7a0*/  ISETP.NE.AND.EX P3, PT, RZ, UR7, PT, P3 ;  /* 0x00000007ff007c0c */ /* 0x000fe2000bf65330 */
[----:B------:R-:W-:Y:S01]  /*1d7b0*/  IMAD.MOV.U32 R102, RZ, RZ, 0x9b8 ;  /* 0x000009b8ff667424 */ /* 0x000fe200078e00ff */
[----:B------:R-:W-:-:S04]  /*1d7c0*/  ISETP.GT.AND P2, PT, R228, 0x1, PT ;  /* 0x00000001e400780c */ /* 0x000fc80003f44270 */
[----:B------:R-:W-:-:S07]  /*1d7d0*/  SEL R102, R102, 0x978, P2 ;  /* 0x0000097866667807 */ /* 0x000fce0001000000 */
[----:B------:R-:W-:Y:S01]  /*1d7e0*/  @P3 IADD3 R14, P1, R101, UR6, RZ ;  /* 0x00000006650e3c10 */ /* 0x000fe2000ff3e0ff */
[----:B------:R-:W-:Y:S02]  /*1d7f0*/  ULDC UR6, c[0x0][0xa88] ;  /* 0x0002a20000067ab9 */ /* 0x000fe40000000800 */
[----:B------:R-:W-:Y:S01]  /*1d800*/  IMAD.U32 R0, RZ, RZ, UR6 ;  /* 0x00000006ff007e24 */ /* 0x000fe2000f8e00ff */
[----:B------:R-:W-:Y:S01]  /*1d810*/  @P3 IADD3.X R15, R11, UR7, RZ, P1, !PT ;  /* 0x000000070b0f3c10 */ /* 0x000fe20008ffe4ff */
[----:B------:R1:W2:Y:S04]  /*1d820*/  LDC.64 R36, c[0x0][R102+0x218] ;  /* 0x0000860066247b82 */ /* 0x0002a80000000a00 */
[----:B------:R3:W5:Y:S01]  /*1d830*/  @P3 LDG.E R0, desc[UR42][R14.64] ;  /* 0x0000002a0e003981 */ /* 0x000762000c1e1900 */
[----:B0-----:R-:W-:-:S03]  /*1d840*/  ISETP.NE.AND P1, PT, R112, 0x1, PT ;  /* 0x000000017000780c */ /* 0x001fc60003f25270 */
[----:B------:R1:W0:Y:S08]  /*1d850*/  LDC.64 R38, c[0x0][R102+0x228] ;  /* 0x00008a0066267b82 */ /* 0x0002300000000a00 */
[----:B---3--:R1:W3:Y:S08]  /*1d860*/  LDC.64 R14, c[0x0][R102+0x220] ;  /* 0x00008800660e7b82 */ /* 0x0082f00000000a00 */
[----:B------:R-:W4:Y:S08]  /*1d870*/  @P1 LDC R101, c[0x0][0xbec] ;  /* 0x0002fb00ff651b82 */ /* 0x000f300000000800 */
[----:B------:R-:W0:Y:S01]  /*1d880*/  @P1 LDC R11, c[0x0][0xbf0] ;  /* 0x0002fc00ff0b1b82 */ /* 0x000e220000000800 */
[----:B-1----:R-:W-:Y:S05]  /*1d890*/  @P3 BRA `(.L_x_506) ;  /* 0x0000000000103947 */ /* 0x002fea0003800000 */
[----:B------:R-:W-:Y:S05]  /*1d8a0*/  @!P0 BRA `(.L_x_506) ;  /* 0x00000000000c8947 */ /* 0x000fea0003800000 */
[----:B-----5:R-:W2:Y:S04]  /*1d8b0*/  LDG.E R0, desc[UR42][R12.64] ;  /* 0x0000002a0c007981 */ /* 0x020ea8000c1e1900 */
[----:B------:R-:W2:Y:S02]  /*1d8c0*/  LDG.E R12, desc[UR42][R12.64+0x4] ;  /* 0x0000042a0c0c7981 */ /* 0x000ea4000c1e1900 */
[----:B--2---:R-:W-:-:S07]  /*1d8d0*/  IMAD.IADD R0, R12, 0x1, -R0 ;  /* 0x000000010c007824 */ /* 0x004fce00078e0a00 */
.L_x_506:
[----:B------:R-:W2:Y:S04]  /*1d8e0*/  LDL R12, [R1+0x1a0] ;  /* 0x0001a000010c7983 */ /* 0x000ea80000100800 */
[----:B------:R-:W3:Y:S04]  /*1d8f0*/  LDL.LU R13, [R1+0x6c] ;  /* 0x00006c00010d7983 */ /* 0x000ee80000300800 */
[----:B------:R-:W3:Y:S04]  /*1d900*/  LDL.LU R103, [R1+0x7c] ;  /* 0x00007c0001677983 */ /* 0x000ee80000300800 */
[----:B------:R-:W2:Y:S04]  /*1d910*/  LDL R118, [R1+0x80] ;  /* 0x0000800001767983 */ /* 0x000ea80000100800 */
[----:B------:R-:W3:Y:S04]  /*1d920*/  LDL R114, [R1+0x8c] ;  /* 0x00008c0001727983 */ /* 0x000ee80000100800 */
[----:B------:R-:W3:Y:S04]  /*1d930*/  LDL R117, [R1+0x50] ;  /* 0x0000500001757983 */ /* 0x000ee80000100800 */
[----:B------:R-:W3:Y:S04]  /*1d940*/  LDL R122, [R1+0x19c] ;  /* 0x00019c00017a7983 */ /* 0x000ee80000100800 */
[----:B------:R-:W3:Y:S01]  /*1d950*/  LDL R120, [R1+0x110] ;  /* 0x0001100001787983 */ /* 0x000ee20000100800 */
[----:B------:R-:W-:-:S04]  /*1d960*/  ISETP.NE.U32.AND P0, PT, RZ, UR4, PT ;  /* 0x00000004ff007c0c */ /* 0x000fc8000bf05070 */
[----:B------:R-:W-:Y:S01]  /*1d970*/  ISETP.NE.AND.EX P0, PT, RZ, UR5, PT, P0 ;  /* 0x00000005ff007c0c */ /* 0x000fe2000bf05300 */
[----:B-----5:R-:W-:Y:S02]  /*1d980*/  IMAD R0, R0, R112, RZ ;  /* 0x0000007000007224 */ /* 0x020fe400078e02ff */
[----:B--2---:R-:W-:-:S04]  /*1d990*/  IMAD R51, R118, 0x80, R12 ;  /* 0x0000008076337824 */ /* 0x004fc800078e020c */
[----:B----4-:R-:W-:Y:S01]  /*1d9a0*/  @P1 IMAD.HI.U32 R12, R51, R101, RZ ;  /* 0x00000065330c1227 */ /* 0x010fe200078e00ff */
[----:B------:R-:W-:-:S04]  /*1d9b0*/  MOV R101, R51 ;  /* 0x0000003300657202 */ /* 0x000fc80000000f00 */
[----:B0-----:R-:W-:Y:S02]  /*1d9c0*/  @P1 SHF.R.U32.HI R101, RZ, R11, R12 ;  /* 0x0000000bff651219 */ /* 0x001fe4000001160c */
[----:B---3--:R-:W-:Y:S02]  /*1d9d0*/  SEL R11, R13, RZ, !P0 ;  /* 0x000000ff0d0b7207 */ /* 0x008fe40004000000 */
[----:B------:R0:W1:Y:S01]  /*1d9e0*/  LDC.64 R12, c[0x0][R102+0x210] ;  /* 0x00008400660c7b82 */ /* 0x0000620000000a00 */
[----:B------:R-:W-:-:S07]  /*1d9f0*/  SEL R104, R103, RZ, !P0 ;  /* 0x000000ff67687207 */ /* 0x000fce0004000000 */
[----:B0-----:R-:W0:Y:S01]  /*1da00*/  LDC.64 R102, c[0x0][0xba8] ;  /* 0x0002ea00ff667b82 */ /* 0x001e220000000a00 */
[----:B------:R-:W-:Y:S01]  /*1da10*/  IMAD R15, R15, R11, RZ ;  /* 0x0000000b0f0f7224 */ /* 0x000fe200078e02ff */
[----:B------:R-:W-:Y:S01]  /*1da20*/  SEL R110, R114, RZ, P2 ;  /* 0x000000ff726e7207 */ /* 0x000fe20001000000 */
[----:B------:R-:W-:Y:S02]  /*1da30*/  IMAD R107, R37, R117, RZ ;  /* 0x00000075256b7224 */ /* 0x000fe400078e02ff */
[C---:B------:R-:W-:Y:S02]  /*1da40*/  IMAD R104, R14.reuse, R104, R15 ;  /* 0x000000680e687224 */ /* 0x040fe400078e020f */
[----:B------:R-:W-:-:S04]  /*1da50*/  IMAD.WIDE.U32 R14, R14, R11, RZ ;  /* 0x0000000b0e0e7225 */ /* 0x000fc800078e00ff */
[----:B------:R-:W-:-:S04]  /*1da60*/  IMAD.WIDE.U32 R36, R36, R117, RZ ;  /* 0x0000007524247225 */ /* 0x000fc800078e00ff */
[----:B------:R-:W-:Y:S01]  /*1da70*/  IMAD R109, R39, R110, RZ ;  /* 0x0000006e276d7224 */ /* 0x000fe200078e02ff */
[--C-:B------:R-:W-:Y:S01]  /*1da80*/  IADD3 R14, P0, P3, R14, R36, R2.reuse ;  /* 0x000000240e0e7210 */ /* 0x100fe20007b1e002 */
[----:B------:R-:W-:Y:S01]  /*1da90*/  IMAD.WIDE.U32 R38, R38, R110, RZ ;  /* 0x0000006e26267225 */ /* 0x000fe200078e00ff */
[----:B------:R-:W-:-:S03]  /*1daa0*/  SHF.R.S32.HI R36, RZ, 0x1f, R2 ;  /* 0x0000001fff247819 */ /* 0x000fc60000011402 */
[----:B------:R-:W-:Y:S02]  /*1dab0*/  IMAD.IADD R104, R15, 0x1, R104 ;  /* 0x000000010f687824 */ /* 0x000fe400078e0268 */
[----:B------:R-:W-:Y:S01]  /*1dac0*/  IMAD.IADD R107, R37, 0x1, R107 ;  /* 0x00000001256b7824 */ /* 0x000fe200078e026b */
[----:B------:R-:W-:Y:S01]  /*1dad0*/  IADD3 R38, P4, P5, R101, R14, R38 ;  /* 0x0000000e65267210 */ /* 0x000fe20007d9e026 */
[----:B------:R-:W-:Y:S01]  /*1dae0*/  IMAD.IADD R109, R39, 0x1, R109 ;  /* 0x00000001276d7824 */ /* 0x000fe200078e026d */
[----:B------:R-:W-:Y:S01]  /*1daf0*/  SHF.R.S32.HI R14, RZ, 0x1f, R101 ;  /* 0x0000001fff0e7819 */ /* 0x000fe20000011465 */
[----:B0-----:R-:W0:Y:S01]  /*1db00*/  @!P2 LDC R102, c[0x0][0xb50] ;  /* 0x0002d400ff66ab82 */ /* 0x001e220000000800 */
[----:B------:R-:W-:-:S04]  /*1db10*/  IADD3.X R104, R104, R107, R36, P0, P3 ;  /* 0x0000006b68687210 */ /* 0x000fc800007e6424 */
[----:B------:R-:W-:Y:S01]  /*1db20*/  IADD3.X R39, R14, R104, R109, P4, P5 ;  /* 0x000000680e277210 */ /* 0x000fe200027ea46d */
[----:B------:R-:W-:Y:S02]  /*1db30*/  IMAD.MOV R14, RZ, RZ, -R101 ;  /* 0x000000ffff0e7224 */ /* 0x000fe400078e0a65 */
[----:B------:R-:W2:Y:S02]  /*1db40*/  @!P2 LDC R103, c[0x0][0xb54] ;  /* 0x0002d500ff67ab82 */ /* 0x000ea40000000800 */
[----:B------:R-:W-:-:S04]  /*1db50*/  IMAD R14, R112, R14, R51 ;  /* 0x0000000e700e7224 */ /* 0x000fc800078e0233 */
[-C--:B-1----:R-:W-:Y:S01]  /*1db60*/  IMAD R13, R13, R14.reuse, RZ ;  /* 0x0000000e0d0d7224 */ /* 0x082fe200078e02ff */
[----:B------:R-:W-:Y:S01]  /*1db70*/  SHF.R.S32.HI R15, RZ, 0x1f, R14 ;  /* 0x0000001fff0f7819 */ /* 0x000fe2000001140e */
[----:B------:R-:W-:-:S04]  /*1db80*/  IMAD.WIDE.U32 R38, R12, R14, R38 ;  /* 0x0000000e0c267225 */ /* 0x000fc800078e0026 */
[----:B------:R-:W-:Y:S01]  /*1db90*/  IMAD R13, R12, R15, R13 ;  /* 0x0000000f0c0d7224 */ /* 0x000fe200078e020d */
[----:B0-----:R-:W-:-:S04]  /*1dba0*/  LEA R102, P0, R38, R102, 0x2 ;  /* 0x0000006626667211 */ /* 0x001fc800078010ff */
[----:B------:R-:W-:-:S04]  /*1dbb0*/  IADD3 R13, R39, R13, RZ ;  /* 0x0000000d270d7210 */ /* 0x000fc80007ffe0ff */
[----:B--2---:R-:W-:Y:S01]  /*1dbc0*/  LEA.HI.X R103, R38, R103, R13, 0x2, P0 ;  /* 0x0000006726677211 */ /* 0x004fe200000f140d */
[----:B------:R-:W-:Y:S01]  /*1dbd0*/  SHFL.IDX PT, R12, R102, RZ, 0x1c1f ;  /* 0x001c1fff660c7589 */ /* 0x000fe200000e0000 */
[----:B------:R-:W-:-:S03]  /*1dbe0*/  IMAD R37, R118, 0x80, R122 ;  /* 0x0000008076257824 */ /* 0x000fc600078e027a */
[----:B------:R-:W0:Y:S04]  /*1dbf0*/  SHFL.IDX PT, R13, R103, RZ, 0x1c1f ;  /* 0x001c1fff670d7589 */ /* 0x000e2800000e0000 */
[----:B------:R-:W-:Y:S04]  /*1dc00*/  SHFL.IDX PT, R14, R102, 0x1, 0x1c1f ;  /* 0x003c1f00660e7f89 */ /* 0x000fe800000e0000 */
[----:B------:R-:W1:Y:S01]  /*1dc10*/  SHFL.IDX PT, R15, R103, 0x1, 0x1c1f ;  /* 0x003c1f00670f7f89 */ /* 0x000e6200000e0000 */
[----:B------:R-:W-:Y:S01]  /*1dc20*/  LOP3.LUT P0, RZ, R120, 0x3, RZ, 0xc0, !PT ;  /* 0x0000000378ff7812 */ /* 0x000fe2000780c0ff */
[----:B------:R-:W-:-:S03]  /*1dc30*/  VIADD R38, R37, 0x8 ;  /* 0x0000000825267836 */ /* 0x000fc60000000000 */
[-C--:B------:R-:W-:Y:S02]  /*1dc40*/  ISETP.GE.OR P3, PT, R37, R0.reuse, P0 ;  /* 0x000000002500720c */ /* 0x080fe40000766670 */
[----:B------:R-:W-:-:S11]  /*1dc50*/  ISETP.GE.OR P0, PT, R38, R0, P0 ;  /* 0x000000002600720c */ /* 0x000fd60000706670 */
[----:B0-----:R0:W-:Y:S04]  /*1dc60*/  @!P3 ST.E desc[UR42][R12.64], R172 ;  /* 0x000000ac0c00b985 */ /* 0x0011e8000c10192a */
[----:B-1----:R0:W-:Y:S01]  /*1dc70*/  @!P0 ST.E desc[UR42][R14.64], R171 ;  /* 0x000000ab0e008985 */ /* 0x0021e2000c10192a */
[----:B------:R-:W-:Y:S05]  /*1dc80*/  @P2 BRA `(.L_x_507) ;  /* 0x0000001000402947 */ /* 0x000fea0003800000 */
[----:B------:R-:W-:Y:S01]  /*1dc90*/  VIADD R8, R229, 0xffffff80 ;  /* 0xffffff80e5087836 */ /* 0x000fe20000000000 */
[----:B0-----:R-:W0:Y:S01]  /*1dca0*/  @P1 LDC R13, c[0x0][0xbec] ;  /* 0x0002fb00ff0d1b82 */ /* 0x001e220000000800 */
[----:B------:R-:W-:-:S03]  /*1dcb0*/  ULDC.64 UR4, c[0x0][0xaa0] ;  /* 0x0002a80000047ab9 */ /* 0x000fc60000000a00 */
[----:B------:R-:W-:-:S04]  /*1dcc0*/  SHF.R.S32.HI R3, RZ, 0x1f, R8 ;  /* 0x0000001fff037819 */ /* 0x000fc80000011408 */
[----:B------:R-:W-:Y:S01]  /*1dcd0*/  LEA.HI R3, R3, R8, RZ, 0x3 ;  /* 0x0000000803037211 */ /* 0x000fe200078f18ff */
[----:B------:R-:W1:Y:S03]  /*1dce0*/  @P1 LDC R15, c[0x0][0xbf0] ;  /* 0x0002fc00ff0f1b82 */ /* 0x000e660000000800 */
[----:B------:R-:W-:-:S05]  /*1dcf0*/  LOP3.LUT R3, R3, 0xfffffff8, RZ, 0xc0, !PT ;  /* 0xfffffff803037812 */ /* 0x000fca00078ec0ff */
[----:B------:R-:W-:-:S05]  /*1dd00*/  IMAD.IADD R8, R8, 0x1, -R3 ;  /* 0x0000000108087824 */ /* 0x000fca00078e0a03 */
[----:B------:R-:W-:-:S05]  /*1dd10*/  LEA R5, R23, R8, 0x3 ;  /* 0x0000000817057211 */ /* 0x000fca00078e18ff */
[----:B------:R-:W-:-:S04]  /*1dd20*/  IMAD.SHL.U32 R5, R5, 0x8, RZ ;  /* 0x0000000805057824 */ /* 0x000fc800078e00ff */
[----:B------:R-:W-:-:S03]  /*1dd30*/  IMAD.WIDE R4, R5, 0x2, R40 ;  /* 0x0000000205047825 */ /* 0x000fc600078e0228 */
[C---:B------:R-:W-:Y:S02]  /*1dd40*/  IADD3 R49, P5, R4.reuse, 0x5000, RZ ;  /* 0x0000500004317810 */ /* 0x040fe40007fbe0ff */
[C---:B------:R-:W-:Y:S02]  /*1dd50*/  IADD3 R25, P0, R4.reuse, 0x1000, RZ ;  /* 0x0000100004197810 */ /* 0x040fe40007f1e0ff */
[----:B------:R-:W-:Y:S02]  /*1dd60*/  LOP3.LUT R48, R49, 0x380, RZ, 0xc0, !PT ;  /* 0x0000038031307812 */ /* 0x000fe400078ec0ff */
[C---:B------:R-:W-:Y:S02]  /*1dd70*/  IADD3 R33, P2, R4.reuse, 0x2000, RZ ;  /* 0x0000200004217810 */ /* 0x040fe40007f5e0ff */
[C---:B------:R-:W-:Y:S02]  /*1dd80*/  IADD3 R41, P3, R4.reuse, 0x3000, RZ ;  /* 0x0000300004297810 */ /* 0x040fe40007f7e0ff */
[----:B------:R-:W-:-:S02]  /*1dd90*/  IADD3 R45, P4, R4, 0x4000, RZ ;  /* 0x00004000042d7810 */ /* 0x000fc40007f9e0ff */
[----:B------:R-:W-:Y:S02]  /*1dda0*/  SHF.R.U64 R48, R48, 0x3, RZ ;  /* 0x0000000330307819 */ /* 0x000fe400000012ff */
[----:B------:R-:W-:Y:S02]  /*1ddb0*/  LOP3.LUT R24, R25, 0x380, RZ, 0xc0, !PT ;  /* 0x0000038019187812 */ /* 0x000fe400078ec0ff */
[----:B------:R-:W-:Y:S02]  /*1ddc0*/  LOP3.LUT R32, R33, 0x380, RZ, 0xc0, !PT ;  /* 0x0000038021207812 */ /* 0x000fe400078ec0ff */
[----:B------:R-:W-:Y:S02]  /*1ddd0*/  LOP3.LUT R40, R41, 0x380, RZ, 0xc0, !PT ;  /* 0x0000038029287812 */ /* 0x000fe400078ec0ff */
[----:B------:R-:W-:Y:S02]  /*1dde0*/  LOP3.LUT R44, R45, 0x380, RZ, 0xc0, !PT ;  /* 0x000003802d2c7812 */ /* 0x000fe400078ec0ff */
[----:B------:R-:W-:Y:S01]  /*1ddf0*/  LOP3.LUT R48, R48, R49, RZ, 0x3c, !PT ;  /* 0x0000003130307212 */ /* 0x000fe200078e3cff */
[----:B------:R-:W-:Y:S01]  /*1de00*/  IMAD.X R49, RZ, RZ, R5, P5 ;  /* 0x000000ffff317224 */ /* 0x000fe200028e0605 */
[----:B------:R-:W-:-:S02]  /*1de10*/  IADD3 R69, P5, R4, 0xa000, RZ ;  /* 0x0000a00004457810 */ /* 0x000fc40007fbe0ff */
[----:B------:R-:W-:Y:S02]  /*1de20*/  SHF.R.U64 R24, R24, 0x3, RZ ;  /* 0x0000000318187819 */ /* 0x000fe400000012ff */
[----:B------:R-:W-:Y:S01]  /*1de30*/  SHF.R.U64 R32, R32, 0x3, RZ ;  /* 0x0000000320207819 */ /* 0x000fe200000012ff */
[----:B------:R-:W-:Y:S01]  /*1de40*/  IMAD R8, R8, 0x20, R23 ;  /* 0x0000002008087824 */ /* 0x000fe200078e0217 */
[----:B------:R-:W-:Y:S01]  /*1de50*/  SHF.R.U64 R40, R40, 0x3, RZ ;  /* 0x0000000328287819 */ /* 0x000fe200000012ff */
[----:B------:R-:W5:Y:S01]  /*1de60*/  LD.E.128 R48, desc[UR42][R48.64] ;  /* 0x0000002a30307980 */ /* 0x000f62000c101d00 */
[----:B------:R-:W-:Y:S02]  /*1de70*/  SHF.R.U64 R44, R44, 0x3, RZ ;  /* 0x000000032c2c7819 */ /* 0x000fe400000012ff */
[----:B------:R-:W-:Y:S02]  /*1de80*/  LOP3.LUT R68, R69, 0x380, RZ, 0xc0, !PT ;  /* 0x0000038045447812 */ /* 0x000fe400078ec0ff */
[----:B------:R-:W-:Y:S01]  /*1de90*/  LOP3.LUT R24, R24, R25, RZ, 0x3c, !PT ;  /* 0x0000001918187212 */ /* 0x000fe200078e3cff */
[--C-:B------:R-:W-:Y:S01]  /*1dea0*/  IMAD.X R25, RZ, RZ, R5.reuse, P0 ;  /* 0x000000ffff197224 */ /* 0x100fe200000e0605 */
[----:B------:R-:W-:Y:S01]  /*1deb0*/  LOP3.LUT R32, R32, R33, RZ, 0x3c, !PT ;  /* 0x0000002120207212 */ /* 0x000fe200078e3cff */
[--C-:B------:R-:W-:Y:S01]  /*1dec0*/  IMAD.X R33, RZ, RZ, R5.reuse, P2 ;  /* 0x000000ffff217224 */ /* 0x100fe200010e0605 */
[----:B------:R-:W-:Y:S01]  /*1ded0*/  LOP3.LUT R40, R40, R41, RZ, 0x3c, !PT ;  /* 0x0000002928287212 */ /* 0x000fe200078e3cff */
[----:B------:R-:W-:Y:S01]  /*1dee0*/  IMAD.X R41, RZ, RZ, R5, P3 ;  /* 0x000000ffff297224 */ /* 0x000fe200018e0605 */
[----:B------:R-:W-:-:S02]  /*1def0*/  LOP3.LUT R44, R44, R45, RZ, 0x3c, !PT ;  /* 0x0000002d2c2c7212 */ /* 0x000fc400078e3cff */
[----:B------:R-:W-:Y:S01]  /*1df00*/  LOP3.LUT R7, R4, 0x380, RZ, 0xc0, !PT ;  /* 0x0000038004077812 */ /* 0x000fe200078ec0ff */
[----:B------:R-:W-:Y:S01]  /*1df10*/  IMAD R12, R118, 0x80, R8 ;  /* 0x00000080760c7824 */ /* 0x000fe200078e0208 */
[----:B------:R-:W-:Y:S01]  /*1df20*/  IADD3.X R45, RZ, R5, RZ, P4, !PT ;  /* 0x00000005ff2d7210 */ /* 0x000fe200027fe4ff */
[----:B------:R-:W5:Y:S01]  /*1df30*/  LD.E.128 R24, desc[UR42][R24.64] ;  /* 0x0000002a18187980 */ /* 0x000f62000c101d00 */
[C---:B------:R-:W-:Y:S02]  /*1df40*/  IADD3 R53, P0, R4.reuse, 0x6000, RZ ;  /* 0x0000600004357810 */ /* 0x040fe40007f1e0ff */
[C---:B------:R-:W-:Y:S01]  /*1df50*/  IADD3 R57, P2, R4.reuse, 0x7000, RZ ;  /* 0x0000700004397810 */ /* 0x040fe20007f5e0ff */
[----:B------:R-:W5:Y:S01]  /*1df60*/  LD.E.128 R32, desc[UR42][R32.64] ;  /* 0x0000002a20207980 */ /* 0x000f62000c101d00 */
[C---:B------:R-:W-:Y:S02]  /*1df70*/  IADD3 R61, P3, R4.reuse, 0x8000, RZ ;  /* 0x00008000043d7810 */ /* 0x040fe40007f7e0ff */
[----:B------:R-:W-:Y:S01]  /*1df80*/  IADD3 R65, P4, R4, 0x9000, RZ ;  /* 0x0000900004417810 */ /* 0x000fe20007f9e0ff */
[----:B------:R-:W5:Y:S01]  /*1df90*/  LD.E.128 R40, desc[UR42][R40.64] ;  /* 0x0000002a28287980 */ /* 0x000f62000c101d00 */
[----:B------:R-:W-:-:S02]  /*1dfa0*/  SHF.R.U64 R68, R68, 0x3, RZ ;  /* 0x0000000344447819 */ /* 0x000fc400000012ff */
[----:B------:R-:W-:Y:S01]  /*1dfb0*/  LOP3.LUT R52, R53, 0x380, RZ, 0xc0, !PT ;  /* 0x0000038035347812 */ /* 0x000fe200078ec0ff */
[----:B------:R-:W5:Y:S01]  /*1dfc0*/  LD.E.128 R44, desc[UR42][R44.64] ;  /* 0x0000002a2c2c7980 */ /* 0x000f62000c101d00 */
        /* <DEDUP_REMOVED lines=8> */
[--C-:B------:R-:W-:Y:S01]  /*1e050*/  IMAD.X R89, RZ, RZ, R5.reuse, P5 ;  /* 0x000000ffff597224 */ /* 0x100fe200028e0605 */
        /* <DEDUP_REMOVED lines=10> */
[----:B------:R-:W-:Y:S01]  /*1e100*/  LOP3.LUT R64, R64, R65, RZ, 0x3c, !PT ;  /* 0x0000004140407212 */ /* 0x000fe200078e3cff */
[----:B------:R-:W5:Y:S01]  /*1e110*/  LD.E.128 R52, desc[UR42][R52.64] ;  /* 0x0000002a34347980 */ /* 0x000f62000c101d00 */
[----:B------:R-:W-:-:S02]  /*1e120*/  IADD3.X R65, RZ, R5, RZ, P4, !PT ;  /* 0x00000005ff417210 */ /* 0x000fc400027fe4ff */
[C---:B------:R-:W-:Y:S01]  /*1e130*/  IADD3 R73, P0, R4.reuse, 0xb000, RZ ;  /* 0x0000b00004497810 */ /* 0x040fe20007f1e0ff */
[----:B------:R-:W5:Y:S01]  /*1e140*/  LD.E.128 R56, desc[UR42][R56.64] ;  /* 0x0000002a38387980 */ /* 0x000f62000c101d00 */
[C---:B------:R-:W-:Y:S02]  /*1e150*/  IADD3 R77, P2, R4.reuse, 0xc000, RZ ;  /* 0x0000c000044d7810 */ /* 0x040fe40007f5e0ff */
[C---:B------:R-:W-:Y:S01]  /*1e160*/  IADD3 R81, P3, R4.reuse, 0xd000, RZ ;  /* 0x0000d00004517810 */ /* 0x040fe20007f7e0ff */
[----:B------:R-:W5:Y:S01]  /*1e170*/  LD.E.128 R60, desc[UR42][R60.64] ;  /* 0x0000002a3c3c7980 */ /* 0x000f62000c101d00 */
[----:B------:R-:W-:Y:S02]  /*1e180*/  IADD3 R85, P4, R4, 0xe000, RZ ;  /* 0x0000e00004557810 */ /* 0x000fe40007f9e0ff */
[----:B------:R-:W-:Y:S01]  /*1e190*/  SHF.R.U64 R3, R3, 0x3, RZ ;  /* 0x0000000303037819 */ /* 0x000fe200000012ff */
[----:B------:R-:W5:Y:S01]  /*1e1a0*/  LD.E.128 R64, desc[UR42][R64.64] ;  /* 0x0000002a40407980 */ /* 0x000f62000c101d00 */
[----:B------:R-:W-:-:S02]  /*1e1b0*/  LOP3.LUT R72, R73, 0x380, RZ, 0xc0, !PT ;  /* 0x0000038049487812 */ /* 0x000fc400078ec0ff */
[----:B------:R-:W-:Y:S02]  /*1e1c0*/  LOP3.LUT R76, R77, 0x380, RZ, 0xc0, !PT ;  /* 0x000003804d4c7812 */ /* 0x000fe400078ec0ff */
[----:B------:R-:W-:Y:S02]  /*1e1d0*/  LOP3.LUT R80, R81, 0x380, RZ, 0xc0, !PT ;  /* 0x0000038051507812 */ /* 0x000fe400078ec0ff */
[----:B------:R-:W-:Y:S02]  /*1e1e0*/  LOP3.LUT R84, R85, 0x380, RZ, 0xc0, !PT ;  /* 0x0000038055547812 */ /* 0x000fe400078ec0ff */
[----:B------:R-:W-:Y:S01]  /*1e1f0*/  LOP3.LUT R88, R3, R6, RZ, 0x3c, !PT ;  /* 0x0000000603587212 */ /* 0x000fe200078e3cff */
[----:B------:R-:W-:Y:S01]  /*1e200*/  IMAD R3, R36, UR4, RZ ;  /* 0x0000000424037c24 */ /* 0x000fe2000f8e02ff */
[----:B------:R-:W-:Y:S02]  /*1e210*/  SHF.R.U64 R72, R72, 0x3, RZ ;  /* 0x0000000348487819 */ /* 0x000fe400000012ff */
[----:B------:R-:W-:-:S02]  /*1e220*/  SHF.R.U64 R76, R76, 0x3, RZ ;  /* 0x000000034c4c7819 */ /* 0x000fc400000012ff */
[----:B------:R-:W-:Y:S02]  /*1e230*/  SHF.R.U64 R80, R80, 0x3, RZ ;  /* 0x0000000350507819 */ /* 0x000fe400000012ff */
[----:B------:R-:W-:Y:S01]  /*1e240*/  SHF.R.U64 R84, R84, 0x3, RZ ;  /* 0x0000000354547819 */ /* 0x000fe200000012ff */
[C---:B------:R-:W-:Y:S01]  /*1e250*/  IMAD R9, R2.reuse, UR5, R3 ;  /* 0x0000000502097c24 */ /* 0x040fe2000f8e0203 */
[----:B------:R-:W-:Y:S01]  /*1e260*/  SHF.R.U64 R7, R7, 0x3, RZ ;  /* 0x0000000307077819 */ /* 0x000fe200000012ff */
[----:B------:R-:W-:Y:S01]  /*1e270*/  IMAD.WIDE.U32 R2, R2, UR4, RZ ;  /* 0x0000000402027c25 */ /* 0x000fe2000f8e00ff */
[----:B------:R-:W-:Y:S01]  /*1e280*/  LOP3.LUT R72, R72, R73, RZ, 0x3c, !PT ;  /* 0x0000004948487212 */ /* 0x000fe200078e3cff */
[----:B------:R-:W-:Y:S01]  /*1e290*/  ULDC.64 UR4, c[0x0][0xae8] ;  /* 0x0002ba0000047ab9 */ /* 0x000fe20000000a00 */
[----:B------:R-:W-:Y:S01]  /*1e2a0*/  LOP3.LUT R76, R76, R77, RZ, 0x3c, !PT ;  /* 0x0000004d4c4c7212 */ /* 0x000fe200078e3cff */
[--C-:B------:R-:W-:Y:S01]  /*1e2b0*/  IMAD.X R73, RZ, RZ, R5.reuse, P0 ;  /* 0x000000ffff497224 */ /* 0x100fe200000e0605 */
[----:B------:R-:W-:Y:S01]  /*1e2c0*/  LOP3.LUT R80, R80, R81, RZ, 0x3c, !PT ;  /* 0x0000005150507212 */ /* 0x000fe200078e3cff */
[--C-:B------:R-:W-:Y:S01]  /*1e2d0*/  IMAD.X R77, RZ, RZ, R5.reuse, P2 ;  /* 0x000000ffff4d7224 */ /* 0x100fe200010e0605 */
[----:B------:R-:W-:Y:S01]  /*1e2e0*/  LOP3.LUT R84, R84, R85, RZ, 0x3c, !PT ;  /* 0x0000005554547212 */ /* 0x000fe200078e3cff */
[----:B------:R-:W-:Y:S01]  /*1e2f0*/  IMAD.X R81, RZ, RZ, R5, P3 ;  /* 0x000000ffff517224 */ /* 0x000fe200018e0605 */
[----:B------:R-:W-:Y:S01]  /*1e300*/  LOP3.LUT R4, R7, R4, RZ, 0x3c, !PT ;  /* 0x0000000407047212 */ /* 0x000fe200078e3cff */
[----:B------:R-:W-:Y:S01]  /*1e310*/  IMAD.IADD R3, R3, 0x1, R9 ;  /* 0x0000000103037824 */ /* 0x000fe200078e0209 */
[----:B------:R-:W-:Y:S01]  /*1e320*/  IADD3.X R85, RZ, R5, RZ, P4, !PT ;  /* 0x00000005ff557210 */ /* 0x000fe200027fe4ff */
[----:B------:R-:W5:Y:S01]  /*1e330*/  LD.E.128 R72, desc[UR42][R72.64] ;  /* 0x0000002a48487980 */ /* 0x000f62000c101d00 */
[----:B0-----:R-:W-:Y:S01]  /*1e340*/  @P1 IMAD.HI.U32 R8, R12, R13, RZ ;  /* 0x0000000d0c081227 */ /* 0x001fe200078e00ff */
[----:B------:R-:W-:-:S02]  /*1e350*/  SHF.R.S32.HI R10, RZ, 0x1f, R11 ;  /* 0x0000001fff0a7819 */ /* 0x000fc4000001140b */
[----:B------:R-:W5:Y:S01]  /*1e360*/  LD.E.128 R4, desc[UR42][R4.64] ;  /* 0x0000002a04047980 */ /* 0x000f62000c101d00 */
[----:B------:R-:W-:-:S03]  /*1e370*/  IMAD.WIDE.U32 R2, R117, UR4, R2 ;  /* 0x0000000475027c25 */ /* 0x000fc6000f8e0002 */
[----:B------:R-:W5:Y:S04]  /*1e380*/  LD.E.128 R76, desc[UR42][R76.64] ;  /* 0x0000002a4c4c7980 */ /* 0x000f68000c101d00 */
[----:B------:R-:W5:Y:S04]  /*1e390*/  LD.E.128 R80, desc[UR42][R80.64] ;  /* 0x0000002a50507980 */ /* 0x000f68000c101d00 */
[----:B------:R-:W5:Y:S04]  /*1e3a0*/  LD.E.128 R84, desc[UR42][R84.64] ;  /* 0x0000002a54547980 */ /* 0x000f68000c101d00 */
[----:B------:R-:W5:Y:S01]  /*1e3b0*/  LD.E.128 R88, desc[UR42][R88.64] ;  /* 0x0000002a58587980 */ /* 0x000f62000c101d00 */
[----:B------:R-:W-:Y:S01]  /*1e3c0*/  IMAD R3, R117, UR5, R3 ;  /* 0x0000000575037c24 */ /* 0x000fe2000f8e0203 */
[----:B------:R-:W-:Y:S01]  /*1e3d0*/  ULDC.64 UR4, c[0x0][0xaf0] ;  /* 0x0002bc0000047ab9 */ /* 0x000fe20000000a00 */
[----:B------:R-:W-:Y:S01]  /*1e3e0*/  @!PT LDS RZ, [RZ] ;  /* 0x00000000fffff984 */ /* 0x000fe20000000800 */
[----:B------:R-:W-:Y:S01]  /*1e3f0*/  @!PT LDS RZ, [RZ] ;  /* 0x00000000fffff984 */ /* 0x000fe20000000800 */
[----:B------:R-:W-:Y:S01]  /*1e400*/  @!PT LDS RZ, [RZ] ;  /* 0x00000000fffff984 */ /* 0x000fe20000000800 */
[----:B------:R-:W-:Y:S01]  /*1e410*/  @!PT LDS RZ, [RZ] ;  /* 0x00000000fffff984 */ /* 0x000fe20000000800 */
[----:B------:R0:W-:Y:S06]  /*1e420*/  MEMBAR.ALL.CTA ;  /* 0x0000000000007992 */ /* 0x0001ec0000008000 */
[----:B0-----:R-:W0:Y:S01]  /*1e430*/  FENCE.VIEW.ASYNC.S ;  /* 0x00000000000073c6 */ /* 0x001e220000000000 */
[----:B------:R-:W-:Y:S01]  /*1e440*/  MOV R9, R12 ;  /* 0x0000000c00097202 */ /* 0x000fe20000000f00 */
[----:B------:R-:W-:Y:S01]  /*1e450*/  IMAD R10, R10, UR4, RZ ;  /* 0x000000040a0a7c24 */ /* 0x000fe2000f8e02ff */
[----:B-1----:R-:W-:Y:S01]  /*1e460*/  @P1 SHF.R.U32.HI R9, RZ, R15, R8 ;  /* 0x0000000fff091219 */ /* 0x002fe20000011608 */
[----:B------:R-:W-:-:S03]  /*1e470*/  IMAD.WIDE.U32 R2, R11, UR4, R2 ;  /* 0x000000040b027c25 */ /* 0x000fc6000f8e0002 */
[--C-:B------:R-:W-:Y:S01]  /*1e480*/  SHF.R.S32.HI R8, RZ, 0x1f, R9.reuse ;  /* 0x0000001fff087819 */ /* 0x100fe20000011409 */
[----:B------:R-:W-:Y:S01]  /*1e490*/  IMAD R13, R11, UR5, R10 ;  /* 0x000000050b0d7c24 */ /* 0x000fe2000f8e020a */
[----:B------:R-:W-:Y:S01]  /*1e4a0*/  ULDC.64 UR4, c[0x0][0xae0] ;  /* 0x0002b80000047ab9 */ /* 0x000fe20000000a00 */
[----:B------:R-:W-:Y:S02]  /*1e4b0*/  IMAD.MOV R11, RZ, RZ, -R9 ;  /* 0x000000ffff0b7224 */ /* 0x000fe400078e0a09 */
[----:B------:R-:W-:Y:S02]  /*1e4c0*/  IMAD R10, R8, UR4, RZ ;  /* 0x00000004080a7c24 */ /* 0x000fe4000f8e02ff */
[----:B------:R-:W-:Y:S02]  /*1e4d0*/  IMAD.IADD R3, R3, 0x1, R13 ;  /* 0x0000000103037824 */ /* 0x000fe400078e020d */
[----:B------:R-:W-:Y:S02]  /*1e4e0*/  IMAD R11, R112, R11, R12 ;  /* 0x0000000b700b7224 */ /* 0x000fe400078e020c */
[----:B------:R-:W-:-:S02]  /*1e4f0*/  VIADD R8, R22, 0x38820 ;  /* 0x0003882016087836 */ /* 0x000fc40000000000 */
[----:B------:R-:W-:-:S03]  /*1e500*/  IMAD.WIDE.U32 R2, R9, UR4, R2 ;  /* 0x0000000409027c25 */ /* 0x000fc6000f8e0002 */
[----:B------:R-:W-:Y:S01]  /*1e510*/  PRMT R8, RZ, 0x654, R8 ;  /* 0x00000654ff087816 */ /* 0x000fe20000000008 */
[----:B------:R-:W-:Y:S01]  /*1e520*/  IMAD R13, R9, UR5, R10 ;  /* 0x00000005090d7c24 */ /* 0x000fe2000f8e020a */
[----:B------:R-:W-:Y:S01]  /*1e530*/  SHF.R.S32.HI R9, RZ, 0x1f, R11 ;  /* 0x0000001fff097819 */ /* 0x000fe2000001140b */
[----:B------:R-:W-:Y:S01]  /*1e540*/  ULDC.64 UR4, c[0x0][0xad8] ;  /* 0x0002b60000047ab9 */ /* 0x000fe20000000a00 */
[----:B0-----:R0:W-:Y:S01]  /*1e550*/  SYNCS.ARRIVE.TRANS64.RED.A1T0 RZ, [R8+URZ], RZ ;  /* 0x000000ff08ff79a7 */ /* 0x0011e2000810043f */
[----:B------:R-:W-:Y:S02]  /*1e560*/  IMAD.IADD R3, R3, 0x1, R13 ;  /* 0x0000000103037824 */ /* 0x000fe400078e020d */
[----:B------:R-:W-:-:S04]  /*1e570*/  IMAD.WIDE.U32 R2, R11, UR4, R2 ;  /* 0x000000040b027c25 */ /* 0x000fc8000f8e0002 */
[----:B0-----:R-:W-:-:S04]  /*1e580*/  IMAD R8, R9, UR4, RZ ;  /* 0x0000000409087c24 */ /* 0x001fc8000f8e02ff */
[----:B------:R-:W-:Y:S01]  /*1e590*/  IMAD R11, R11, UR5, R8 ;  /* 0x000000050b0b7c24 */ /* 0x000fe2000f8e0208 */
[----:B------:R-:W-:Y:S02]  /*1e5a0*/  ULDC.64 UR4, c[0x0][0xa80] ;  /* 0x0002a00000047ab9 */ /* 0x000fe40000000a00 */
[----:B------:R-:W-:Y:S02]  /*1e5b0*/  LEA R21, P0, R2, UR4, 0x1 ;  /* 0x0000000402157c11 */ /* 0x000fe4000f8008ff */
[----:B------:R-:W-:Y:S01]  /*1e5c0*/  IADD3 R3, R3, R11, RZ ;  /* 0x0000000b03037210 */ /* 0x000fe20007ffe0ff */
[----:B------:R-:W-:-:S03]  /*1e5d0*/  UMOV UR4, 0xffffffff ;  /* 0xffffffff00047882 */ /* 0x000fc60000000000 */
[----:B------:R-:W-:Y:S01]  /*1e5e0*/  LEA.HI.X R28, R2, UR5, R3, 0x1, P0 ;  /* 0x00000005021c7c11 */ /* 0x000fe200080f0c03 */
[----:B------:R-:W-:Y:S01]  /*1e5f0*/  IMAD R37, R118, 0x80, R23 ;  /* 0x0000008076257824 */ /* 0x000fe200078e0217 */
[----:B------:R-:W-:Y:S06]  /*1e600*/  BRA.DIV UR4, `(.L_x_508) ;  /* 0x000000fe04f87947 */ /* 0x000fec000b800000 */
[----:B------:R0:W1:Y:S04]  /*1e610*/  SHFL.IDX PT, R20, R28, RZ, 0x181f ;  /* 0x00181fff1c147589 */ /* 0x00006800000e0000 */
[----:B------:R0:W2:Y:S02]  /*1e620*/  SHFL.IDX PT, R14, R21, RZ, 0x181f ;  /* 0x00181fff150e7589 */ /* 0x0000a400000e0000 */
.L_x_823:
[----:B------:R-:W-:Y:S01]  /*1e630*/  ISETP.GE.AND P0, PT, R37, R0, PT ;  /* 0x000000002500720c */ /* 0x000fe20003f06270 */
[----:B------:R-:W-:-:S12]  /*1e640*/  BSSY B1, `(.L_x_509) ;  /* 0x0000018000017945 */ /* 0x000fd80003800000 */
[----:B------:R-:W-:Y:S05]  /*1e650*/  @P0 BRA `(.L_x_510) ;  /* 0x0000000000580947 */ /* 0x000fea0003800000 */
[----:B------:R-:W3:Y:S01]  /*1e660*/  LDL R38, [R1+0x44] ;  /* 0x0000440001267983 */ /* 0x000ee20000100800 */
[----:B------:R-:W-:-:S03]  /*1e670*/  ULDC UR4, c[0x0][0xac8] ;  /* 0x0002b20000047ab9 */ /* 0x000fc60000000800 */
[----:B------:R-:W4:Y:S04]  /*1e680*/  LDL R15, [R1+0x4c] ;  /* 0x00004c00010f7983 */ /* 0x000f280000100800 */
[----:B------:R-:W4:Y:S04]  /*1e690*/  LDL R39, [R1+0x88] ;  /* 0x0000880001277983 */ /* 0x000f280000100800 */
[----:B------:R-:W4:Y:S01]  /*1e6a0*/  LDL R36, [R1+0x84] ;  /* 0x0000840001247983 */ /* 0x000f220000100800 */
[----:B------:R-:W-:Y:S02]  /*1e6b0*/  ISETP.GE.AND P3, PT, R18, UR4, PT ;  /* 0x0000000412007c0c */ /* 0x000fe4000bf66270 */
[----:B------:R-:W-:-:S02]  /*1e6c0*/  ISETP.GE.AND P2, PT, R233, UR4, PT ;  /* 0x00000004e9007c0c */ /* 0x000fc4000bf46270 */
[----:B------:R-:W-:-:S09]  /*1e6d0*/  SHF.R.S32.HI R9, RZ, 0x1f, R233 ;  /* 0x0000001fff097819 */ /* 0x000fd200000114e9 */
[CC--:B--2---:R-:W-:Y:S02]  /*1e6e0*/  @!P3 LEA R2, P5, R18.reuse, R14.reuse, 0x1 ;  /* 0x0000000e1202b211 */ /* 0x0c4fe400078a08ff */
[C---:B------:R-:W-:Y:S02]  /*1e6f0*/  @!P2 LEA R8, P4, R233.reuse, R14, 0x1 ;  /* 0x0000000ee908a211 */ /* 0x040fe400078808ff */
[-C--:B-1----:R-:W-:Y:S02]  /*1e700*/  @!P3 LEA.HI.X R3, R18, R20.reuse, R19, 0x1, P5 ;  /* 0x000000141203b211 */ /* 0x082fe400028f0c13 */
[----:B------:R-:W-:-:S03]  /*1e710*/  @!P2 LEA.HI.X R9, R233, R20, R9, 0x1, P4 ;  /* 0x00000014e909a211 */ /* 0x000fc600020f0c09 */
[----:B-----5:R1:W-:Y:S04]  /*1e720*/  @!P3 ST.E.128 desc[UR42][R2.64], R4 ;  /* 0x000000040200b985 */ /* 0x0203e8000c101d2a */
[----:B------:R1:W-:Y:S01]  /*1e730*/  @!P2 ST.E.128 desc[UR42][R8.64], R44 ;  /* 0x0000002c0800a985 */ /* 0x0003e2000c101d2a */
[----:B---3--:R-:W-:Y:S02]  /*1e740*/  ISETP.GE.AND P1, PT, R38, UR4, PT ;  /* 0x0000000426007c0c */ /* 0x008fe4000bf26270 */
[----:B----4-:R-:W-:-:S11]  /*1e750*/  ISETP.GE.AND P0, PT, R15, UR4, PT ;  /* 0x000000040f007c0c */ /* 0x010fd6000bf06270 */
[CC--:B------:R-:W-:Y:S02]  /*1e760*/  @!P1 LEA R10, P5, R38.reuse, R14.reuse, 0x1 ;  /* 0x0000000e260a9211 */ /* 0x0c0fe400078a08ff */
[C---:B------:R-:W-:Y:S02]  /*1e770*/  @!P0 LEA R12, P4, R15.reuse, R14, 0x1 ;  /* 0x0000000e0f0c8211 */ /* 0x040fe400078808ff */
[-C--:B------:R-:W-:Y:S02]  /*1e780*/  @!P1 LEA.HI.X R11, R38, R20.reuse, R39, 0x1, P5 ;  /* 0x00000014260b9211 */ /* 0x080fe400028f0c27 */
[----:B------:R-:W-:-:S03]  /*1e790*/  @!P0 LEA.HI.X R13, R15, R20, R36, 0x1, P4 ;  /* 0x000000140f0d8211 */ /* 0x000fc600020f0c24 */
[----:B------:R1:W-:Y:S04]  /*1e7a0*/  @!P1 ST.E.128 desc[UR42][R10.64], R60 ;  /* 0x0000003c0a009985 */ /* 0x0003e8000c101d2a */
[----:B------:R1:W-:Y:S02]  /*1e7b0*/  @!P0 ST.E.128 desc[UR42][R12.64], R76 ;  /* 0x0000004c0c008985 */ /* 0x0003e4000c101d2a */
.L_x_510:
[----:B------:R-:W-:Y:S05]  /*1e7c0*/  BSYNC B1 ;  /* 0x0000000000017941 */ /* 0x000fea0003800000 */
.L_x_509:
[----:B------:R-:W-:-:S03]  /*1e7d0*/  UMOV UR4, 0xffffffff ;  /* 0xffffffff00047882 */ /* 0x000fc60000000000 */
[----:B------:R-:W-:Y:S05]  /*1e7e0*/  BRA.DIV UR4, `(.L_x_511) ;  /* 0x000000fe04b47947 */ /* 0x000fea000b800000 */
[----:B-1----:R1:W3:Y:S04]  /*1e7f0*/  SHFL.IDX PT, R9, R28, 0x1, 0x181f ;  /* 0x00381f001c097f89 */ /* 0x0022e800000e0000 */
[----:B--2---:R1:W2:Y:S02]  /*1e800*/  SHFL.IDX PT, R14, R21, 0x1, 0x181f ;  /* 0x00381f00150e7f89 */ /* 0x0042a400000e0000 */
.L_x_827:
[----:B------:R-:W-:Y:S01]  /*1e810*/  VIADD R3, R37, 0x20 ;  /* 0x0000002025037836 */ /* 0x000fe20000000000 */
[----:B------:R-:W-:Y:S04]  /*1e820*/  BSSY B1, `(.L_x_512) ;  /* 0x0000019000017945 */ /* 0x000fe80003800000 */
[----:B------:R-:W-:-:S13]  /*1e830*/  ISETP.GE.AND P0, PT, R3, R0, PT ;  /* 0x000000000300720c */ /* 0x000fda0003f06270 */
[----:B------:R-:W-:Y:S05]  /*1e840*/  @P0 BRA `(.L_x_513) ;  /* 0x0000000000580947 */ /* 0x000fea0003800000 */
[----:B------:R-:W4:Y:S01]  /*1e850*/  LDL R12, [R1+0x44] ;  /* 0x00004400010c7983 */ /* 0x000f220000100800 */
        /* <DEDUP_REMOVED lines=8> */
[C---:B-----5:R-:W-:Y:S02]  /*1e8e0*/  @!P2 LEA R4, P4, R233.reuse, R14, 0x1 ;  /* 0x0000000ee904a211 */ /* 0x060fe400078808ff */
[-C--:B---3--:R-:W-:Y:S02]  /*1e8f0*/  @!P3 LEA.HI.X R3, R18, R9.reuse, R19, 0x1, P5 ;  /* 0x000000091203b211 */ /* 0x088fe400028f0c13 */
[----:B------:R-:W-:-:S03]  /*1e900*/  @!P2 LEA.HI.X R5, R233, R9, R8, 0x1, P4 ;  /* 0x00000009e905a211 */ /* 0x000fc600020f0c08 */
[----:B------:R2:W-:Y:S04]  /*1e910*/  @!P3 ST.E.128 desc[UR42][R2.64], R24 ;  /* 0x000000180200b985 */ /* 0x0005e8000c101d2a */
[----:B------:R2:W-:Y:S01]  /*1e920*/  @!P2 ST.E.128 desc[UR42][R4.64], R48 ;  /* 0x000000300400a985 */ /* 0x0005e2000c101d2a */
[----:B----4-:R-:W-:Y:S02]  /*1e930*/  ISETP.GE.AND P1, PT, R12, UR4, PT ;  /* 0x000000040c007c0c */ /* 0x010fe4000bf26270 */
[----:B------:R-:W-:-:S11]  /*1e940*/  ISETP.GE.AND P0, PT, R10, UR4, PT ;  /* 0x000000040a007c0c */ /* 0x000fd6000bf06270 */
[-C--:B------:R-:W-:Y:S02]  /*1e950*/  @!P1 LEA R6, P5, R12, R14.reuse, 0x1 ;  /* 0x0000000e0c069211 */ /* 0x080fe400078a08ff */
[----:B------:R-:W-:Y:S02]  /*1e960*/  @!P0 LEA R8, P4, R10, R14, 0x1 ;  /* 0x0000000e0a088211 */ /* 0x000fe400078808ff */
[-C--:B------:R-:W-:Y:S02]  /*1e970*/  @!P1 LEA.HI.X R7, R12, R9.reuse, R13, 0x1, P5 ;  /* 0x000000090c079211 */ /* 0x080fe400028f0c0d */
[----:B------:R-:W-:-:S03]  /*1e980*/  @!P0 LEA.HI.X R9, R10, R9, R11, 0x1, P4 ;  /* 0x000000090a098211 */ /* 0x000fc600020f0c0b */
[----:B------:R2:W-:Y:S04]  /*1e990*/  @!P1 ST.E.128 desc[UR42][R6.64], R64 ;  /* 0x0000004006009985 */ /* 0x0005e8000c101d2a */
[----:B------:R2:W-:Y:S02]  /*1e9a0*/  @!P0 ST.E.128 desc[UR42][R8.64], R80 ;  /* 0x0000005008008985 */ /* 0x0005e4000c101d2a */
.L_x_513:
[----:B------:R-:W-:Y:S05]  /*1e9b0*/  BSYNC B1 ;  /* 0x0000000000017941 */ /* 0x000fea0003800000 */
.L_x_512:
[----:B------:R-:W-:Y:S01]  /*1e9c0*/  UMOV UR4, 0xffffffff ;  /* 0xffffffff00047882 */ /* 0x000fe20000000000 */
[----:B------:R-:W-:Y:S02]  /*1e9d0*/  SHF.R.S32.HI R10, RZ, 0x1f, R233 ;  /* 0x0000001fff0a7819 */ /* 0x000fe400000114e9 */
[----:B------:R-:W-:Y:S05]  /*1e9e0*/  BRA.DIV UR4, `(.L_x_514) ;  /* 0x000000fe047c7947 */ /* 0x000fea000b800000 */
[----:B--23--:R2:W3:Y:S04]  /*1e9f0*/  SHFL.IDX PT, R9, R28, 0x2, 0x181f ;  /* 0x00581f001c097f89 */ /* 0x00c4e800000e0000 */
[----:B------:R2:W4:Y:S02]  /*1ea00*/  SHFL.IDX PT, R14, R21, 0x2, 0x181f ;  /* 0x00581f00150e7f89 */ /* 0x00052400000e0000 */
.L_x_831:
[----:B------:R-:W-:Y:S01]  /*1ea10*/  VIADD R3, R37, 0x40 ;  /* 0x0000004025037836 */ /* 0x000fe20000000000 */
[----:B------:R-:W-:Y:S04]  /*1ea20*/  BSSY B1, `(.L_x_515) ;  /* 0x0000018000017945 */ /* 0x000fe80003800000 */
[----:B------:R-:W-:-:S13]  /*1ea30*/  ISETP.GE.AND P0, PT, R3, R0, PT ;  /* 0x000000000300720c */ /* 0x000fda0003f06270 */
[----:B------:R-:W-:Y:S05]  /*1ea40*/  @P0 BRA `(.L_x_516) ;  /* 0x0000000000540947 */ /* 0x000fea0003800000 */
[----:B------:R-:W2:Y:S01]  /*1ea50*/  LDL R13, [R1+0x44] ;  /* 0x00004400010d7983 */ /* 0x000ea20000100800 */
[----:B------:R-:W-:-:S03]  /*1ea60*/  ULDC UR4, c[0x0][0xac8] ;  /* 0x0002b20000047ab9 */ /* 0x000fc60000000800 */
[----:B------:R-:W2:Y:S04]  /*1ea70*/  LDL R11, [R1+0x4c] ;  /* 0x00004c00010b7983 */ /* 0x000ea80000100800 */
[----:B------:R-:W2:Y:S04]  /*1ea80*/  LDL R15, [R1+0x88] ;  /* 0x00008800010f7983 */ /* 0x000ea80000100800 */
[----:B------:R-:W2:Y:S01]  /*1ea90*/  LDL R12, [R1+0x84] ;  /* 0x00008400010c7983 */ /* 0x000ea20000100800 */
[----:B------:R-:W-:Y:S02]  /*1eaa0*/  ISETP.GE.AND P3, PT, R18, UR4, PT ;  /* 0x0000000412007c0c */ /* 0x000fe4000bf66270 */
[----:B------:R-:W-:-:S11]  /*1eab0*/  ISETP.GE.AND P2, PT, R233, UR4, PT ;  /* 0x00000004e9007c0c */ /* 0x000fd6000bf46270 */
[CC--:B----4-:R-:W-:Y:S02]  /*1eac0*/  @!P3 LEA R2, P5, R18.reuse, R14.reuse, 0x1 ;  /* 0x0000000e1202b211 */ /* 0x0d0fe400078a08ff */
[C---:B-----5:R-:W-:Y:S02]  /*1ead0*/  @!P2 LEA R4, P4, R233.reuse, R14, 0x1 ;  /* 0x0000000ee904a211 */ /* 0x060fe400078808ff */
[-C--:B---3--:R-:W-:Y:S02]  /*1eae0*/  @!P3 LEA.HI.X R3, R18, R9.reuse, R19, 0x1, P5 ;  /* 0x000000091203b211 */ /* 0x088fe400028f0c13 */
[----:B------:R-:W-:-:S03]  /*1eaf0*/  @!P2 LEA.HI.X R5, R233, R9, R10, 0x1, P4 ;  /* 0x00000009e905a211 */ /* 0x000fc600020f0c0a */
[----:B------:R3:W-:Y:S04]  /*1eb00*/  @!P3 ST.E.128 desc[UR42][R2.64], R32 ;  /* 0x000000200200b985 */ /* 0x0007e8000c101d2a */
[----:B------:R3:W-:Y:S01]  /*1eb10*/  @!P2 ST.E.128 desc[UR42][R4.64], R52 ;  /* 0x000000340400a985 */ /* 0x0007e2000c101d2a */
[----:B--2---:R-:W-:Y:S02]  /*1eb20*/  ISETP.GE.AND P1, PT, R13, UR4, PT ;  /* 0x000000040d007c0c */ /* 0x004fe4000bf26270 */
[----:B------:R-:W-:-:S11]  /*1eb30*/  ISETP.GE.AND P0, PT, R11, UR4, PT ;  /* 0x000000040b007c0c */ /* 0x000fd6000bf06270 */
[-C--:B------:R-:W-:Y:S02]  /*1eb40*/  @!P1 LEA R6, P5, R13, R14.reuse, 0x1 ;  /* 0x0000000e0d069211 */ /* 0x080fe400078a08ff */
[----:B------:R-:W-:Y:S02]  /*1eb50*/  @!P0 LEA R8, P4, R11, R14, 0x1 ;  /* 0x0000000e0b088211 */ /* 0x000fe400078808ff */
[-C--:B------:R-:W-:Y:S02]  /*1eb60*/  @!P1 LEA.HI.X R7, R13, R9.reuse, R15, 0x1, P5 ;  /* 0x000000090d079211 */ /* 0x080fe400028f0c0f */
[----:B------:R-:W-:-:S03]  /*1eb70*/  @!P0 LEA.HI.X R9, R11, R9, R12, 0x1, P4 ;  /* 0x000000090b098211 */ /* 0x000fc600020f0c0c */
[----:B------:R3:W-:Y:S04]  /*1eb80*/  @!P1 ST.E.128 desc[UR42][R6.64], R68 ;  /* 0x0000004406009985 */ /* 0x0007e8000c101d2a */
[----:B------:R3:W-:Y:S02]  /*1eb90*/  @!P0 ST.E.128 desc[UR42][R8.64], R84 ;  /* 0x0000005408008985 */ /* 0x0007e4000c101d2a */
.L_x_516:
[----:B------:R-:W-:Y:S05]  /*1eba0*/  BSYNC B1 ;  /* 0x0000000000017941 */ /* 0x000fea0003800000 */
.L_x_515:
[----:B------:R-:W-:-:S03]  /*1ebb0*/  UMOV UR4, 0xffffffff ;  /* 0xffffffff00047882 */ /* 0x000fc60000000000 */
[----:B------:R-:W-:Y:S05]  /*1ebc0*/  BRA.DIV UR4, `(.L_x_517) ;  /* 0x000000fe044c7947 */ /* 0x000fea000b800000 */
[----:B---3--:R3:W0:Y:S04]  /*1ebd0*/  SHFL.IDX PT, R8, R28, 0x3, 0x181f ;  /* 0x00781f001c087f89 */ /* 0x00862800000e0000 */
[----:B----4-:R3:W4:Y:S02]  /*1ebe0*/  SHFL.IDX PT, R14, R21, 0x3, 0x181f ;  /* 0x00781f00150e7f89 */ /* 0x01072400000e0000 */
.L_x_835:
[----:B------:R-:W-:-:S05]  /*1ebf0*/  VIADD R3, R37, 0x60 ;  /* 0x0000006025037836 */ /* 0x000fca0000000000 */
[----:B------:R-:W-:-:S13]  /*1ec00*/  ISETP.GE.AND P0, PT, R3, R0, PT ;  /* 0x000000000300720c */ /* 0x000fda0003f06270 */
[----:B------:R-:W-:Y:S05]  /*1ec10*/  @P0 BRA `(.L_x_518) ;  /* 0x0000003c005c0947 */ /* 0x000fea0003800000 */
[----:B------:R-:W2:Y:S01]  /*1ec20*/  LDL R11, [R1+0x44] ;  /* 0x00004400010b7983 */ /* 0x000ea20000100800 */
[----:B------:R-:W-:-:S03]  /*1ec30*/  ULDC UR4, c[0x0][0xac8] ;  /* 0x0002b20000047ab9 */ /* 0x000fc60000000800 */
[----:B------:R-:W3:Y:S04]  /*1ec40*/  LDL R12, [R1+0x88] ;  /* 0x00008800010c7983 */ /* 0x000ee80000100800 */
[----:B------:R-:W3:Y:S01]  /*1ec50*/  LDL R9, [R1+0x4c] ;  /* 0x00004c0001097983 */ /* 0x000ee20000100800 */
[----:B------:R-:W-:Y:S02]  /*1ec60*/  ISETP.GE.AND P3, PT, R18, UR4, PT ;  /* 0x0000000412007c0c */ /* 0x000fe4000bf66270 */
[----:B------:R-:W-:-:S11]  /*1ec70*/  ISETP.GE.AND P4, PT, R233, UR4, PT ;  /* 0x00000004e9007c0c */ /* 0x000fd6000bf86270 */
[CC--:B----4-:R-:W-:Y:S02]  /*1ec80*/  @!P3 LEA R2, P0, R18.reuse, R14.reuse, 0x1 ;  /* 0x0000000e1202b211 */ /* 0x0d0fe400078008ff */
[C---:B-----5:R-:W-:Y:S02]  /*1ec90*/  @!P4 LEA R4, P1, R233.reuse, R14, 0x1 ;  /* 0x0000000ee904c211 */ /* 0x060fe400078208ff */
[-C--:B0-----:R-:W-:Y:S02]  /*1eca0*/  @!P3 LEA.HI.X R3, R18, R8.reuse, R19, 0x1, P0 ;  /* 0x000000081203b211 */ /* 0x081fe400000f0c13 */
[----:B------:R-:W-:-:S03]  /*1ecb0*/  @!P4 LEA.HI.X R5, R233, R8, R10, 0x1, P1 ;  /* 0x00000008e905c211 */ /* 0x000fc600008f0c0a */
[----:B------:R0:W-:Y:S04]  /*1ecc0*/  @!P3 ST.E.128 desc[UR42][R2.64], R40 ;  /* 0x000000280200b985 */ /* 0x0001e8000c101d2a */
[----:B------:R0:W-:Y:S01]  /*1ecd0*/  @!P4 ST.E.128 desc[UR42][R4.64], R56 ;  /* 0x000000380400c985 */ /* 0x0001e2000c101d2a */
[----:B--2---:R-:W-:-:S13]  /*1ece0*/  ISETP.GE.AND P5, PT, R11, UR4, PT ;  /* 0x000000040b007c0c */ /* 0x004fda000bfa6270 */
[----:B------:R-:W-:-:S04]  /*1ecf0*/  @!P5 LEA R6, P2, R11, R14, 0x1 ;  /* 0x0000000e0b06d211 */ /* 0x000fc800078408ff */
[----:B---3--:R-:W-:-:S05]  /*1ed00*/  @!P5 LEA.HI.X R7, R11, R8, R12, 0x1, P2 ;  /* 0x000000080b07d211 */ /* 0x008fca00010f0c0c */
[----:B------:R0:W-:Y:S01]  /*1ed10*/  @!P5 ST.E.128 desc[UR42][R6.64], R72 ;  /* 0x000000480600d985 */ /* 0x0001e2000c101d2a */
[----:B------:R-:W-:-:S13]  /*1ed20*/  ISETP.GE.AND P0, PT, R9, UR4, PT ;  /* 0x0000000409007c0c */ /* 0x000fda000bf06270 */
[----:B------:R-:W-:Y:S05]  /*1ed30*/  @P0 BRA `(.L_x_518) ;  /* 0x0000003c00140947 */ /* 0x000fea0003800000 */
[----:B------:R-:W2:Y:S01]  /*1ed40*/  LDL R11, [R1+0x84] ;  /* 0x00008400010b7983 */ /* 0x000ea20000100800 */
[----:B------:R-:W-:-:S04]  /*1ed50*/  LEA R14, P0, R9, R14, 0x1 ;  /* 0x0000000e090e7211 */ /* 0x000fc800078008ff */
[----:B--2---:R-:W-:-:S05]  /*1ed60*/  LEA.HI.X R15, R9, R8, R11, 0x1, P0 ;  /* 0x00000008090f7211 */ /* 0x004fca00000f0c0b */
[----:B------:R2:W-:Y:S01]  /*1ed70*/  ST.E.128 desc[UR42][R14.64], R88 ;  /* 0x000000580e007985 */ /* 0x0005e2000c101d2a */
[----:B------:R-:W-:Y:S05]  /*1ed80*/  BRA `(.L_x_518) ;  /* 0x0000003c00007947 */ /* 0x000fea0003800000 */
.L_x_507:
[----:B0-----:R-:W0:Y:S01]  /*1ed90*/  @P1 LDC R13, c[0x0][0xbec] ;  /* 0x0002fb00ff0d1b82 */ /* 0x001e220000000800 */
[----:B------:R-:W-:Y:S01]  /*1eda0*/  ULDC.64 UR4, c[0x0][0xb08] ;  /* 0x0002c20000047ab9 */ /* 0x000fe20000000a00 */
[----:B------:R-:W-:Y:S01]  /*1edb0*/  MOV R14, R51 ;  /* 0x00000033000e7202 */ /* 0x000fe20000000f00 */
[----:B------:R-:W-:-:S04]  /*1edc0*/  IMAD R15, R36, UR4, RZ ;  /* 0x00000004240f7c24 */ /* 0x000fc8000f8e02ff */
[----:B------:R-:W-:Y:S01]  /*1edd0*/  IMAD R15, R2, UR5, R15 ;  /* 0x00000005020f7c24 */ /* 0x000fe2000f8e020f */
[----:B------:R-:W1:Y:S01]  /*1ede0*/  @P1 LDC R12, c[0x0][0xbf0] ;  /* 0x0002fc00ff0c1b82 */ /* 0x000e620000000800 */
[----:B0-----:R-:W-:-:S05]  /*1edf0*/  @P1 IMAD.HI.U32 R13, R51, R13, RZ ;  /* 0x0000000d330d1227 */ /* 0x001fca00078e00ff */
[----:B-1----:R-:W-:Y:S01]  /*1ee00*/  @P1 SHF.R.U32.HI R14, RZ, R12, R13 ;  /* 0x0000000cff0e1219 */ /* 0x002fe2000001160d */
[----:B------:R-:W-:Y:S01]  /*1ee10*/  IMAD.WIDE.U32 R12, R2, UR4, RZ ;  /* 0x00000004020c7c25 */ /* 0x000fe2000f8e00ff */
[----:B------:R-:W-:Y:S01]  /*1ee20*/  ULDC.64 UR4, c[0x0][0xb38] ;  /* 0x0002ce0000047ab9 */ /* 0x000fe20000000a00 */
[----:B------:R-:W-:Y:S02]  /*1ee30*/  SHF.R.S32.HI R2, RZ, 0x1f, R11 ;  /* 0x0000001fff027819 */ /* 0x000fe4000001140b */
[----:B------:R-:W-:Y:S02]  /*1ee40*/  IMAD.IADD R13, R13, 0x1, R15 ;  /* 0x000000010d0d7824 */ /* 0x000fe400078e020f */
[----:B------:R-:W-:-:S04]  /*1ee50*/  IMAD.WIDE.U32 R12, R117, UR4, R12 ;  /* 0x00000004750c7c25 */ /* 0x000fc8000f8e000c */
[----:B------:R-:W-:Y:S01]  /*1ee60*/  IMAD R13, R117, UR5, R13 ;  /* 0x00000005750d7c24 */ /* 0x000fe2000f8e020d */
[----:B------:R-:W-:Y:S02]  /*1ee70*/  ULDC.64 UR4, c[0x0][0xb40] ;  /* 0x0002d00000047ab9 */ /* 0x000fe40000000a00 */
[----:B------:R-:W-:Y:S02]  /*1ee80*/  IMAD R2, R2, UR4, RZ ;  /* 0x0000000402027c24 */ /* 0x000fe4000f8e02ff */
[----:B------:R-:W-:-:S04]  /*1ee90*/  IMAD.WIDE.U32 R12, R11, UR4, R12 ;  /* 0x000000040b0c7c25 */ /* 0x000fc8000f8e000c */
[----:B------:R-:W-:Y:S01]  /*1eea0*/  IMAD R2, R11, UR5, R2 ;  /* 0x000000050b027c24 */ /* 0x000fe2000f8e0202 */
[----:B------:R-:W-:Y:S01]  /*1eeb0*/  ULDC.64 UR4, c[0x0][0xb48] ;  /* 0x0002d20000047ab9 */ /* 0x000fe20000000a00 */
[----:B------:R-:W-:Y:S02]  /*1eec0*/  SHF.R.S32.HI R11, RZ, 0x1f, R14 ;  /* 0x0000001fff0b7819 */ /* 0x000fe4000001140e */
[----:B------:R-:W-:Y:S02]  /*1eed0*/  IMAD.IADD R13, R13, 0x1, R2 ;  /* 0x000000010d0d7824 */ /* 0x000fe400078e0202 */
[----:B------:R-:W-:Y:S02]  /*1eee0*/  IMAD.MOV R2, RZ, RZ, -R14 ;  /* 0x000000ffff027224 */ /* 0x000fe400078e0a0e */
[----:B------:R-:W-:-:S04]  /*1eef0*/  IMAD.WIDE.U32 R12, R114, UR4, R12 ;  /* 0x00000004720c7c25 */ /* 0x000fc8000f8e000c */
[----:B------:R-:W-:Y:S01]  /*1ef00*/  IMAD R13, R114, UR5, R13 ;  /* 0x00000005720d7c24 */ /* 0x000fe2000f8e020d */
[----:B------:R-:W-:Y:S01]  /*1ef10*/  ULDC.64 UR4, c[0x0][0xb30] ;  /* 0x0002cc0000047ab9 */ /* 0x000fe20000000a00 */
[----:B------:R-:W-:Y:S02]  /*1ef20*/  IMAD R2, R112, R2, R51 ;  /* 0x0000000270027224 */ /* 0x000fe400078e0233 */
[----:B------:R-:W-:Y:S02]  /*1ef30*/  IMAD R11, R11, UR4, RZ ;  /* 0x000000040b0b7c24 */ /* 0x000fe4000f8e02ff */
[----:B------:R-:W-:-:S04]  /*1ef40*/  IMAD.WIDE.U32 R12, R14, UR4, R12 ;  /* 0x000000040e0c7c25 */ /* 0x000fc8000f8e000c */
[----:B------:R-:W-:Y:S01]  /*1ef50*/  IMAD R11, R14, UR5, R11 ;  /* 0x000000050e0b7c24 */ /* 0x000fe2000f8e020b */
[----:B------:R-:W-:Y:S01]  /*1ef60*/  ULDC.64 UR4, c[0x0][0xb28] ;  /* 0x0002ca0000047ab9 */ /* 0x000fe20000000a00 */
[----:B------:R-:W-:-:S03]  /*1ef70*/  VIADD R14, R22, 0x38820 ;  /* 0x00038820160e7836 */ /* 0x000fc60000000000 */
[----:B------:R-:W-:Y:S02]  /*1ef80*/  IADD3 R13, R13, R11, RZ ;  /* 0x0000000b0d0d7210 */ /* 0x000fe40007ffe0ff */
[----:B------:R-:W-:Y:S02]  /*1ef90*/  SHF.R.S32.HI R11, RZ, 0x1f, R2 ;  /* 0x0000001fff0b7819 */ /* 0x000fe40000011402 */
[----:B------:R-:W-:Y:S01]  /*1efa0*/  PRMT R14, RZ, 0x654, R14 ;  /* 0x00000654ff0e7816 */ /* 0x000fe2000000000e */
[----:B------:R-:W-:-:S03]  /*1efb0*/  IMAD.WIDE.U32 R12, R2, UR4, R12 ;  /* 0x00000004020c7c25 */ /* 0x000fc6000f8e000c */
[----:B------:R0:W-:Y:S01]  /*1efc0*/  SYNCS.ARRIVE.TRANS64.RED.A1T0 RZ, [R14+URZ], RZ ;  /* 0x000000ff0eff79a7 */ /* 0x0001e2000810043f */
[----:B------:R-:W-:-:S04]  /*1efd0*/  IMAD R11, R11, UR4, RZ ;  /* 0x000000040b0b7c24 */ /* 0x000fc8000f8e02ff */
[----:B------:R-:W-:Y:S01]  /*1efe0*/  IMAD R11, R2, UR5, R11 ;  /* 0x00000005020b7c24 */ /* 0x000fe2000f8e020b */
[----:B------:R-:W-:Y:S02]  /*1eff0*/  ULDC.64 UR4, c[0x0][0xb00] ;  /* 0x0002c00000047ab9 */ /* 0x000fe40000000a00 */
[----:B------:R-:W-:Y:S01]  /*1f000*/  LEA R39, P0, R12, UR4, 0x2 ;  /* 0x000000040c277c11 */ /* 0x000fe2000f8010ff */
[----:B------:R-:W-:Y:S01]  /*1f010*/  IMAD.IADD R11, R13, 0x1, R11 ;  /* 0x000000010d0b7824 */ /* 0x000fe200078e020b */
[----:B------:R-:W-:-:S04]  /*1f020*/  UMOV UR4, 0xffffffff ;  /* 0xffffffff00047882 */ /* 0x000fc80000000000 */
[----:B------:R-:W-:Y:S01]  /*1f030*/  LEA.HI.X R40, R12, UR5, R11, 0x2, P0 ;  /* 0x000000050c287c11 */ /* 0x000fe200080f140b */
[----:B0-----:R-:W-:Y:S06]  /*1f040*/  BRA.DIV UR4, `(.L_x_519) ;  /* 0x000000fa04747947 */ /* 0x001fec000b800000 */
[----:B------:R0:W1:Y:S04]  /*1f050*/  SHFL.IDX PT, R41, R40, RZ, 0x1c1f ;  /* 0x001c1fff28297589 */ /* 0x00006800000e0000 */
[----:B------:R0:W2:Y:S02]  /*1f060*/  SHFL.IDX PT, R11, R39, RZ, 0x1c1f ;  /* 0x001c1fff270b7589 */ /* 0x0000a400000e0000 */
.L_x_838:
[----:B------:R-:W-:Y:S01]  /*1f070*/  ISETP.GE.AND P0, PT, R37, R0, PT ;  /* 0x000000002500720c */ /* 0x000fe20003f06270 */
[----:B------:R-:W-:-:S12]  /*1f080*/  BSSY B1, `(.L_x_520) ;  /* 0x00000f5000017945 */ /* 0x000fd80003800000 */
[----:B------:R-:W-:Y:S05]  /*1f090*/  @P0 BRA `(.L_x_521) ;  /* 0x0000000c00cc0947 */ /* 0x000fea0003800000 */
[----:B------:R-:W3:Y:S01]  /*1f0a0*/  LDL R14, [R1+0x90] ;  /* 0x00009000010e7983 */ /* 0x000ee20000100800 */
[----:B------:R-:W-:-:S03]  /*1f0b0*/  ULDC UR4, c[0x0][0xac8] ;  /* 0x0002b20000047ab9 */ /* 0x000fc60000000800 */
[----:B------:R-:W4:Y:S04]  /*1f0c0*/  LDL R109, [R1+0x10c] ;  /* 0x00010c00016d7983 */ /* 0x000f280000100800 */
[----:B------:R-:W5:Y:S04]  /*1f0d0*/  LDL R110, [R1+0x18c] ;  /* 0x00018c00016e7983 */ /* 0x000f680000100800 */
        /* <DEDUP_REMOVED lines=14> */
[----:B------:R-:W5:Y:S01]  /*1f1c0*/  LDL R122, [R1+0x148] ;  /* 0x00014800017a7983 */ /* 0x000f620000100800 */
[----:B---3--:R-:W-:-:S13]  /*1f1d0*/  ISETP.GE.AND P0, PT, R14, UR4, PT ;  /* 0x000000040e007c0c */ /* 0x008fda000bf06270 */
[----:B--2---:R-:W-:Y:S02]  /*1f1e0*/  @!P0 IMAD.MOV.U32 R12, RZ, RZ, R11 ;  /* 0x000000ffff0c8224 */ /* 0x004fe400078e000b */
[----:B-1----:R-:W-:Y:S01]  /*1f1f0*/  @!P0 IMAD.MOV.U32 R13, RZ, RZ, R41 ;  /* 0x000000ffff0d8224 */ /* 0x002fe200078e0029 */
[----:B------:R-:W-:Y:S01]  /*1f200*/  @!P0 MOV R15, R206 ;  /* 0x000000ce000f8202 */ /* 0x000fe20000000f00 */
[----:B------:R-:W-:-:S04]  /*1f210*/  @!P0 IMAD.WIDE R12, R14, 0x4, R12 ;  /* 0x000000040e0c8825 */ /* 0x000fc800078e020c */
[----:B------:R-:W-:-:S05]  /*1f220*/  @!P0 IMAD.MOV.U32 R14, RZ, RZ, R208 ;  /* 0x000000ffff0e8224 */ /* 0x000fca00078e00d0 */
[----:B------:R1:W-:Y:S01]  /*1f230*/  @!P0 ST.E.64 desc[UR42][R12.64], R14 ;  /* 0x0000000e0c008985 */ /* 0x0003e2000c101b2a */
[----:B----4-:R-:W-:-:S13]  /*1f240*/  ISETP.GE.AND P0, PT, R109, UR4, PT ;  /* 0x000000046d007c0c */ /* 0x010fda000bf06270 */
[C---:B-1----:R-:W-:Y:S01]  /*1f250*/  @!P0 LEA R12, P1, R109.reuse, R11, 0x2 ;  /* 0x0000000b6d0c8211 */ /* 0x042fe200078210ff */
[----:B------:R-:W-:Y:S02]  /*1f260*/  @!P0 IMAD.MOV.U32 R14, RZ, RZ, R209 ;  /* 0x000000ffff0e8224 */ /* 0x000fe400078e00d1 */
[----:B------:R-:W-:Y:S01]  /*1f270*/  @!P0 IMAD.MOV.U32 R15, RZ, RZ, R207 ;  /* 0x000000ffff0f8224 */ /* 0x000fe200078e00cf */
[----:B-----5:R-:W-:Y:S02]  /*1f280*/  @!P0 LEA.HI.X R13, R109, R41, R110, 0x2, P1 ;  /* 0x000000296d0d8211 */ /* 0x020fe400008f146e */
[----:B------:R-:W2:Y:S04]  /*1f290*/  LDL R109, [R1+0xf4] ;  /* 0x0000f400016d7983 */ /* 0x000ea80000100800 */
[----:B------:R1:W-:Y:S01]  /*1f2a0*/  @!P0 ST.E.64 desc[UR42][R12.64], R14 ;  /* 0x0000000e0c008985 */ /* 0x0003e2000c101b2a */
[----:B------:R-:W-:-:S02]  /*1f2b0*/  ISETP.GE.AND P0, PT, R102, UR4, PT ;  /* 0x0000000466007c0c */ /* 0x000fc4000bf06270 */
[----:B------:R-:W-:Y:S01]  /*1f2c0*/  ISETP.GE.AND P1, PT, R2, UR4, PT ;  /* 0x0000000402007c0c */ /* 0x000fe2000bf26270 */
[----:B------:R-:W3:Y:S10]  /*1f2d0*/  LDL R110, [R1+0x174] ;  /* 0x00017400016e7983 */ /* 0x000ef40000100800 */
[----:B-1----:R-:W-:Y:S01]  /*1f2e0*/  @!P0 LEA R12, P2, R102, R11, 0x2 ;  /* 0x0000000b660c8211 */ /* 0x002fe200078410ff */
[----:B------:R-:W-:-:S02]  /*1f2f0*/  @!P0 IMAD.MOV.U32 R14, RZ, RZ, R204 ;  /* 0x000000ffff0e8224 */ /* 0x000fc400078e00cc */
[----:B------:R-:W-:Y:S01]  /*1f300*/  @!P0 IMAD.MOV.U32 R15, RZ, RZ, R202 ;  /* 0x000000ffff0f8224 */ /* 0x000fe200078e00ca */
[----:B------:R-:W-:Y:S02]  /*1f310*/  @!P0 LEA.HI.X R13, R102, R41, R107, 0x2, P2 ;  /* 0x00000029660d8211 */ /* 0x000fe400010f146b */
[----:B------:R-:W4:Y:S04]  /*1f320*/  LDL R102, [R1+0xf0] ;  /* 0x0000f00001667983 */ /* 0x000f280000100800 */
[----:B------:R1:W-:Y:S04]  /*1f330*/  @!P0 ST.E.64 desc[UR42][R12.64], R14 ;  /* 0x0000000e0c008985 */ /* 0x0003e8000c101b2a */
[----:B------:R-:W5:Y:S01]  /*1f340*/  LDL R107, [R1+0x170] ;  /* 0x00017000016b7983 */ /* 0x000f620000100800 */
[----:B-1----:R-:W-:-:S04]  /*1f350*/  @!P1 LEA R12, P2, R2, R11, 0x2 ;  /* 0x0000000b020c9211 */ /* 0x002fc800078410ff */
[----:B------:R-:W-:Y:S02]  /*1f360*/  @!P1 LEA.HI.X R13, R2, R41, R104, 0x2, P2 ;  /* 0x00000029020d9211 */ /* 0x000fe400010f1468 */
[----:B------:R-:W5:Y:S04]  /*1f370*/  LDL R2, [R1+0xec] ;  /* 0x0000ec0001027983 */ /* 0x000f680000100800 */
[----:B------:R-:W5:Y:S01]  /*1f380*/  LDL R104, [R1+0x16c] ;  /* 0x00016c0001687983 */ /* 0x000f620000100800 */
[----:B------:R-:W-:Y:S01]  /*1f390*/  ISETP.GE.AND P0, PT, R36, UR4, PT ;  /* 0x0000000424007c0c */ /* 0x000fe2000bf06270 */
[----:B------:R-:W-:Y:S01]  /*1f3a0*/  @!P1 IMAD.MOV.U32 R15, RZ, RZ, R203 ;  /* 0x000000ffff0f9224 */ /* 0x000fe200078e00cb */
[----:B------:R-:W-:-:S05]  /*1f3b0*/  @!P1 MOV R14, R205 ;  /* 0x000000cd000e9202 */ /* 0x000fca0000000f00 */
[----:B------:R1:W-:Y:S01]  /*1f3c0*/  @!P1 ST.E.64 desc[UR42][R12.64], R14 ;  /* 0x0000000e0c009985 */ /* 0x0003e2000c101b2a */
[----:B------:R-:W-:-:S05]  /*1f3d0*/  ISETP.GE.AND P1, PT, R51, UR4, PT ;  /* 0x0000000433007c0c */ /* 0x000fca000bf26270 */
[C---:B-1----:R-:W-:Y:S01]  /*1f3e0*/  @!P0 LEA R12, P2, R36.reuse, R11, 0x2 ;  /* 0x0000000b240c8211 */ /* 0x042fe200078410ff */
[----:B------:R-:W-:Y:S02]  /*1f3f0*/  @!P0 IMAD.MOV.U32 R14, RZ, RZ, R200 ;  /* 0x000000ffff0e8224 */ /* 0x000fe400078e00c8 */
[----:B------:R-:W-:Y:S01]  /*1f400*/  @!P0 IMAD.MOV.U32 R15, RZ, RZ, R198 ;  /* 0x000000ffff0f8224 */ /* 0x000fe200078e00c6 */
[----:B------:R-:W-:Y:S02]  /*1f410*/  @!P0 LEA.HI.X R13, R36, R41, R101, 0x2, P2 ;  /* 0x00000029240d8211 */ /* 0x000fe400010f1465 */
[----:B------:R-:W5:Y:S04]  /*1f420*/  LDL R36, [R1+0xe8] ;  /* 0x0000e80001247983 */ /* 0x000f680000100800 */
[----:B------:R1:W-:Y:S01]  /*1f430*/  @!P0 ST.E.64 desc[UR42][R12.64], R14 ;  /* 0x0000000e0c008985 */ /* 0x0003e2000c101b2a */
[----:B------:R-:W-:-:S03]  /*1f440*/  ISETP.GE.AND P0, PT, R103, UR4, PT ;  /* 0x0000000467007c0c */ /* 0x000fc6000bf06270 */
[----:B------:R-:W5:Y:S01]  /*1f450*/  LDL R101, [R1+0xe4] ;  /* 0x0000e40001657983 */ /* 0x000f620000100800 */
[C---:B-1----:R-:W-:Y:S01]  /*1f460*/  @!P1 LEA R12, P2, R51.reuse, R11, 0x2 ;  /* 0x0000000b330c9211 */ /* 0x042fe200078410ff */
[----:B------:R-:W-:Y:S01]  /*1f470*/  @!P1 IMAD.MOV.U32 R14, RZ, RZ, R201 ;  /* 0x000000ffff0e9224 */ /* 0x000fe200078e00c9 */
[----:B------:R-:W-:Y:S02]  /*1f480*/  @!P1 MOV R15, R199 ;  /* 0x000000c7000f9202 */ /* 0x000fe40000000f00 */
[----:B------:R-:W-:Y:S02]  /*1f490*/  @!P1 LEA.HI.X R13, R51, R41, R37, 0x2, P2 ;  /* 0x00000029330d9211 */ /* 0x000fe400010f1425 */
[----:B------:R-:W5:Y:S04]  /*1f4a0*/  LDL R37, [R1+0x168] ;  /* 0x0001680001257983 */ /* 0x000f680000100800 */
[----:B------:R1:W-:Y:S04]  /*1f4b0*/  @!P1 ST.E.64 desc[UR42][R12.64], R14 ;  /* 0x0000000e0c009985 */ /* 0x0003e8000c101b2a */
[----:B------:R-:W5:Y:S01]  /*1f4c0*/  LDL R51, [R1+0xdc] ;  /* 0x0000dc0001337983 */ /* 0x000f620000100800 */
[----:B-1----:R-:W-:Y:S01]  /*1f4d0*/  @!P0 LEA R12, P2, R103, R11, 0x2 ;  /* 0x0000000b670c8211 */ /* 0x002fe200078410ff */
[----:B------:R-:W-:-:S02]  /*1f4e0*/  @!P0 IMAD.MOV.U32 R14, RZ, RZ, R196 ;  /* 0x000000ffff0e8224 */ /* 0x000fc400078e00c4 */
[----:B------:R-:W-:Y:S01]  /*1f4f0*/  @!P0 IMAD.MOV.U32 R15, RZ, RZ, R194 ;  /* 0x000000ffff0f8224 */ /* 0x000fe200078e00c2 */
[----:B------:R-:W-:Y:S02]  /*1f500*/  @!P0 LEA.HI.X R13, R103, R41, R114, 0x2, P2 ;  /* 0x00000029670d8211 */ /* 0x000fe400010f1472 */
[----:B------:R-:W5:Y:S04]  /*1f510*/  LDL R103, [R1+0x164] ;  /* 0x0001640001677983 */ /* 0x000f680000100800 */
[----:B------:R1:W-:Y:S04]  /*1f520*/  @!P0 ST.E.64 desc[UR42][R12.64], R14 ;  /* 0x0000000e0c008985 */ /* 0x0003e8000c101b2a */
[----:B------:R-:W5:Y:S01]  /*1f530*/  LDL R114, [R1+0xd8] ;  /* 0x0000d80001727983 */ /* 0x000f620000100800 */
[----:B--2---:R-:W-:-:S13]  /*1f540*/  ISETP.GE.AND P1, PT, R109, UR4, PT ;  /* 0x000000046d007c0c */ /* 0x004fda000bf26270 */
[C---:B-1----:R-:W-:Y:S01]  /*1f550*/  @!P1 LEA R12, P2, R109.reuse, R11, 0x2 ;  /* 0x0000000b6d0c9211 */ /* 0x042fe200078410ff */
[----:B------:R-:W-:Y:S02]  /*1f560*/  @!P1 IMAD.MOV.U32 R14, RZ, RZ, R197 ;  /* 0x000000ffff0e9224 */ /* 0x000fe400078e00c5 */
[----:B------:R-:W-:Y:S01]  /*1f570*/  @!P1 IMAD.MOV.U32 R15, RZ, RZ, R195 ;  /* 0x000000ffff0f9224 */ /* 0x000fe200078e00c3 */
[----:B---3--:R-:W-:Y:S02]  /*1f580*/  @!P1 LEA.HI.X R13, R109, R41, R110, 0x2, P2 ;  /* 0x000000296d0d9211 */ /* 0x008fe400010f146e */
[----:B------:R-:W2:Y:S01]  /*1f590*/  LDL R109, [R1+0xd4] ;  /* 0x0000d400016d7983 */ /* 0x000ea20000100800 */
[----:B----4-:R-:W-:-:S03]  /*1f5a0*/  ISETP.GE.AND P0, PT, R102, UR4, PT ;  /* 0x0000000466007c0c */ /* 0x010fc6000bf06270 */
[----:B------:R1:W-:Y:S04]  /*1f5b0*/  @!P1 ST.E.64 desc[UR42][R12.64], R14 ;  /* 0x0000000e0c009985 */ /* 0x0003e8000c101b2a */
[----:B------:R-:W3:Y:S06]  /*1f5c0*/  LDL R110, [R1+0x154] ;  /* 0x00015400016e7983 */ /* 0x000eec0000100800 */
[----:B-1----:R-:W-:Y:S01]  /*1f5d0*/  @!P0 LEA R12, P1, R102, R11, 0x2 ;  /* 0x0000000b660c8211 */ /* 0x002fe200078210ff */
[----:B------:R-:W-:Y:S01]  /*1f5e0*/  @!P0 IMAD.MOV.U32 R15, RZ, RZ, R190 ;  /* 0x000000ffff0f8224 */ /* 0x000fe200078e00be */
[----:B------:R-:W-:-:S02]  /*1f5f0*/  @!P0 MOV R14, R192 ;  /* 0x000000c0000e8202 */ /* 0x000fc40000000f00 */
[----:B-----5:R-:W-:Y:S02]  /*1f600*/  ISETP.GE.AND P2, PT, R2, UR4, PT ;  /* 0x0000000402007c0c */ /* 0x020fe4000bf46270 */
[----:B------:R-:W-:Y:S02]  /*1f610*/  @!P0 LEA.HI.X R13, R102, R41, R107, 0x2, P1 ;  /* 0x00000029660d8211 */ /* 0x000fe400008f146b */
[----:B------:R-:W4:Y:S04]  /*1f620*/  LDL R102, [R1+0x15c] ;  /* 0x00015c0001667983 */ /* 0x000f280000100800 */
[----:B------:R1:W-:Y:S04]  /*1f630*/  @!P0 ST.E.64 desc[UR42][R12.64], R14 ;  /* 0x0000000e0c008985 */ /* 0x0003e8000c101b2a */
[----:B------:R-:W5:Y:S01]  /*1f640*/  LDL R107, [R1+0x150] ;  /* 0x00015000016b7983 */ /* 0x000f620000100800 */
[----:B-1----:R-:W-:-:S04]  /*1f650*/  @!P2 LEA R12, P1, R2, R11, 0x2 ;  /* 0x0000000b020ca211 */ /* 0x002fc800078210ff */
[----:B------:R-:W-:Y:S02]  /*1f660*/  @!P2 LEA.HI.X R13, R2, R41, R104, 0x2, P1 ;  /* 0x00000029020da211 */ /* 0x000fe400008f1468 */
[----:B------:R-:W3:Y:S01]  /*1f670*/  LDL R104, [R1+0xd0] ;  /* 0x0000d00001687983 */ /* 0x000ee20000100800 */
[----:B------:R-:W-:Y:S01]  /*1f680*/  ISETP.GE.AND P0, PT, R36, UR4, PT ;  /* 0x0000000424007c0c */ /* 0x000fe2000bf06270 */
[----:B------:R-:W-:Y:S02]  /*1f690*/  @!P2 IMAD.MOV.U32 R14, RZ, RZ, R193 ;  /* 0x000000ffff0ea224 */ /* 0x000fe400078e00c1 */
[----:B------:R-:W5:Y:S01]  /*1f6a0*/  LDL R2, [R1+0xcc] ;  /* 0x0000cc0001027983 */ /* 0x000f620000100800 */
[----:B------:R-:W-:Y:S01]  /*1f6b0*/  @!P2 IMAD.MOV.U32 R15, RZ, RZ, R191 ;  /* 0x000000ffff0fa224 */ /* 0x000fe200078e00bf */
[----:B------:R-:W-:-:S04]  /*1f6c0*/  ISETP.GE.AND P1, PT, R101, UR4, PT ;  /* 0x0000000465007c0c */ /* 0x000fc8000bf26270 */
[----:B------:R1:W-:Y:S01]  /*1f6d0*/  @!P2 ST.E.64 desc[UR42][R12.64], R14 ;  /* 0x0000000e0c00a985 */ /* 0x0003e2000c101b2a */
[----:B------:R-:W-:-:S03]  /*1f6e0*/  ISETP.GE.AND P2, PT, R112, UR4, PT ;  /* 0x0000000470007c0c */ /* 0x000fc6000bf46270 */
[----:B-1----:R-:W-:-:S04]  /*1f6f0*/  @!P0 LEA R14, P3, R36, R11, 0x2 ;  /* 0x0000000b240e8211 */ /* 0x002fc800078610ff */
[----:B------:R-:W-:Y:S01]  /*1f700*/  @!P0 LEA.HI.X R15, R36, R41, R37, 0x2, P3 ;  /* 0x00000029240f8211 */ /* 0x000fe200018f1425 */
[----:B------:R-:W-:Y:S01]  /*1f710*/  @!P0 IMAD.MOV.U32 R36, RZ, RZ, R189 ;  /* 0x000000ffff248224 */ /* 0x000fe200078e00bd */
[----:B------:R-:W-:Y:S02]  /*1f720*/  @!P0 MOV R37, R187 ;  /* 0x000000bb00258202 */ /* 0x000fe40000000f00 */
[----:B------:R-:W-:Y:S02]  /*1f730*/  ISETP.GE.AND P3, PT, R51, UR4, PT ;  /* 0x0000000433007c0c */ /* 0x000fe4000bf66270 */
[C---:B------:R-:W-:Y:S01]  /*1f740*/  @!P1 LEA R12, P4, R101.reuse, R11, 0x2 ;  /* 0x0000000b650c9211 */ /* 0x040fe200078810ff */
[----:B------:R1:W-:Y:S03]  /*1f750*/  @!P0 ST.E.64 desc[UR42][R14.64], R36 ;  /* 0x000000240e008985 */ /* 0x0003e6000c101b2a */
[----:B------:R-:W-:Y:S01]  /*1f760*/  @!P1 LEA.HI.X R13, R101, R41, R103, 0x2, P4 ;  /* 0x00000029650d9211 */ /* 0x000fe200020f1467 */
[----:B-1----:R-:W-:Y:S01]  /*1f770*/  @!P1 IMAD.MOV.U32 R36, RZ, RZ, R188 ;  /* 0x000000ffff249224 */ /* 0x002fe200078e00bc */
[----:B------:R-:W5:Y:S01]  /*1f780*/  LDL R101, [R1+0xc4] ;  /* 0x0000c40001657983 */ /* 0x000f620000100800 */
[----:B------:R-:W-:Y:S01]  /*1f790*/  @!P1 IMAD.MOV.U32 R37, RZ, RZ, R186 ;  /* 0x000000ffff259224 */ /* 0x000fe200078e00ba */
[----:B------:R-:W-:-:S02]  /*1f7a0*/  @!P2 LEA R14, P4, R112, R11, 0x2 ;  /* 0x0000000b700ea211 */ /* 0x000fc400078810ff */
[----:B------:R-:W5:Y:S01]  /*1f7b0*/  LDL R103, [R1+0x14c] ;  /* 0x00014c0001677983 */ /* 0x000f620000100800 */
[----:B------:R-:W-:-:S03]  /*1f7c0*/  ISETP.GE.AND P0, PT, R114, UR4, PT ;  /* 0x0000000472007c0c */ /* 0x000fc6000bf06270 */
[----:B------:R1:W-:Y:S01]  /*1f7d0*/  @!P1 ST.E.64 desc[UR42][R12.64], R36 ;  /* 0x000000240c009985 */ /* 0x0003e2000c101b2a */
[----:B------:R-:W-:-:S03]  /*1f7e0*/  @!P2 LEA.HI.X R15, R112, R41, R120, 0x2, P4 ;  /* 0x00000029700fa211 */ /* 0x000fc600020f1478 */
[----:B------:R-:W5:Y:S04]  /*1f7f0*/  LDL R112, [R1+0x144] ;  /* 0x0001440001707983 */ /* 0x000f680000100800 */
[----:B------:R-:W5:Y:S01]  /*1f800*/  LDL R120, [R1+0x138] ;  /* 0x0001380001787983 */ /* 0x000f620000100800 */
[----:B-1----:R-:W-:Y:S01]  /*1f810*/  @!P3 LEA R12, P5, R51, R11, 0x2 ;  /* 0x0000000b330cb211 */ /* 0x002fe200078a10ff */
[----:B------:R-:W-:Y:S02]  /*1f820*/  @!P2 IMAD.MOV.U32 R36, RZ, RZ, R185 ;  /* 0x000000ffff24a224 */ /* 0x000fe400078e00b9 */
[----:B------:R-:W-:-:S05]  /*1f830*/  @!P2 IMAD.MOV.U32 R37, RZ, RZ, R183 ;  /* 0x000000ffff25a224 */ /* 0x000fca00078e00b7 */
[----:B------:R1:W-:Y:S02]  /*1f840*/  @!P2 ST.E.64 desc[UR42][R14.64], R36 ;  /* 0x000000240e00a985 */ /* 0x0003e4000c101b2a */
[----:B-1----:R-:W-:Y:S01]  /*1f850*/  @!P3 MOV R36, R184 ;  /* 0x000000b80024b202 */ /* 0x002fe20000000f00 */
[----:B------:R-:W-:Y:S01]  /*1f860*/  @!P3 IMAD.MOV.U32 R37, RZ, RZ, R182 ;  /* 0x000000ffff25b224 */ /* 0x000fe200078e00b6 */
[----:B------:R-:W-:-:S04]  /*1f870*/  @!P0 LEA R14, P4, R114, R11, 0x2 ;  /* 0x0000000b720e8211 */ /* 0x000fc800078810ff */
[-C--:B------:R-:W-:Y:S02]  /*1f880*/  @!P0 LEA.HI.X R15, R114, R41.reuse, R118, 0x2, P4 ;  /* 0x00000029720f8211 */ /* 0x080fe400020f1476 */
[----:B------:R-:W5:Y:S04]  /*1f890*/  LDL R118, [R1+0xb8] ;  /* 0x0000b80001767983 */ /* 0x000f680000100800 */
[----:B------:R-:W5:Y:S01]  /*1f8a0*/  LDL R114, [R1+0xb4] ;  /* 0x0000b40001727983 */ /* 0x000f620000100800 */
[----:B--2---:R-:W-:Y:S02]  /*1f8b0*/  ISETP.GE.AND P1, PT, R109, UR4, PT ;  /* 0x000000046d007c0c */ /* 0x004fe4000bf26270 */
[----:B----4-:R-:W-:Y:S02]  /*1f8c0*/  @!P3 LEA.HI.X R13, R51, R41, R102, 0x2, P5 ;  /* 0x00000029330db211 */ /* 0x010fe400028f1466 */
[----:B------:R-:W2:Y:S04]  /*1f8d0*/  LDL R51, [R1+0xc0] ;  /* 0x0000c00001337983 */ /* 0x000ea80000100800 */
[----:B------:R-:W4:Y:S04]  /*1f8e0*/  LDL R102, [R1+0xbc] ;  /* 0x0000bc0001667983 */ /* 0x000f280000100800 */
[----:B------:R1:W-:Y:S01]  /*1f8f0*/  @!P3 ST.E.64 desc[UR42][R12.64], R36 ;  /* 0x000000240c00b985 */ /* 0x0003e2000c101b2a */
[----:B---3--:R-:W-:Y:S01]  /*1f900*/  ISETP.GE.AND P2, PT, R104, UR4, PT ;  /* 0x0000000468007c0c */ /* 0x008fe2000bf46270 */
[----:B-1----:R-:W-:Y:S01]  /*1f910*/  @!P0 IMAD.MOV.U32 R36, RZ, RZ, R181 ;  /* 0x000000ffff248224 */ /* 0x002fe200078e00b5 */
[----:B------:R-:W-:Y:S01]  /*1f920*/  @!P1 LEA R12, P5, R109, R11, 0x2 ;  /* 0x0000000b6d0c9211 */ /* 0x000fe200078a10ff */
[----:B------:R-:W-:-:S03]  /*1f930*/  @!P0 IMAD.MOV.U32 R37, RZ, RZ, R179 ;  /* 0x000000ffff258224 */ /* 0x000fc600078e00b3 */
[----:B------:R-:W-:Y:S02]  /*1f940*/  @!P1 LEA.HI.X R13, R109, R41, R110, 0x2, P5 ;  /* 0x000000296d0d9211 */ /* 0x000fe400028f146e */
[----:B------:R-:W3:Y:S04]  /*1f950*/  LDL R109, [R1+0x140] ;  /* 0x00014000016d7983 */ /* 0x000ee80000100800 */
[----:B------:R1:W-:Y:S01]  /*1f960*/  @!P0 ST.E.64 desc[UR42][R14.64], R36 ;  /* 0x000000240e008985 */ /* 0x0003e2000c101b2a */
[----:B-----5:R-:W-:-:S03]  /*1f970*/  ISETP.GE.AND P3, PT, R2, UR4, PT ;  /* 0x0000000402007c0c */ /* 0x020fc6000bf66270 */
[----:B------:R-:W5:Y:S01]  /*1f980*/  LDL R110, [R1+0xb0] ;  /* 0x0000b000016e7983 */ /* 0x000f620000100800 */
[----:B-1----:R-:W-:-:S04]  /*1f990*/  @!P2 LEA R14, P4, R104, R11, 0x2 ;  /* 0x0000000b680ea211 */ /* 0x002fc800078810ff */
[----:B------:R-:W-:Y:S02]  /*1f9a0*/  @!P2 LEA.HI.X R15, R104, R41, R107, 0x2, P4 ;  /* 0x00000029680fa211 */ /* 0x000fe400020f146b */
[----:B------:R-:W5:Y:S01]  /*1f9b0*/  LDL R104, [R1+0x13c] ;  /* 0x00013c0001687983 */ /* 0x000f620000100800 */
[----:B------:R-:W-:Y:S01]  /*1f9c0*/  @!P1 IMAD.MOV.U32 R36, RZ, RZ, R180 ;  /* 0x000000ffff249224 */ /* 0x000fe200078e00b4 */
[----:B------:R-:W-:Y:S02]  /*1f9d0*/  @!P1 MOV R37, R178 ;  /* 0x000000b200259202 */ /* 0x000fe40000000f00 */
[----:B------:R-:W-:Y:S01]  /*1f9e0*/  ISETP.GE.AND P0, PT, R117, UR4, PT ;  /* 0x0000000475007c0c */ /* 0x000fe2000bf06270 */
[----:B------:R-:W5:Y:S04]  /*1f9f0*/  LDL R107, [R1+0xac] ;  /* 0x0000ac00016b7983 */ /* 0x000f680000100800 */
[----:B------:R1:W-:Y:S01]  /*1fa00*/  @!P1 ST.E.64 desc[UR42][R12.64], R36 ;  /* 0x000000240c009985 */ /* 0x0003e2000c101b2a */
[----:B------:R-:W-:Y:S01]  /*1fa10*/  ISETP.GE.AND P1, PT, R101, UR4, PT ;  /* 0x0000000465007c0c */ /* 0x000fe2000bf26270 */
[----:B-1----:R-:W-:-:S02]  /*1fa20*/  @!P2 IMAD.MOV.U32 R36, RZ, RZ, R177 ;  /* 0x000000ffff24a224 */ /* 0x002fc400078e00b1 */
[----:B------:R-:W-:Y:S01]  /*1fa30*/  @!P2 IMAD.MOV.U32 R37, RZ, RZ, R175 ;  /* 0x000000ffff25a224 */ /* 0x000fe200078e00af */
[----:B------:R-:W-:-:S04]  /*1fa40*/  @!P3 LEA R12, P5, R2, R11, 0x2 ;  /* 0x0000000b020cb211 */ /* 0x000fc800078a10ff */
[----:B------:R1:W-:Y:S01]  /*1fa50*/  @!P2 ST.E.64 desc[UR42][R14.64], R36 ;  /* 0x000000240e00a985 */ /* 0x0003e2000c101b2a */
[----:B------:R-:W-:-:S03]  /*1fa60*/  @!P3 LEA.HI.X R13, R2, R41, R103, 0x2, P5 ;  /* 0x00000029020db211 */ /* 0x000fc600028f1467 */
[----:B------:R-:W5:Y:S01]  /*1fa70*/  LDL R103, [R1+0xa8] ;  /* 0x0000a80001677983 */ /* 0x000f620000100800 */
[----:B-1----:R-:W-:Y:S01]  /*1fa80*/  @!P3 IMAD.MOV.U32 R14, RZ, RZ, R176 ;  /* 0x000000ffff0eb224 */ /* 0x002fe200078e00b0 */
[----:B------:R-:W-:Y:S01]  /*1fa90*/  @!P0 LEA R36, P5, R117, R11, 0x2 ;  /* 0x0000000b75248211 */ /* 0x000fe200078a10ff */
[----:B------:R-:W-:-:S03]  /*1faa0*/  @!P3 IMAD.MOV.U32 R15, RZ, RZ, R174 ;  /* 0x000000ffff0fb224 */ /* 0x000fc600078e00ae */
[----:B------:R-:W-:Y:S02]  /*1fab0*/  @!P0 LEA.HI.X R37, R117, R41, R122, 0x2, P5 ;  /* 0x0000002975258211 */ /* 0x000fe400028f147a */
[----:B------:R1:W-:Y:S01]  /*1fac0*/  @!P3 ST.E.64 desc[UR42][R12.64], R14 ;  /* 0x0000000e0c00b985 */ /* 0x0003e2000c101b2a */
[----:B------:R-:W-:-:S03]  /*1fad0*/  @!P1 LEA R2, P3, R101, R11, 0x2 ;  /* 0x0000000b65029211 */ /* 0x000fc600078610ff */
[----:B------:R-:W5:Y:S01]  /*1fae0*/  LDL R117, [R1+0x134] ;  /* 0x0001340001757983 */ /* 0x000f620000100800 */
[----:B-1----:R-:W-:Y:S01]  /*1faf0*/  @!P0 MOV R12, R173 ;  /* 0x000000ad000c8202 */ /* 0x002fe20000000f00 */
[----:B------:R-:W-:Y:S01]  /*1fb00*/  @!P0 IMAD.MOV.U32 R13, RZ, RZ, R3 ;  /* 0x000000ffff0d8224 */ /* 0x000fe200078e0003 */
[----:B------:R-:W-:Y:S02]  /*1fb10*/  @!P1 LEA.HI.X R3, R101, R41, R112, 0x2, P3 ;  /* 0x0000002965039211 */ /* 0x000fe400018f1470 */
[----:B------:R-:W5:Y:S04]  /*1fb20*/  LDL R112, [R1+0x130] ;  /* 0x0001300001707983 */ /* 0x000f680000100800 */
[----:B------:R1:W-:Y:S04]  /*1fb30*/  @!P0 ST.E.64 desc[UR42][R36.64], R12 ;  /* 0x0000000c24008985 */ /* 0x0003e8000c101b2a */
[----:B------:R-:W5:Y:S01]  /*1fb40*/  LDL R101, [R1+0xa4] ;  /* 0x0000a40001657983 */ /* 0x000f620000100800 */
[----:B-1----:R-:W-:-:S03]  /*1fb50*/  @!P1 IMAD.MOV.U32 R12, RZ, RZ, R147 ;  /* 0x000000ffff0c9224 */ /* 0x002fc600078e0093 */
[----:B------:R-:W5:Y:S01]  /*1fb60*/  LDL R37, [R1+0x9c] ;  /* 0x00009c0001257983 */ /* 0x000f620000100800 */
[----:B------:R-:W-:-:S03]  /*1fb70*/  @!P1 IMAD.MOV.U32 R13, RZ, RZ, R57 ;  /* 0x000000ffff0d9224 */ /* 0x000fc600078e0039 */
[----:B------:R-:W5:Y:S04]  /*1fb80*/  LDL R36, [R1+0x98] ;  /* 0x0000980001247983 */ /* 0x000f680000100800 */
[----:B------:R1:W-:Y:S04]  /*1fb90*/  @!P1 ST.E.64 desc[UR42][R2.64], R12 ;  /* 0x0000000c02009985 */ /* 0x0003e8000c101b2a */
[----:B------:R-:W5:Y:S04]  /*1fba0*/  LDL R57, [R1+0x120] ;  /* 0x0001200001397983 */ /* 0x000f680000100800 */
[----:B-1----:R-:W5:Y:S04]  /*1fbb0*/  LDL R12, [R1+0x94] ;  /* 0x00009400010c7983 */ /* 0x002f680000100800 */
[----:B------:R-:W5:Y:S01]  /*1fbc0*/  LDL R13, [R1+0x114] ;  /* 0x00011400010d7983 */ /* 0x000f620000100800 */
[----:B--2---:R-:W-:-:S02]  /*1fbd0*/  ISETP.GE.AND P2, PT, R51, UR4, PT ;  /* 0x0000000433007c0c */ /* 0x004fc4000bf46270 */
[----:B----4-:R-:W-:-:S11]  /*1fbe0*/  ISETP.GE.AND P4, PT, R102, UR4, PT ;  /* 0x0000000466007c0c */ /* 0x010fd6000bf86270 */
[CC--:B------:R-:W-:Y:S02]  /*1fbf0*/  @!P2 LEA R14, P3, R51.reuse, R11.reuse, 0x2 ;  /* 0x0000000b330ea211 */ /* 0x0c0fe400078610ff */
[C---:B------:R-:W-:Y:S02]  /*1fc00*/  @!P4 LEA R2, P5, R102.reuse, R11, 0x2 ;  /* 0x0000000b6602c211 */ /* 0x040fe400078a10ff */
[-C--:B---3--:R-:W-:Y:S02]  /*1fc10*/  @!P2 LEA.HI.X R15, R51, R41.reuse, R109, 0x2, P3 ;  /* 0x00000029330fa211 */ /* 0x088fe400018f146d */
[----:B------:R-:W2:Y:S04]  /*1fc20*/  LDL R109, [R1+0x12c] ;  /* 0x00012c00016d7983 */ /* 0x000ea80000100800 */
[----:B------:R-:W3:Y:S01]  /*1fc30*/  LDL R51, [R1+0xa0] ;  /* 0x0000a00001337983 */ /* 0x000ee20000100800 */
[----:B-----5:R-:W-:-:S03]  /*1fc40*/  @!P4 LEA.HI.X R3, R102, R41, R104, 0x2, P5 ;  /* 0x000000296603c211 */ /* 0x020fc600028f1468 */
[----:B------:R-:W4:Y:S04]  /*1fc50*/  LDL R104, [R1+0x128] ;  /* 0x0001280001687983 */ /* 0x000f280000100800 */
[----:B------:R-:W5:Y:S04]  /*1fc60*/  LDL R102, [R1+0x124] ;  /* 0x0001240001667983 */ /* 0x000f680000100800 */
[----:B------:R1:W-:Y:S04]  /*1fc70*/  @!P2 ST.E.64 desc[UR42][R14.64], R4 ;  /* 0x000000040e00a985 */ /* 0x0003e8000c101b2a */
[----:B-1----:R-:W5:Y:S04]  /*1fc80*/  LDL R15, [R1+0x11c] ;  /* 0x00011c00010f7983 */ /* 0x002f680000100800 */
[----:B------:R-:W5:Y:S01]  /*1fc90*/  LDL R14, [R1+0x118] ;  /* 0x00011800010e7983 */ /* 0x000f620000100800 */
[----:B------:R-:W-:-:S02]  /*1fca0*/  ISETP.GE.AND P0, PT, R118, UR4, PT ;  /* 0x0000000476007c0c */ /* 0x000fc4000bf06270 */
[----:B------:R-:W-:Y:S02]  /*1fcb0*/  ISETP.GE.AND P1, PT, R114, UR4, PT ;  /* 0x0000000472007c0c */ /* 0x000fe4000bf26270 */
[----:B------:R-:W-:Y:S01]  /*1fcc0*/  ISETP.GE.AND P2, PT, R110, UR4, PT ;  /* 0x000000046e007c0c */ /* 0x000fe2000bf46270 */
[----:B------:R1:W-:Y:S01]  /*1fcd0*/  @!P4 ST.E.64 desc[UR42][R2.64], R58 ;  /* 0x0000003a0200c985 */ /* 0x0003e2000c101b2a */
[----:B------:R-:W-:-:S07]  /*1fce0*/  ISETP.GE.AND P4, PT, R107, UR4, PT ;  /* 0x000000046b007c0c */ /* 0x000fce000bf86270 */
[----:B------:R-:W-:-:S04]  /*1fcf0*/  @!P0 LEA R4, P3, R118, R11, 0x2 ;  /* 0x0000000b76048211 */ /* 0x000fc800078610ff */
[----:B------:R-:W-:Y:S02]  /*1fd00*/  @!P0 LEA.HI.X R5, R118, R41, R120, 0x2, P3 ;  /* 0x0000002976058211 */ /* 0x000fe400018f1478 */
[C---:B-1----:R-:W-:Y:S02]  /*1fd10*/  @!P1 LEA R2, P5, R114.reuse, R11, 0x2 ;  /* 0x0000000b72029211 */ /* 0x042fe400078a10ff */
[----:B------:R-:W-:Y:S01]  /*1fd20*/  ISETP.GE.AND P3, PT, R103, UR4, PT ;  /* 0x0000000467007c0c */ /* 0x000fe2000bf66270 */
[----:B------:R1:W-:Y:S01]  /*1fd30*/  @!P0 ST.E.64 desc[UR42][R4.64], R6 ;  /* 0x0000000604008985 */ /* 0x0003e2000c101b2a */
[----:B------:R-:W-:-:S05]  /*1fd40*/  @!P1 LEA.HI.X R3, R114, R41, R117, 0x2, P5 ;  /* 0x0000002972039211 */ /* 0x000fca00028f1475 */
[----:B------:R0:W-:Y:S01]  /*1fd50*/  @!P1 ST.E.64 desc[UR42][R2.64], R62 ;  /* 0x0000003e02009985 */ /* 0x0001e2000c101b2a */
[----:B-1----:R-:W-:-:S04]  /*1fd60*/  @!P2 LEA R4, P0, R110, R11, 0x2 ;  /* 0x0000000b6e04a211 */ /* 0x002fc800078010ff */
[----:B------:R-:W-:Y:S02]  /*1fd70*/  @!P2 LEA.HI.X R5, R110, R41, R112, 0x2, P0 ;  /* 0x000000296e05a211 */ /* 0x000fe400000f1470 */
[-C--:B0-----:R-:W-:Y:S02]  /*1fd80*/  @!P4 LEA R2, P1, R107, R11.reuse, 0x2 ;  /* 0x0000000b6b02c211 */ /* 0x081fe400078210ff */
[----:B------:R-:W-:Y:S01]  /*1fd90*/  ISETP.GE.AND P0, PT, R101, UR4, PT ;  /* 0x0000000465007c0c */ /* 0x000fe2000bf06270 */
[----:B------:R0:W-:Y:S01]  /*1fda0*/  @!P2 ST.E.64 desc[UR42][R4.64], R8 ;  /* 0x000000080400a985 */ /* 0x0001e2000c101b2a */
[----:B------:R-:W-:-:S11]  /*1fdb0*/  @!P3 LEA R6, P5, R103, R11, 0x2 ;  /* 0x0000000b6706b211 */ /* 0x000fd600078a10ff */
[----:B0-----:R-:W-:Y:S02]  /*1fdc0*/  @!P0 LEA R4, P2, R101, R11, 0x2 ;  /* 0x0000000b65048211 */ /* 0x001fe400078410ff */
[----:B--2---:R-:W-:Y:S02]  /*1fdd0*/  @!P4 LEA.HI.X R3, R107, R41, R109, 0x2, P1 ;  /* 0x000000296b03c211 */ /* 0x004fe400008f146d */
[----:B---3--:R-:W-:-:S03]  /*1fde0*/  ISETP.GE.AND P1, PT, R51, UR4, PT ;  /* 0x0000000433007c0c */ /* 0x008fc6000bf26270 */
[----:B------:R0:W-:Y:S01]  /*1fdf0*/  @!P4 ST.E.64 desc[UR42][R2.64], R66 ;  /* 0x000000420200c985 */ /* 0x0001e2000c101b2a */
[----:B------:R-:W-:Y:S01]  /*1fe00*/  ISETP.GE.AND P4, PT, R37, UR4, PT ;  /* 0x0000000425007c0c */ /* 0x000fe2000bf86270 */
[----:B0-----:R-:W-:Y:S01]  /*1fe10*/  @!P3 IMAD.MOV.U32 R2, RZ, RZ, R10 ;  /* 0x000000ffff02b224 */ /* 0x001fe200078e000a */
[----:B------:R-:W-:Y:S02]  /*1fe20*/  @!P3 MOV R3, R20 ;  /* 0x000000140003b202 */ /* 0x000fe40000000f00 */
[-C--:B----4-:R-:W-:Y:S02]  /*1fe30*/  @!P3 LEA.HI.X R7, R103, R41.reuse, R104, 0x2, P5 ;  /* 0x000000296707b211 */ /* 0x090fe400028f1468 */
[----:B------:R-:W-:Y:S02]  /*1fe40*/  ISETP.GE.AND P5, PT, R36, UR4, PT ;  /* 0x0000000424007c0c */ /* 0x000fe4000bfa6270 */
[----:B-----5:R-:W-:Y:S01]  /*1fe50*/  @!P0 LEA.HI.X R5, R101, R41, R102, 0x2, P2 ;  /* 0x0000002965058211 */ /* 0x020fe200010f1466 */
[----:B------:R0:W-:Y:S01]  /*1fe60*/  @!P3 ST.E.64 desc[UR42][R6.64], R2 ;  /* 0x000000020600b985 */ /* 0x0001e2000c101b2a */
[----:B------:R-:W-:-:S03]  /*1fe70*/  ISETP.GE.AND P3, PT, R12, UR4, PT ;  /* 0x000000040c007c0c */ /* 0x000fc6000bf66270 */
[----:B------:R1:W-:Y:S01]  /*1fe80*/  @!P0 ST.E.64 desc[UR42][R4.64], R70 ;  /* 0x0000004604008985 */ /* 0x0003e2000c101b2a */
[----:B------:R-:W-:Y:S01]  /*1fe90*/  @!P4 IMAD.MOV.U32 R8, RZ, RZ, R73 ;  /* 0x000000ffff08c224 */ /* 0x000fe200078e0049 */
[-C--:B0-----:R-:W-:Y:S02]  /*1fea0*/  @!P1 LEA R2, P2, R51, R11.reuse, 0x2 ;  /* 0x0000000b33029211 */ /* 0x081fe400078410ff */
[----:B------:R-:W-:Y:S02]  /*1feb0*/  @!P4 LEA R6, P0, R37, R11, 0x2 ;  /* 0x0000000b2506c211 */ /* 0x000fe400078010ff */
[-C--:B------:R-:W-:Y:S01]  /*1fec0*/  @!P1 LEA.HI.X R3, R51, R41.reuse, R57, 0x2, P2 ;  /* 0x0000002933039211 */ /* 0x080fe200010f1439 */
[----:B-1----:R-:W-:Y:S02]  /*1fed0*/  @!P1 IMAD.MOV.U32 R4, RZ, RZ, R21 ;  /* 0x000000ffff049224 */ /* 0x002fe400078e0015 */
[----:B------:R-:W-:Y:S01]  /*1fee0*/  @!P1 IMAD.MOV.U32 R5, RZ, RZ, R24 ;  /* 0x000000ffff059224 */ /* 0x000fe200078e0018 */
[----:B------:R-:W-:Y:S01]  /*1fef0*/  @!P4 LEA.HI.X R7, R37, R41, R15, 0x2, P0 ;  /* 0x000000292507c211 */ /* 0x000fe200000f140f */
[----:B------:R-:W-:-:S03]  /*1ff00*/  @!P4 IMAD.MOV.U32 R9, RZ, RZ, R76 ;  /* 0x000000ffff09c224 */ /* 0x000fc600078e004c */
[----:B------:R0:W-:Y:S04]  /*1ff10*/  @!P1 ST.E.64 desc[UR42][R2.64], R4 ;  /* 0x0000000402009985 */ /* 0x0001e8000c101b2a */
[----:B------:R1:W-:Y:S01]  /*1ff20*/  @!P4 ST.E.64 desc[UR42][R6.64], R8 ;  /* 0x000000080600c985 */ /* 0x0003e2000c101b2a */
[-C--:B0-----:R-:W-:Y:S02]  /*1ff30*/  @!P5 LEA R2, P1, R36, R11.reuse, 0x2 ;  /* 0x0000000b2402d211 */ /* 0x081fe400078210ff */
[----:B------:R-:W-:Y:S02]  /*1ff40*/  @!P3 LEA R4, P2, R12, R11, 0x2 ;  /* 0x0000000b0c04b211 */ /* 0x000fe400078410ff */
[----:B------:R-:W-:Y:S01]  /*1ff50*/  @!P5 LEA.HI.X R3, R36, R41, R14, 0x2, P1 ;  /* 0x000000292403d211 */ /* 0x000fe200008f140e */
[----:B-1----:R-:W-:Y:S01]  /*1ff60*/  @!P5 IMAD.MOV.U32 R7, RZ, RZ, R26 ;  /* 0x000000ffff07d224 */ /* 0x002fe200078e001a */
[----:B------:R-:W-:Y:S01]  /*1ff70*/  @!P5 MOV R6, R25 ;  /* 0x000000190006d202 */ /* 0x000fe20000000f00 */
[----:B------:R-:W-:Y:S01]  /*1ff80*/  @!P3 IMAD.MOV.U32 R8, RZ, RZ, R81 ;  /* 0x000000ffff08b224 */ /* 0x000fe200078e0051 */
[----:B------:R-:W-:Y:S01]  /*1ff90*/  @!P3 LEA.HI.X R5, R12, R41, R13, 0x2, P2 ;  /* 0x000000290c05b211 */ /* 0x000fe200010f140d */
[----:B------:R-:W-:-:S02]  /*1ffa0*/  @!P3 IMAD.MOV.U32 R9, RZ, RZ, R84 ;  /* 0x000000ffff09b224 */ /* 0x000fc400078e0054 */
[----:B------:R3:W-:Y:S04]  /*1ffb0*/  @!P5 ST.E.64 desc[UR42][R2.64], R6 ;  /* 0x000000060200d985 */ /* 0x0007e8000c101b2a */
[----:B------:R3:W-:Y:S02]  /*1ffc0*/  @!P3 ST.E.64 desc[UR42][R4.64], R8 ;  /* 0x000000080400b985 */ /* 0x0007e4000c101b2a */
.L_x_521:
[----:B------:R-:W-:Y:S05]  /*1ffd0*/  BSYNC B1 ;  /* 0x0000000000017941 */ /* 0x000fea0003800000 */
.L_x_520:
[----:B------:R-:W-:-:S03]  /*1ffe0*/  UMOV UR4, 0xffffffff ;  /* 0xffffffff00047882 */ /* 0x000fc60000000000 */
[----:B------:R-:W-:Y:S05]  /*1fff0*/  BRA.DIV UR4, `(.L_x_522) ;  /* 0x000000ea04c07947 */ /* 0x000fea000b800000 */
[----:B0-----:R-:W0:Y:S04]  /*20000*/  SHFL.IDX PT, R40, R40, 0x1, 0x1c1f ;  /* 0x003c1f0028287f89 */ /* 0x001e2800000e0000 */
[----:B------:R-:W4:Y:S02]  /*20010*/  SHFL.IDX PT, R39, R39, 0x1, 0x1c1f ;  /* 0x003c1f0027277f89 */ /* 0x000f2400000e0000 */
.L_x_842:
[----:B------:R-:W-:-:S13]  /*20020*/  ISETP.GE.AND P0, PT, R38, R0, PT ;  /* 0x000000002600720c */ /* 0x000fda0003f06270 */
[----:B------:R-:W-:Y:S05]  /*20030*/  @P0 BRA `(.L_x_518) ;  /* 0x0000002800540947 */ /* 0x000fea0003800000 */
[----:B------:R-:W5:Y:S01]  /*20040*/  LDL R66, [R1+0xf4] ;  /* 0x0000f40001427983 */ /* 0x000f620000100800 */
[----:B------:R-:W-:-:S03]  /*20050*/  ULDC UR4, c[0x0][0xac8] ;  /* 0x0002b20000047ab9 */ /* 0x000fc60000000800 */
[----:B------:R-:W4:Y:S04]  /*20060*/  LDL R62, [R1+0xe8] ;  /* 0x0000e800013e7983 */ /* 0x000f280000100800 */
[----:B------:R-:W4:Y:S04]  /*20070*/  LDL R58, [R1+0xe0] ;  /* 0x0000e000013a7983 */ /* 0x000f280000100800 */
[----:B------:R-:W4:Y:S04]  /*20080*/  LDL R51, [R1+0xd8] ;  /* 0x0000d80001337983 */ /* 0x000f280000100800 */
[----:B------:R-:W4:Y:S04]  /*20090*/  LDL R37, [R1+0xd4] ;  /* 0x0000d40001257983 */ /* 0x000f280000100800 */
[----:B------:R-:W4:Y:S04]  /*200a0*/  LDL R25, [R1+0x160] ;  /* 0x0001600001197983 */ /* 0x000f280000100800 */
[----:B------:R-:W4:Y:S04]  /*200b0*/  LDL R21, [R1+0xd0] ;  /* 0x0000d00001157983 */ /* 0x000f280000100800 */
[----:B---3--:R-:W3:Y:S04]  /*200c0*/  LDL R7, [R1+0x15c] ;  /* 0x00015c0001077983 */ /* 0x008ee80000100800 */
[----:B------:R-:W3:Y:S04]  /*200d0*/  LDL R6, [R1+0x170] ;  /* 0x0001700001067983 */ /* 0x000ee80000100800 */
        /* <DEDUP_REMOVED lines=9> */
[----:B-1----:R-:W3:Y:S04]  /*20170*/  LDL R41, [R1+0x178] ;  /* 0x0001780001297983 */ /* 0x002ee80000100800 */
        /* <DEDUP_REMOVED lines=14> */
[----:B--2---:R-:W2:Y:S04]  /*20260*/  LDL R11, [R1+0x11c] ;  /* 0x00011c00010b7983 */ /* 0x004ea80000100800 */
[----:B------:R-:W2:Y:S04]  /*20270*/  LDL R14, [R1+0xac] ;  /* 0x0000ac00010e7983 */ /* 0x000ea80000100800 */
[----:B------:R-:W2:Y:S04]  /*20280*/  LDL R9, [R1+0xb4] ;  /* 0x0000b40001097983 */ /* 0x000ea80000100800 */
[----:B------:R-:W2:Y:S04]  /*20290*/  LDL R8, [R1+0x94] ;  /* 0x0000940001087983 */ /* 0x000ea80000100800 */
[----:B------:R-:W2:Y:S01]  /*202a0*/  LDL R10, [R1+0xa4] ;  /* 0x0000a400010a7983 */ /* 0x000ea20000100800 */
[----:B-----5:R-:W-:-:S02]  /*202b0*/  IMAD.MOV.U32 R101, RZ, RZ, R66 ;  /* 0x000000ffff657224 */ /* 0x020fc400078e0042 */
[----:B----4-:R-:W-:Y:S01]  /*202c0*/  IMAD.MOV.U32 R66, RZ, RZ, R62 ;  /* 0x000000ffff427224 */ /* 0x010fe200078e003e */
[----:B------:R-:W-:Y:S01]  /*202d0*/  MOV R62, R58 ;  /* 0x0000003a003e7202 */ /* 0x000fe20000000f00 */
[----:B------:R-:W-:Y:S02]  /*202e0*/  IMAD.MOV.U32 R58, RZ, RZ, R51 ;  /* 0x000000ffff3a7224 */ /* 0x000fe400078e0033 */
[----:B------:R-:W-:Y:S02]  /*202f0*/  IMAD.MOV.U32 R51, RZ, RZ, R37 ;  /* 0x000000ffff337224 */ /* 0x000fe400078e0025 */
[----:B------:R-:W-:Y:S02]  /*20300*/  IMAD.MOV.U32 R37, RZ, RZ, R25 ;  /* 0x000000ffff257224 */ /* 0x000fe400078e0019 */
[----:B------:R-:W-:Y:S02]  /*20310*/  IMAD.MOV.U32 R25, RZ, RZ, R21 ;  /* 0x000000ffff197224 */ /* 0x000fe400078e0015 */
[----:B---3--:R-:W-:Y:S01]  /*20320*/  IMAD.MOV.U32 R21, RZ, RZ, R7 ;  /* 0x000000ffff157224 */ /* 0x008fe200078e0007 */
[----:B------:R-:W-:Y:S01]  /*20330*/  MOV R7, R6 ;  /* 0x0000000600077202 */ /* 0x000fe20000000f00 */
[----:B------:R-:W-:-:S02]  /*20340*/  IMAD.MOV.U32 R6, RZ, RZ, R5 ;  /* 0x000000ffff067224 */ /* 0x000fc400078e0005 */
[----:B------:R-:W-:Y:S02]  /*20350*/  IMAD.MOV.U32 R5, RZ, RZ, R4 ;  /* 0x000000ffff057224 */ /* 0x000fe400078e0004 */
[----:B------:R-:W-:Y:S02]  /*20360*/  IMAD.MOV.U32 R4, RZ, RZ, R3 ;  /* 0x000000ffff047224 */ /* 0x000fe400078e0003 */
[----:B------:R-:W-:Y:S02]  /*20370*/  IMAD.MOV.U32 R3, RZ, RZ, R2 ;  /* 0x000000ffff037224 */ /* 0x000fe400078e0002 */
[----:B------:R-:W3:Y:S01]  /*20380*/  LDL R2, [R1+0x154] ;  /* 0x0001540001027983 */ /* 0x000ee20000100800 */
[----:B------:R-:W-:Y:S01]  /*20390*/  MOV R103, R67 ;  /* 0x0000004300677202 */ /* 0x000fe20000000f00 */
[----:B------:R-:W-:Y:S02]  /*203a0*/  IMAD.MOV.U32 R67, RZ, RZ, R63 ;  /* 0x000000ffff437224 */ /* 0x000fe400078e003f */
[----:B------:R-:W-:-:S03]  /*203b0*/  IMAD.MOV.U32 R63, RZ, RZ, R59 ;  /* 0x000000ffff3f7224 */ /* 0x000fc600078e003b */
[----:B------:R-:W-:Y:S01]  /*203c0*/  MOV R71, R67 ;  /* 0x0000004300477202 */ /* 0x000fe20000000f00 */
[----:B------:R-:W-:Y:S02]  /*203d0*/  IMAD.MOV.U32 R102, RZ, RZ, R70 ;  /* 0x000000ffff667224 */ /* 0x000fe400078e0046 */
[----:B------:R-:W-:Y:S02]  /*203e0*/  IMAD.MOV.U32 R70, RZ, RZ, R66 ;  /* 0x000000ffff467224 */ /* 0x000fe400078e0042 */
[----:B------:R-:W-:Y:S02]  /*203f0*/  IMAD.MOV.U32 R59, RZ, RZ, R57 ;  /* 0x000000ffff3b7224 */ /* 0x000fe400078e0039 */
[----:B------:R-:W-:Y:S02]  /*20400*/  IMAD.MOV.U32 R67, RZ, RZ, R63 ;  /* 0x000000ffff437224 */ /* 0x000fe400078e003f */
[----:B------:R-:W-:Y:S01]  /*20410*/  IMAD.MOV.U32 R57, RZ, RZ, R41 ;  /* 0x000000ffff397224 */ /* 0x000fe200078e0029 */
[----:B------:R-:W-:Y:S01]  /*20420*/  MOV R107, R71 ;  /* 0x00000047006b7202 */ /* 0x000fe20000000f00 */
[----:B------:R-:W-:Y:S01]  /*20430*/  IMAD.MOV.U32 R66, RZ, RZ, R62 ;  /* 0x000000ffff427224 */ /* 0x000fe200078e003e */
[----:B------:R-:W-:Y:S01]  /*20440*/  MOV R41, R36 ;  /* 0x0000002400297202 */ /* 0x000fe20000000f00 */
[----:B------:R-:W-:Y:S01]  /*20450*/  IMAD.MOV.U32 R63, RZ, RZ, R59 ;  /* 0x000000ffff3f7224 */ /* 0x000fe200078e003b */
[----:B------:R-:W-:-:S02]  /*20460*/  MOV R62, R58 ;  /* 0x0000003a003e7202 */ /* 0x000fc40000000f00 */
[----:B------:R-:W-:Y:S01]  /*20470*/  ISETP.GE.AND P0, PT, R73, UR4, PT ;  /* 0x0000000449007c0c */ /* 0x000fe2000bf06270 */
[----:B------:R-:W-:Y:S02]  /*20480*/  IMAD.MOV.U32 R71, RZ, RZ, R70 ;  /* 0x000000ffff477224 */ /* 0x000fe400078e0046 */
[----:B------:R-:W-:Y:S02]  /*20490*/  IMAD.MOV.U32 R59, RZ, RZ, R57 ;  /* 0x000000ffff3b7224 */ /* 0x000fe400078e0039 */
[----:B------:R-:W-:Y:S02]  /*204a0*/  IMAD.MOV.U32 R36, RZ, RZ, R24 ;  /* 0x000000ffff247224 */ /* 0x000fe400078e0018 */
[----:B------:R-:W-:Y:S01]  /*204b0*/  IMAD.MOV.U32 R70, RZ, RZ, R67 ;  /* 0x000000ffff467224 */ /* 0x000fe200078e0043 */
[----:B------:R-:W-:Y:S01]  /*204c0*/  ISETP.GE.AND P1, PT, R114, UR4, PT ;  /* 0x0000000472007c0c */ /* 0x000fe2000bf26270 */
[----:B------:R-:W-:Y:S01]  /*204d0*/  IMAD.MOV.U32 R58, RZ, RZ, R51 ;  /* 0x000000ffff3a7224 */ /* 0x000fe200078e0033 */
[----:B------:R-:W4:Y:S01]  /*204e0*/  LDL R24, [R1+0x120] ;  /* 0x0001200001187983 */ /* 0x000f220000100800 */
[----:B------:R-:W-:-:S02]  /*204f0*/  IMAD.MOV.U32 R67, RZ, RZ, R66 ;  /* 0x000000ffff437224 */ /* 0x000fc400078e0042 */
[----:B------:R-:W-:Y:S02]  /*20500*/  IMAD.MOV.U32 R57, RZ, RZ, R41 ;  /* 0x000000ffff397224 */ /* 0x000fe400078e0029 */
[----:B------:R-:W-:Y:S01]  /*20510*/  IMAD.MOV.U32 R66, RZ, RZ, R63 ;  /* 0x000000ffff427224 */ /* 0x000fe200078e003f */
[----:B------:R-:W-:Y:S01]  /*20520*/  MOV R63, R62 ;  /* 0x0000003e003f7202 */ /* 0x000fe20000000f00 */
[----:B------:R-:W-:Y:S01]  /*20530*/  IMAD.MOV.U32 R51, RZ, RZ, R37 ;  /* 0x000000ffff337224 */ /* 0x000fe200078e0025 */
[----:B------:R-:W-:Y:S01]  /*20540*/  MOV R41, R36 ;  /* 0x0000002400297202 */ /* 0x000fe20000000f00 */
[----:B------:R-:W-:Y:S02]  /*20550*/  IMAD.MOV.U32 R62, RZ, RZ, R59 ;  /* 0x000000ffff3e7224 */ /* 0x000fe400078e003b */
[----:B------:R-:W-:Y:S02]  /*20560*/  IMAD.MOV.U32 R37, RZ, RZ, R25 ;  /* 0x000000ffff257224 */ /* 0x000fe400078e0019 */
[----:B------:R-:W-:-:S02]  /*20570*/  IMAD.MOV.U32 R59, RZ, RZ, R58 ;  /* 0x000000ffff3b7224 */ /* 0x000fc400078e003a */
[----:B------:R-:W-:Y:S02]  /*20580*/  IMAD.MOV.U32 R58, RZ, RZ, R57 ;  /* 0x000000ffff3a7224 */ /* 0x000fe400078e0039 */
[----:B------:R-:W-:Y:S02]  /*20590*/  IMAD.MOV.U32 R36, RZ, RZ, R7 ;  /* 0x000000ffff247224 */ /* 0x000fe400078e0007 */
[----:B------:R-:W-:Y:S01]  /*205a0*/  IMAD.MOV.U32 R25, RZ, RZ, R6 ;  /* 0x000000ffff197224 */ /* 0x000fe200078e0006 */
[----:B------:R-:W-:Y:S01]  /*205b0*/  MOV R6, R4 ;  /* 0x0000000400067202 */ /* 0x000fe20000000f00 */
[----:B------:R-:W-:Y:S01]  /*205c0*/  IMAD.MOV.U32 R57, RZ, RZ, R51 ;  /* 0x000000ffff397224 */ /* 0x000fe200078e0033 */
[----:B------:R-:W-:Y:S01]  /*205d0*/  MOV R51, R41 ;  /* 0x0000002900337202 */ /* 0x000fe20000000f00 */
[----:B------:R-:W-:Y:S02]  /*205e0*/  IMAD.MOV.U32 R7, RZ, RZ, R5 ;  /* 0x000000ffff077224 */ /* 0x000fe400078e0005 */
[----:B------:R-:W-:-:S02]  /*205f0*/  IMAD.MOV.U32 R5, RZ, RZ, R3 ;  /* 0x000000ffff057224 */ /* 0x000fc400078e0003 */
[----:B------:R-:W-:Y:S01]  /*20600*/  IMAD.MOV.U32 R41, RZ, RZ, R37 ;  /* 0x000000ffff297224 */ /* 0x000fe200078e0025 */
[----:B------:R-:W-:Y:S01]  /*20610*/  MOV R76, R67 ;  /* 0x00000043004c7202 */ /* 0x000fe20000000f00 */
[----:B0-----:R-:W-:Y:S02]  /*20620*/  @!P0 IMAD.MOV.U32 R3, RZ, RZ, R40 ;  /* 0x000000ffff038224 */ /* 0x001fe400078e0028 */
[----:B------:R-:W-:Y:S02]  /*20630*/  IMAD.MOV.U32 R67, RZ, RZ, R59 ;  /* 0x000000ffff437224 */ /* 0x000fe400078e003b */
[----:B------:R-:W-:Y:S02]  /*20640*/  IMAD.MOV.U32 R59, RZ, RZ, R41 ;  /* 0x000000ffff3b7224 */ /* 0x000fe400078e0029 */
[----:B------:R-:W-:Y:S01]  /*20650*/  IMAD.MOV.U32 R41, RZ, RZ, R6 ;  /* 0x000000ffff297224 */ /* 0x000fe200078e0006 */
[----:B------:R-:W-:Y:S01]  /*20660*/  @!P1 LEA R6, P4, R114, R39, 0x2 ;  /* 0x0000002772069211 */ /* 0x000fe200078810ff */
[----:B---3--:R-:W-:-:S02]  /*20670*/  IMAD.MOV.U32 R4, RZ, RZ, R2 ;  /* 0x000000ffff047224 */ /* 0x008fc400078e0002 */
[----:B------:R-:W-:-:S04]  /*20680*/  @!P0 IMAD.MOV.U32 R2, RZ, RZ, R39 ;  /* 0x000000ffff028224 */ /* 0x000fc800078e0027 */
[----:B------:R-:W-:-:S04]  /*20690*/  @!P0 IMAD.WIDE R2, R73, 0x4, R2 ;  /* 0x0000000449028825 */ /* 0x000fc800078e0202 */
[----:B------:R-:W-:Y:S02]  /*206a0*/  IMAD.MOV.U32 R73, RZ, RZ, R66 ;  /* 0x000000ffff497224 */ /* 0x000fe400078e0042 */
[----:B------:R-:W-:Y:S01]  /*206b0*/  IMAD.MOV.U32 R66, RZ, RZ, R57 ;  /* 0x000000ffff427224 */ /* 0x000fe200078e0039 */
[----:B------:R-:W-:Y:S01]  /*206c0*/  MOV R57, R25 ;  /* 0x0000001900397202 */ /* 0x000fe20000000f00 */
[----:B------:R-:W-:Y:S01]  /*206d0*/  IMAD.MOV.U32 R25, RZ, RZ, R7 ;  /* 0x000000ffff197224 */ /* 0x000fe200078e0007 */
[----:B------:R-:W-:Y:S02]  /*206e0*/  @!P1 LEA.HI.X R7, R114, R40, R117, 0x2, P4 ;  /* 0x0000002872079211 */ /* 0x000fe400020f1475 */
[----:B------:R-:W3:Y:S01]  /*206f0*/  LDL R114, [R1+0x188] ;  /* 0x0001880001727983 */ /* 0x000ee20000100800 */
[----:B------:R-:W-:Y:S01]  /*20700*/  ISETP.GE.AND P3, PT, R112, UR4, PT ;  /* 0x0000000470007c0c */ /* 0x000fe2000bf66270 */
[----:B------:R-:W-:Y:S02]  /*20710*/  IMAD.MOV.U32 R37, RZ, RZ, R36 ;  /* 0x000000ffff257224 */ /* 0x000fe400078e0024 */
[----:B------:R-:W-:Y:S01]  /*20720*/  IMAD.MOV.U32 R84, RZ, RZ, R71 ;  /* 0x000000ffff547224 */ /* 0x000fe200078e0047 */
[----:B------:R-:W5:Y:S01]  /*20730*/  LDL R36, [R1+0x130] ;  /* 0x0001300001247983 */ /* 0x000f620000100800 */
[----:B------:R-:W-:-:S02]  /*20740*/  IMAD.MOV.U32 R81, RZ, RZ, R70 ;  /* 0x000000ffff517224 */ /* 0x000fc400078e0046 */
[----:B------:R-:W-:Y:S01]  /*20750*/  IMAD.MOV.U32 R71, RZ, RZ, R63 ;  /* 0x000000ffff477224 */ /* 0x000fe200078e003f */
[----:B------:R-:W-:Y:S01]  /*20760*/  MOV R63, R58 ;  /* 0x0000003a003f7202 */ /* 0x000fe20000000f00 */
[----:B------:R-:W-:Y:S02]  /*20770*/  IMAD.MOV.U32 R70, RZ, RZ, R62 ;  /* 0x000000ffff467224 */ /* 0x000fe400078e003e */
[----:B------:R-:W-:Y:S02]  /*20780*/  IMAD.MOV.U32 R62, RZ, RZ, R51 ;  /* 0x000000ffff3e7224 */ /* 0x000fe400078e0033 */
[----:B------:R-:W-:Y:S02]  /*20790*/  IMAD.MOV.U32 R58, RZ, RZ, R37 ;  /* 0x000000ffff3a7224 */ /* 0x000fe400078e0025 */
[----:B------:R-:W-:Y:S02]  /*207a0*/  IMAD.MOV.U32 R51, RZ, RZ, R5 ;  /* 0x000000ffff337224 */ /* 0x000fe400078e0005 */
[----:B------:R-:W-:Y:S01]  /*207b0*/  IMAD.MOV.U32 R37, RZ, RZ, R4 ;  /* 0x000000ffff257224 */ /* 0x000fe200078e0004 */
[----:B------:R-:W-:Y:S01]  /*207c0*/  @!P0 MOV R4, R27 ;  /* 0x0000001b00048202 */ /* 0x000fe20000000f00 */
[----:B------:R-:W-:-:S05]  /*207d0*/  @!P0 IMAD.MOV.U32 R5, RZ, RZ, R28 ;  /* 0x000000ffff058224 */ /* 0x000fca00078e001c */
[----:B------:R0:W-:Y:S02]  /*207e0*/  @!P0 ST.E.64 desc[UR42][R2.64], R4 ;  /* 0x0000000402008985 */ /* 0x0001e4000c101b2a */
[----:B0-----:R-:W-:-:S04]  /*207f0*/  @!P3 LEA R2, P5, R112, R39, 0x2 ;  /* 0x000000277002b211 */ /* 0x001fc800078a10ff */
[----:B---3--:R-:W-:Y:S02]  /*20800*/  @!P3 LEA.HI.X R3, R112, R40, R114, 0x2, P5 ;  /* 0x000000287003b211 */ /* 0x008fe400028f1472 */
[----:B------:R-:W3:Y:S01]  /*20810*/  LDL R112, [R1+0x184] ;  /* 0x0001840001707983 */ /* 0x000ee20000100800 */
[----:B------:R-:W-:Y:S01]  /*20820*/  ISETP.GE.AND P2, PT, R110, UR4, PT ;  /* 0x000000046e007c0c */ /* 0x000fe2000bf46270 */
[----:B------:R-:W-:Y:S02]  /*20830*/  @!P1 IMAD.MOV.U32 R4, RZ, RZ, R119 ;  /* 0x000000ffff049224 */ /* 0x000fe400078e0077 */
[----:B------:R-:W-:-:S05]  /*20840*/  @!P1 IMAD.MOV.U32 R5, RZ, RZ, R65 ;  /* 0x000000ffff059224 */ /* 0x000fca00078e0041 */
[----:B------:R0:W-:Y:S01]  /*20850*/  @!P1 ST.E.64 desc[UR42][R6.64], R4 ;  /* 0x0000000406009985 */ /* 0x0001e2000c101b2a */
[----:B------:R-:W-:Y:S01]  /*20860*/  IMAD.MOV.U32 R118, RZ, RZ, R84 ;  /* 0x000000ffff767224 */ /* 0x000fe200078e0054 */
[----:B------:R-:W-:Y:S01]  /*20870*/  MOV R117, R81 ;  /* 0x0000005100757202 */ /* 0x000fe20000000f00 */
[----:B------:R-:W-:Y:S02]  /*20880*/  IMAD.MOV.U32 R84, RZ, RZ, R76 ;  /* 0x000000ffff547224 */ /* 0x000fe400078e004c */
[----:B------:R-:W-:Y:S02]  /*20890*/  IMAD.MOV.U32 R81, RZ, RZ, R73 ;  /* 0x000000ffff517224 */ /* 0x000fe400078e0049 */
[----:B------:R-:W-:Y:S01]  /*208a0*/  IMAD.MOV.U32 R76, RZ, RZ, R71 ;  /* 0x000000ffff4c7224 */ /* 0x000fe200078e0047 */
[----:B0-----:R-:W-:Y:S01]  /*208b0*/  @!P2 LEA R4, P4, R110, R39, 0x2 ;  /* 0x000000276e04a211 */ /* 0x001fe200078810ff */
[----:B------:R-:W-:Y:S01]  /*208c0*/  IMAD.MOV.U32 R73, RZ, RZ, R70 ;  /* 0x000000ffff497224 */ /* 0x000fe200078e0046 */
[----:B------:R-:W-:Y:S01]  /*208d0*/  MOV R71, R67 ;  /* 0x0000004300477202 */ /* 0x000fe20000000f00 */
[----:B------:R-:W-:-:S02]  /*208e0*/  IMAD.MOV.U32 R70, RZ, RZ, R62 ;  /* 0x000000ffff467224 */ /* 0x000fc400078e003e */
[----:B------:R-:W-:Y:S02]  /*208f0*/  IMAD.MOV.U32 R67, RZ, RZ, R59 ;  /* 0x000000ffff437224 */ /* 0x000fe400078e003b */
[----:B------:R-:W-:Y:S02]  /*20900*/  IMAD.MOV.U32 R62, RZ, RZ, R58 ;  /* 0x000000ffff3e7224 */ /* 0x000fe400078e003a */
[----:B------:R-:W-:Y:S01]  /*20910*/  IMAD.MOV.U32 R59, RZ, RZ, R57 ;  /* 0x000000ffff3b7224 */ /* 0x000fe200078e0039 */
[----:B------:R-:W-:Y:S01]  /*20920*/  MOV R57, R51 ;  /* 0x0000003300397202 */ /* 0x000fe20000000f00 */
[----:B------:R-:W-:Y:S02]  /*20930*/  IMAD.MOV.U32 R58, RZ, RZ, R37 ;  /* 0x000000ffff3a7224 */ /* 0x000fe400078e0025 */
[----:B-----5:R-:W-:Y:S01]  /*20940*/  IMAD.MOV.U32 R51, RZ, RZ, R36 ;  /* 0x000000ffff337224 */ /* 0x020fe200078e0024 */
[----:B------:R-:W5:Y:S04]  /*20950*/  LDL R37, [R1+0xbc] ;  /* 0x0000bc0001257983 */ /* 0x000f680000100800 */
[----:B------:R-:W2:Y:S01]  /*20960*/  LDL R36, [R1+0xb8] ;  /* 0x0000b80001247983 */ /* 0x000ea20000100800 */
[----:B---3--:R-:W-:-:S03]  /*20970*/  @!P2 LEA.HI.X R5, R110, R40, R112, 0x2, P4 ;  /* 0x000000286e05a211 */ /* 0x008fc600020f1470 */
[----:B------:R-:W3:Y:S01]  /*20980*/  LDL R110, [R1+0x180] ;  /* 0x00018000016e7983 */ /* 0x000ee20000100800 */
[----:B------:R-:W-:-:S03]  /*20990*/  ISETP.GE.AND P0, PT, R109, UR4, PT ;  /* 0x000000046d007c0c */ /* 0x000fc6000bf06270 */
[----:B------:R0:W-:Y:S01]  /*209a0*/  @!P3 ST.E.64 desc[UR42][R2.64], R42 ;  /* 0x0000002a0200b985 */ /* 0x0001e2000c101b2a */
[----:B------:R-:W-:Y:S01]  /*209b0*/  MOV R112, R84 ;  /* 0x0000005400707202 */ /* 0x000fe20000000f00 */
[----:B------:R-:W-:Y:S02]  /*209c0*/  IMAD.MOV.U32 R114, RZ, RZ, R81 ;  /* 0x000000ffff727224 */ /* 0x000fe400078e0051 */
[----:B------:R-:W-:Y:S02]  /*209d0*/  IMAD.MOV.U32 R84, RZ, RZ, R76 ;  /* 0x000000ffff547224 */ /* 0x000fe400078e004c */
[----:B------:R-:W-:-:S04]  /*209e0*/  IMAD.MOV.U32 R81, RZ, RZ, R73 ;  /* 0x000000ffff517224 */ /* 0x000fc800078e0049 */
[----:B0-----:R-:W-:Y:S01]  /*209f0*/  @!P0 LEA R2, P5, R109, R39, 0x2 ;  /* 0x000000276d028211 */ /* 0x001fe200078a10ff */
[----:B------:R-:W-:Y:S01]  /*20a00*/  IMAD.MOV.U32 R76, RZ, RZ, R71 ;  /* 0x000000ffff4c7224 */ /* 0x000fe200078e0047 */
[----:B------:R-:W-:Y:S01]  /*20a10*/  MOV R73, R70 ;  /* 0x0000004600497202 */ /* 0x000fe20000000f00 */
[----:B------:R-:W-:Y:S02]  /*20a20*/  IMAD.MOV.U32 R71, RZ, RZ, R67 ;  /* 0x000000ffff477224 */ /* 0x000fe400078e0043 */
[----:B------:R-:W-:Y:S02]  /*20a30*/  IMAD.MOV.U32 R70, RZ, RZ, R62 ;  /* 0x000000ffff467224 */ /* 0x000fe400078e003e */
[----:B------:R-:W-:Y:S02]  /*20a40*/  IMAD.MOV.U32 R67, RZ, RZ, R59 ;  /* 0x000000ffff437224 */ /* 0x000fe400078e003b */
[----:B------:R-:W-:Y:S01]  /*20a50*/  IMAD.MOV.U32 R59, RZ, RZ, R58 ;  /* 0x000000ffff3b7224 */ /* 0x000fe200078e003a */
[----:B-----5:R-:W-:-:S02]  /*20a60*/  MOV R62, R37 ;  /* 0x00000025003e7202 */ /* 0x020fc40000000f00 */
[----:B------:R-:W5:Y:S01]  /*20a70*/  LDL R37, [R1+0x16c] ;  /* 0x00016c0001257983 */ /* 0x000f620000100800 */
[----:B--2---:R-:W-:-:S03]  /*20a80*/  IMAD.MOV.U32 R58, RZ, RZ, R36 ;  /* 0x000000ffff3a7224 */ /* 0x004fc600078e0024 */
[----:B------:R-:W2:Y:S01]  /*20a90*/  LDL R36, [R1+0xc8] ;  /* 0x0000c80001247983 */ /* 0x000ea20000100800 */
[----:B---3--:R-:W-:-:S03]  /*20aa0*/  @!P0 LEA.HI.X R3, R109, R40, R110, 0x2, P5 ;  /* 0x000000286d038211 */ /* 0x008fc600028f146e */
[----:B------:R-:W3:Y:S01]  /*20ab0*/  LDL R109, [R1+0x17c] ;  /* 0x00017c00016d7983 */ /* 0x000ee20000100800 */
[----:B------:R-:W-:Y:S01]  /*20ac0*/  ISETP.GE.AND P1, PT, R104, UR4, PT ;  /* 0x0000000468007c0c */ /* 0x000fe2000bf26270 */
[----:B------:R-:W-:Y:S01]  /*20ad0*/  @!P2 IMAD.MOV.U32 R6, RZ, RZ, R89 ;  /* 0x000000ffff06a224 */ /* 0x000fe200078e0059 */
[----:B------:R-:W-:Y:S01]  /*20ae0*/  ISETP.GE.AND P3, PT, R102, UR4, PT ;  /* 0x0000000466007c0c */ /* 0x000fe2000bf66270 */
[----:B------:R-:W-:-:S05]  /*20af0*/  @!P2 IMAD.MOV.U32 R7, RZ, RZ, R92 ;  /* 0x000000ffff07a224 */ /* 0x000fca00078e005c */
[----:B------:R0:W-:Y:S01]  /*20b00*/  @!P2 ST.E.64 desc[UR42][R4.64], R6 ;  /* 0x000000060400a985 */ /* 0x0001e2000c101b2a */
[----:B------:R-:W-:Y:S02]  /*20b10*/  IMAD.MOV.U32 R110, RZ, RZ, R84 ;  /* 0x000000ffff6e7224 */ /* 0x000fe400078e0054 */
[----:B------:R-:W-:Y:S01]  /*20b20*/  IMAD.MOV.U32 R84, RZ, RZ, R76 ;  /* 0x000000ffff547224 */ /* 0x000fe200078e004c */
[----:B------:R1:W-:Y:S01]  /*20b30*/  @!P0 ST.E.64 desc[UR42][R2.64], R44 ;  /* 0x0000002c02008985 */ /* 0x0003e2000c101b2a */
[----:B------:R-:W-:Y:S01]  /*20b40*/  IMAD.MOV.U32 R76, RZ, RZ, R71 ;  /* 0x000000ffff4c7224 */ /* 0x000fe200078e0047 */
[-C--:B0-----:R-:W-:Y:S01]  /*20b50*/  @!P1 LEA R4, P4, R104, R39.reuse, 0x2 ;  /* 0x0000002768049211 */ /* 0x081fe200078810ff */
[----:B------:R-:W-:Y:S01]  /*20b60*/  IMAD.MOV.U32 R71, RZ, RZ, R67 ;  /* 0x000000ffff477224 */ /* 0x000fe200078e0043 */
[----:B-1----:R-:W-:Y:S02]  /*20b70*/  @!P3 LEA R2, P5, R102, R39, 0x2 ;  /* 0x000000276602b211 */ /* 0x002fe400078a10ff */
[----:B--2---:R-:W-:-:S02]  /*20b80*/  MOV R67, R36 ;  /* 0x0000002400437202 */ /* 0x004fc40000000f00 */
[-C--:B---3--:R-:W-:Y:S01]  /*20b90*/  @!P1 LEA.HI.X R5, R104, R40.reuse, R109, 0x2, P4 ;  /* 0x0000002868059211 */ /* 0x088fe200020f146d */
[----:B------:R-:W-:Y:S01]  /*20ba0*/  IMAD.MOV.U32 R104, RZ, RZ, R81 ;  /* 0x000000ffff687224 */ /* 0x000fe200078e0051 */
[----:B------:R-:W-:Y:S01]  /*20bb0*/  MOV R81, R73 ;  /* 0x0000004900517202 */ /* 0x000fe20000000f00 */
[----:B------:R-:W-:Y:S02]  /*20bc0*/  IMAD.MOV.U32 R73, RZ, RZ, R70 ;  /* 0x000000ffff497224 */ /* 0x000fe400078e0046 */
[----:B-----5:R-:W-:Y:S01]  /*20bd0*/  IMAD.MOV.U32 R70, RZ, RZ, R37 ;  /* 0x000000ffff467224 */ /* 0x020fe200078e0025 */
[----:B------:R-:W-:Y:S01]  /*20be0*/  @!P3 LEA.HI.X R3, R102, R40, R104, 0x2, P5 ;  /* 0x000000286603b211 */ /* 0x000fe200028f1468 */
[----:B------:R-:W-:Y:S02]  /*20bf0*/  IMAD.MOV.U32 R37, RZ, RZ, R26 ;  /* 0x000000ffff257224 */ /* 0x000fe400078e001a */
[----:B------:R-:W-:Y:S02]  /*20c00*/  IMAD.MOV.U32 R104, RZ, RZ, R84 ;  /* 0x000000ffff687224 */ /* 0x000fe400078e0054 */
[----:B------:R-:W-:-:S02]  /*20c10*/  IMAD.MOV.U32 R102, RZ, RZ, R81 ;  /* 0x000000ffff667224 */ /* 0x000fc400078e0051 */
[----:B------:R-:W-:Y:S01]  /*20c20*/  IMAD.MOV.U32 R84, RZ, RZ, R76 ;  /* 0x000000ffff547224 */ /* 0x000fe200078e004c */
[----:B------:R-:W-:Y:S01]  /*20c30*/  MOV R76, R71 ;  /* 0x00000047004c7202 */ /* 0x000fe20000000f00 */
[----:B------:R-:W-:Y:S02]  /*20c40*/  IMAD.MOV.U32 R81, RZ, RZ, R73 ;  /* 0x000000ffff517224 */ /* 0x000fe400078e0049 */
[----:B------:R-:W-:Y:S02]  /*20c50*/  IMAD.MOV.U32 R73, RZ, RZ, R70 ;  /* 0x000000ffff497224 */ /* 0x000fe400078e0046 */
[----:B------:R-:W-:Y:S02]  /*20c60*/  IMAD.MOV.U32 R70, RZ, RZ, R37 ;  /* 0x000000ffff467224 */ /* 0x000fe400078e0025 */
[----:B------:R-:W-:Y:S02]  /*20c70*/  IMAD.MOV.U32 R71, RZ, RZ, R67 ;  /* 0x000000ffff477224 */ /* 0x000fe400078e0043 */
[----:B------:R-:W2:Y:S01]  /*20c80*/  LDL R67, [R1+0x164] ;  /* 0x0001640001437983 */ /* 0x000ea20000100800 */
[----:B------:R-:W-:-:S02]  /*20c90*/  IMAD.MOV.U32 R109, RZ, RZ, R81 ;  /* 0x000000ffff6d7224 */ /* 0x000fc400078e0051 */
[----:B------:R-:W-:Y:S02]  /*20ca0*/  IMAD.MOV.U32 R81, RZ, RZ, R76 ;  /* 0x000000ffff517224 */ /* 0x000fe400078e004c */
[----:B------:R-:W-:Y:S02]  /*20cb0*/  IMAD.MOV.U32 R76, RZ, RZ, R70 ;  /* 0x000000ffff4c7224 */ /* 0x000fe400078e0046 */
[----:B------:R-:W-:Y:S02]  /*20cc0*/  IMAD.MOV.U32 R70, RZ, RZ, R66 ;  /* 0x000000ffff467224 */ /* 0x000fe400078e0042 */
[----:B------:R-:W-:Y:S02]  /*20cd0*/  IMAD.MOV.U32 R66, RZ, RZ, R63 ;  /* 0x000000ffff427224 */ /* 0x000fe400078e003f */
[----:B------:R-:W3:Y:S01]  /*20ce0*/  LDL R63, [R1+0x144] ;  /* 0x00014400013f7983 */ /* 0x000ee20000100800 */
[----:B------:R-:W-:Y:S01]  /*20cf0*/  ISETP.GE.AND P2, PT, R101, UR4, PT ;  /* 0x0000000465007c0c */ /* 0x000fe2000bf46270 */
[----:B------:R-:W-:Y:S01]  /*20d00*/  @!P1 IMAD.MOV.U32 R6, RZ, RZ, R49 ;  /* 0x000000ffff069224 */ /* 0x000fe200078e0031 */
[----:B------:R-:W-:-:S02]  /*20d10*/  ISETP.GE.AND P0, PT, R103, UR4, PT ;  /* 0x0000000467007c0c */ /* 0x000fc4000bf06270 */
[----:B------:R-:W-:-:S05]  /*20d20*/  @!P1 MOV R7, R97 ;  /* 0x0000006100079202 */ /* 0x000fca0000000f00 */
[----:B------:R0:W-:Y:S01]  /*20d30*/  @!P1 ST.E.64 desc[UR42][R4.64], R6 ;  /* 0x0000000604009985 */ /* 0x0001e2000c101b2a */
[----:B------:R-:W-:-:S03]  /*20d40*/  ISETP.GE.AND P1, PT, R107, UR4, PT ;  /* 0x000000046b007c0c */ /* 0x000fc6000bf26270 */
[----:B------:R1:W-:Y:S01]  /*20d50*/  @!P3 ST.E.64 desc[UR42][R2.64], R46 ;  /* 0x0000002e0200b985 */ /* 0x0003e2000c101b2a */
[----:B0-----:R-:W-:-:S04]  /*20d60*/  @!P2 LEA R4, P4, R101, R39, 0x2 ;  /* 0x000000276504a211 */ /* 0x001fc800078810ff */
[-C--:B------:R-:W-:Y:S01]  /*20d70*/  @!P2 LEA.HI.X R5, R101, R40.reuse, R102, 0x2, P4 ;  /* 0x000000286505a211 */ /* 0x080fe200020f1466 */
[----:B------:R-:W-:Y:S01]  /*20d80*/  IMAD.MOV.U32 R102, RZ, RZ, R84 ;  /* 0x000000ffff667224 */ /* 0x000fe200078e0054 */
[C---:B-1----:R-:W-:Y:S01]  /*20d90*/  @!P0 LEA R2, P5, R103.reuse, R39, 0x2 ;  /* 0x0000002767028211 */ /* 0x042fe200078a10ff */
[----:B------:R-:W-:Y:S01]  /*20da0*/  IMAD.MOV.U32 R84, RZ, RZ, R73 ;  /* 0x000000ffff547224 */ /* 0x000fe200078e0049 */
[----:B------:R-:W-:Y:S01]  /*20db0*/  MOV R73, R71 ;  /* 0x0000004700497202 */ /* 0x000fe20000000f00 */
[----:B------:R-:W-:Y:S02]  /*20dc0*/  @!P2 IMAD.MOV.U32 R101, RZ, RZ, R100 ;  /* 0x000000ffff65a224 */ /* 0x000fe400078e0064 */
[----:B------:R-:W-:Y:S01]  /*20dd0*/  @!P2 IMAD.MOV.U32 R100, RZ, RZ, R121 ;  /* 0x000000ffff64a224 */ /* 0x000fe200078e0079 */
[----:B------:R-:W-:Y:S01]  /*20de0*/  @!P0 LEA.HI.X R3, R103, R40, R109, 0x2, P5 ;  /* 0x0000002867038211 */ /* 0x000fe200028f146d */
[----:B------:R-:W-:Y:S01]  /*20df0*/  IMAD.MOV.U32 R109, RZ, RZ, R84 ;  /* 0x000000ffff6d7224 */ /* 0x000fe200078e0054 */
[----:B------:R-:W-:Y:S01]  /*20e00*/  MOV R103, R76 ;  /* 0x0000004c00677202 */ /* 0x000fe20000000f00 */
[----:B------:R-:W-:Y:S01]  /*20e10*/  IMAD.MOV.U32 R76, RZ, RZ, R70 ;  /* 0x000000ffff4c7224 */ /* 0x000fe200078e0046 */
[----:B------:R0:W-:Y:S02]  /*20e20*/  @!P2 ST.E.64 desc[UR42][R4.64], R100 ;  /* 0x000000640400a985 */ /* 0x0001e4000c101b2a */
[----:B0-----:R-:W-:-:S04]  /*20e30*/  @!P1 LEA R4, P4, R107, R39, 0x2 ;  /* 0x000000276b049211 */ /* 0x001fc800078810ff */
[----:B------:R-:W-:Y:S01]  /*20e40*/  @!P1 LEA.HI.X R5, R107, R40, R109, 0x2, P4 ;  /* 0x000000286b059211 */ /* 0x000fe200020f146d */
[----:B--2---:R-:W-:Y:S01]  /*20e50*/  IMAD.MOV.U32 R71, RZ, RZ, R67 ;  /* 0x000000ffff477224 */ /* 0x004fe200078e0043 */
[----:B------:R-:W-:-:S03]  /*20e60*/  MOV R67, R13 ;  /* 0x0000000d00437202 */ /* 0x000fc60000000f00 */
[----:B------:R-:W-:Y:S02]  /*20e70*/  IMAD.MOV.U32 R84, RZ, RZ, R71 ;  /* 0x000000ffff547224 */ /* 0x000fe400078e0047 */
[----:B------:R-:W-:Y:S01]  /*20e80*/  IMAD.MOV.U32 R70, RZ, RZ, R67 ;  /* 0x000000ffff467224 */ /* 0x000fe200078e0043 */
[----:B------:R-:W-:Y:S01]  /*20e90*/  MOV R67, R21 ;  /* 0x0000001500437202 */ /* 0x000fe20000000f00 */
[----:B---3--:R-:W-:Y:S01]  /*20ea0*/  IMAD.MOV.U32 R71, RZ, RZ, R63 ;  /* 0x000000ffff477224 */ /* 0x008fe200078e003f */
[----:B------:R-:W-:Y:S01]  /*20eb0*/  ISETP.GE.AND P3, PT, R118, UR4, PT ;  /* 0x0000000476007c0c */ /* 0x000fe2000bf66270 */
[----:B------:R-:W2:Y:S01]  /*20ec0*/  LDL R63, [R1+0x158] ;  /* 0x00015800013f7983 */ /* 0x000ea20000100800 */
[----:B------:R-:W-:Y:S01]  /*20ed0*/  IMAD.MOV.U32 R107, RZ, RZ, R84 ;  /* 0x000000ffff6b7224 */ /* 0x000fe200078e0054 */
[----:B------:R-:W-:Y:S01]  /*20ee0*/  MOV R84, R67 ;  /* 0x0000004300547202 */ /* 0x000fe20000000f00 */
[----:B------:R-:W-:Y:S02]  /*20ef0*/  IMAD.MOV.U32 R67, RZ, RZ, R59 ;  /* 0x000000ffff437224 */ /* 0x000fe400078e003b */
[----:B------:R-:W-:-:S02]  /*20f00*/  @!P0 IMAD.MOV.U32 R49, RZ, RZ, R50 ;  /* 0x000000ffff318224 */ /* 0x000fc400078e0032 */
[----:B------:R-:W-:Y:S02]  /*20f10*/  IMAD.MOV.U32 R120, RZ, RZ, R103 ;  /* 0x000000ffff787224 */ /* 0x000fe400078e0067 */
[----:B------:R-:W-:Y:S01]  /*20f20*/  IMAD.MOV.U32 R26, RZ, RZ, R20 ;  /* 0x000000ffff1a7224 */ /* 0x000fe200078e0014 */
[----:B------:R-:W-:Y:S01]  /*20f30*/  ISETP.GE.AND P2, PT, R117, UR4, PT ;  /* 0x0000000475007c0c */ /* 0x000fe2000bf46270 */
[----:B------:R-:W-:Y:S01]  /*20f40*/  IMAD.MOV.U32 R59, RZ, RZ, R41 ;  /* 0x000000ffff3b7224 */ /* 0x000fe200078e0029 */
[----:B------:R0:W-:Y:S04]  /*20f50*/  @!P0 ST.E.64 desc[UR42][R2.64], R48 ;  /* 0x0000003002008985 */ /* 0x0001e8000c101b2a */
[----:B------:R-:W3:Y:S01]  /*20f60*/  LDL R41, [R1+0x148] ;  /* 0x0001480001297983 */ /* 0x000ee20000100800 */
[----:B------:R-:W-:-:S03]  /*20f70*/  IMAD.MOV.U32 R103, RZ, RZ, R76 ;  /* 0x000000ffff677224 */ /* 0x000fc600078e004c */
[----:B------:R-:W5:Y:S01]  /*20f80*/  LDL R20, [R1+0x138] ;  /* 0x0001380001147983 */ /* 0x000f620000100800 */
[----:B------:R-:W-:Y:S02]  /*20f90*/  @!P1 IMAD.MOV.U32 R109, RZ, RZ, R108 ;  /* 0x000000ffff6d9224 */ /* 0x000fe400078e006c */
[----:B------:R-:W-:Y:S01]  /*20fa0*/  IMAD.MOV.U32 R13, RZ, RZ, R12 ;  /* 0x000000ffff0d7224 */ /* 0x000fe200078e000c */
[----:B------:R-:W4:Y:S01]  /*20fb0*/  LDL R21, [R1+0xa0] ;  /* 0x0000a00001157983 */ /* 0x000f220000100800 */
[----:B0-----:R-:W-:Y:S01]  /*20fc0*/  @!P3 LEA R2, P5, R118, R39, 0x2 ;  /* 0x000000277602b211 */ /* 0x001fe200078a10ff */
[----:B--2---:R-:W-:-:S03]  /*20fd0*/  IMAD.MOV.U32 R76, RZ, RZ, R63 ;  /* 0x000000ffff4c7224 */ /* 0x004fc600078e003f */
[----:B------:R-:W-:Y:S01]  /*20fe0*/  @!P3 LEA.HI.X R3, R118, R40, R120, 0x2, P5 ;  /* 0x000000287603b211 */ /* 0x000fe200028f1478 */
[----:B------:R-:W-:Y:S01]  /*20ff0*/  IMAD.MOV.U32 R118, RZ, RZ, R107 ;  /* 0x000000ffff767224 */ /* 0x000fe200078e006b */
[----:B------:R-:W-:Y:S01]  /*21000*/  ISETP.GE.AND P0, PT, R112, UR4, PT ;  /* 0x0000000470007c0c */ /* 0x000fe2000bf06270 */
[----:B------:R-:W-:Y:S01]  /*21010*/  IMAD.MOV.U32 R63, RZ, RZ, R57 ;  /* 0x000000ffff3f7224 */ /* 0x000fe200078e0039 */
[----:B------:R-:W2:Y:S01]  /*21020*/  LDL R12, [R1+0x134] ;  /* 0x00013400010c7983 */ /* 0x000ea20000100800 */
[----:B------:R-:W-:Y:S01]  /*21030*/  IMAD.MOV.U32 R107, RZ, RZ, R103 ;  /* 0x000000ffff6b7224 */ /* 0x000fe200078e0067 */
[----:B------:R-:W-:Y:S01]  /*21040*/  MOV R103, R84 ;  /* 0x0000005400677202 */ /* 0x000fe20000000f00 */
[----:B------:R-:W-:Y:S01]  /*21050*/  IMAD.MOV.U32 R84, RZ, RZ, R76 ;  /* 0x000000ffff547224 */ /* 0x000fe200078e004c */
[----:B------:R-:W-:Y:S01]  /*21060*/  MOV R57, R25 ;  /* 0x0000001900397202 */ /* 0x000fe20000000f00 */
[----:B------:R-:W-:Y:S01]  /*21070*/  IMAD.MOV.U32 R76, RZ, RZ, R67 ;  /* 0x000000ffff4c7224 */ /* 0x000fe200078e0043 */
[----:B------:R-:W4:Y:S01]  /*21080*/  LDL R25, [R1+0xa8] ;  /* 0x0000a80001197983 */ /* 0x000f220000100800 */
[----:B------:R-:W-:-:S02]  /*21090*/  IMAD.MOV.U32 R67, RZ, RZ, R63 ;  /* 0x000000ffff437224 */ /* 0x000fc400078e003f */
[----:B------:R-:W-:Y:S01]  /*210a0*/  IMAD.MOV.U32 R63, RZ, RZ, R59 ;  /* 0x000000ffff3f7224 */ /* 0x000fe200078e003b */
[----:B------:R-:W-:Y:S01]  /*210b0*/  MOV R59, R57 ;  /* 0x00000039003b7202 */ /* 0x000fe20000000f00 */
[----:B---3--:R-:W-:Y:S02]  /*210c0*/  IMAD.MOV.U32 R57, RZ, RZ, R41 ;  /* 0x000000ffff397224 */ /* 0x008fe400078e0029 */
[----:B------:R-:W3:Y:S01]  /*210d0*/  LDL R41, [R1+0x13c] ;  /* 0x00013c0001297983 */ /* 0x000ee20000100800 */
[----:B------:R-:W-:-:S05]  /*210e0*/  @!P1 IMAD.MOV.U32 R108, RZ, RZ, R105 ;  /* 0x000000ffff6c9224 */ /* 0x000fca00078e0069 */
[----:B------:R0:W-:Y:S01]  /*210f0*/  @!P1 ST.E.64 desc[UR42][R4.64], R108 ;  /* 0x0000006c04009985 */ /* 0x0001e2000c101b2a */
[----:B-----5:R-:W-:-:S03]  /*21100*/  IMAD.MOV.U32 R37, RZ, RZ, R20 ;  /* 0x000000ffff257224 */ /* 0x020fc600078e0014 */
[----:B------:R1:W-:Y:S01]  /*21110*/  @!P3 ST.E.64 desc[UR42][R2.64], R52 ;  /* 0x000000340200b985 */ /* 0x0003e2000c101b2a */
[----:B0-----:R-:W-:-:S04]  /*21120*/  @!P2 LEA R4, P4, R117, R39, 0x2 ;  /* 0x000000277504a211 */ /* 0x001fc800078810ff */
[----:B------:R-:W-:Y:S01]  /*21130*/  @!P2 LEA.HI.X R5, R117, R40, R118, 0x2, P4 ;  /* 0x000000287505a211 */ /* 0x000fe200020f1476 */
[----:B------:R-:W-:Y:S02]  /*21140*/  IMAD.MOV.U32 R118, RZ, RZ, R107 ;  /* 0x000000ffff767224 */ /* 0x000fe400078e006b */
[----:B------:R-:W-:Y:S02]  /*21150*/  IMAD.MOV.U32 R107, RZ, RZ, R103 ;  /* 0x000000ffff6b7224 */ /* 0x000fe400078e0067 */
[----:B------:R-:W-:Y:S01]  /*21160*/  IMAD.MOV.U32 R103, RZ, RZ, R84 ;  /* 0x000000ffff677224 */ /* 0x000fe200078e0054 */
[----:B------:R-:W-:Y:S01]  /*21170*/  MOV R84, R76 ;  /* 0x0000004c00547202 */ /* 0x000fe20000000f00 */
[----:B------:R-:W-:Y:S01]  /*21180*/  IMAD.MOV.U32 R76, RZ, RZ, R67 ;  /* 0x000000ffff4c7224 */ /* 0x000fe200078e0043 */
[C---:B-1----:R-:W-:Y:S01]  /*21190*/  @!P0 LEA R2, P5, R112.reuse, R39, 0x2 ;  /* 0x0000002770028211 */ /* 0x042fe200078a10ff */
[----:B------:R-:W-:Y:S02]  /*211a0*/  IMAD.MOV.U32 R67, RZ, RZ, R63 ;  /* 0x000000ffff437224 */ /* 0x000fe400078e003f */
[----:B------:R-:W-:Y:S01]  /*211b0*/  IMAD.MOV.U32 R63, RZ, RZ, R59 ;  /* 0x000000ffff3f7224 */ /* 0x000fe200078e003b */
[----:B------:R-:W-:Y:S01]  /*211c0*/  @!P0 LEA.HI.X R3, R112, R40, R118, 0x2, P5 ;  /* 0x0000002870038211 */ /* 0x000fe200028f1476 */
[----:B------:R-:W-:Y:S01]  /*211d0*/  IMAD.MOV.U32 R59, RZ, RZ, R57 ;  /* 0x000000ffff3b7224 */ /* 0x000fe200078e0039 */
[----:B------:R-:W-:Y:S01]  /*211e0*/  MOV R118, R107 ;  /* 0x0000006b00767202 */ /* 0x000fe20000000f00 */
[----:B------:R-:W-:-:S02]  /*211f0*/  IMAD.MOV.U32 R107, RZ, RZ, R84 ;  /* 0x000000ffff6b7224 */ /* 0x000fc400078e0054 */
[----:B------:R-:W-:Y:S01]  /*21200*/  IMAD.MOV.U32 R84, RZ, RZ, R76 ;  /* 0x000000ffff547224 */ /* 0x000fe200078e004c */
[----:B------:R-:W-:Y:S02]  /*21210*/  MOV R76, R59 ;  /* 0x0000003b004c7202 */ /* 0x000fe40000000f00 */
[----:B------:R-:W-:Y:S02]  /*21220*/  MOV R20, R11 ;  /* 0x0000000b00147202 */ /* 0x000fe40000000f00 */
[----:B------:R-:W5:Y:S01]  /*21230*/  LDL R11, [R1+0x124] ;  /* 0x00012400010b7983 */ /* 0x000f620000100800 */
[----:B------:R-:W-:-:S03]  /*21240*/  IMAD.MOV.U32 R36, RZ, RZ, R14 ;  /* 0x000000ffff247224 */ /* 0x000fc600078e000e */
[----:B------:R-:W5:Y:S01]  /*21250*/  LDL R14, [R1+0x118] ;  /* 0x00011800010e7983 */ /* 0x000f620000100800 */
[----:B------:R-:W-:Y:S01]  /*21260*/  ISETP.GE.AND P1, PT, R114, UR4, PT ;  /* 0x0000000472007c0c */ /* 0x000fe2000bf26270 */
[----:B------:R-:W-:Y:S01]  /*21270*/  @!P2 IMAD.MOV.U32 R117, RZ, RZ, R116 ;  /* 0x000000ffff75a224 */ /* 0x000fe200078e0074 */
[----:B------:R-:W-:Y:S01]  /*21280*/  ISETP.GE.AND P3, PT, R110, UR4, PT ;  /* 0x000000046e007c0c */ /* 0x000fe2000bf66270 */
[----:B------:R-:W-:Y:S02]  /*21290*/  @!P2 IMAD.MOV.U32 R116, RZ, RZ, R113 ;  /* 0x000000ffff74a224 */ /* 0x000fe400078e0071 */
[----:B------:R-:W-:Y:S02]  /*212a0*/  IMAD.MOV.U32 R112, RZ, RZ, R103 ;  /* 0x000000ffff707224 */ /* 0x000fe400078e0067 */
[----:B------:R-:W-:Y:S01]  /*212b0*/  IMAD.MOV.U32 R103, RZ, RZ, R63 ;  /* 0x000000ffff677224 */ /* 0x000fe200078e003f */
[----:B------:R0:W-:Y:S05]  /*212c0*/  @!P2 ST.E.64 desc[UR42][R4.64], R116 ;  /* 0x000000740400a985 */ /* 0x0001ea000c101b2a */
[----:B------:R-:W-:-:S02]  /*212d0*/  @!P1 LOP3.LUT R75, R75, R74, RZ, 0x3c, !PT ;  /* 0x0000004a4b4b9212 */ /* 0x000fc400078e3cff */
[----:B------:R-:W-:Y:S02]  /*212e0*/  ISETP.GE.AND P2, PT, R104, UR4, PT ;  /* 0x0000000468007c0c */ /* 0x000fe4000bf46270 */
[----:B------:R-:W-:Y:S02]  /*212f0*/  @!P1 LOP3.LUT R74, R75, R74, RZ, 0x3c, !PT ;  /* 0x0000004a4b4a9212 */ /* 0x000fe400078e3cff */
[----:B---3--:R-:W-:Y:S01]  /*21300*/  MOV R57, R41 ;  /* 0x0000002900397202 */ /* 0x008fe20000000f00 */
[----:B------:R-:W-:Y:S02]  /*21310*/  IMAD.MOV.U32 R41, RZ, RZ, R37 ;  /* 0x000000ffff297224 */ /* 0x000fe400078e0025 */
[----:B------:R-:W-:Y:S02]  /*21320*/  IMAD.MOV.U32 R37, RZ, RZ, R26 ;  /* 0x000000ffff257224 */ /* 0x000fe400078e001a */
[----:B------:R-:W-:Y:S01]  /*21330*/  IMAD.MOV.U32 R59, RZ, RZ, R41 ;  /* 0x000000ffff3b7224 */ /* 0x000fe200078e0029 */
[----:B------:R-:W3:Y:S01]  /*21340*/  LDL R26, [R1+0x128] ;  /* 0x00012800011a7983 */ /* 0x000ee20000100800 */
[----:B------:R-:W-:-:S02]  /*21350*/  IMAD.MOV.U32 R41, RZ, RZ, R37 ;  /* 0x000000ffff297224 */ /* 0x000fc400078e0025 */
[----:B------:R-:W-:Y:S02]  /*21360*/  IMAD.MOV.U32 R37, RZ, RZ, R15 ;  /* 0x000000ffff257224 */ /* 0x000fe400078e000f */
[----:B------:R-:W5:Y:S01]  /*21370*/  LDL R15, [R1+0x9c] ;  /* 0x00009c00010f7983 */ /* 0x000f620000100800 */
[----:B------:R-:W-:Y:S01]  /*21380*/  IMAD.MOV.U32 R63, RZ, RZ, R57 ;  /* 0x000000ffff3f7224 */ /* 0x000fe200078e0039 */
[----:B------:R-:W-:Y:S02]  /*21390*/  @!P0 MOV R57, R60 ;  /* 0x0000003c00398202 */ /* 0x000fe40000000f00 */
[C---:B0-----:R-:W-:Y:S02]  /*213a0*/  @!P1 LEA R4, P4, R114.reuse, R39, 0x2 ;  /* 0x0000002772049211 */ /* 0x041fe400078810ff */
[----:B------:R-:W-:Y:S01]  /*213b0*/  @!P1 LOP3.LUT R75, R75, R74, RZ, 0x3c, !PT ;  /* 0x0000004a4b4b9212 */ /* 0x000fe200078e3cff */
[----:B------:R0:W-:Y:S01]  /*213c0*/  @!P0 ST.E.64 desc[UR42][R2.64], R56 ;  /* 0x0000003802008985 */ /* 0x0001e2000c101b2a */
[----:B------:R-:W-:-:S02]  /*213d0*/  @!P1 LEA.HI.X R5, R114, R40, R118, 0x2, P4 ;  /* 0x0000002872059211 */ /* 0x000fc400020f1476 */
[----:B------:R-:W-:-:S03]  /*213e0*/  ISETP.GE.AND P0, PT, R102, UR4, PT ;  /* 0x0000000466007c0c */ /* 0x000fc6000bf06270 */
[----:B------:R1:W-:Y:S01]  /*213f0*/  @!P1 ST.E.64 desc[UR42][R4.64], R74 ;  /* 0x0000004a04009985 */ /* 0x0003e2000c101b2a */
[----:B0-----:R-:W-:-:S04]  /*21400*/  @!P3 LEA R2, P5, R110, R39, 0x2 ;  /* 0x000000276e02b211 */ /* 0x001fc800078a10ff */
[-C--:B------:R-:W-:Y:S01]  /*21410*/  @!P3 LEA.HI.X R3, R110, R40.reuse, R112, 0x2, P5 ;  /* 0x000000286e03b211 */ /* 0x080fe200028f1470 */
[----:B-1----:R-:W-:Y:S02]  /*21420*/  @!P3 IMAD.MOV.U32 R4, RZ, RZ, R61 ;  /* 0x000000ffff04b224 */ /* 0x002fe400078e003d */
[----:B------:R-:W-:Y:S01]  /*21430*/  @!P3 IMAD.MOV.U32 R5, RZ, RZ, R55 ;  /* 0x000000ffff05b224 */ /* 0x000fe200078e0037 */
[----:B------:R-:W-:Y:S02]  /*21440*/  ISETP.GE.AND P1, PT, R81, UR4, PT ;  /* 0x0000000451007c0c */ /* 0x000fe4000bf26270 */
[C---:B------:R-:W-:Y:S02]  /*21450*/  @!P2 LEA R6, P4, R104.reuse, R39, 0x2 ;  /* 0x000000276806a211 */ /* 0x040fe400078810ff */
[----:B------:R0:W-:Y:S01]  /*21460*/  @!P3 ST.E.64 desc[UR42][R2.64], R4 ;  /* 0x000000040200b985 */ /* 0x0001e2000c101b2a */
[----:B------:R-:W-:Y:S01]  /*21470*/  ISETP.GE.AND P3, PT, R73, UR4, PT ;  /* 0x0000000449007c0c */ /* 0x000fe2000bf66270 */
[----:B------:R-:W-:Y:S01]  /*21480*/  @!P2 IMAD.MOV.U32 R55, RZ, RZ, R79 ;  /* 0x000000ffff37a224 */ /* 0x000fe200078e004f */
[----:B------:R-:W-:Y:S01]  /*21490*/  @!P2 LEA.HI.X R7, R104, R40, R107, 0x2, P4 ;  /* 0x000000286807a211 */ /* 0x000fe200020f146b */
[----:B------:R-:W-:-:S04]  /*214a0*/  @!P0 IMAD.MOV.U32 R65, RZ, RZ, R68 ;  /* 0x000000ffff418224 */ /* 0x000fc800078e0044 */
[----:B------:R-:W-:Y:S01]  /*214b0*/  @!P2 ST.E.64 desc[UR42][R6.64], R54 ;  /* 0x000000360600a985 */ /* 0x000fe2000c101b2a */
[-C--:B0-----:R-:W-:Y:S02]  /*214c0*/  @!P0 LEA R2, P5, R102, R39.reuse, 0x2 ;  /* 0x0000002766028211 */ /* 0x081fe400078a10ff */
[----:B------:R-:W-:Y:S02]  /*214d0*/  ISETP.GE.AND P2, PT, R70, UR4, PT ;  /* 0x0000000446007c0c */ /* 0x000fe4000bf46270 */
[----:B------:R-:W-:Y:S02]  /*214e0*/  @!P0 LEA.HI.X R3, R102, R40, R103, 0x2, P5 ;  /* 0x0000002866038211 */ /* 0x000fe400028f1467 */
[----:B------:R-:W-:-:S03]  /*214f0*/  @!P1 LEA R4, P4, R81, R39, 0x2 ;  /* 0x0000002751049211 */ /* 0x000fc600078810ff */
[----:B------:R0:W-:Y:S01]  /*21500*/  @!P0 ST.E.64 desc[UR42][R2.64], R64 ;  /* 0x0000004002008985 */ /* 0x0001e2000c101b2a */
[----:B------:R-:W-:Y:S02]  /*21510*/  ISETP.GE.AND P0, PT, R66, UR4, PT ;  /* 0x0000000442007c0c */ /* 0x000fe4000bf06270 */
[----:B------:R-:W-:Y:S02]  /*21520*/  @!P1 LEA.HI.X R5, R81, R40, R84, 0x2, P4 ;  /* 0x0000002851059211 */ /* 0x000fe400020f1454 */
[----:B0-----:R-:W-:-:S03]  /*21530*/  @!P3 LEA R2, P5, R73, R39, 0x2 ;  /* 0x000000274902b211 */ /* 0x001fc600078a10ff */
[----:B------:R0:W-:Y:S01]  /*21540*/  @!P1 ST.E.64 desc[UR42][R4.64], R82 ;  /* 0x0000005204009985 */ /* 0x0001e2000c101b2a */
[----:B------:R-:W-:Y:S02]  /*21550*/  @!P3 LEA.HI.X R3, R73, R40, R76, 0x2, P5 ;  /* 0x000000284903b211 */ /* 0x000fe400028f144c */
[----:B------:R-:W-:Y:S01]  /*21560*/  @!P3 MOV R73, R72 ;  /* 0x000000480049b202 */ /* 0x000fe20000000f00 */
[----:B------:R-:W-:Y:S01]  /*21570*/  @!P3 IMAD.MOV.U32 R72, RZ, RZ, R69 ;  /* 0x000000ffff48b224 */ /* 0x000fe200078e0045 */
[----:B------:R-:W-:Y:S01]  /*21580*/  ISETP.GE.AND P1, PT, R62, UR4, PT ;  /* 0x000000043e007c0c */ /* 0x000fe2000bf26270 */
[----:B------:R-:W-:-:S03]  /*21590*/  @!P2 IMAD.MOV.U32 R125, RZ, RZ, R87 ;  /* 0x000000ffff7da224 */ /* 0x000fc600078e0057 */
[----:B------:R1:W-:Y:S01]  /*215a0*/  @!P3 ST.E.64 desc[UR42][R2.64], R72 ;  /* 0x000000480200b985 */ /* 0x0003e2000c101b2a */
[-C--:B0-----:R-:W-:Y:S02]  /*215b0*/  @!P2 LEA R4, P4, R70, R39.reuse, 0x2 ;  /* 0x000000274604a211 */ /* 0x081fe400078810ff */
[----:B------:R-:W-:Y:S02]  /*215c0*/  ISETP.GE.AND P3, PT, R58, UR4, PT ;  /* 0x000000043a007c0c */ /* 0x000fe4000bf66270 */
[----:B------:R-:W-:Y:S01]  /*215d0*/  @!P2 LEA.HI.X R5, R70, R40, R71, 0x2, P4 ;  /* 0x000000284605a211 */ /* 0x000fe200020f1447 */
[----:B------:R-:W-:Y:S02]  /*215e0*/  @!P0 IMAD.MOV.U32 R79, RZ, RZ, R78 ;  /* 0x000000ffff4f8224 */ /* 0x000fe400078e004e */
[----:B------:R-:W-:Y:S01]  /*215f0*/  @!P0 IMAD.MOV.U32 R78, RZ, RZ, R77 ;  /* 0x000000ffff4e8224 */ /* 0x000fe200078e004d */
[----:B-1----:R-:W-:Y:S01]  /*21600*/  @!P0 LEA R2, P5, R66, R39, 0x2 ;  /* 0x0000002742028211 */ /* 0x002fe200078a10ff */
[----:B------:R0:W-:Y:S01]  /*21610*/  @!P2 ST.E.64 desc[UR42][R4.64], R124 ;  /* 0x0000007c0400a985 */ /* 0x0001e2000c101b2a */
[----:B------:R-:W-:-:S02]  /*21620*/  ISETP.GE.AND P2, PT, R9, UR4, PT ;  /* 0x0000000409007c0c */ /* 0x000fc4000bf46270 */
[----:B------:R-:W-:-:S05]  /*21630*/  @!P0 LEA.HI.X R3, R66, R40, R67, 0x2, P5 ;  /* 0x0000002842038211 */ /* 0x000fca00028f1443 */
[----:B------:R1:W-:Y:S01]  /*21640*/  @!P0 ST.E.64 desc[UR42][R2.64], R78 ;  /* 0x0000004e02008985 */ /* 0x0003e2000c101b2a */
[----:B------:R-:W-:Y:S02]  /*21650*/  ISETP.GE.AND P0, PT, R41, UR4, PT ;  /* 0x0000000429007c0c */ /* 0x000fe4000bf06270 */
[C---:B0-----:R-:W-:Y:S02]  /*21660*/  @!P1 LEA R4, P4, R62.reuse, R39, 0x2 ;  /* 0x000000273e049211 */ /* 0x041fe400078810ff */
[----:B------:R-:W-:Y:S02]  /*21670*/  @!P1 MOV R107, R91 ;  /* 0x0000005b006b9202 */ /* 0x000fe40000000f00 */
[-C--:B------:R-:W-:Y:S02]  /*21680*/  @!P1 LEA.HI.X R5, R62, R40.reuse, R63, 0x2, P4 ;  /* 0x000000283e059211 */ /* 0x080fe400020f143f */
[----:B-1----:R-:W-:Y:S01]  /*21690*/  @!P3 LEA R2, P5, R58, R39, 0x2 ;  /* 0x000000273a02b211 */ /* 0x002fe200078a10ff */
[----:B------:R-:W-:Y:S01]  /*216a0*/  @!P3 IMAD.MOV.U32 R81, RZ, RZ, R85 ;  /* 0x000000ffff51b224 */ /* 0x000fe200078e0055 */
[----:B------:R-:W-:Y:S01]  /*216b0*/  ISETP.GE.AND P4, PT, R36, UR4, PT ;  /* 0x0000000424007c0c */ /* 0x000fe2000bf86270 */
[----:B------:R0:W-:Y:S01]  /*216c0*/  @!P1 ST.E.64 desc[UR42][R4.64], R106 ;  /* 0x0000006a04009985 */ /* 0x0001e2000c101b2a */
[----:B------:R-:W-:Y:S01]  /*216d0*/  @!P3 LEA.HI.X R3, R58, R40, R59, 0x2, P5 ;  /* 0x000000283a03b211 */ /* 0x000fe200028f143b */
[----:B------:R-:W-:-:S02]  /*216e0*/  @!P2 IMAD.MOV.U32 R6, RZ, RZ, R111 ;  /* 0x000000ffff06a224 */ /* 0x000fc400078e006f */
[----:B------:R-:W-:Y:S02]  /*216f0*/  @!P2 IMAD.MOV.U32 R7, RZ, RZ, R95 ;  /* 0x000000ffff07a224 */ /* 0x000fe400078e005f */
[----:B------:R1:W-:Y:S01]  /*21700*/  @!P3 ST.E.64 desc[UR42][R2.64], R80 ;  /* 0x000000500200b985 */ /* 0x0003e2000c101b2a */
[----:B0-----:R-:W-:-:S04]  /*21710*/  @!P2 LEA R4, P1, R9, R39, 0x2 ;  /* 0x000000270904a211 */ /* 0x001fc800078210ff */
[-C--:B--2---:R-:W-:Y:S02]  /*21720*/  @!P2 LEA.HI.X R5, R9, R40.reuse, R12, 0x2, P1 ;  /* 0x000000280905a211 */ /* 0x084fe400008f140c */
[-C--:B-1----:R-:W-:Y:S02]  /*21730*/  @!P0 LEA R2, P5, R41, R39.reuse, 0x2 ;  /* 0x0000002729028211 */ /* 0x082fe400078a10ff */
[----:B----4-:R-:W-:Y:S01]  /*21740*/  ISETP.GE.AND P1, PT, R25, UR4, PT ;  /* 0x0000000419007c0c */ /* 0x010fe2000bf26270 */
[----:B------:R-:W-:Y:S01]  /*21750*/  IMAD.MOV.U32 R12, RZ, RZ, R8 ;  /* 0x000000ffff0c7224 */ /* 0x000fe200078e0008 */
[----:B------:R-:W-:Y:S01]  /*21760*/  @!P0 LEA.HI.X R3, R41, R40, R51, 0x2, P5 ;  /* 0x0000002829038211 */ /* 0x000fe200028f1433 */
[----:B------:R0:W-:Y:S01]  /*21770*/  @!P2 ST.E.64 desc[UR42][R4.64], R6 ;  /* 0x000000060400a985 */ /* 0x0001e2000c101b2a */
[----:B------:R-:W-:Y:S02]  /*21780*/  @!P0 MOV R87, R88 ;  /* 0x0000005800578202 */ /* 0x000fe40000000f00 */
[----:B------:R-:W-:-:S02]  /*21790*/  @!P4 LEA R8, P3, R36, R39, 0x2 ;  /* 0x000000272408c211 */ /* 0x000fc400078610ff */
[----:B------:R-:W-:Y:S01]  /*217a0*/  ISETP.GE.AND P2, PT, R10, UR4, PT ;  /* 0x000000040a007c0c */ /* 0x000fe2000bf46270 */
[----:B------:R1:W-:Y:S01]  /*217b0*/  @!P0 ST.E.64 desc[UR42][R2.64], R86 ;  /* 0x0000005602008985 */ /* 0x0003e2000c101b2a */
[----:B------:R-:W-:Y:S02]  /*217c0*/  @!P4 LEA.HI.X R9, R36, R40, R37, 0x2, P3 ;  /* 0x000000282409c211 */ /* 0x000fe400018f1425 */
[----:B------:R-:W-:Y:S02]  /*217d0*/  ISETP.GE.AND P3, PT, R21, UR4, PT ;  /* 0x0000000415007c0c */ /* 0x000fe4000bf66270 */
[----:B0-----:R-:W-:Y:S01]  /*217e0*/  @!P1 LEA R4, P0, R25, R39, 0x2 ;  /* 0x0000002719049211 */ /* 0x001fe200078010ff */
[----:B-1----:R-:W-:Y:S02]  /*217f0*/  @!P4 IMAD.MOV.U32 R2, RZ, RZ, R115 ;  /* 0x000000ffff02c224 */ /* 0x002fe400078e0073 */
[----:B------:R-:W-:-:S05]  /*21800*/  @!P4 IMAD.MOV.U32 R3, RZ, RZ, R98 ;  /* 0x000000ffff03c224 */ /* 0x000fca00078e0062 */
[----:B------:R0:W-:Y:S01]  /*21810*/  @!P4 ST.E.64 desc[UR42][R8.64], R2 ;  /* 0x000000020800c985 */ /* 0x0001e2000c101b2a */
[----:B------:R-:W-:Y:S01]  /*21820*/  ISETP.GE.AND P4, PT, R13, UR4, PT ;  /* 0x000000040d007c0c */ /* 0x000fe2000bf86270 */
[----:B------:R-:W-:Y:S02]  /*21830*/  @!P1 IMAD.MOV.U32 R91, RZ, RZ, R93 ;  /* 0x000000ffff5b9224 */ /* 0x000fe400078e005d */
[----:B------:R-:W-:Y:S01]  /*21840*/  @!P2 IMAD.MOV.U32 R98, RZ, RZ, R123 ;  /* 0x000000ffff62a224 */ /* 0x000fe200078e007b */
[----:B------:R-:W-:Y:S02]  /*21850*/  @!P3 MOV R95, R96 ;  /* 0x00000060005fb202 */ /* 0x000fe40000000f00 */
[----:B---3--:R-:W-:Y:S02]  /*21860*/  @!P1 LEA.HI.X R5, R25, R40, R26, 0x2, P0 ;  /* 0x0000002819059211 */ /* 0x008fe400000f141a */
[----:B-----5:R-:W-:Y:S02]  /*21870*/  ISETP.GE.AND P5, PT, R15, UR4, PT ;  /* 0x000000040f007c0c */ /* 0x020fe4000bfa6270 */
[----:B0-----:R-:W-:-:S04]  /*21880*/  @!P2 LEA R2, P0, R10, R39, 0x2 ;  /* 0x000000270a02a211 */ /* 0x001fc800078010ff */
[----:B------:R-:W-:Y:S01]  /*21890*/  @!P2 LEA.HI.X R3, R10, R40, R11, 0x2, P0 ;  /* 0x000000280a03a211 */ /* 0x000fe200000f140b */
[----:B------:R0:W-:Y:S01]  /*218a0*/  @!P1 ST.E.64 desc[UR42][R4.64], R90 ;  /* 0x0000005a04009985 */ /* 0x0001e2000c101b2a */
[----:B------:R-:W-:-:S03]  /*218b0*/  @!P3 LEA R6, P0, R21, R39, 0x2 ;  /* 0x000000271506b211 */ /* 0x000fc600078010ff */
[----:B------:R0:W-:Y:S01]  /*218c0*/  @!P2 ST.E.64 desc[UR42][R2.64], R98 ;  /* 0x000000620200a985 */ /* 0x0001e2000c101b2a */
[-C--:B------:R-:W-:Y:S02]  /*218d0*/  @!P4 LEA R8, P2, R13, R39.reuse, 0x2 ;  /* 0x000000270d08c211 */ /* 0x080fe400078410ff */
[----:B------:R-:W-:Y:S02]  /*218e0*/  @!P5 LEA R10, P1, R15, R39, 0x2 ;  /* 0x000000270f0ad211 */ /* 0x000fe400078210ff */
[-C--:B------:R-:W-:Y:S02]  /*218f0*/  @!P3 LEA.HI.X R7, R21, R40.reuse, R24, 0x2, P0 ;  /* 0x000000281507b211 */ /* 0x080fe400000f1418 */
[-C--:B------:R-:W-:Y:S02]  /*21900*/  @!P5 LEA.HI.X R11, R15, R40.reuse, R20, 0x2, P1 ;  /* 0x000000280f0bd211 */ /* 0x080fe400008f1414 */
[----:B------:R-:W-:Y:S01]  /*21910*/  @!P4 LEA.HI.X R9, R13, R40, R14, 0x2, P2 ;  /* 0x000000280d09c211 */ /* 0x000fe200010f140e */
[----:B------:R0:W-:Y:S04]  /*21920*/  @!P3 ST.E.64 desc[UR42][R6.64], R94 ;  /* 0x0000005e0600b985 */ /* 0x0001e8000c101b2a */
[----:B------:R0:W-:Y:S04]  /*21930*/  @!P5 ST.E.64 desc[UR42][R10.64], R130 ;  /* 0x000000820a00d985 */ /* 0x0001e8000c101b2a */
[----:B------:R0:W-:Y:S01]  /*21940*/  @!P4 ST.E.64 desc[UR42][R8.64], R32 ;  /* 0x000000200800c985 */ /* 0x0001e2000c101b2a */
[----:B------:R-:W-:-:S13]  /*21950*/  ISETP.GE.AND P0, PT, R12, UR4, PT ;  /* 0x000000040c007c0c */ /* 0x000fda000bf06270 */
[----:B0-----:R-:W-:Y:S05]  /*21960*/  @P0 BRA `(.L_x_518) ;  /* 0x0000001000080947 */ /* 0x001fea0003800000 */
[----:B------:R-:W2:Y:S01]  /*21970*/  LDL R13, [R1+0x114] ;  /* 0x00011400010d7983 */ /* 0x000ea20000100800 */
[----:B------:R-:W-:-:S04]  /*21980*/  LEA R2, P0, R12, R39, 0x2 ;  /* 0x000000270c027211 */ /* 0x000fc800078010ff */
[----:B--2---:R-:W-:-:S05]  /*21990*/  LEA.HI.X R3, R12, R40, R13, 0x2, P0 ;  /* 0x000000280c037211 */ /* 0x004fca00000f140d */
[----:B------:R0:W-:Y:S01]  /*219a0*/  ST.E.64 desc[UR42][R2.64], R34 ;  /* 0x0000002202007985 */ /* 0x0001e2000c101b2a */
[----:B------:R-:W-:Y:S05]  /*219b0*/  BRA `(.L_x_518) ;  /* 0x0000000c00f47947 */ /* 0x000fea0003800000 */
.L_x_504:
[----:B------:R-:W2:Y:S01]  /*219c0*/  LDL.LU R4, [R1+0x74] ;  /* 0x0000740001047983 */ /* 0x000ea20000300800 */
[----:B------:R-:W-:Y:S01]  /*219d0*/  ULDC.64 UR6, c[0x0][0xc08] ;  /* 0x0003020000067ab9 */ /* 0x000fe20000000a00 */
[----:B------:R-:W-:Y:S02]  /*219e0*/  ULDC.64 UR4, c[0x0][0xc00] ;  /* 0x0003000000047ab9 */ /* 0x000fe40000000a00 */
[----:B------:R-:W3:Y:S01]  /*219f0*/  LDL.LU R0, [R1+0x78] ;  /* 0x0000780001007983 */ /* 0x000ee20000300800 */
[----:B------:R-:W-:Y:S01]  /*21a00*/  ISETP.NE.U32.AND P1, PT, RZ, UR6, PT ;  /* 0x00000006ff007c0c */ /* 0x000fe2000bf25070 */
[----:B------:R-:W-:Y:S01]  /*21a10*/  IMAD.MOV.U32 R15, RZ, RZ, RZ ;  /* 0x000000ffff0f7224 */ /* 0x000fe200078e00ff */
[----:B------:R-:W-:Y:S02]  /*21a20*/  ISETP.NE.U32.AND P0, PT, RZ, UR4, PT ;  /* 0x00000004ff007c0c */ /* 0x000fe4000bf05070 */
[----:B------:R-:W-:Y:S02]  /*21a30*/  ISETP.NE.AND.EX P1, PT, RZ, UR7, PT, P1 ;  /* 0x00000007ff007c0c */ /* 0x000fe4000bf25310 */
[----:B------:R-:W-:Y:S01]  /*21a40*/  ISETP.NE.AND.EX P0, PT, RZ, UR5, PT, P0 ;  /* 0x00000005ff007c0c */ /* 0x000fe2000bf05300 */
[----:B------:R-:W1:Y:S01]  /*21a50*/  S2R R28, SR_TID.X ;  /* 0x00000000001c7919 */ /* 0x000e620000002100 */
[----:B--2---:R-:W-:Y:S01]  /*21a60*/  IADD3 R2, P2, R4, UR4, RZ ;  /* 0x0000000404027c10 */ /* 0x004fe2000ff5e0ff */
[----:B------:R-:W-:-:S03]  /*21a70*/  ULDC UR4, c[0x0][0xa88] ;  /* 0x0002a20000047ab9 */ /* 0x000fc60000000800 */
[----:B---3--:R-:W-:-:S05]  /*21a80*/  IADD3.X R3, R0, UR5, RZ, P2, !PT ;  /* 0x0000000500037c10 */ /* 0x008fca00097fe4ff */
[----:B------:R-:W-:Y:S01]  /*21a90*/  @P1 IADD3 R4, P2, R4, UR6, RZ ;  /* 0x0000000604041c10 */ /* 0x000fe2000ff5e0ff */
[----:B------:R-:W-:Y:S01]  /*21aa0*/  IMAD.U32 R20, RZ, RZ, UR4 ;  /* 0x00000004ff147e24 */ /* 0x000fe2000f8e00ff */
[----:B------:R2:W5:Y:S02]  /*21ab0*/  @P0 LDG.E R15, desc[UR42][R2.64] ;  /* 0x0000002a020f0981 */ /* 0x000564000c1e1900 */
[----:B------:R-:W-:-:S05]  /*21ac0*/  @P1 IADD3.X R5, R0, UR7, RZ, P2, !PT ;  /* 0x0000000700051c10 */ /* 0x000fca00097fe4ff */
[----:B------:R2:W5:Y:S01]  /*21ad0*/  @P1 LDG.E R20, desc[UR42][R4.64] ;  /* 0x0000002a04141981 */ /* 0x000562000c1e1900 */
[----:B-1----:R-:W-:Y:S01]  /*21ae0*/  VIADD R0, R28, 0xffffff80 ;  /* 0xffffff801c007836 */ /* 0x002fe20000000000 */
[----:B------:R-:W-:-:S04]  /*21af0*/  ISETP.GT.AND P2, PT, R228, 0x1, PT ;  /* 0x00000001e400780c */ /* 0x000fc80003f44270 */
[----:B------:R-:W-:Y:S01]  /*21b00*/  ISETP.GT.AND P3, PT, R0, 0x7f, PT ;  /* 0x0000007f0000780c */ /* 0x000fe20003f64270 */
[----:B------:R-:W-:-:S12]  /*21b10*/  @P1 BRA `(.L_x_523) ;  /* 0x0000000000101947 */ /* 0x000fd80003800000 */
[----:B------:R-:W-:Y:S05]  /*21b20*/  @!P0 BRA `(.L_x_523) ;  /* 0x00000000000c8947 */ /* 0x000fea0003800000 */
[----:B--2---:R-:W2:Y:S04]  /*21b30*/  LDG.E R5, desc[UR42][R2.64] ;  /* 0x0000002a02057981 */ /* 0x004ea8000c1e1900 */
[----:B-----5:R-:W2:Y:S02]  /*21b40*/  LDG.E R20, desc[UR42][R2.64+0x4] ;  /* 0x0000042a02147981 */ /* 0x020ea4000c1e1900 */
[----:B--2---:R-:W-:-:S07]  /*21b50*/  IMAD.IADD R20, R20, 0x1, -R5 ;  /* 0x0000000114147824 */ /* 0x004fce00078e0a05 */
.L_x_523:
[----:B--2---:R-:W2:Y:S04]  /*21b60*/  LDL.LU R2, [R1+0x6c] ;  /* 0x00006c0001027983 */ /* 0x004ea80000300800 */
[----:B------:R-:W3:Y:S01]  /*21b70*/  LDL.LU R0, [R1+0x7c] ;  /* 0x00007c0001007983 */ /* 0x000ee20000300800 */
[----:B------:R-:W-:Y:S01]  /*21b80*/  BSSY B1, `(.L_x_524) ;  /* 0x0000039000017945 */ /* 0x000fe20003800000 */
[----:B-----5:R-:W-:Y:S02]  /*21b90*/  SHF.R.S32.HI R14, RZ, 0x1f, R15 ;  /* 0x0000001fff0e7819 */ /* 0x020fe4000001140f */
[----:B--2---:R-:W-:Y:S02]  /*21ba0*/  SEL R25, R2, RZ, !P0 ;  /* 0x000000ff02197207 */ /* 0x004fe40004000000 */
[----:B---3--:R-:W-:Y:S01]  /*21bb0*/  SEL R24, R0, RZ, !P0 ;  /* 0x000000ff00187207 */ /* 0x008fe20004000000 */
[----:B------:R-:W-:Y:S06]  /*21bc0*/  @P3 BRA `(.L_x_525) ;  /* 0x0000000000d03947 */ /* 0x000fec0003800000 */
[----:B------:R-:W2:Y:S01]  /*21bd0*/  LDL R0, [R1+0x80] ;  /* 0x0000800001007983 */ /* 0x000ea20000100800 */
[----:B------:R-:W1:Y:S02]  /*21be0*/  LDC R33, c[0x0][0xbe8] ;  /* 0x0002fa00ff217b82 */ /* 0x000e640000000800 */
[----:B-1----:R-:W-:Y:S01]  /*21bf0*/  IMAD R2, R20, R33, RZ ;  /* 0x0000002114027224 */ /* 0x002fe200078e02ff */
[----:B--2---:R-:W-:-:S05]  /*21c00*/  LEA R0, R0, R28, 0x7 ;  /* 0x0000001c00007211 */ /* 0x004fca00078e38ff */
[----:B------:R-:W-:-:S05]  /*21c10*/  VIADD R27, R0, 0xffffff80 ;  /* 0xffffff80001b7836 */ /* 0x000fca0000000000 */
[----:B------:R-:W-:-:S13]  /*21c20*/  ISETP.GE.AND P0, PT, R27, R2, PT ;  /* 0x000000021b00720c */ /* 0x000fda0003f06270 */
[----:B------:R-:W-:Y:S05]  /*21c30*/  @P0 BRA `(.L_x_525) ;  /* 0x0000000000b40947 */ /* 0x000fea0003800000 */
[----:B------:R-:W2:Y:S01]  /*21c40*/  LDL R12, [R1+0x50] ;  /* 0x00005000010c7983 */ /* 0x000ea20000100800 */
[----:B------:R-:W-:Y:S01]  /*21c50*/  IMAD.MOV.U32 R0, RZ, RZ, 0x9b8 ;  /* 0x000009b8ff007424 */ /* 0x000fe200078e00ff */
[----:B------:R-:W-:Y:S01]  /*21c60*/  ISETP.GT.AND P3, PT, R228, 0x1, PT ;  /* 0x00000001e400780c */ /* 0x000fe20003f64270 */
[----:B------:R-:W1:Y:S01]  /*21c70*/  LDC.64 R2, c[0x0][0xba8] ;  /* 0x0002ea00ff027b82 */ /* 0x000e620000000a00 */
[----:B------:R-:W3:Y:S01]  /*21c80*/  LDL.LU R32, [R1+0x8c] ;  /* 0x00008c0001207983 */ /* 0x000ee20000300800 */
[----:B------:R-:W-:Y:S01]  /*21c90*/  ISETP.NE.AND P0, PT, R33, 0x1, PT ;  /* 0x000000012100780c */ /* 0x000fe20003f05270 */
[----:B------:R-:W-:Y:S01]  /*21ca0*/  IMAD.MOV.U32 R21, RZ, RZ, R27 ;  /* 0x000000ffff157224 */ /* 0x000fe200078e001b */
[----:B------:R-:W-:-:S04]  /*21cb0*/  SEL R26, R0, 0x978, P3 ;  /* 0x00000978001a7807 */ /* 0x000fc80001800000 */
[----:B------:R-:W2:Y:S08]  /*21cc0*/  LDC.64 R10, c[0x0][R26+0x218] ;  /* 0x000086001a0a7b82 */ /* 0x000eb00000000a00 */
[----:B------:R-:W4:Y:S08]  /*21cd0*/  LDC.64 R6, c[0x0][R26+0x220] ;  /* 0x000088001a067b82 */ /* 0x000f300000000a00 */
[----:B------:R-:W5:Y:S08]  /*21ce0*/  LDC.64 R8, c[0x0][R26+0x228] ;  /* 0x00008a001a087b82 */ /* 0x000f700000000a00 */
[----:B------:R-:W0:Y:S08]  /*21cf0*/  LDC.64 R4, c[0x0][R26+0x210] ;  /* 0x000084001a047b82 */ /* 0x000e300000000a00 */
[----:B------:R-:W4:Y:S08]  /*21d00*/  @P0 LDC R0, c[0x0][0xbec] ;  /* 0x0002fb00ff000b82 */ /* 0x000f300000000800 */
[----:B------:R-:W5:Y:S08]  /*21d10*/  @P0 LDC R37, c[0x0][0xbf0] ;  /* 0x0002fc00ff250b82 */ /* 0x000f700000000800 */
[----:B-1----:R-:W1:Y:S01]  /*21d20*/  @!P3 LDC R2, c[0x0][0xb50] ;  /* 0x0002d400ff02bb82 */ /* 0x002e620000000800 */
[----:B----4-:R-:W-:-:S07]  /*21d30*/  @P0 IMAD.HI.U32 R0, R27, R0, RZ ;  /* 0x000000001b000227 */ /* 0x010fce00078e00ff */
[----:B------:R-:W4:Y:S01]  /*21d40*/  @!P3 LDC R3, c[0x0][0xb54] ;  /* 0x0002d500ff03bb82 */ /* 0x000f220000000800 */
[----:B------:R-:W-:Y:S01]  /*21d50*/  IMAD R7, R7, R25, RZ ;  /* 0x0000001907077224 */ /* 0x000fe200078e02ff */
[----:B-----5:R-:W-:-:S03]  /*21d60*/  @P0 SHF.R.U32.HI R21, RZ, R37, R0 ;  /* 0x00000025ff150219 */ /* 0x020fc60000011600 */
[----:B------:R-:W-:Y:S01]  /*21d70*/  IMAD R7, R6, R24, R7 ;  /* 0x0000001806077224 */ /* 0x000fe200078e0207 */
[----:B------:R-:W-:Y:S01]  /*21d80*/  IADD3 R0, -R21, RZ, RZ ;  /* 0x000000ff15007210 */ /* 0x000fe20007ffe1ff */
[-C--:B--2---:R-:W-:Y:S02]  /*21d90*/  IMAD R35, R11, R12.reuse, RZ ;  /* 0x0000000c0b237224 */ /* 0x084fe400078e02ff */
[----:B------:R-:W-:Y:S01]  /*21da0*/  IMAD.WIDE.U32 R10, R10, R12, RZ ;  /* 0x0000000c0a0a7225 */ /* 0x000fe200078e00ff */
[----:B---3--:R-:W-:-:S03]  /*21db0*/  SEL R37, R32, RZ, P3 ;  /* 0x000000ff20257207 */ /* 0x008fc60001800000 */
[----:B------:R-:W-:-:S04]  /*21dc0*/  IMAD.WIDE.U32 R12, R6, R25, RZ ;  /* 0x00000019060c7225 */ /* 0x000fc800078e00ff */
[----:B------:R-:W-:Y:S01]  /*21dd0*/  IMAD.IADD R11, R35, 0x1, R11 ;  /* 0x00000001230b7824 */ /* 0x000fe200078e020b */
[----:B------:R-:W-:Y:S01]  /*21de0*/  IADD3 R10, P0, P1, R12, R10, R15 ;  /* 0x0000000a0c0a7210 */ /* 0x000fe2000791e00f */
[----:B------:R-:W-:Y:S02]  /*21df0*/  IMAD.IADD R12, R13, 0x1, R7 ;  /* 0x000000010d0c7824 */ /* 0x000fe400078e0207 */
[----:B------:R-:W-:-:S04]  /*21e00*/  IMAD.WIDE.U32 R6, R8, R37, RZ ;  /* 0x0000002508067225 */ /* 0x000fc800078e00ff */
[----:B------:R-:W-:Y:S02]  /*21e10*/  IMAD R13, R9, R37, RZ ;  /* 0x00000025090d7224 */ /* 0x000fe400078e02ff */
[----:B------:R-:W-:Y:S01]  /*21e20*/  IMAD R9, R33, R0, R27 ;  /* 0x0000000021097224 */ /* 0x000fe200078e021b */
[----:B------:R-:W-:Y:S01]  /*21e30*/  IADD3.X R0, R12, R11, R14, P0, P1 ;  /* 0x0000000b0c007210 */ /* 0x000fe200007e240e */
[----:B------:R-:W-:Y:S01]  /*21e40*/  IMAD.IADD R7, R13, 0x1, R7 ;  /* 0x000000010d077824 */ /* 0x000fe200078e0207 */
[----:B------:R-:W-:Y:S02]  /*21e50*/  IADD3 R6, P0, P1, R21, R10, R6 ;  /* 0x0000000a15067210 */ /* 0x000fe4000791e006 */
[----:B------:R-:W-:Y:S02]  /*21e60*/  SHF.R.S32.HI R21, RZ, 0x1f, R21 ;  /* 0x0000001fff157819 */ /* 0x000fe40000011415 */
[----:B------:R-:W-:Y:S02]  /*21e70*/  SHF.R.S32.HI R11, RZ, 0x1f, R9 ;  /* 0x0000001fff0b7819 */ /* 0x000fe40000011409 */
[----:B------:R-:W-:Y:S01]  /*21e80*/  IADD3.X R7, R21, R0, R7, P0, P1 ;  /* 0x0000000015077210 */ /* 0x000fe200007e2407 */
[----:B0-----:R-:W-:-:S02]  /*21e90*/  IMAD R0, R5, R9, RZ ;  /* 0x0000000905007224 */ /* 0x001fc400078e02ff */
[----:B------:R-:W-:Y:S02]  /*21ea0*/  IMAD.MOV.U32 R5, RZ, RZ, -0x800000 ;  /* 0xff800000ff057424 */ /* 0x000fe400078e00ff */
[C---:B------:R-:W-:Y:S02]  /*21eb0*/  IMAD R11, R4.reuse, R11, R0 ;  /* 0x0000000b040b7224 */ /* 0x040fe400078e0200 */
[----:B------:R-:W-:-:S04]  /*21ec0*/  IMAD.WIDE.U32 R6, R4, R9, R6 ;  /* 0x0000000904067225 */ /* 0x000fc800078e0006 */
[----:B------:R-:W-:Y:S01]  /*21ed0*/  IMAD.IADD R0, R7, 0x1, R11 ;  /* 0x0000000107007824 */ /* 0x000fe200078e020b */
[----:B-1----:R-:W-:-:S04]  /*21ee0*/  LEA R2, P0, R6, R2, 0x2 ;  /* 0x0000000206027211 */ /* 0x002fc800078010ff */
[----:B----4-:R-:W-:-:S05]  /*21ef0*/  LEA.HI.X R3, R6, R3, R0, 0x2, P0 ;  /* 0x0000000306037211 */ /* 0x010fca00000f1400 */
[----:B------:R1:W-:Y:S04]  /*21f00*/  STG.E desc[UR42][R2.64], R5 ;  /* 0x0000000502007986 */ /* 0x0003e8000c10192a */
.L_x_525:
[----:B------:R-:W-:Y:S05]  /*21f10*/  BSYNC B1 ;  /* 0x0000000000017941 */ /* 0x000fea0003800000 */
.L_x_524:
[----:B------:R-:W-:Y:S05]  /*21f20*/  @P2 BRA `(.L_x_518) ;  /* 0x0000000800982947 */ /* 0x000fea0003800000 */
[----:B------:R-:W2:Y:S01]  /*21f30*/  LDL.LU R10, [R1+0x50] ;  /* 0x00005000010a7983 */ /* 0x000ea20000300800 */
[----:B------:R-:W3:Y:S01]  /*21f40*/  LDC R9, c[0x0][0xbe8] ;  /* 0x0002fa00ff097b82 */ /* 0x000ee20000000800 */
[----:B------:R-:W-:Y:S01]  /*21f50*/  IADD3 R4, R28, -0x80, RZ ;  /* 0xffffff801c047810 */ /* 0x000fe20007ffe0ff */
[----:B------:R-:W-:Y:S01]  /*21f60*/  ULDC.64 UR4, c[0x0][0xaa0] ;  /* 0x0002a80000047ab9 */ /* 0x000fe20000000a00 */
[----:B------:R-:W4:Y:S01]  /*21f70*/  LDL.LU R8, [R1+0x80] ;  /* 0x0000800001087983 */ /* 0x000f220000300800 */
[----:B------:R-:W-:Y:S01]  /*21f80*/  IMAD R0, R14, UR4, RZ ;  /* 0x000000040e007c24 */ /* 0x000fe2000f8e02ff */
[----:B------:R-:W-:Y:S01]  /*21f90*/  SHF.R.S32.HI R11, RZ, 0x1f, R4 ;  /* 0x0000001fff0b7819 */ /* 0x000fe20000011404 */
[----:B-1----:R-:W-:-:S04]  /*21fa0*/  IMAD.WIDE.U32 R2, R15, UR4, RZ ;  /* 0x000000040f027c25 */ /* 0x002fc8000f8e00ff */
[----:B------:R-:W-:Y:S01]  /*21fb0*/  IMAD R5, R15, UR5, R0 ;  /* 0x000000050f057c24 */ /* 0x000fe2000f8e0200 */
[----:B------:R-:W-:Y:S01]  /*21fc0*/  LEA.HI R0, R11, R4, RZ, 0x3 ;  /* 0x000000040b007211 */ /* 0x000fe200078f18ff */
[----:B------:R-:W-:Y:S02]  /*21fd0*/  ULDC.64 UR4, c[0x0][0xae8] ;  /* 0x0002ba0000047ab9 */ /* 0x000fe40000000a00 */
[----:B------:R-:W-:Y:S01]  /*21fe0*/  IMAD.IADD R3, R3, 0x1, R5 ;  /* 0x0000000103037824 */ /* 0x000fe200078e0205 */
[----:B------:R-:W-:-:S05]  /*21ff0*/  LOP3.LUT R13, R0, 0xfffffff8, RZ, 0xc0, !PT ;  /* 0xfffffff8000d7812 */ /* 0x000fca00078ec0ff */
[----:B------:R-:W-:Y:S01]  /*22000*/  IMAD.IADD R0, R4, 0x1, -R13 ;  /* 0x0000000104007824 */ /* 0x000fe200078e0a0d */
[----:B---3--:R-:W-:-:S03]  /*22010*/  ISETP.NE.AND P0, PT, R9, 0x1, PT ;  /* 0x000000010900780c */ /* 0x008fc60003f05270 */
[----:B------:R-:W-:-:S10]  /*22020*/  IMAD R0, R0, 0x20, R23 ;  /* 0x0000002000007824 */ /* 0x000fd400078e0217 */
[----:B------:R-:W1:Y:S08]  /*22030*/  @P0 LDC R7, c[0x0][0xbec] ;  /* 0x0002fb00ff070b82 */ /* 0x000e700000000800 */
[----:B------:R-:W3:Y:S01]  /*22040*/  @P0 LDC R11, c[0x0][0xbf0] ;  /* 0x0002fc00ff0b0b82 */ /* 0x000ee20000000800 */
[----:B--2---:R-:W-:-:S04]  /*22050*/  IMAD.WIDE.U32 R2, R10, UR4, R2 ;  /* 0x000000040a027c25 */ /* 0x004fc8000f8e0002 */
[----:B----4-:R-:W-:Y:S02]  /*22060*/  IMAD R6, R8, 0x80, R0 ;  /* 0x0000008008067824 */ /* 0x010fe400078e0200 */
[----:B------:R-:W-:Y:S01]  /*22070*/  IMAD R3, R10, UR5, R3 ;  /* 0x000000050a037c24 */ /* 0x000fe2000f8e0203 */
[----:B------:R-:W-:Y:S01]  /*22080*/  ULDC.64 UR4, c[0x0][0xaf0] ;  /* 0x0002bc0000047ab9 */ /* 0x000fe20000000a00 */
[----:B-1----:R-:W-:Y:S01]  /*22090*/  @P0 IMAD.HI.U32 R0, R6, R7, RZ ;  /* 0x0000000706000227 */ /* 0x002fe200078e00ff */
[----:B------:R-:W-:-:S03]  /*220a0*/  MOV R5, R6 ;  /* 0x0000000600057202 */ /* 0x000fc60000000f00 */
[----:B------:R-:W-:Y:S01]  /*220b0*/  IMAD R4, R24, UR4, RZ ;  /* 0x0000000418047c24 */ /* 0x000fe2000f8e02ff */
[----:B---3--:R-:W-:Y:S01]  /*220c0*/  @P0 SHF.R.U32.HI R5, RZ, R11, R0 ;  /* 0x0000000bff050219 */ /* 0x008fe20000011600 */
[----:B------:R-:W-:-:S03]  /*220d0*/  IMAD.WIDE.U32 R2, R25, UR4, R2 ;  /* 0x0000000419027c25 */ /* 0x000fc6000f8e0002 */
[----:B------:R-:W-:Y:S01]  /*220e0*/  SHF.R.S32.HI R0, RZ, 0x1f, R5 ;  /* 0x0000001fff007819 */ /* 0x000fe20000011405 */
[----:B------:R-:W-:Y:S01]  /*220f0*/  IMAD R7, R25, UR5, R4 ;  /* 0x0000000519077c24 */ /* 0x000fe2000f8e0204 */
[----:B------:R-:W-:-:S03]  /*22100*/  ULDC.64 UR4, c[0x0][0xae0] ;  /* 0x0002b80000047ab9 */ /* 0x000fc60000000a00 */
[----:B------:R-:W-:Y:S02]  /*22110*/  IMAD.IADD R3, R3, 0x1, R7 ;  /* 0x0000000103037824 */ /* 0x000fe400078e0207 */
[----:B------:R-:W-:Y:S02]  /*22120*/  IMAD.MOV R7, RZ, RZ, -R5 ;  /* 0x000000ffff077224 */ /* 0x000fe400078e0a05 */
[----:B------:R-:W-:Y:S02]  /*22130*/  IMAD R0, R0, UR4, RZ ;  /* 0x0000000400007c24 */ /* 0x000fe4000f8e02ff */
[----:B------:R-:W-:Y:S01]  /*22140*/  IMAD R7, R9, R7, R6 ;  /* 0x0000000709077224 */ /* 0x000fe200078e0206 */
[----:B------:R-:W-:Y:S01]  /*22150*/  SHF.R.S32.HI R6, RZ, 0x1f, R233 ;  /* 0x0000001fff067819 */ /* 0x000fe200000114e9 */
[----:B------:R-:W-:-:S04]  /*22160*/  IMAD.WIDE.U32 R2, R5, UR4, R2 ;  /* 0x0000000405027c25 */ /* 0x000fc8000f8e0002 */
[----:B------:R-:W-:Y:S01]  /*22170*/  IMAD R5, R5, UR5, R0 ;  /* 0x0000000505057c24 */ /* 0x000fe2000f8e0200 */
[----:B------:R-:W-:Y:S01]  /*22180*/  SHF.R.S32.HI R0, RZ, 0x1f, R7 ;  /* 0x0000001fff007819 */ /* 0x000fe20000011407 */
[----:B------:R-:W-:Y:S02]  /*22190*/  ULDC.64 UR4, c[0x0][0xad8] ;  /* 0x0002b60000047ab9 */ /* 0x000fe40000000a00 */
[----:B------:R-:W-:Y:S02]  /*221a0*/  IMAD.IADD R3, R3, 0x1, R5 ;  /* 0x0000000103037824 */ /* 0x000fe400078e0205 */
[----:B------:R-:W-:Y:S02]  /*221b0*/  IMAD R0, R0, UR4, RZ ;  /* 0x0000000400007c24 */ /* 0x000fe4000f8e02ff */
[----:B------:R-:W-:-:S04]  /*221c0*/  IMAD.WIDE.U32 R4, R7, UR4, R2 ;  /* 0x0000000407047c25 */ /* 0x000fc8000f8e0002 */
[----:B------:R-:W-:Y:S01]  /*221d0*/  IMAD R3, R7, UR5, R0 ;  /* 0x0000000507037c24 */ /* 0x000fe2000f8e0200 */
[----:B------:R-:W-:Y:S02]  /*221e0*/  ULDC.64 UR4, c[0x0][0xa80] ;  /* 0x0002a00000047ab9 */ /* 0x000fe40000000a00 */
[----:B------:R-:W-:Y:S01]  /*221f0*/  LEA R2, P0, R4, UR4, 0x1 ;  /* 0x0000000404027c11 */ /* 0x000fe2000f8008ff */
[----:B------:R-:W-:Y:S01]  /*22200*/  IMAD.IADD R3, R5, 0x1, R3 ;  /* 0x0000000105037824 */ /* 0x000fe200078e0203 */
[----:B------:R-:W-:Y:S01]  /*22210*/  UMOV UR4, 0xffffffff ;  /* 0xffffffff00047882 */ /* 0x000fe20000000000 */
[----:B------:R-:W-:-:S03]  /*22220*/  LEA R5, R8, R23, 0x7 ;  /* 0x0000001708057211 */ /* 0x000fc600078e38ff */
[----:B------:R-:W-:Y:S01]  /*22230*/  LEA.HI.X R3, R4, UR5, R3, 0x1, P0 ;  /* 0x0000000504037c11 */ /* 0x000fe200080f0c03 */
[----:B------:R-:W-:Y:S06]  /*22240*/  BRA.DIV UR4, `(.L_x_526) ;  /* 0x000000ca04787947 */ /* 0x000fec000b800000 */
[----:B------:R1:W2:Y:S04]  /*22250*/  SHFL.IDX PT, R0, R3, RZ, 0x181f ;  /* 0x00181fff03007589 */ /* 0x0002a800000e0000 */
[----:B------:R1:W3:Y:S02]  /*22260*/  SHFL.IDX PT, R14, R2, RZ, 0x181f ;  /* 0x00181fff020e7589 */ /* 0x0002e400000e0000 */
.L_x_845:
[----:B------:R-:W-:Y:S01]  /*22270*/  IMAD R9, R20, R9, RZ ;  /* 0x0000000914097224 */ /* 0x000fe200078e02ff */
[----:B------:R-:W-:Y:S04]  /*22280*/  BSSY B1, `(.L_x_527) ;  /* 0x0000018000017945 */ /* 0x000fe80003800000 */
[----:B------:R-:W-:-:S13]  /*22290*/  ISETP.GE.AND P0, PT, R5, R9, PT ;  /* 0x000000090500720c */ /* 0x000fda0003f06270 */
[----:B------:R-:W-:Y:S05]  /*222a0*/  @P0 BRA `(.L_x_528) ;  /* 0x0000000000540947 */ /* 0x000fea0003800000 */
[----:B------:R-:W4:Y:S01]  /*222b0*/  LDL R8, [R1+0x44] ;  /* 0x0000440001087983 */ /* 0x000f220000100800 */
[----:B------:R-:W-:-:S03]  /*222c0*/  ULDC UR4, c[0x0][0xac8] ;  /* 0x0002b20000047ab9 */ /* 0x000fc60000000800 */
[----:B------:R-:W5:Y:S04]  /*222d0*/  LDL R4, [R1+0x4c] ;  /* 0x00004c0001047983 */ /* 0x000f680000100800 */
[----:B------:R-:W5:Y:S04]  /*222e0*/  LDL R24, [R1+0x88] ;  /* 0x0000880001187983 */ /* 0x000f680000100800 */
[----:B------:R-:W5:Y:S01]  /*222f0*/  LDL R7, [R1+0x84] ;  /* 0x0000840001077983 */ /* 0x000f620000100800 */
[----:B------:R-:W-:Y:S02]  /*22300*/  ISETP.GE.AND P3, PT, R18, UR4, PT ;  /* 0x0000000412007c0c */ /* 0x000fe4000bf66270 */
[----:B------:R-:W-:-:S11]  /*22310*/  ISETP.GE.AND P2, PT, R233, UR4, PT ;  /* 0x00000004e9007c0c */ /* 0x000fd6000bf46270 */
[CC--:B---3--:R-:W-:Y:S02]  /*22320*/  @!P3 LEA R10, P5, R18.reuse, R14.reuse, 0x1 ;  /* 0x0000000e120ab211 */ /* 0x0c8fe400078a08ff */
[C---:B------:R-:W-:Y:S02]  /*22330*/  @!P2 LEA R12, P4, R233.reuse, R14, 0x1 ;  /* 0x0000000ee90ca211 */ /* 0x040fe400078808ff */
[-C--:B--2---:R-:W-:Y:S02]  /*22340*/  @!P3 LEA.HI.X R11, R18, R0.reuse, R19, 0x1, P5 ;  /* 0x00000000120bb211 */ /* 0x084fe400028f0c13 */
[----:B------:R-:W-:-:S03]  /*22350*/  @!P2 LEA.HI.X R13, R233, R0, R6, 0x1, P4 ;  /* 0x00000000e90da211 */ /* 0x000fc600020f0c06 */
[----:B------:R2:W-:Y:S04]  /*22360*/  @!P3 ST.E.128 desc[UR42][R10.64], RZ ;  /* 0x000000ff0a00b985 */ /* 0x0005e8000c101d2a */
[----:B------:R2:W-:Y:S01]  /*22370*/  @!P2 ST.E.128 desc[UR42][R12.64], RZ ;  /* 0x000000ff0c00a985 */ /* 0x0005e2000c101d2a */
[----:B----4-:R-:W-:Y:S02]  /*22380*/  ISETP.GE.AND P1, PT, R8, UR4, PT ;  /* 0x0000000408007c0c */ /* 0x010fe4000bf26270 */
[----:B-----5:R-:W-:-:S11]  /*22390*/  ISETP.GE.AND P0, PT, R4, UR4, PT ;  /* 0x0000000404007c0c */ /* 0x020fd6000bf06270 */
[-C--:B------:R-:W-:Y:S02]  /*223a0*/  @!P1 LEA R20, P5, R8, R14.reuse, 0x1 ;  /* 0x0000000e08149211 */ /* 0x080fe400078a08ff */
[----:B------:R-:W-:Y:S02]  /*223b0*/  @!P0 LEA R14, P4, R4, R14, 0x1 ;  /* 0x0000000e040e8211 */ /* 0x000fe400078808ff */
[-C--:B------:R-:W-:Y:S02]  /*223c0*/  @!P1 LEA.HI.X R21, R8, R0.reuse, R24, 0x1, P5 ;  /* 0x0000000008159211 */ /* 0x080fe400028f0c18 */
[----:B------:R-:W-:-:S03]  /*223d0*/  @!P0 LEA.HI.X R15, R4, R0, R7, 0x1, P4 ;  /* 0x00000000040f8211 */ /* 0x000fc600020f0c07 */
[----:B------:R2:W-:Y:S04]  /*223e0*/  @!P1 ST.E.128 desc[UR42][R20.64], RZ ;  /* 0x000000ff14009985 */ /* 0x0005e8000c101d2a */
[----:B------:R2:W-:Y:S02]  /*223f0*/  @!P0 ST.E.128 desc[UR42][R14.64], RZ ;  /* 0x000000ff0e008985 */ /* 0x0005e4000c101d2a */
.L_x_528:
[----:B------:R-:W-:Y:S05]  /*22400*/  BSYNC B1 ;  /* 0x0000000000017941 */ /* 0x000fea0003800000 */
.L_x_527:
[----:B------:R-:W-:-:S03]  /*22410*/  UMOV UR4, 0xffffffff ;  /* 0xffffffff00047882 */ /* 0x000fc60000000000 */
[----:B------:R-:W-:Y:S05]  /*22420*/  BRA.DIV UR4, `(.L_x_529) ;  /* 0x000000ca04347947 */ /* 0x000fea000b800000 */
[----:B--2---:R2:W4:Y:S04]  /*22430*/  SHFL.IDX PT, R0, R3, 0x1, 0x181f ;  /* 0x00381f0003007f89 */ /* 0x00452800000e0000 */
[----:B---3--:R2:W3:Y:S02]  /*22440*/  SHFL.IDX PT, R14, R2, 0x1, 0x181f ;  /* 0x00381f00020e7f89 */ /* 0x0084e400000e0000 */
.L_x_849:
[----:B------:R-:W-:Y:S01]  /*22450*/  VIADD R4, R5, 0x20 ;  /* 0x0000002005047836 */ /* 0x000fe20000000000 */
[----:B------:R-:W-:Y:S04]  /*22460*/  BSSY B1, `(.L_x_530) ;  /* 0x0000018000017945 */ /* 0x000fe80003800000 */
[----:B------:R-:W-:-:S13]  /*22470*/  ISETP.GE.AND P0, PT, R4, R9, PT ;  /* 0x000000090400720c */ /* 0x000fda0003f06270 */
[----:B------:R-:W-:Y:S05]  /*22480*/  @P0 BRA `(.L_x_531) ;  /* 0x0000000000540947 */ /* 0x000fea0003800000 */
[----:B------:R-:W5:Y:S01]  /*22490*/  LDL R24, [R1+0x44] ;  /* 0x0000440001187983 */ /* 0x000f620000100800 */
[----:B------:R-:W-:-:S03]  /*224a0*/  ULDC UR4, c[0x0][0xac8] ;  /* 0x0002b20000047ab9 */ /* 0x000fc60000000800 */
[----:B------:R-:W2:Y:S04]  /*224b0*/  LDL R7, [R1+0x4c] ;  /* 0x00004c0001077983 */ /* 0x000ea80000100800 */
[----:B------:R-:W2:Y:S04]  /*224c0*/  LDL R25, [R1+0x88] ;  /* 0x0000880001197983 */ /* 0x000ea80000100800 */
[----:B------:R-:W2:Y:S01]  /*224d0*/  LDL R8, [R1+0x84] ;  /* 0x0000840001087983 */ /* 0x000ea20000100800 */
[----:B------:R-:W-:Y:S02]  /*224e0*/  ISETP.GE.AND P3, PT, R18, UR4, PT ;  /* 0x0000000412007c0c */ /* 0x000fe4000bf66270 */
[----:B------:R-:W-:-:S11]  /*224f0*/  ISETP.GE.AND P2, PT, R233, UR4, PT ;  /* 0x00000004e9007c0c */ /* 0x000fd6000bf46270 */
[CC--:B---3--:R-:W-:Y:S02]  /*22500*/  @!P3 LEA R10, P5, R18.reuse, R14.reuse, 0x1 ;  /* 0x0000000e120ab211 */ /* 0x0c8fe400078a08ff */
[C---:B------:R-:W-:Y:S02]  /*22510*/  @!P2 LEA R12, P4, R233.reuse, R14, 0x1 ;  /* 0x0000000ee90ca211 */ /* 0x040fe400078808ff */
[-C--:B----4-:R-:W-:Y:S02]  /*22520*/  @!P3 LEA.HI.X R11, R18, R0.reuse, R19, 0x1, P5 ;  /* 0x00000000120bb211 */ /* 0x090fe400028f0c13 */
[----:B------:R-:W-:-:S03]  /*22530*/  @!P2 LEA.HI.X R13, R233, R0, R6, 0x1, P4 ;  /* 0x00000000e90da211 */ /* 0x000fc600020f0c06 */
[----:B------:R3:W-:Y:S04]  /*22540*/  @!P3 ST.E.128 desc[UR42][R10.64], RZ ;  /* 0x000000ff0a00b985 */ /* 0x0007e8000c101d2a */
[----:B------:R3:W-:Y:S01]  /*22550*/  @!P2 ST.E.128 desc[UR42][R12.64], RZ ;  /* 0x000000ff0c00a985 */ /* 0x0007e2000c101d2a */
[----:B-----5:R-:W-:Y:S02]  /*22560*/  ISETP.GE.AND P1, PT, R24, UR4, PT ;  /* 0x0000000418007c0c */ /* 0x020fe4000bf26270 */
[----:B--2---:R-:W-:-:S11]  /*22570*/  ISETP.GE.AND P0, PT, R7, UR4, PT ;  /* 0x0000000407007c0c */ /* 0x004fd6000bf06270 */
[CC--:B------:R-:W-:Y:S02]  /*22580*/  @!P1 LEA R20, P5, R24.reuse, R14.reuse, 0x1 ;  /* 0x0000000e18149211 */ /* 0x0c0fe400078a08ff */
[C---:B------:R-:W-:Y:S02]  /*22590*/  @!P0 LEA R14, P4, R7.reuse, R14, 0x1 ;  /* 0x0000000e070e8211 */ /* 0x040fe400078808ff */
[-C--:B------:R-:W-:Y:S02]  /*225a0*/  @!P1 LEA.HI.X R21, R24, R0.reuse, R25, 0x1, P5 ;  /* 0x0000000018159211 */ /* 0x080fe400028f0c19 */
[----:B------:R-:W-:-:S03]  /*225b0*/  @!P0 LEA.HI.X R15, R7, R0, R8, 0x1, P4 ;  /* 0x00000000070f8211 */ /* 0x000fc600020f0c08 */
[----:B------:R3:W-:Y:S04]  /*225c0*/  @!P1 ST.E.128 desc[UR42][R20.64], RZ ;  /* 0x000000ff14009985 */ /* 0x0007e8000c101d2a */
[----:B------:R3:W-:Y:S02]  /*225d0*/  @!P0 ST.E.128 desc[UR42][R14.64], RZ ;  /* 0x000000ff0e008985 */ /* 0x0007e4000c101d2a */
.L_x_531:
[----:B------:R-:W-:Y:S05]  /*225e0*/  BSYNC B1 ;  /* 0x0000000000017941 */ /* 0x000fea0003800000 */
.L_x_530:
[----:B------:R-:W-:-:S03]  /*225f0*/  UMOV UR4, 0xffffffff ;  /* 0xffffffff00047882 */ /* 0x000fc60000000000 */
[----:B------:R-:W-:Y:S05]  /*22600*/  BRA.DIV UR4, `(.L_x_532) ;  /* 0x000000ca04047947 */ /* 0x000fea000b800000 */
[----:B----4-:R4:W0:Y:S04]  /*22610*/  SHFL.IDX PT, R0, R3, 0x2, 0x181f ;  /* 0x00581f0003007f89 */ /* 0x01082800000e0000 */
[----:B---3--:R4:W3:Y:S02]  /*22620*/  SHFL.IDX PT, R14, R2, 0x2, 0x181f ;  /* 0x00581f00020e7f89 */ /* 0x0088e400000e0000 */
.L_x_853:
[----:B------:R-:W-:Y:S01]  /*22630*/  VIADD R4, R5, 0x40 ;  /* 0x0000004005047836 */ /* 0x000fe20000000000 */
[----:B------:R-:W-:Y:S04]  /*22640*/  BSSY B1, `(.L_x_533) ;  /* 0x0000018000017945 */ /* 0x000fe80003800000 */
[----:B------:R-:W-:-:S13]  /*22650*/  ISETP.GE.AND P0, PT, R4, R9, PT ;  /* 0x000000090400720c */ /* 0x000fda0003f06270 */
[----:B------:R-:W-:Y:S05]  /*22660*/  @P0 BRA `(.L_x_534) ;  /* 0x0000000000540947 */ /* 0x000fea0003800000 */
[----:B------:R-:W5:Y:S01]  /*22670*/  LDL R24, [R1+0x44] ;  /* 0x0000440001187983 */ /* 0x000f620000100800 */
[----:B------:R-:W-:-:S03]  /*22680*/  ULDC UR4, c[0x0][0xac8] ;  /* 0x0002b20000047ab9 */ /* 0x000fc60000000800 */
[----:B------:R-:W2:Y:S04]  /*22690*/  LDL R7, [R1+0x4c] ;  /* 0x00004c0001077983 */ /* 0x000ea80000100800 */
[----:B------:R-:W4:Y:S04]  /*226a0*/  LDL R25, [R1+0x88] ;  /* 0x0000880001197983 */ /* 0x000f280000100800 */
[----:B------:R-:W4:Y:S01]  /*226b0*/  LDL R8, [R1+0x84] ;  /* 0x0000840001087983 */ /* 0x000f220000100800 */
[----:B------:R-:W-:Y:S02]  /*226c0*/  ISETP.GE.AND P3, PT, R18, UR4, PT ;  /* 0x0000000412007c0c */ /* 0x000fe4000bf66270 */
[----:B------:R-:W-:-:S11]  /*226d0*/  ISETP.GE.AND P2, PT, R233, UR4, PT ;  /* 0x00000004e9007c0c */ /* 0x000fd6000bf46270 */
[CC--:B---3--:R-:W-:Y:S02]  /*226e0*/  @!P3 LEA R10, P5, R18.reuse, R14.reuse, 0x1 ;  /* 0x0000000e120ab211 */ /* 0x0c8fe400078a08ff */
[C---:B------:R-:W-:Y:S02]  /*226f0*/  @!P2 LEA R12, P4, R233.reuse, R14, 0x1 ;  /* 0x0000000ee90ca211 */ /* 0x040fe400078808ff */
[-C--:B0-----:R-:W-:Y:S02]  /*22700*/  @!P3 LEA.HI.X R11, R18, R0.reuse, R19, 0x1, P5 ;  /* 0x00000000120bb211 */ /* 0x081fe400028f0c13 */
[----:B------:R-:W-:-:S03]  /*22710*/  @!P2 LEA.HI.X R13, R233, R0, R6, 0x1, P4 ;  /* 0x00000000e90da211 */ /* 0x000fc600020f0c06 */
[----:B------:R0:W-:Y:S04]  /*22720*/  @!P3 ST.E.128 desc[UR42][R10.64], RZ ;  /* 0x000000ff0a00b985 */ /* 0x0001e8000c101d2a */
[----:B------:R0:W-:Y:S01]  /*22730*/  @!P2 ST.E.128 desc[UR42][R12.64], RZ ;  /* 0x000000ff0c00a985 */ /* 0x0001e2000c101d2a */
[----:B-----5:R-:W-:Y:S02]  /*22740*/  ISETP.GE.AND P1, PT, R24, UR4, PT ;  /* 0x0000000418007c0c */ /* 0x020fe4000bf26270 */
[----:B--2---:R-:W-:-:S11]  /*22750*/  ISETP.GE.AND P0, PT, R7, UR4, PT ;  /* 0x0000000407007c0c */ /* 0x004fd6000bf06270 */
[CC--:B------:R-:W-:Y:S02]  /*22760*/  @!P1 LEA R20, P5, R24.reuse, R14.reuse, 0x1 ;  /* 0x0000000e18149211 */ /* 0x0c0fe400078a08ff */
[C---:B------:R-:W-:Y:S02]  /*22770*/  @!P0 LEA R14, P4, R7.reuse, R14, 0x1 ;  /* 0x0000000e070e8211 */ /* 0x040fe400078808ff */
[-C--:B----4-:R-:W-:Y:S02]  /*22780*/  @!P1 LEA.HI.X R21, R24, R0.reuse, R25, 0x1, P5 ;  /* 0x0000000018159211 */ /* 0x090fe400028f0c19 */
[----:B------:R-:W-:-:S03]  /*22790*/  @!P0 LEA.HI.X R15, R7, R0, R8, 0x1, P4 ;  /* 0x00000000070f8211 */ /* 0x000fc600020f0c08 */
[----:B------:R0:W-:Y:S04]  /*227a0*/  @!P1 ST.E.128 desc[UR42][R20.64], RZ ;  /* 0x000000ff14009985 */ /* 0x0001e8000c101d2a */
[----:B------:R0:W-:Y:S02]  /*227b0*/  @!P0 ST.E.128 desc[UR42][R14.64], RZ ;  /* 0x000000ff0e008985 */ /* 0x0001e4000c101d2a */
.L_x_534:
[----:B------:R-:W-:Y:S05]  /*227c0*/  BSYNC B1 ;  /* 0x0000000000017941 */ /* 0x000fea0003800000 */
.L_x_533:
[----:B------:R-:W-:-:S03]  /*227d0*/  UMOV UR4, 0xffffffff ;  /* 0xffffffff00047882 */ /* 0x000fc60000000000 */
[----:B------:R-:W-:Y:S05]  /*227e0*/  BRA.DIV UR4, `(.L_x_535) ;  /* 0x000000c604d47947 */ /* 0x000fea000b800000 */
[----:B0-----:R0:W0:Y:S04]  /*227f0*/  SHFL.IDX PT, R0, R3, 0x3, 0x181f ;  /* 0x00781f0003007f89 */ /* 0x00102800000e0000 */
[----:B---3--:R3:W0:Y:S02]  /*22800*/  SHFL.IDX PT, R14, R2, 0x3, 0x181f ;  /* 0x00781f00020e7f89 */ /* 0x00862400000e0000 */
.L_x_857:
[----:B-1234-:R-:W-:-:S05]  /*22810*/  VIADD R2, R5, 0x60 ;  /* 0x0000006005027836 */ /* 0x01efca0000000000 */
[----:B------:R-:W-:-:S13]  /*22820*/  ISETP.GE.AND P0, PT, R2, R9, PT ;  /* 0x000000090200720c */ /* 0x000fda0003f06270 */
[----:B------:R-:W-:Y:S05]  /*22830*/  @P0 BRA `(.L_x_518) ;  /* 0x0000000000540947 */ /* 0x000fea0003800000 */
[----:B------:R-:W2:Y:S01]  /*22840*/  LDL R11, [R1+0x44] ;  /* 0x00004400010b7983 */ /* 0x000ea20000100800 */
[----:B------:R-:W-:-:S03]  /*22850*/  ULDC UR4, c[0x0][0xac8] ;  /* 0x0002b20000047ab9 */ /* 0x000fc60000000800 */
[----:B------:R-:W3:Y:S04]  /*22860*/  LDL R7, [R1+0x4c] ;  /* 0x00004c0001077983 */ /* 0x000ee80000100800 */
[----:B------:R-:W4:Y:S04]  /*22870*/  LDL R12, [R1+0x88] ;  /* 0x00008800010c7983 */ /* 0x000f280000100800 */
[----:B------:R-:W5:Y:S01]  /*22880*/  LDL R10, [R1+0x84] ;  /* 0x00008400010a7983 */ /* 0x000f620000100800 */
[----:B------:R-:W-:Y:S02]  /*22890*/  ISETP.GE.AND P3, PT, R18, UR4, PT ;  /* 0x0000000412007c0c */ /* 0x000fe4000bf66270 */
[----:B------:R-:W-:-:S11]  /*228a0*/  ISETP.GE.AND P2, PT, R233, UR4, PT ;  /* 0x00000004e9007c0c */ /* 0x000fd6000bf46270 */
[CC--:B0-----:R-:W-:Y:S02]  /*228b0*/  @!P3 LEA R2, P5, R18.reuse, R14.reuse, 0x1 ;  /* 0x0000000e1202b211 */ /* 0x0c1fe400078a08ff */
[C---:B------:R-:W-:Y:S02]  /*228c0*/  @!P2 LEA R4, P4, R233.reuse, R14, 0x1 ;  /* 0x0000000ee904a211 */ /* 0x040fe400078808ff */
[-C--:B------:R-:W-:Y:S02]  /*228d0*/  @!P3 LEA.HI.X R3, R18, R0.reuse, R19, 0x1, P5 ;  /* 0x000000001203b211 */ /* 0x080fe400028f0c13 */
[----:B------:R-:W-:-:S03]  /*228e0*/  @!P2 LEA.HI.X R5, R233, R0, R6, 0x1, P4 ;  /* 0x00000000e905a211 */ /* 0x000fc600020f0c06 */
[----:B------:R0:W-:Y:S04]  /*228f0*/  @!P3 ST.E.128 desc[UR42][R2.64], RZ ;  /* 0x000000ff0200b985 */ /* 0x0001e8000c101d2a */
[----:B------:R0:W-:Y:S01]  /*22900*/  @!P2 ST.E.128 desc[UR42][R4.64], RZ ;  /* 0x000000ff0400a985 */ /* 0x0001e2000c101d2a */
[----:B--2---:R-:W-:Y:S02]  /*22910*/  ISETP.GE.AND P1, PT, R11, UR4, PT ;  /* 0x000000040b007c0c */ /* 0x004fe4000bf26270 */
[----:B---3--:R-:W-:-:S11]  /*22920*/  ISETP.GE.AND P0, PT, R7, UR4, PT ;  /* 0x0000000407007c0c */ /* 0x008fd6000bf06270 */
[-C--:B------:R-:W-:Y:S02]  /*22930*/  @!P1 LEA R8, P5, R11, R14.reuse, 0x1 ;  /* 0x0000000e0b089211 */ /* 0x080fe400078a08ff */
[----:B------:R-:W-:Y:S02]  /*22940*/  @!P0 LEA R14, P4, R7, R14, 0x1 ;  /* 0x0000000e070e8211 */ /* 0x000fe400078808ff */
[-C--:B----4-:R-:W-:Y:S02]  /*22950*/  @!P1 LEA.HI.X R9, R11, R0.reuse, R12, 0x1, P5 ;  /* 0x000000000b099211 */ /* 0x090fe400028f0c0c */
[----:B-----5:R-:W-:-:S03]  /*22960*/  @!P0 LEA.HI.X R15, R7, R0, R10, 0x1, P4 ;  /* 0x00000000070f8211 */ /* 0x020fc600020f0c0a */
[----:B------:R0:W-:Y:S04]  /*22970*/  @!P1 ST.E.128 desc[UR42][R8.64], RZ ;  /* 0x000000ff08009985 */ /* 0x0001e8000c101d2a */
[----:B------:R0:W-:Y:S02]  /*22980*/  @!P0 ST.E.128 desc[UR42][R14.64], RZ ;  /* 0x000000ff0e008985 */ /* 0x0001e4000c101d2a */
.L_x_518:
[----:B------:R-:W-:Y:S05]  /*22990*/  BSYNC B0 ;  /* 0x0000000000007941 */ /* 0x000fea0003800000 */
.L_x_503:
[----:B------:R-:W-:Y:S02]  /*229a0*/  ULDC UR4, c[0x0][0xc3c] ;  /* 0x00030f0000047ab9 */ /* 0x000fe40000000800 */
[----:B------:R-:W-:-:S13]  /*229b0*/  ISETP.GE.AND P0, PT, R31, UR4, PT ;  /* 0x000000041f007c0c */ /* 0x000fda000bf06270 */
[----:B------:R-:W-:Y:S05]  /*229c0*/  @!P0 BRA `(.L_x_536) ;  /* 0xfffffdf000388947 */ /* 0x000fea000383ffff */
[----:B------:R-:W-:Y:S05]  /*229d0*/  BRA `(.L_x_340) ;  /* 0x0000007800347947 */ /* 0x000fea0003800000 */
.L_x_338:
        /* <DEDUP_REMOVED lines=16> */
[----:B-1----:R1:W-:Y:S04]  /*22ae0*/  STL.64 [R1], R4 ;  /* 0x0000000401007387 */ /* 0x0023e80000100a00 */
[----:B------:R1:W-:Y:S01]  /*22af0*/  STL.64 [R1+0x8], R6 ;  /* 0x0000080601007387 */ /* 0x0003e20000100a00 */
[----:B------:R-:W-:Y:S06]  /*22b00*/  BAR.ARV 0x4, 0x180 ;  /* 0x0106000000007b1d */ /* 0x000fec0000002000 */
[----:B------:R-:W-:Y:S05]  /*22b10*/  BRA `(.L_x_538) ;  /* 0x0000000800a87947 */ /* 0x000fea0003800000 */
.L_x_537:
[----:B------:R-:W1:Y:S01]  /*22b20*/  S2R R0, SR_TID.X ;  /* 0x0000000000007919 */ /* 0x000e620000002100 */
[----:B------:R-:W-:Y:S01]  /*22b30*/  ULDC UR4, c[0x0][0xc3c] ;  /* 0x00030f0000047ab9 */ /* 0x000fe20000000800 */
[----:B------:R-:W-:Y:S01]  /*22b40*/  MOV R9, RZ ;  /* 0x000000ff00097202 */ /* 0x000fe20000000f00 */
[----:B------:R-:W2:Y:S01]  /*22b50*/  S2UR UR6, SR_CTAID.X ;  /* 0x00000000000679c3 */ /* 0x000ea20000002500 */
[----:B------:R-:W-:Y:S01]  /*22b60*/  ULDC UR5, c[0x0][0xc38] ;  /* 0x00030e0000057ab9 */ /* 0x000fe20000000800 */
[----:B-1----:R-:W-:-:S04]  /*22b70*/  LOP3.LUT R0, R0, 0x1f, RZ, 0xc0, !PT ;  /* 0x0000001f00007812 */ /* 0x002fc800078ec0ff */
[----:B------:R-:W-:-:S04]  /*22b80*/  ISETP.NE.AND P0, PT, R0, 0x1f, PT ;  /* 0x0000001f0000780c */ /* 0x000fc80003f05270 */
[----:B------:R-:W-:-:S13]  /*22b90*/  ISETP.GE.OR P1, PT, R0, UR4, !P0 ;  /* 0x0000000400007c0c */ /* 0x000fda000c726670 */
[----:B0-----:R-:W0:Y:S08]  /*22ba0*/  @!P1 LDC.64 R2, c[0x0][0xc80] ;  /* 0x00032000ff029b82 */ /* 0x001e300000000a00 */
[----:B------:R-:W1:Y:S01]  /*22bb0*/  @!P1 LDC.64 R4, c[0x0][0xc78] ;  /* 0x00031e00ff049b82 */ /* 0x000e620000000a00 */
[----:B0-----:R-:W-:-:S05]  /*22bc0*/  @!P1 IMAD.WIDE.U32 R2, R0, 0x4, R2 ;  /* 0x0000000400029825 */ /* 0x001fca00078e0002 */
[----:B------:R1:W3:Y:S02]  /*22bd0*/  @!P1 LDG.E R6, desc[UR42][R2.64] ;  /* 0x0000002a02069981 */ /* 0x0002e4000c1e1900 */
[----:B-1----:R-:W-:-:S05]  /*22be0*/  @!P1 IMAD.WIDE.U32 R2, R0, 0x4, R4 ;  /* 0x0000000400029825 */ /* 0x002fca00078e0004 */
[----:B------:R-:W3:Y:S01]  /*22bf0*/  @!P1 LDG.E R9, desc[UR42][R2.64] ;  /* 0x0000002a02099981 */ /* 0x000ee2000c1e1900 */
[C---:B------:R-:W-:Y:S01]  /*22c00*/  ISETP.NE.AND P1, PT, R0.reuse, RZ, PT ;  /* 0x000000ff0000720c */ /* 0x040fe20003f25270 */
[----:B------:R-:W-:Y:S01]  /*22c10*/  UMOV UR4, URZ ;  /* 0x0000003f00047c82 */ /* 0x000fe20008000000 */
[C---:B------:R-:W-:Y:S02]  /*22c20*/  ISETP.GE.U32.AND P2, PT, R0.reuse, 0x2, PT ;  /* 0x000000020000780c */ /* 0x040fe40003f46070 */
[C---:B------:R-:W-:Y:S02]  /*22c30*/  ISETP.GE.U32.AND P3, PT, R0.reuse, 0x4, PT ;  /* 0x000000040000780c */ /* 0x040fe40003f66070 */
[C---:B------:R-:W-:Y:S02]  /*22c40*/  ISETP.GE.U32.AND P4, PT, R0.reuse, 0x8, PT ;  /* 0x000000080000780c */ /* 0x040fe40003f86070 */
[----:B------:R-:W-:Y:S01]  /*22c50*/  ISETP.GE.U32.AND P5, PT, R0, 0x10, PT ;  /* 0x000000100000780c */ /* 0x000fe20003fa6070 */
[----:B---3--:R-:W-:-:S05]  /*22c60*/  IMAD R4, R6, R9, RZ ;  /* 0x0000000906047224 */ /* 0x008fca00078e02ff */
        /* <DEDUP_REMOVED lines=13> */
[----:B0-----:R-:W-:-:S04]  /*22d40*/  SEL R2, R2, RZ, P5 ;  /* 0x000000ff02027207 */ /* 0x001fc80002800000 */
[----:B------:R-:W-:-:S05]  /*22d50*/  IADD3 R2, R3, R2, RZ ;  /* 0x0000000203027210 */ /* 0x000fca0007ffe0ff */
[----:B------:R-:W0:Y:S02]  /*22d60*/  SHFL.IDX PT, R4, R2, 0x1f, 0x1f ;  /* 0x03e01f0002047f89 */ /* 0x000e2400000e0000 */
[----:B0-----:R-:W-:-:S04]  /*22d70*/  IMAD R7, R4, UR5, RZ ;  /* 0x0000000504077c24 */ /* 0x001fc8000f8e02ff */
[----:B------:R-:W-:Y:S01]  /*22d80*/  IMAD.MOV.U32 R4, RZ, RZ, R7 ;  /* 0x000000ffff047224 */ /* 0x000fe200078e0007 */
[----:B--2---:R-:W-:-:S13]  /*22d90*/  ISETP.GT.AND P6, PT, R7, UR6, PT ;  /* 0x0000000607007c0c */ /* 0x004fda000bfc4270 */
[----:B------:R-:W-:Y:S05]  /*22da0*/  @P6 BRA `(.L_x_539) ;  /* 0x0000000000a46947 */ /* 0x000fea0003800000 */
[----:B------:R-:W-:Y:S01]  /*22db0*/  IMAD.MOV.U32 R7, RZ, RZ, R4 ;  /* 0x000000ffff077224 */ /* 0x000fe200078e0004 */
[----:B------:R-:W-:Y:S01]  /*22dc0*/  UMOV UR4, URZ ;  /* 0x0000003f00047c82 */ /* 0x000fe20008000000 */
[----:B------:R-:W-:-:S05]  /*22dd0*/  ULDC UR5, c[0x0][0xc38] ;  /* 0x00030e0000057ab9 */ /* 0x000fca0000000800 */
.L_x_541:
[----:B------:R-:W0:Y:S01]  /*22de0*/  LDC R2, c[0x0][0xc3c] ;  /* 0x00030f00ff027b82 */ /* 0x000e220000000800 */
[----:B------:R-:W-:Y:S01]  /*22df0*/  ULDC UR7, c[0x0][0xc3c] ;  /* 0x00030f0000077ab9 */ /* 0x000fe20000000800 */
[----:B------:R-:W-:Y:S01]  /*22e00*/  UIADD3 UR4, UR4, 0x1f, URZ ;  /* 0x0000001f04047890 */ /* 0x000fe2000fffe03f */
[----:B------:R-:W-:-:S05]  /*22e10*/  IMAD.U32 R3, RZ, RZ, UR7 ;  /* 0x00000007ff037e24 */ /* 0x000fca000f8e00ff */
[----:B------:R1:W-:Y:S01]  /*22e20*/  STL [R1+0xc], R3 ;  /* 0x00000c0301007387 */ /* 0x0003e20000100800 */
[----:B0-----:R-:W-:-:S13]  /*22e30*/  ISETP.LE.AND P6, PT, R2, UR4, PT ;  /* 0x0000000402007c0c */ /* 0x001fda000bfc3270 */
[----:B-1----:R-:W-:Y:S05]  /*22e40*/  @P6 BRA `(.L_x_540) ;  /* 0x0000000400a46947 */ /* 0x002fea0003800000 */
[----:B------:R-:W-:Y:S01]  /*22e50*/  VIADD R9, R0, UR4 ;  /* 0x0000000400097c36 */ /* 0x000fe20008000000 */
[----:B------:R-:W-:-:S04]  /*22e60*/  MOV R6, RZ ;  /* 0x000000ff00067202 */ /* 0x000fc80000000f00 */
[----:B------:R-:W-:-:S13]  /*22e70*/  ISETP.GE.OR P6, PT, R9, R2, !P0 ;  /* 0x000000020900720c */ /* 0x000fda00047c6670 */
        /* <DEDUP_REMOVED lines=20> */
[----:B------:R-:W0:Y:S02]  /*22fc0*/  SHFL.UP PT, R2, R3, 0x10, RZ ;  /* 0x0600000003027989 */ /* 0x000e2400000e00ff */
[----:B0-----:R-:W-:-:S05]  /*22fd0*/  SEL R2, R2, RZ, P5 ;  /* 0x000000ff02027207 */ /* 0x001fca0002800000 */
[----:B------:R-:W-:-:S05]  /*22fe0*/  IMAD.IADD R2, R3, 0x1, R2 ;  /* 0x0000000103027824 */ /* 0x000fca00078e0202 */
[----:B------:R-:W0:Y:S02]  /*22ff0*/  SHFL.IDX PT, R4, R2, 0x1f, 0x1f ;  /* 0x03e01f0002047f89 */ /* 0x000e2400000e0000 */
[----:B0-----:R-:W-:-:S04]  /*23000*/  IMAD R4, R4, UR5, RZ ;  /* 0x0000000504047c24 */ /* 0x001fc8000f8e02ff */
[----:B------:R-:W-:-:S05]  /*23010*/  IMAD.IADD R7, R4, 0x1, R7 ;  /* 0x0000000104077824 */ /* 0x000fca00078e0207 */
[----:B------:R-:W-:-:S13]  /*23020*/  ISETP.GT.AND P6, PT, R7, UR6, PT ;  /* 0x0000000607007c0c */ /* 0x000fda000bfc4270 */
[----:B------:R-:W-:Y:S05]  /*23030*/  @!P6 BRA `(.L_x_541) ;  /* 0xfffffffc0068e947 */ /* 0x000fea000383ffff */
.L_x_539:
[----:B------:R-:W-:-:S04]  /*23040*/  IMAD.IADD R11, R7, 0x1, -R4 ;  /* 0x00000001070b7824 */ /* 0x000fc800078e0a04 */
[----:B------:R-:W-:-:S05]  /*23050*/  IMAD R3, R2, UR5, R11 ;  /* 0x0000000502037c24 */ /* 0x000fca000f8e020b */
[----:B------:R-:W-:-:S13]  /*23060*/  ISETP.GT.AND P0, PT, R3, UR6, PT ;  /* 0x0000000603007c0c */ /* 0x000fda000bf04270 */
[----:B------:R-:W-:-:S04]  /*23070*/  VOTE.ANY R10, PT, !P0 ;  /* 0x00000000000a7806 */ /* 0x000fc800040e0100 */
[----:B------:R0:W1:Y:S01]  /*23080*/  POPC R5, R10 ;  /* 0x0000000a00057309 */ /* 0x0000620000000000 */
[----:B------:R-:W-:Y:S01]  /*23090*/  ISETP.NE.AND P0, PT, R10, RZ, PT ;  /* 0x000000ff0a00720c */ /* 0x000fe20003f05270 */
[----:B0-----:R-:W-:Y:S01]  /*230a0*/  IMAD.MOV.U32 R10, RZ, RZ, RZ ;  /* 0x000000ffff0a7224 */ /* 0x001fe200078e00ff */
[----:B-1----:R-:W0:Y:S04]  /*230b0*/  SHFL.IDX PT, R6, R6, R5, 0x1f ;  /* 0x00001f0506067589 */ /* 0x002e2800000e0000 */
[----:B------:R-:W1:Y:S01]  /*230c0*/  SHFL.IDX PT, R8, R9, R5, 0x1f ;  /* 0x00001f0509087589 */ /* 0x000e6200000e0000 */
[----:B0-----:R-:W-:-:S04]  /*230d0*/  IABS R4, R6 ;  /* 0x0000000600047213 */ /* 0x001fc80000000000 */
[----:B------:R-:W0:Y:S01]  /*230e0*/  I2F.RP R13, R4 ;  /* 0x00000004000d7306 */ /* 0x000e220000209400 */
[----:B-1----:R-:W-:-:S07]  /*230f0*/  IABS R7, R8 ;  /* 0x0000000800077213 */ /* 0x002fce0000000000 */
[----:B------:R-:W-:Y:S08]  /*23100*/  I2F.RP R12, R7 ;  /* 0x00000007000c7306 */ /* 0x000ff00000209400 */
[----:B0-----:R-:W0:Y:S02]  /*23110*/  MUFU.RCP R13, R13 ;  /* 0x0000000d000d7308 */ /* 0x001e240000001000 */
[----:B0-----:R-:W-:-:S06]  /*23120*/  VIADD R3, R13, 0xffffffe ;  /* 0x0ffffffe0d037836 */ /* 0x001fcc0000000000 */
[----:B------:R-:W0:Y:S02]  /*23130*/  F2I.FTZ.U32.TRUNC.NTZ R3, R3 ;  /* 0x0000000300037305 */ /* 0x000e24000021f000 */
[----:B0-----:R-:W-:Y:S01]  /*23140*/  IADD3 R15, RZ, -R3, RZ ;  /* 0x80000003ff0f7210 */ /* 0x001fe20007ffe0ff */
[----:B------:R-:W-:Y:S06]  /*23150*/  @!P0 BRA `(.L_x_542) ;  /* 0x0000000000088947 */ /* 0x000fec0003800000 */
[----:B------:R-:W-:-:S05]  /*23160*/  VIADD R9, R5, 0xffffffff ;  /* 0xffffffff05097836 */ /* 0x000fca0000000000 */
[----:B------:R0:W1:Y:S02]  /*23170*/  SHFL.IDX PT, R10, R2, R9, 0x1f ;  /* 0x00001f09020a7589 */ /* 0x00006400000e0000 */
.L_x_542:
[----:B-1----:R-:W-:Y:S01]  /*23180*/  IMAD R10, R10, UR5, R11 ;  /* 0x000000050a0a7c24 */ /* 0x002fe2000f8e020b */
[----:B------:R-:W1:Y:S01]  /*23190*/  MUFU.RCP R12, R12 ;  /* 0x0000000c000c7308 */ /* 0x000e620000001000 */
[----:B0-----:R-:W-:Y:S02]  /*231a0*/  IMAD R9, R15, R4, RZ ;  /* 0x000000040f097224 */ /* 0x001fe400078e02ff */
[----:B------:R-:W-:Y:S01]  /*231b0*/  IMAD.MOV.U32 R2, RZ, RZ, RZ ;  /* 0x000000ffff027224 */ /* 0x000fe200078e00ff */
[----:B------:R0:W-:Y:S03]  /*231c0*/  STL [R1], R10 ;  /* 0x0000000a01007387 */ /* 0x0001e60000100800 */
[----:B------:R-:W-:Y:S01]  /*231d0*/  IMAD.HI.U32 R2, R3, R9, R2 ;  /* 0x0000000903027227 */ /* 0x000fe200078e0002 */
[----:B------:R-:W-:Y:S02]  /*231e0*/  IADD3 R9, -R10, UR6, RZ ;  /* 0x000000060a097c10 */ /* 0x000fe4000fffe1ff */
[----:B------:R-:W-:-:S02]  /*231f0*/  IABS R3, R6 ;  /* 0x0000000600037213 */ /* 0x000fc40000000000 */
[----:B------:R-:W-:-:S03]  /*23200*/  IABS R11, R9 ;  /* 0x00000009000b7213 */ /* 0x000fc60000000000 */
[----:B------:R-:W-:Y:S02]  /*23210*/  IMAD.MOV R3, RZ, RZ, -R3 ;  /* 0x000000ffff037224 */ /* 0x000fe400078e0a03 */
[----:B0-----:R-:W-:-:S04]  /*23220*/  IMAD.HI.U32 R10, R2, R11, RZ ;  /* 0x0000000b020a7227 */ /* 0x001fc800078e00ff */
[----:B------:R-:W-:Y:S01]  /*23230*/  IMAD R11, R10, R3, R11 ;  /* 0x000000030a0b7224 */ /* 0x000fe200078e020b */
[----:B-1----:R-:W-:-:S04]  /*23240*/  IADD3 R3, R12, 0xffffffe, RZ ;  /* 0x0ffffffe0c037810 */ /* 0x002fc80007ffe0ff */
[----:B------:R-:W-:Y:S02]  /*23250*/  ISETP.GT.U32.AND P1, PT, R4, R11, PT ;  /* 0x0000000b0400720c */ /* 0x000fe40003f24070 */
[----:B------:R-:W0:Y:S11]  /*23260*/  F2I.FTZ.U32.TRUNC.NTZ R3, R3 ;  /* 0x0000000300037305 */ /* 0x000e36000021f000 */
[----:B------:R-:W-:-:S02]  /*23270*/  @!P1 IMAD.IADD R11, R11, 0x1, -R4 ;  /* 0x000000010b0b9824 */ /* 0x000fc400078e0a04 */
[----:B------:R-:W-:Y:S01]  /*23280*/  @!P1 VIADD R10, R10, 0x1 ;  /* 0x000000010a0a9836 */ /* 0x000fe20000000000 */
[----:B------:R-:W-:Y:S01]  /*23290*/  ISETP.NE.AND P1, PT, R6, RZ, PT ;  /* 0x000000ff0600720c */ /* 0x000fe20003f25270 */
[----:B0-----:R-:W-:Y:S01]  /*232a0*/  IMAD.MOV R2, RZ, RZ, -R3 ;  /* 0x000000ffff027224 */ /* 0x001fe200078e0a03 */
[----:B------:R-:W-:-:S03]  /*232b0*/  ISETP.GE.U32.AND P0, PT, R11, R4, PT ;  /* 0x000000040b00720c */ /* 0x000fc60003f06070 */
[----:B------:R-:W-:Y:S02]  /*232c0*/  IMAD R11, R2, R7, RZ ;  /* 0x00000007020b7224 */ /* 0x000fe400078e02ff */
[----:B------:R-:W-:-:S04]  /*232d0*/  IMAD.MOV.U32 R2, RZ, RZ, RZ ;  /* 0x000000ffff027224 */ /* 0x000fc800078e00ff */
[----:B------:R-:W-:Y:S01]  /*232e0*/  IMAD.HI.U32 R4, R3, R11, R2 ;  /* 0x0000000b03047227 */ /* 0x000fe200078e0002 */
[----:B------:R-:W-:-:S03]  /*232f0*/  LOP3.LUT R2, R9, R6, RZ, 0x3c, !PT ;  /* 0x0000000609027212 */ /* 0x000fc600078e3cff */
[----:B------:R-:W-:Y:S02]  /*23300*/  @P0 IADD3 R10, R10, 0x1, RZ ;  /* 0x000000010a0a0810 */ /* 0x000fe40007ffe0ff */
        /* <DEDUP_REMOVED lines=8> */
[----:B------:R-:W-:-:S05]  /*23390*/  IMAD R2, R4, R2, R3 ;  /* 0x0000000204027224 */ /* 0x000fca00078e0203 */
[----:B------:R-:W-:-:S13]  /*233a0*/  ISETP.GT.U32.AND P1, PT, R7, R2, PT ;  /* 0x000000020700720c */ /* 0x000fda0003f24070 */
[----:B------:R-:W-:Y:S02]  /*233b0*/  @!P1 IMAD.IADD R2, R2, 0x1, -R7 ;  /* 0x0000000102029824 */ /* 0x000fe400078e0a07 */
[----:B------:R-:W-:Y:S01]  /*233c0*/  @!P1 VIADD R4, R4, 0x1 ;  /* 0x0000000104049836 */ /* 0x000fe20000000000 */
[----:B------:R-:W-:Y:S02]  /*233d0*/  ISETP.NE.AND P1, PT, R8, RZ, PT ;  /* 0x000000ff0800720c */ /* 0x000fe40003f25270 */
[----:B------:R-:W-:Y:S02]  /*233e0*/  ISETP.GE.U32.AND P0, PT, R2, R7, PT ;  /* 0x000000070200720c */ /* 0x000fe40003f06070 */
[----:B------:R-:W-:-:S04]  /*233f0*/  LOP3.LUT R2, R10, R8, RZ, 0x3c, !PT ;  /* 0x000000080a027212 */ /* 0x000fc800078e3cff */
[----:B------:R-:W-:Y:S01]  /*23400*/  ISETP.GE.AND P2, PT, R2, RZ, PT ;  /* 0x000000ff0200720c */ /* 0x000fe20003f46270 */
[----:B------:R-:W-:-:S06]  /*23410*/  VIADD R2, R5, UR4 ;  /* 0x0000000405027c36 */ /* 0x000fcc0008000000 */
[----:B------:R-:W-:-:S06]  /*23420*/  @P0 IADD3 R4, R4, 0x1, RZ ;  /* 0x0000000104040810 */ /* 0x000fcc0007ffe0ff */
[----:B------:R-:W-:Y:S01]  /*23430*/  @!P2 IMAD.MOV R4, RZ, RZ, -R4 ;  /* 0x000000ffff04a224 */ /* 0x000fe200078e0a04 */
[----:B------:R-:W-:-:S05]  /*23440*/  @!P1 LOP3.LUT R4, RZ, R8, RZ, 0x33, !PT ;  /* 0x00000008ff049212 */ /* 0x000fca00078e33ff */
[----:B------:R-:W-:-:S04]  /*23450*/  IMAD.MOV R3, RZ, RZ, -R4 ;  /* 0x000000ffff037224 */ /* 0x000fc800078e0a04 */
[C---:B------:R-:W-:Y:S02]  /*23460*/  IMAD R10, R8.reuse, R3, R10 ;  /* 0x00000003080a7224 */ /* 0x040fe400078e020a */
[----:B------:R-:W-:Y:S02]  /*23470*/  IMAD R3, R8, 0x1000000, R4 ;  /* 0x0100000008037824 */ /* 0x000fe400078e0204 */
[----:B------:R-:W-:-:S03]  /*23480*/  IMAD.IADD R4, R9, 0x1, -R6 ;  /* 0x0000000109047824 */ /* 0x000fc600078e0a06 */
[----:B------:R-:W-:Y:S02]  /*23490*/  LEA R3, R10, R3, 0x10 ;  /* 0x000000030a037211 */ /* 0x000fe400078e80ff */
[----:B------:R1:W-:Y:S04]  /*234a0*/  STL [R1+0x4], R4 ;  /* 0x0000040401007387 */ /* 0x0003e80000100800 */
[----:B------:R1:W-:Y:S04]  /*234b0*/  STL [R1+0xc], R2 ;  /* 0x00000c0201007387 */ /* 0x0003e80000100800 */
[----:B------:R1:W-:Y:S01]  /*234c0*/  STL [R1+0x8], R3 ;  /* 0x0000080301007387 */ /* 0x0003e20000100800 */
[----:B------:R-:W-:Y:S05]  /*234d0*/  BRA `(.L_x_543) ;  /* 0x0000000000107947 */ /* 0x000fea0003800000 */
.L_x_540:
[----:B------:R-:W-:Y:S01]  /*234e0*/  IMAD.U32 R2, RZ, RZ, UR6 ;  /* 0x00000006ff027e24 */ /* 0x000fe2000f8e00ff */
[----:B------:R0:W-:Y:S04]  /*234f0*/  STL [R1+0x4], RZ ;  /* 0x000004ff01007387 */ /* 0x0001e80000100800 */
[----:B------:R0:W-:Y:S04]  /*23500*/  STL [R1+0x8], RZ ;  /* 0x000008ff01007387 */ /* 0x0001e80000100800 */
[----:B------:R0:W-:Y:S02]  /*23510*/  STL [R1], R2 ;  /* 0x0000000201007387 */ /* 0x0001e40000100800 */
.L_x_543:
[----:B-1----:R-:W2:Y:S04]  /*23520*/  LDL R4, [R1] ;  /* 0x0000000001047983 */ /* 0x002ea80000100800 */
[----:B------:R-:W2:Y:S04]  /*23530*/  LDL R5, [R1+0x4] ;  /* 0x0000040001057983 */ /* 0x000ea80000100800 */
[----:B------:R-:W2:Y:S04]  /*23540*/  LDL R6, [R1+0x8] ;  /* 0x0000080001067983 */ /* 0x000ea80000100800 */
[----:B------:R-:W2:Y:S01]  /*23550*/  LDL R7, [R1+0xc] ;  /* 0x00000c0001077983 */ /* 0x000ea20000100800 */
[----:B------:R-:W-:-:S13]  /*23560*/  ISETP.NE.AND P0, PT, R0, RZ, PT ;  /* 0x000000ff0000720c */ /* 0x000fda0003f05270 */
[----:B------:R-:W1:Y:S01]  /*23570*/  @!P0 S2R R3, SR_CgaCtaId ;  /* 0x0000000000038919 */ /* 0x000e620000008800 */
[----:B------:R-:W-:-:S04]  /*23580*/  @!P0 MOV R0, 0x400 ;  /* 0x0000040000008802 */ /* 0x000fc80000000f00 */
[----:B-1----:R-:W-:-:S05]  /*23590*/  @!P0 LEA R0, R3, R0, 0x18 ;  /* 0x0000000003008211 */ /* 0x002fca00078ec0ff */
[----:B--2---:R2:W-:Y:S01]  /*235a0*/  @!P0 STS.128 [R0+0x388d0], R4 ;  /* 0x0388d00400008388 */ /* 0x0045e20000000c00 */
[----:B------:R-:W-:Y:S06]  /*235b0*/  BAR.ARV 0x5, 0x180 ;  /* 0x0146000000007b1d */ /* 0x000fec0000002000 */
.L_x_538:
[----:B--2---:R-:W2:Y:S01]  /*235c0*/  LDL R0, [R1+0xc] ;  /* 0x00000c0001007983 */ /* 0x004ea20000100800 */
[----:B------:R-:W-:-:S03]  /*235d0*/  ULDC UR4, c[0x0][0xc3c] ;  /* 0x00030f0000047ab9 */ /* 0x000fc60000000800 */
[----:B------:R3:W-:Y:S01]  /*235e0*/  STL [R1+0x14], RZ ;  /* 0x000014ff01007387 */ /* 0x0007e20000100800 */
[----:B--2---:R-:W-:Y:S01]  /*235f0*/  ISETP.GE.AND P0, PT, R0, UR4, PT ;  /* 0x0000000400007c0c */ /* 0x004fe2000bf06270 */
[----:B------:R-:W-:-:S05]  /*23600*/  IMAD.MOV.U32 R0, RZ, RZ, 0x1 ;  /* 0x00000001ff007424 */ /* 0x000fca00078e00ff */
[----:B------:R3:W-:Y:S04]  /*23610*/  STL [R1+0x1c], R0 ;  /* 0x00001c0001007387 */ /* 0x0007e80000100800 */
[----:B------:R3:W-:Y:S03]  /*23620*/  STL [R1+0x64], RZ ;  /* 0x000064ff01007387 */ /* 0x0007e60000100800 */
[----:B------:R-:W-:Y:S05]  /*23630*/  @P0 BRA `(.L_x_544) ;  /* 0x0000006800180947 */ /* 0x000fea0003800000 */
[----:B-1----:R-:W1:Y:S01]  /*23640*/  S2R R7, SR_TID.X ;  /* 0x0000000000077919 */ /* 0x002e620000002100 */
[----:B------:R-:W2:Y:S01]  /*23650*/  S2UR UR5, SR_CgaCtaId ;  /* 0x00000000000579c3 */ /* 0x000ea20000008800 */
[----:B------:R-:W-:Y:S01]  /*23660*/  UMOV UR4, 0x400 ;  /* 0x0000040000047882 */ /* 0x000fe20000000000 */
[----:B------:R-:W-:Y:S01]  /*23670*/  BSSY B7, `(.L_x_544) ;  /* 0x0000682000077945 */ /* 0x000fe20003800000 */
[----:B------:R-:W-:Y:S01]  /*23680*/  ULDC.64 UR40, c[0x0][0x198] ;  /* 0x0000660000287ab9 */ /* 0x000fe20000000a00 */
[----:B------:R-:W-:Y:S02]  /*23690*/  ULOP3.LUT UR36, UR37, 0x1, URZ, 0xfc, !UPT ;  /* 0x0000000125247892 */ /* 0x000fe4000f8efc3f */
[----:B------:R-:W-:Y:S01]  /*236a0*/  ULOP3.LUT UR39, UR37, 0x2, URZ, 0xfc, !UPT ;  /* 0x0000000225277892 */ /* 0x000fe2000f8efc3f */
[----:B------:R-:W-:Y:S01]  /*236b0*/  ULDC UR38, c[0x0][0xc] ;  /* 0x0000030000267ab9 */ /* 0x000fe20000000800 */
[----:B--2---:R-:W-:-:S06]  /*236c0*/  ULEA UR4, UR5, UR4, 0x18 ;  /* 0x0000000405047291 */ /* 0x004fcc000f8ec03f */
[----:B------:R-:W-:Y:S01]  /*236d0*/  IMAD.U32 R18, RZ, RZ, UR4 ;  /* 0x00000004ff127e24 */ /* 0x000fe2000f8e00ff */
[C---:B-1----:R-:W-:Y:S01]  /*236e0*/  LOP3.LUT R6, R7.reuse, 0x7f, RZ, 0xc0, !PT ;  /* 0x0000007f07067812 */ /* 0x042fe200078ec0ff */
[C---:B0-----:R-:W-:Y:S01]  /*236f0*/  IMAD.SHL.U32 R2, R7.reuse, 0x80, RZ ;  /* 0x0000008007027824 */ /* 0x041fe200078e00ff */
[----:B------:R-:W-:Y:S02]  /*23700*/  R2P PR, R7, 0x6 ;  /* 0x0000000607007804 */ /* 0x000fe40000000000 */
[----:B------:R-:W-:Y:S02]  /*23710*/  SHF.L.U32 R3, R6, 0x6, RZ ;  /* 0x0000000606037819 */ /* 0x000fe400000006ff */
[----:B---3--:R-:W-:-:S04]  /*23720*/  LOP3.LUT R0, R2, 0x400, RZ, 0xc0, !PT ;  /* 0x0000040002007812 */ /* 0x008fc800078ec0ff */
[----:B------:R-:W-:Y:S02]  /*23730*/  LOP3.LUT R4, R0, 0x1800, R3, 0xf8, !PT ;  /* 0x0000180000047812 */ /* 0x000fe400078ef803 */
[----:B------:R-:W-:Y:S02]  /*23740*/  SHF.R.U32.HI R3, RZ, 0x1, R7 ;  /* 0x00000001ff037819 */ /* 0x000fe40000011607 */
[----:B------:R-:W-:-:S04]  /*23750*/  LOP3.LUT R0, R2, 0x380, RZ, 0xc0, !PT ;  /* 0x0000038002007812 */ /* 0x000fc800078ec0ff */
[C---:B------:R-:W-:Y:S02]  /*23760*/  LOP3.LUT R3, R0.reuse, 0x30, R3, 0xf8, !PT ;  /* 0x0000003000037812 */ /* 0x040fe400078ef803 */
[----:B------:R-:W-:Y:S01]  /*23770*/  LOP3.LUT R5, R0, 0x10, R7, 0xf8, !PT ;  /* 0x0000001000057812 */ /* 0x000fe200078ef807 */
[----:B------:R-:W-:-:S05]  /*23780*/  IMAD.SHL.U32 R0, R7, 0x10, RZ ;  /* 0x0000001007007824 */ /* 0x000fca00078e00ff */
[--C-:B------:R-:W-:Y:S02]  /*23790*/  LOP3.LUT R3, R3, 0x70, R0.reuse, 0x78, !PT ;  /* 0x0000007003037812 */ /* 0x100fe400078e7800 */
[----:B------:R-:W-:Y:S02]  /*237a0*/  LOP3.LUT R5, R5, 0x70, R0, 0x78, !PT ;  /* 0x0000007005057812 */ /* 0x000fe400078e7800 */
[----:B------:R-:W-:Y:S01]  /*237b0*/  LOP3.LUT R2, R3, 0xc00, R2, 0xf8, !PT ;  /* 0x00000c0003027812 */ /* 0x000fe200078ef802 */
[----:B------:R-:W-:Y:S01]  /*237c0*/  IMAD.SHL.U32 R3, R7, 0x2, RZ ;  /* 0x0000000207037824 */ /* 0x000fe200078e00ff */
[----:B------:R-:W-:Y:S02]  /*237d0*/  LOP3.LUT R4, R4, R5, RZ, 0xfc, !PT ;  /* 0x0000000504047212 */ /* 0x000fe400078efcff */
[----:B------:R-:W-:Y:S01]  /*237e0*/  SHF.R.U32.HI R5, RZ, 0x3, R6 ;  /* 0x00000003ff057819 */ /* 0x000fe20000011606 */
[----:B------:R0:W-:Y:S04]  /*237f0*/  STL [R1+0x3c], R2 ;  /* 0x00003c0201007387 */ /* 0x0001e80000100800 */
[----:B------:R1:W-:Y:S01]  /*23800*/  STL [R1+0x38], R4 ;  /* 0x0000380401007387 */ /* 0x0003e20000100800 */
[----:B0-----:R-:W-:-:S04]  /*23810*/  LOP3.LUT R2, R0, 0x3f0, RZ, 0xc0, !PT ;  /* 0x000003f000027812 */ /* 0x001fc800078ec0ff */
[----:B------:R-:W-:Y:S01]  /*23820*/  LOP3.LUT R3, R2, 0x70, R3, 0x78, !PT ;  /* 0x0000007002037812 */ /* 0x000fe200078e7803 */
[----:B------:R-:W-:Y:S01]  /*23830*/  IMAD.SHL.U32 R2, R6, 0x10, RZ ;  /* 0x0000001006027824 */ /* 0x000fe200078e00ff */
[----:B-1----:R-:W-:-:S04]  /*23840*/  MOV R4, 0x20 ;  /* 0x0000002000047802 */ /* 0x002fc80000000f00 */
        /* <DEDUP_REMOVED lines=8> */
[----:B------:R1:W-:Y:S04]  /*238d0*/  STL [R1+0x40], R3 ;  /* 0x0000400301007387 */ /* 0x0003e80000100800 */
[----:B------:R-:W-:Y:S01]  /*238e0*/  STL [R1+0x64], RZ ;  /* 0x000064ff01007387 */ /* 0x000fe20000100800 */
[----:B0-----:R-:W-:Y:S01]  /*238f0*/  LOP3.LUT R2, R0, 0x70, RZ, 0xc0, !PT ;  /* 0x0000007000027812 */ /* 0x001fe200078ec0ff */
[----:B------:R-:W-:-:S02]  /*23900*/  IMAD.MOV.U32 R0, RZ, RZ, 0x1 ;  /* 0x00000001ff007424 */ /* 0x000fc400078e00ff */
[----:B-1----:R-:W-:-:S03]  /*23910*/  IMAD.MOV.U32 R3, RZ, RZ, 0x1 ;  /* 0x00000001ff037424 */ /* 0x002fc600078e00ff */
[----:B------:R0:W-:Y:S04]  /*23920*/  STL [R1+0x20], R0 ;  /* 0x0000200001007387 */ /* 0x0001e80000100800 */
[----:B------:R1:W-:Y:S04]  /*23930*/  STL [R1+0x18], RZ ;  /* 0x000018ff01007387 */ /* 0x0003e80000100800 */
[----:B------:R1:W-:Y:S01]  /*23940*/  STL [R1+0x14], RZ ;  /* 0x000014ff01007387 */ /* 0x0003e20000100800 */
[----:B0-----:R-:W-:-:S03]  /*23950*/  LOP3.LUT R0, R2, 0x80, RZ, 0xfc, !PT ;  /* 0x0000008002007812 */ /* 0x001fc600078efcff */
[----:B------:R1:W-:Y:S04]  /*23960*/  STL [R1+0x1c], R3 ;  /* 0x00001c0301007387 */ /* 0x0003e80000100800 */
.L_x_656:
[----:B------:R-:W2:Y:S01]  /*23970*/  LDL R0, [R1+0xc] ;  /* 0x00000c0001007983 */ /* 0x000ea20000100800 */
[----:B-1----:R-:W2:Y:S01]  /*23980*/  LDC.64 R2, c[0x0][0xc88] ;  /* 0x00032200ff027b82 */ /* 0x002ea20000000a00 */
[----:B------:R-:W-:Y:S05]  /*23990*/  YIELD ;  /* 0x0000000000007946 */ /* 0x000fea0003800000 */
[----:B------:R-:W-:Y:S01]  /*239a0*/  ULDC.64 UR4, c[0x0][0xa28] ;  /* 0x00028a0000047ab9 */ /* 0x000fe20000000a00 */
[----:B------:R-:W-:Y:S02]  /*239b0*/  CS2R R8, SRZ ;  /* 0x0000000000087805 */ /* 0x000fe4000001ff00 */
[----:B------:R-:W-:Y:S01]  /*239c0*/  ISETP.NE.U32.AND P0, PT, RZ, UR4, PT ;  /* 0x00000004ff007c0c */ /* 0x000fe2000bf05070 */
[----:B------:R-:W-:Y:S01]  /*239d0*/  ULDC.64 UR10, c[0x0][0xa18] ;  /* 0x00028600000a7ab9 */ /* 0x000fe20000000a00 */
[----:B------:R-:W-:Y:S01]  /*239e0*/  ULDC.64 UR8, c[0x0][0xa10] ;  /* 0x0002840000087ab9 */ /* 0x000fe20000000a00 */
[----:B------:R-:W-:Y:S01]  /*239f0*/  ULDC.64 UR6, c[0x0][0xa08] ;  /* 0x0002820000067ab9 */ /* 0x000fe20000000a00 */
[----:B--2---:R-:W-:-:S05]  /*23a00*/  IMAD.WIDE R2, R0, 0x4, R2 ;  /* 0x0000000400027825 */ /* 0x004fca00078e0202 */
[----:B------:R-:W2:Y:S01]  /*23a10*/  LDG.E R19, desc[UR42][R2.64] ;  /* 0x0000002a02137981 */ /* 0x000ea2000c1e1900 */
[----:B------:R-:W-:Y:S02]  /*23a20*/  ISETP.NE.AND.EX P0, PT, RZ, UR5, PT, P0 ;  /* 0x00000005ff007c0c */ /* 0x000fe4000bf05300 */
[----:B--2---:R-:W-:-:S11]  /*23a30*/  SHF.R.S32.HI R0, RZ, 0x1f, R19 ;  /* 0x0000001fff007819 */ /* 0x004fd60000011413 */
[C---:B------:R-:W-:Y:S02]  /*23a40*/  @P0 LEA R2, P1, R19.reuse, UR4, 0x2 ;  /* 0x0000000413020c11 */ /* 0x040fe4000f8210ff */
[C---:B------:R-:W-:Y:S01]  /*23a50*/  SHF.L.U32 R14, R19.reuse, 0x2, RZ ;  /* 0x00000002130e7819 */ /* 0x040fe200000006ff */
[----:B0-----:R0:W-:Y:S01]  /*23a60*/  STL [R1+0x58], R0 ;  /* 0x0000580001007387 */ /* 0x0011e20000100800 */
[C-C-:B------:R-:W-:Y:S01]  /*23a70*/  @P0 LEA.HI.X R3, R19.reuse, UR5, R0.reuse, 0x2, P1 ;  /* 0x0000000513030c11 */ /* 0x140fe200088f1400 */
[----:B------:R-:W-:Y:S02]  /*23a80*/  ULDC.64 UR4, c[0x0][0xa00] ;  /* 0x0002800000047ab9 */ /* 0x000fe40000000a00 */
[----:B------:R-:W-:Y:S02]  /*23a90*/  ISETP.NE.U32.AND P1, PT, RZ, UR4, PT ;  /* 0x00000004ff007c0c */ /* 0x000fe4000bf25070 */
[----:B------:R1:W5:Y:S01]  /*23aa0*/  @P0 LDG.E R8, desc[UR42][R2.64] ;  /* 0x0000002a02080981 */ /* 0x000362000c1e1900 */
[----:B------:R-:W-:Y:S01]  /*23ab0*/  SHF.L.U64.HI R13, R19, 0x2, R0 ;  /* 0x00000002130d7819 */ /* 0x000fe20000010200 */
[----:B---3--:R-:W-:Y:S01]  /*23ac0*/  IMAD.MOV.U32 R12, RZ, RZ, RZ ;  /* 0x000000ffff0c7224 */ /* 0x008fe200078e00ff */
[----:B------:R-:W-:Y:S01]  /*23ad0*/  ISETP.NE.AND.EX P1, PT, RZ, UR5, PT, P1 ;  /* 0x00000005ff007c0c */ /* 0x000fe2000bf25310 */
[----:B------:R-:W-:Y:S01]  /*23ae0*/  STL [R1+0x30], R14 ;  /* 0x0000300e01007387 */ /* 0x000fe20000100800 */
[----:B------:R-:W-:Y:S01]  /*23af0*/  ISETP.NE.U32.AND P3, PT, RZ, UR10, PT ;  /* 0x0000000aff007c0c */ /* 0x000fe2000bf65070 */
[----:B0-----:R-:W-:Y:S01]  /*23b00*/  IMAD.MOV.U32 R0, RZ, RZ, RZ ;  /* 0x000000ffff007224 */ /* 0x001fe200078e00ff */
[----:B------:R-:W-:Y:S01]  /*23b10*/  ISETP.NE.U32.AND P0, PT, RZ, UR6, PT ;  /* 0x00000006ff007c0c */ /* 0x000fe2000bf05070 */
[----:B------:R-:W-:Y:S01]  /*23b20*/  STL [R1+0x44], R13 ;  /* 0x0000440d01007387 */ /* 0x000fe20000100800 */
[----:B------:R-:W-:-:S02]  /*23b30*/  ISETP.NE.U32.AND P2, PT, RZ, UR8, PT ;  /* 0x00000008ff007c0c */ /* 0x000fc4000bf45070 */
[C---:B-1----:R-:W-:Y:S02]  /*23b40*/  IADD3 R2, P4, R14.reuse, UR4, RZ ;  /* 0x000000040e027c10 */ /* 0x042fe4000ff9e0ff */
[----:B------:R-:W-:Y:S02]  /*23b50*/  ISETP.NE.AND.EX P3, PT, RZ, UR11, PT, P3 ;  /* 0x0000000bff007c0c */ /* 0x000fe4000bf65330 */
[C---:B------:R-:W-:Y:S02]  /*23b60*/  IADD3.X R3, R13.reuse, UR5, RZ, P4, !PT ;  /* 0x000000050d037c10 */ /* 0x040fe4000a7fe4ff */
[----:B------:R-:W-:Y:S02]  /*23b70*/  IADD3 R4, P4, R14, UR8, RZ ;  /* 0x000000080e047c10 */ /* 0x000fe4000ff9e0ff */
[----:B------:R-:W-:Y:S01]  /*23b80*/  ISETP.NE.AND.EX P0, PT, RZ, UR7, PT, P0 ;  /* 0x00000007ff007c0c */ /* 0x000fe2000bf05300 */
[----:B------:R-:W2:Y:S01]  /*23b90*/  @P1 LDG.E R9, desc[UR42][R2.64] ;  /* 0x0000002a02091981 */ /* 0x000ea2000c1e1900 */
[----:B------:R-:W-:Y:S01]  /*23ba0*/  IADD3.X R5, R13, UR9, RZ, P4, !PT ;  /* 0x000000090d057c10 */ /* 0x000fe2000a7fe4ff */
[----:B------:R-:W-:Y:S01]  /*23bb0*/  ULDC UR4, c[0x0][0x288] ;  /* 0x0000a20000047ab9 */ /* 0x000fe20000000800 */
[----:B------:R-:W-:-:S02]  /*23bc0*/  ISETP.NE.AND.EX P2, PT, RZ, UR9, PT, P2 ;  /* 0x00000009ff007c0c */ /* 0x000fc4000bf45320 */
[C---:B------:R-:W-:Y:S02]  /*23bd0*/  IADD3 R6, P5, R14.reuse, UR6, RZ ;  /* 0x000000060e067c10 */ /* 0x040fe4000ffbe0ff */
[----:B------:R-:W-:Y:S02]  /*23be0*/  @P3 IADD3 R10, P4, R14, UR10, RZ ;  /* 0x0000000a0e0a3c10 */ /* 0x000fe4000ff9e0ff */
[C---:B------:R-:W-:Y:S02]  /*23bf0*/  IADD3.X R7, R13.reuse, UR7, RZ, P5, !PT ;  /* 0x000000070d077c10 */ /* 0x040fe4000affe4ff */
[----:B------:R-:W-:-:S03]  /*23c00*/  @P3 IADD3.X R11, R13, UR11, RZ, P4, !PT ;  /* 0x0000000b0d0b3c10 */ /* 0x000fc6000a7fe4ff */
[----:B------:R-:W5:Y:S04]  /*23c10*/  @P0 LDG.E R12, desc[UR42][R6.64] ;  /* 0x0000002a060c0981 */ /* 0x000f68000c1e1900 */
[----:B------:R-:W5:Y:S04]  /*23c20*/  @P2 LDG.E R0, desc[UR42][R4.64] ;  /* 0x0000002a04002981 */ /* 0x000f68000c1e1900 */
[----:B--2---:R0:W-:Y:S02]  /*23c30*/  STL [R1+0x48], R9 ;  /* 0x0000480901007387 */ /* 0x0041e40000100800 */
[----:B0-----:R-:W-:Y:S01]  /*23c40*/  IMAD.U32 R9, RZ, RZ, UR4 ;  /* 0x00000004ff097e24 */ /* 0x001fe2000f8e00ff */
[----:B------:R-:W-:-:S05]  /*23c50*/  ULDC.64 UR4, c[0x0][0x418] ;  /* 0x0001060000047ab9 */ /* 0x000fca0000000a00 */
[----:B------:R0:W2:Y:S01]  /*23c60*/  @P3 LDG.E R9, desc[UR42][R10.64] ;  /* 0x0000002a0a093981 */ /* 0x0000a2000c1e1900 */
[----:B------:R-:W-:-:S03]  /*23c70*/  UISETP.NE.U32.AND UP0, UPT, UR4, URZ, UPT ;  /* 0x0000003f0400728c */ /* 0x000fc6000bf05070 */
[----:B------:R-:W-:Y:S01]  /*23c80*/  ULDC UR4, c[0x0][0x424] ;  /* 0x0001090000047ab9 */ /* 0x000fe20000000800 */
[----:B------:R-:W-:-:S03]  /*23c90*/  UISETP.NE.AND.EX UP0, UPT, UR5, URZ, UPT, UP0 ;  /* 0x0000003f0500728c */ /* 0x000fc6000bf05300 */
[----:B------:R-:W-:Y:S01]  /*23ca0*/  ULDC UR5, c[0x0][0x2f0] ;  /* 0x0000bc0000057ab9 */ /* 0x000fe20000000800 */
[----:B------:R-:W-:-:S04]  /*23cb0*/  USEL UR4, UR4, 0x1, UP0 ;  /* 0x0000000104047887 */ /* 0x000fc80008000000 */
[----:B------:R-:W-:-:S03]  /*23cc0*/  UIMAD UR4, UR4, UR5, URZ ;  /* 0x00000005040472a4 */ /* 0x000fc6000f8e023f */
[----:B------:R-:W-:Y:S02]  /*23cd0*/  ULDC UR5, c[0x0][0x348] ;  /* 0x0000d20000057ab9 */ /* 0x000fe40000000800 */
[----:B0-----:R-:W-:Y:S01]  /*23ce0*/  IMAD.U32 R10, RZ, RZ, UR5 ;  /* 0x00000005ff0a7e24 */ /* 0x001fe2000f8e00ff */
[----:B--2---:R0:W-:Y:S02]  /*23cf0*/  STL [R1+0x5c], R9 ;  /* 0x00005c0901007387 */ /* 0x0041e40000100800 */
[----:B0-----:R-:W-:Y:S01]  /*23d00*/  MOV R9, UR4 ;  /* 0x0000000400097c02 */ /* 0x001fe20008000f00 */
[----:B------:R-:W-:Y:S06]  /*23d10*/  @P3 BRA `(.L_x_545) ;  /* 0x0000000000143947 */ /* 0x000fec0003800000 */
[----:B------:R-:W-:Y:S05]  /*23d20*/  @!P1 BRA `(.L_x_545) ;  /* 0x0000000000109947 */ /* 0x000fea0003800000 */
[----:B------:R-:W2:Y:S04]  /*23d30*/  LDG.E R11, desc[UR42][R2.64] ;  /* 0x0000002a020b7981 */ /* 0x000ea8000c1e1900 */
[----:B------:R-:W2:Y:S02]  /*23d40*/  LDG.E R2, desc[UR42][R2.64+0x4] ;  /* 0x0000042a02027981 */ /* 0x000ea4000c1e1900 */
[----:B--2---:R-:W-:-:S05]  /*23d50*/  IMAD.IADD R2, R2, 0x1, -R11 ;  /* 0x0000000102027824 */ /* 0x004fca00078e0a0b */
[----:B------:R0:W-:Y:S02]  /*23d60*/  STL [R1+0x5c], R2 ;  /* 0x00005c0201007387 */ /* 0x0001e40000100800 */
.L_x_545:
[----:B------:R-:W2:Y:S01]  /*23d70*/  LDL.LU R3, [R1+0x8] ;  /* 0x0000080001037983 */ /* 0x000ea20000300800 */
[----:B------:R-:W-:Y:S01]  /*23d80*/  IMAD.MOV.U32 R11, RZ, RZ, R19 ;  /* 0x000000ffff0b7224 */ /* 0x000fe200078e0013 */
[----:B------:R-:W-:Y:S02]  /*23d90*/  ULDC.64 UR4, c[0x0][0xa20] ;  /* 0x0002880000047ab9 */ /* 0x000fe40000000a00 */
[----:B------:R-:W-:Y:S02]  /*23da0*/  ISETP.NE.U32.AND P1, PT, RZ, UR4, PT ;  /* 0x00000004ff007c0c */ /* 0x000fe4000bf25070 */
[----:B------:R1:W-:Y:S02]  /*23db0*/  STL [R1+0x8], R11 ;  /* 0x0000080b01007387 */ /* 0x0003e40000100800 */
[----:B------:R-:W-:Y:S02]  /*23dc0*/  ISETP.NE.AND.EX P1, PT, RZ, UR5, PT, P1 ;  /* 0x00000005ff007c0c */ /* 0x000fe4000bf25310 */
[----:B--2---:R-:W-:-:S02]  /*23dd0*/  LOP3.LUT R17, R3, 0xff000000, RZ, 0xc0, !PT ;  /* 0xff00000003117812 */ /* 0x004fc400078ec0ff */
[C---:B0-----:R-:W-:Y:S02]  /*23de0*/  LOP3.LUT R2, R3.reuse, 0xff0000, RZ, 0xc0, !PT ;  /* 0x00ff000003027812 */ /* 0x041fe400078ec0ff */
[----:B------:R-:W-:Y:S02]  /*23df0*/  SHF.R.U32.HI R17, RZ, 0x8, R17 ;  /* 0x00000008ff117819 */ /* 0x000fe40000011611 */
[----:B------:R-:W-:Y:S02]  /*23e00*/  LOP3.LUT R16, R3, 0xffff, RZ, 0xc0, !PT ;  /* 0x0000ffff03107812 */ /* 0x000fe400078ec0ff */
[----:B------:R-:W-:Y:S01]  /*23e10*/  LEA.HI R17, R2, R17, RZ, 0x10 ;  /* 0x0000001102117211 */ /* 0x000fe200078f80ff */
[----:B-----5:R-:W-:-:S05]  /*23e20*/  IMAD.IADD R2, R12, 0x1, R8 ;  /* 0x000000010c027824 */ /* 0x020fca00078e0208 */
[----:B------:R1:W-:Y:S01]  /*23e30*/  STL [R1+0x34], R2 ;  /* 0x0000340201007387 */ /* 0x0003e20000100800 */
[----:B------:R-:W-:Y:S05]  /*23e40*/  @!P1 BRA `(.L_x_546) ;  /* 0x0000000000109947 */ /* 0x000fea0003800000 */
[----:B-1----:R-:W-:-:S04]  /*23e50*/  IADD3 R2, P0, R14, UR4, RZ ;  /* 0x000000040e027c10 */ /* 0x002fc8000ff1e0ff */
[----:B------:R-:W-:-:S05]  /*23e60*/  IADD3.X R3, R13, UR5, RZ, P0, !PT ;  /* 0x000000050d037c10 */ /* 0x000fca00087fe4ff */
[----:B------:R0:W5:Y:S01]  /*23e70*/  LDG.E R9, desc[UR42][R2.64] ;  /* 0x0000002a02097981 */ /* 0x000162000c1e1900 */
[----:B------:R-:W-:Y:S05]  /*23e80*/  BRA `(.L_x_547) ;  /* 0x0000000000107947 */ /* 0x000fea0003800000 */
.L_x_546:
[----:B------:R-:W-:Y:S05]  /*23e90*/  @!P0 BRA `(.L_x_547) ;  /* 0x00000000000c8947 */ /* 0x000fea0003800000 */
[----:B------:R-:W2:Y:S04]  /*23ea0*/  LDG.E R9, desc[UR42][R6.64] ;  /* 0x0000002a06097981 */ /* 0x000ea8000c1e1900 */
[----:B------:R-:W2:Y:S02]  /*23eb0*/  LDG.E R6, desc[UR42][R6.64+0x4] ;  /* 0x0000042a06067981 */ /* 0x000ea4000c1e1900 */
[----:B--2---:R-:W-:-:S07]  /*23ec0*/  IMAD.IADD R9, R6, 0x1, -R9 ;  /* 0x0000000106097824 */ /* 0x004fce00078e0a09 */
.L_x_547:
[----:B01----:R-:W2:Y:S01]  /*23ed0*/  @P2 LDG.E R2, desc[UR42][R4.64] ;  /* 0x0000002a04022981 */ /* 0x003ea2000c1e1900 */
[----:B-----5:R-:W-:-:S03]  /*23ee0*/  IADD3 R8, -R8, R9, RZ ;  /* 0x0000000908087210 */ /* 0x020fc60007ffe1ff */
[----:B------:R-:W2:Y:S01]  /*23ef0*/  @P2 LDG.E R4, desc[UR42][R4.64+0x4] ;  /* 0x0000042a04042981 */ /* 0x000ea2000c1e1900 */
[----:B------:R-:W-:Y:S01]  /*23f00*/  BSSY B0, `(.L_x_548) ;  /* 0x0000029000007945 */ /* 0x000fe20003800000 */
[----:B------:R-:W-:Y:S02]  /*23f10*/  LOP3.LUT R21, R17, 0xff, RZ, 0xc0, !PT ;  /* 0x000000ff11157812 */ /* 0x000fe400078ec0ff */
[----:B------:R-:W-:Y:S01]  /*23f20*/  SHF.R.U32.HI R17, RZ, 0x10, R17 ;  /* 0x00000010ff117819 */ /* 0x000fe20000011611 */
[----:B--2---:R-:W-:-:S04]  /*23f30*/  @P2 IMAD.IADD R10, R4, 0x1, -R2 ;  /* 0x00000001040a2824 */ /* 0x004fc800078e0a02 */
[----:B------:R-:W-:-:S05]  /*23f40*/  IMAD.IADD R3, R8, 0x1, R10 ;  /* 0x0000000108037824 */ /* 0x000fca00078e020a */
[C---:B------:R-:W-:Y:S01]  /*23f50*/  ISETP.GE.AND P1, PT, R3.reuse, 0x1, PT ;  /* 0x000000010300780c */ /* 0x040fe20003f26270 */
[----:B------:R-:W-:-:S05]  /*23f60*/  VIADD R2, R3, 0x7f ;  /* 0x0000007f03027836 */ /* 0x000fca0000000000 */
[----:B------:R-:W-:-:S04]  /*23f70*/  SHF.R.S32.HI R3, RZ, 0x1f, R2 ;  /* 0x0000001fff037819 */ /* 0x000fc80000011402 */
[----:B------:R-:W-:Y:S01]  /*23f80*/  LEA.HI R3, R3, R2, RZ, 0x7 ;  /* 0x0000000203037211 */ /* 0x000fe200078f38ff */
[----:B------:R-:W-:-:S03]  /*23f90*/  IMAD.MOV.U32 R2, RZ, RZ, RZ ;  /* 0x000000ffff027224 */ /* 0x000fc600078e00ff */
[----:B------:R-:W-:Y:S01]  /*23fa0*/  SHF.R.S32.HI R20, RZ, 0x7, R3 ;  /* 0x00000007ff147819 */ /* 0x000fe20000011403 */
[----:B------:R-:W-:Y:S06]  /*23fb0*/  @!P1 BRA `(.L_x_549) ;  /* 0x0000000000749947 */ /* 0x000fec0003800000 */
[----:B------:R-:W-:Y:S01]  /*23fc0*/  ISETP.NE.AND P0, PT, R17, RZ, PT ;  /* 0x000000ff1100720c */ /* 0x000fe20003f05270 */
[----:B------:R-:W-:-:S03]  /*23fd0*/  ULDC UR4, c[0x0][0x9f0] ;  /* 0x00027c0000047ab9 */ /* 0x000fc60000000800 */
[----:B------:R-:W-:-:S04]  /*23fe0*/  SEL R3, R17, UR4, P0 ;  /* 0x0000000411037c07 */ /* 0x000fc80008000000 */
[-C--:B------:R-:W-:Y:S02]  /*23ff0*/  IABS R4, R3.reuse ;  /* 0x0000000300047213 */ /* 0x080fe40000000000 */
[----:B------:R-:W-:Y:S02]  /*24000*/  IADD3 R2, R3, -0x1, R20 ;  /* 0xffffffff03027810 */ /* 0x000fe40007ffe014 */
[----:B------:R-:W0:Y:S02]  /*24010*/  I2F.RP R6, R4 ;  /* 0x0000000400067306 */ /* 0x000e240000209400 */
[----:B------:R-:W-:-:S04]  /*24020*/  LOP3.LUT R5, R2, R3, RZ, 0x3c, !PT ;  /* 0x0000000302057212 */ /* 0x000fc800078e3cff */
[----:B------:R-:W-:Y:S02]  /*24030*/  ISETP.GE.AND P4, PT, R5, RZ, PT ;  /* 0x000000ff0500720c */ /* 0x000fe40003f86270 */
[----:B0-----:R-:W0:Y:S02]  /*24040*/  MUFU.RCP R6, R6 ;  /* 0x0000000600067308 */ /* 0x001e240000001000 */
[----:B0-----:R-:W-:-:S06]  /*24050*/  IADD3 R6, R6, 0xffffffe, RZ ;  /* 0x0ffffffe06067810 */ /* 0x001fcc0007ffe0ff */
[----:B------:R0:W1:Y:S02]  /*24060*/  F2I.FTZ.U32.TRUNC.NTZ R7, R6 ;  /* 0x0000000600077305 */ /* 0x000064000021f000 */
[----:B0-----:R-:W-:Y:S02]  /*24070*/  IMAD.MOV.U32 R6, RZ, RZ, RZ ;  /* 0x000000ffff067224 */ /* 0x001fe400078e00ff */
[----:B-1----:R-:W-:-:S04]  /*24080*/  IMAD.MOV R5, RZ, RZ, -R7 ;  /* 0x000000ffff057224 */ /* 0x002fc800078e0a07 */
[----:B------:R-:W-:-:S04]  /*24090*/  IMAD R5, R5, R4, RZ ;  /* 0x0000000405057224 */ /* 0x000fc800078e02ff */
[----:B------:R-:W-:Y:S01]  /*240a0*/  IMAD.HI.U32 R7, R7, R5, R6 ;  /* 0x0000000507077227 */ /* 0x000fe200078e0006 */
[----:B------:R-:W-:Y:S02]  /*240b0*/  IABS R5, R2 ;  /* 0x0000000200057213 */ /* 0x000fe40000000000 */
[----:B------:R-:W-:-:S05]  /*240c0*/  IABS R2, R3 ;  /* 0x0000000300027213 */ /* 0x000fca0000000000 */
[----:B------:R-:W-:-:S04]  /*240d0*/  IMAD.MOV R2, RZ, RZ, -R2 ;  /* 0x000000ffff027224 */ /* 0x000fc800078e0a02 */
[----:B------:R-:W-:Y:S02]  /*240e0*/  IMAD.MOV.U32 R6, RZ, RZ, R2 ;  /* 0x000000ffff067224 */ /* 0x000fe400078e0002 */
        /* <DEDUP_REMOVED lines=9> */
[----:B------:R-:W-:-:S07]  /*24180*/  @!P3 LOP3.LUT R2, RZ, R3, RZ, 0x33, !PT ;  /* 0x00000003ff02b212 */ /* 0x000fce00078e33ff */
.L_x_549:
[----:B------:R-:W-:Y:S05]  /*24190*/  BSYNC B0 ;  /* 0x0000000000007941 */ /* 0x000fea0003800000 */
.L_x_548:
[-C--:B------:R-:W-:Y:S01]  /*241a0*/  IMAD R3, R21, R2.reuse, RZ ;  /* 0x0000000215037224 */ /* 0x080fe200078e02ff */
[----:B------:R-:W-:Y:S04]  /*241b0*/  BSSY B0, `(.L_x_550) ;  /* 0x0000120000007945 */ /* 0x000fe80003800000 */
[C---:B------:R-:W-:Y:S01]  /*241c0*/  VIADDMNMX R2, R3.reuse, R2, R20, PT ;  /* 0x0000000203027246 */ /* 0x040fe20003800114 */
[----:B------:R-:W-:-:S03]  /*241d0*/  IMAD R3, R3, 0x80, -R8 ;  /* 0x0000008003037824 */ /* 0x000fc600078e0a08 */
[----:B------:R-:W-:Y:S02]  /*241e0*/  LEA R8, R2, -R8, 0x7 ;  /* 0x8000000802087211 */ /* 0x000fe400078e38ff */
[----:B------:R-:W-:Y:S02]  /*241f0*/  VIMNMX R3, RZ, R3, !PT ;  /* 0x00000003ff037248 */ /* 0x000fe40007fe0100 */
[----:B------:R-:W-:-:S04]  /*24200*/  VIMNMX R10, R8, R10, PT ;  /* 0x0000000a080a7248 */ /* 0x000fc80003fe0100 */
[----:B------:R-:W-:Y:S02]  /*24210*/  ISETP.GT.AND P0, PT, R10, R3, PT ;  /* 0x000000030a00720c */ /* 0x000fe40003f04270 */
[----:B------:R-:W-:-:S05]  /*24220*/  SHF.R.U32.HI R3, RZ, 0x7, R3 ;  /* 0x00000007ff037819 */ /* 0x000fca0000011603 */
[----:B------:R-:W-:-:S06]  /*24230*/  IMAD.MOV.U32 R8, RZ, RZ, R3 ;  /* 0x000000ffff087224 */ /* 0x000fcc00078e0003 */
[----:B------:R-:W-:-:S05]  /*24240*/  @P0 VIADD R10, R10, 0x7f ;  /* 0x0000007f0a0a0836 */ /* 0x000fca0000000000 */
[----:B------:R-:W-:-:S04]  /*24250*/  @P0 SHF.R.S32.HI R2, RZ, 0x1f, R10 ;  /* 0x0000001fff020819 */ /* 0x000fc8000001140a */
[----:B------:R-:W-:-:S04]  /*24260*/  @P0 LEA.HI R10, R2, R10, RZ, 0x7 ;  /* 0x0000000a020a0211 */ /* 0x000fc800078f38ff */
[----:B------:R-:W-:Y:S02]  /*24270*/  @P0 SHF.R.S32.HI R8, RZ, 0x7, R10 ;  /* 0x00000007ff080819 */ /* 0x000fe4000001140a */
[----:B------:R-:W-:Y:S02]  /*24280*/  PLOP3.LUT P0, PT, PT, PT, PT, 0x80, 0x0 ;  /* 0x000000000000781c */ /* 0x000fe40003f0f070 */
[----:B------:R-:W-:-:S13]  /*24290*/  ISETP.GT.AND P3, PT, R8, R3, PT ;  /* 0x000000030800720c */ /* 0x000fda0003f64270 */
[----:B------:R-:W-:Y:S05]  /*242a0*/  @!P3 BRA `(.L_x_551) ;  /* 0x000000100040b947 */ /* 0x000fea0003800000 */
[----:B------:R-:W-:Y:S01]  /*242b0*/  UMOV UR4, 0xffffffff ;  /* 0xffffffff00047882 */ /* 0x000fe20000000000 */
[----:B------:R-:W-:Y:S02]  /*242c0*/  SEL R2, R11, RZ, !P2 ;  /* 0x000000ff0b027207 */ /* 0x000fe40005000000 */
[----:B------:R-:W-:Y:S05]  /*242d0*/  BRA.DIV UR4, `(.L_x_552) ;  /* 0x000000ae04607947 */ /* 0x000fea000b800000 */
[----:B------:R-:W0:Y:S02]  /*242e0*/  S2R R4, SR_TID.X ;  /* 0x0000000000047919 */ /* 0x000e240000002100 */
[----:B0-----:R-:W-:-:S04]  /*242f0*/  SHF.R.U32.HI R4, RZ, 0x5, R4 ;  /* 0x00000005ff047819 */ /* 0x001fc80000011604 */
[----:B------:R-:W-:-:S05]  /*24300*/  LOP3.LUT R4, R4, 0x3, RZ, 0xc0, !PT ;  /* 0x0000000304047812 */ /* 0x000fca00078ec0ff */
[----:B------:R0:W1:Y:S02]  /*24310*/  SHFL.IDX PT, R14, R4, RZ, 0x1f ;  /* 0x00001fff040e7589 */ /* 0x00006400000e0000 */
.L_x_860:
[----:B-1----:R-:W-:Y:S02]  /*24320*/  ISETP.NE.AND P0, PT, R14, RZ, PT ;  /* 0x000000ff0e00720c */ /* 0x002fe40003f05270 */
[----:B------:R-:W-:-:S11]  /*24330*/  PLOP3.LUT P6, PT, PT, PT, PT, 0x8, 0x0 ;  /* 0x000000000000781c */ /* 0x000fd60003fce170 */
[----:B------:R-:W-:Y:S05]  /*24340*/  @P0 BRA `(.L_x_553) ;  /* 0x00000000000c0947 */ /* 0x000fea0003800000 */
[----:B------:R-:W-:-:S03]  /*24350*/  UMOV UR4, 0xffffffff ;  /* 0xffffffff00047882 */ /* 0x000fc60000000000 */
[----:B------:R-:W-:Y:S05]  /*24360*/  BRA.DIV UR4, `(.L_x_554) ;  /* 0x000000ae04707947 */ /* 0x000fea000b800000 */
[----:B------:R-:W-:-:S13]  /*24370*/  ELECT P6, URZ, PT ;  /* 0x00000000003f782f */ /* 0x000fda00038c0000 */
.L_x_553:
[----:B0-----:R-:W2:Y:S01]  /*24380*/  LDL R4, [R1+0x64] ;  /* 0x0000640001047983 */ /* 0x001ea20000100800 */
[----:B------:R-:W-:Y:S01]  /*24390*/  BSSY B1, `(.L_x_555) ;  /* 0x0000008000017945 */ /* 0x000fe20003800000 */
[----:B--2---:R-:W-:-:S05]  /*243a0*/  VIADD R4, R4, 0x1 ;  /* 0x0000000104047836 */ /* 0x004fca0000000000 */
[----:B------:R-:W-:-:S04]  /*243b0*/  LEA.HI R5, R4, R4, RZ, 0x1 ;  /* 0x0000000404057211 */ /* 0x000fc800078f08ff */
[----:B------:R-:W-:-:S05]  /*243c0*/  LOP3.LUT R5, R5, 0xfffffffe, RZ, 0xc0, !PT ;  /* 0xfffffffe05057812 */ /* 0x000fca00078ec0ff */
[----:B------:R-:W-:-:S05]  /*243d0*/  IMAD.IADD R4, R4, 0x1, -R5 ;  /* 0x0000000104047824 */ /* 0x000fca00078e0a05 */
[----:B------:R-:W-:-:S04]  /*243e0*/  SHF.L.U32 R4, R4, 0x1f, RZ ;  /* 0x0000001f04047819 */ /* 0x000fc800000006ff */
[----:B------:R-:W0:Y:S02]  /*243f0*/  SYNCS.PHASECHK.TRANS64.TRYWAIT P0, [R18+URZ+0x38820], R4 ;  /* 0x03882004120075a7 */ /* 0x000e24000800017f */
[----:B0-----:R-:W-:Y:S05]  /*24400*/  @!P0 BRA `(.L_x_556) ;  /* 0x000000ac00688947 */ /* 0x001fea0003800000 */
.L_x_863:
[----:B------:R-:W-:Y:S05]  /*24410*/  BSYNC B1 ;  /* 0x0000000000017941 */ /* 0x000fea0003800000 */
.L_x_555:
[----:B------:R-:W-:Y:S04]  /*24420*/  BSSY B1, `(.L_x_557) ;  /* 0x000006f000017945 */ /* 0x000fe80003800000 */
[----:B------:R-:W-:Y:S05]  /*24430*/  @!P6 BRA `(.L_x_558) ;  /* 0x0000000400b4e947 */ /* 0x000fea0003800000 */
[----:B------:R-:W2:Y:S04]  /*24440*/  LDL R7, [R1+0x18] ;  /* 0x0000180001077983 */ /* 0x000ea80000100800 */
[----:B------:R-:W3:Y:S01]  /*24450*/  LDL R6, [R1+0x20] ;  /* 0x0000200001067983 */ /* 0x000ee20000100800 */
[----:B------:R-:W1:Y:S01]  /*24460*/  S2R R5, SR_TID.X ;  /* 0x0000000000057919 */ /* 0x000e620000002100 */
[----:B------:R-:W-:Y:S01]  /*24470*/  BSSY B2, `(.L_x_559) ;  /* 0x0000007000027945 */ /* 0x000fe20003800000 */
[----:B-1----:R-:W-:-:S04]  /*24480*/  LOP3.LUT R5, R5, 0x7f, RZ, 0xc0, !PT ;  /* 0x0000007f05057812 */ /* 0x002fc800078ec0ff */
[----:B------:R-:W-:Y:S02]  /*24490*/  ISETP.NE.AND P2, PT, R5, RZ, PT ;  /* 0x000000ff0500720c */ /* 0x000fe40003f45270 */
[----:B--2---:R-:W-:Y:S02]  /*244a0*/  LEA R7, R7, R18, 0x3 ;  /* 0x0000001207077211 */ /* 0x004fe400078e18ff */
[----:B---3--:R-:W-:-:S04]  /*244b0*/  SHF.L.U32 R10, R6, 0x1f, RZ ;  /* 0x0000001f060a7819 */ /* 0x008fc800000006ff */
[----:B------:R-:W1:Y:S02]  /*244c0*/  SYNCS.PHASECHK.TRANS64.TRYWAIT P0, [R7+URZ+0x388a0], R10 ;  /* 0x0388a00a070075a7 */ /* 0x000e64000800017f */
[----:B-1----:R-:W-:Y:S05]  /*244d0*/  @!P0 BRA `(.L_x_560) ;  /* 0x000000ac00488947 */ /* 0x002fea0003800000 */
.L_x_864:
[----:B------:R-:W-:Y:S05]  /*244e0*/  BSYNC B2 ;  /* 0x0000000000027941 */ /* 0x000fea0003800000 */
.L_x_559:
[----:B------:R-:W-:Y:S04]  /*244f0*/  BSSY B2, `(.L_x_561) ;  /* 0x0000009000027945 */ /* 0x000fe80003800000 */
[----:B------:R-:W-:Y:S05]  /*24500*/  @P2 BRA `(.L_x_562) ;  /* 0x00000000001c2947 */ /* 0x000fea0003800000 */
[----:B0-----:R-:W0:Y:S02]  /*24510*/  S2R R4, SR_TID.X ;  /* 0x0000000000047919 */ /* 0x001e240000002100 */
[----:B0-----:R-:W-:Y:S01]  /*24520*/  LOP3.LUT R5, R4, 0x1f, RZ, 0xc0, !PT ;  /* 0x0000001f04057812 */ /* 0x001fe200078ec0ff */
[----:B------:R-:W-:-:S03]  /*24530*/  IMAD.MOV.U32 R4, RZ, RZ, 0x8000 ;  /* 0x00008000ff047424 */ /* 0x000fc600078e00ff */
[----:B------:R-:W-:Y:S01]  /*24540*/  ISETP.NE.AND P0, PT, R5, RZ, PT ;  /* 0x000000ff0500720c */ /* 0x000fe20003f05270 */
[----:B------:R2:W-:-:S12]  /*24550*/  SYNCS.ARRIVE.TRANS64 RZ, [R7+URZ+0x38890], R4 ;  /* 0x0388900407ff79a7 */ /* 0x0005d8000800003f */
[----:B--2---:R-:W-:Y:S05]  /*24560*/  @!P0 BRA `(.L_x_562) ;  /* 0x0000000000048947 */ /* 0x004fea0003800000 */
[----:B------:R-:W-:Y:S01]  /*24570*/  BPT.TRAP 0x1 ;  /* 0x000000040000795c */ /* 0x000fe20000300000 */
.L_x_562:
[----:B------:R-:W-:Y:S05]  /*24580*/  BSYNC B2 ;  /* 0x0000000000027941 */ /* 0x000fea0003800000 */
.L_x_561:
[----:B0-----:R-:W2:Y:S01]  /*24590*/  LDL R4, [R1+0x18] ;  /* 0x0000180001047983 */ /* 0x001ea20000100800 */
[----:B------:R-:W-:Y:S01]  /*245a0*/  IMAD.MOV.U32 R13, RZ, RZ, RZ ;  /* 0x000000ffff0d7224 */ /* 0x000fe200078e00ff */
[----:B------:R-:W-:Y:S01]  /*245b0*/  UIADD3 UR4, UP0, UR40, 0x570, URZ ;  /* 0x0000057028047890 */ /* 0x000fe2000ff1e03f */
[----:B------:R-:W-:Y:S01]  /*245c0*/  IMAD R5, R8, 0x80, R0 ;  /* 0x0000008008057824 */ /* 0x000fe200078e0200 */
[----:B------:R-:W-:Y:S01]  /*245d0*/  PLOP3.LUT P0, PT, PT, PT, PT, 0x80, 0x0 ;  /* 0x000000000000781c */ /* 0x000fe20003f0f070 */
[----:B------:R-:W-:Y:S01]  /*245e0*/  UMOV UR6, 0x0 ;  /* 0x0000000000067882 */ /* 0x000fe20000000000 */
[----:B------:R-:W-:Y:S01]  /*245f0*/  R2UR UR10, R13 ;  /* 0x000000000d0a72ca */ /* 0x000fe200000e0000 */
[----:B------:R-:W-:Y:S01]  /*24600*/  UIADD3.X UR5, URZ, UR41, URZ, UP0, !UPT ;  /* 0x000000293f057290 */ /* 0x000fe200087fe43f */
[----:B------:R-:W-:Y:S01]  /*24610*/  IADD3 R5, R5, -0x80, RZ ;  /* 0xffffff8005057810 */ /* 0x000fe20007ffe0ff */
[----:B------:R-:W-:Y:S01]  /*24620*/  UMOV UR7, 0x12f00000 ;  /* 0x12f0000000077882 */ /* 0x000fe20000000000 */
[----:B--2---:R-:W-:-:S02]  /*24630*/  IMAD R9, R4, 0x8000, R18 ;  /* 0x0000800004097824 */ /* 0x004fc400078e0212 */
[----:B------:R-:W-:Y:S02]  /*24640*/  VIADD R4, R7, 0x38890 ;  /* 0x0003889007047836 */ /* 0x000fe40000000000 */
[----:B------:R-:W-:-:S07]  /*24650*/  VIADD R6, R9, 0x28400 ;  /* 0x0002840009067836 */ /* 0x000fce0000000000 */
.L_x_563:
[----:B------:R-:W-:-:S13]  /*24660*/  @P0 ELECT P3, URZ, PT ;  /* 0x00000000003f082f */ /* 0x000fda0003860000 */
[----:B------:R-:W-:Y:S02]  /*24670*/  @P3 R2UR UR13, R2 ;  /* 0x00000000020d32ca */ /* 0x000fe400000e0000 */
[----:B------:R-:W-:Y:S02]  /*24680*/  @P3 R2UR UR12, R16 ;  /* 0x00000000100c32ca */ /* 0x000fe400000e0000 */
[----:B------:R-:W-:Y:S02]  /*24690*/  @P3 R2UR UR11, R5 ;  /* 0x00000000050b32ca */ /* 0x000fe400000e0000 */
[----:B------:R-:W-:Y:S02]  /*246a0*/  @P3 R2UR UR9, R4 ;  /* 0x00000000040932ca */ /* 0x000fe400000e0000 */
[----:B------:R-:W-:Y:S02]  /*246b0*/  @P3 R2UR UR8, R6 ;  /* 0x00000000060832ca */ /* 0x000fe400000e0000 */
[----:B------:R-:W-:-:S02]  /*246c0*/  @P3 PLOP3.LUT P0, PT, P3, PT, PT, 0x8, 0x0 ;  /* 0x000000000000381c */ /* 0x000fc40001f0e170 */
[----:B------:R-:W-:-:S09]  /*246d0*/  PLOP3.LUT P3, PT, PT, PT, PT, 0x8, 0x0 ;  /* 0x000000000000781c */ /* 0x000fd20003f6e170 */
[----:B------:R0:W-:Y:S02]  /*246e0*/  UTMALDG.4D [UR8], [UR4], desc[UR6] ;  /* 0x00000608040075b4 */ /* 0x0001e40008019000 */
[----:B0-----:R-:W-:Y:S05]  /*246f0*/  @P0 BRA.U.ANY `(.L_x_563) ;  /* 0xfffffffd00d80947 */ /* 0x001fea000393ffff */
[----:B------:R-:W-:Y:S01]  /*24700*/  IMAD.MOV.U32 R12, RZ, RZ, 0x80 ;  /* 0x00000080ff0c7424 */ /* 0x000fe200078e00ff */
[----:B------:R-:W-:Y:S01]  /*24710*/  PLOP3.LUT P0, PT, PT, PT, PT, 0x80, 0x0 ;  /* 0x000000000000781c */ /* 0x000fe20003f0f070 */
[----:B------:R-:W-:Y:S01]  /*24720*/  VIADD R6, R9, 0x2c400 ;  /* 0x0002c40009067836 */ /* 0x000fe20000000000 */
[----:B------:R-:W-:Y:S01]  /*24730*/  UMOV UR6, 0x0 ;  /* 0x0000000000067882 */ /* 0x000fe20000000000 */
[----:B------:R-:W-:Y:S01]  /*24740*/  UMOV UR7, 0x12f00000 ;  /* 0x12f0000000077882 */ /* 0x000fe20000000000 */
[----:B------:R-:W-:-:S15]  /*24750*/  R2UR UR10, R12 ;  /* 0x000000000c0a72ca */ /* 0x000fde00000e0000 */
.L_x_564:
        /* <DEDUP_REMOVED lines=10> */
[----:B------:R-:W0:Y:S01]  /*24800*/  SYNCS.PHASECHK.TRANS64.TRYWAIT P0, [R7+URZ+0x388c0], R10 ;  /* 0x0388c00a070075a7 */ /* 0x000e22000800017f */
[----:B------:R-:W-:Y:S04]  /*24810*/  BSSY B2, `(.L_x_565) ;  /* 0x0000002000027945 */ /* 0x000fe80003800000 */
[----:B0-----:R-:W-:Y:S05]  /*24820*/  @!P0 BRA `(.L_x_566) ;  /* 0x000000a800888947 */ /* 0x001fea0003800000 */
.L_x_865:
[----:B------:R-:W-:Y:S05]  /*24830*/  BSYNC B2 ;  /* 0x0000000000027941 */ /* 0x000fea0003800000 */
.L_x_565:
[----:B------:R-:W-:Y:S01]  /*24840*/  BSSY B2, `(.L_x_567) ;  /* 0x000000b000027945 */ /* 0x000fe20003800000 */
[----:B01----:R-:W-:Y:S01]  /*24850*/  MOV R10, 0x0 ;  /* 0x00000000000a7802 */ /* 0x003fe20000000f00 */
[----:B------:R-:W-:Y:S02]  /*24860*/  IMAD.MOV.U32 R11, RZ, RZ, 0x12f00000 ;  /* 0x12f00000ff0b7424 */ /* 0x000fe400078e00ff */
[----:B------:R-:W-:Y:S05]  /*24870*/  @P2 BRA `(.L_x_568) ;  /* 0x00000000001c2947 */ /* 0x000fea0003800000 */
[----:B------:R-:W0:Y:S02]  /*24880*/  S2R R4, SR_TID.X ;  /* 0x0000000000047919 */ /* 0x000e240000002100 */
[----:B0-----:R-:W-:Y:S01]  /*24890*/  LOP3.LUT R6, R4, 0x1f, RZ, 0xc0, !PT ;  /* 0x0000001f04067812 */ /* 0x001fe200078ec0ff */
[----:B------:R-:W-:-:S03]  /*248a0*/  IMAD.MOV.U32 R4, RZ, RZ, 0x8000 ;  /* 0x00008000ff047424 */ /* 0x000fc600078e00ff */
[----:B------:R-:W-:Y:S01]  /*248b0*/  ISETP.NE.AND P0, PT, R6, RZ, PT ;  /* 0x000000ff0600720c */ /* 0x000fe20003f05270 */
[----:B------:R0:W-:-:S12]  /*248c0*/  SYNCS.ARRIVE.TRANS64 RZ, [R7+URZ+0x388b0], R4 ;  /* 0x0388b00407ff79a7 */ /* 0x0001d8000800003f */
[----:B0-----:R-:W-:Y:S05]  /*248d0*/  @!P0 BRA `(.L_x_568) ;  /* 0x0000000000048947 */ /* 0x001fea0003800000 */
[----:B------:R-:W-:Y:S01]  /*248e0*/  BPT.TRAP 0x1 ;  /* 0x000000040000795c */ /* 0x000fe20000300000 */
.L_x_568:
[----:B------:R-:W-:Y:S05]  /*248f0*/  BSYNC B2 ;  /* 0x0000000000027941 */ /* 0x000fea0003800000 */
.L_x_567:
[----:B------:R-:W-:Y:S01]  /*24900*/  R2UR UR10, R13 ;  /* 0x000000000d0a72ca */ /* 0x000fe200000e0000 */
[----:B------:R-:W-:Y:S01]  /*24910*/  UIADD3 UR4, UP0, UR40, 0x670, URZ ;  /* 0x0000067028047890 */ /* 0x000fe2000ff1e03f */
[----:B------:R-:W-:Y:S01]  /*24920*/  R2UR UR6, R10 ;  /* 0x000000000a0672ca */ /* 0x000fe200000e0000 */
[----:B------:R-:W-:Y:S01]  /*24930*/  VIADD R7, R7, 0x388b0 ;  /* 0x000388b007077836 */ /* 0x000fe20000000000 */
[----:B------:R-:W-:Y:S01]  /*24940*/  R2UR UR7, R11 ;  /* 0x000000000b0772ca */ /* 0x000fe200000e0000 */
[----:B------:R-:W-:Y:S01]  /*24950*/  VIADD R4, R9, 0x10400 ;  /* 0x0001040009047836 */ /* 0x000fe20000000000 */
[----:B------:R-:W-:Y:S01]  /*24960*/  PLOP3.LUT P0, PT, PT, PT, PT, 0x80, 0x0 ;  /* 0x000000000000781c */ /* 0x000fe20003f0f070 */
[----:B------:R-:W-:-:S12]  /*24970*/  UIADD3.X UR5, URZ, UR41, URZ, UP0, !UPT ;  /* 0x000000293f057290 */ /* 0x000fd800087fe43f */
.L_x_569:
        /* <DEDUP_REMOVED lines=10> */
[----:B------:R-:W-:Y:S02]  /*24a20*/  R2UR UR10, R12 ;  /* 0x000000000c0a72ca */ /* 0x000fe400000e0000 */
[----:B------:R-:W-:Y:S02]  /*24a30*/  R2UR UR6, R10 ;  /* 0x000000000a0672ca */ /* 0x000fe400000e0000 */
[----:B------:R-:W-:Y:S02]  /*24a40*/  R2UR UR7, R11 ;  /* 0x000000000b0772ca */ /* 0x000fe400000e0000 */
[----:B------:R-:W-:Y:S02]  /*24a50*/  PLOP3.LUT P0, PT, PT, PT, PT, 0x80, 0x0 ;  /* 0x000000000000781c */ /* 0x000fe40003f0f070 */
[----:B------:R-:W-:-:S11]  /*24a60*/  IADD3 R4, R9, 0x14400, RZ ;  /* 0x0001440009047810 */ /* 0x000fd60007ffe0ff */
.L_x_570:
        /* <DEDUP_REMOVED lines=9> */
[----:B-1----:R-:W-:Y:S05]  /*24b00*/  @P0 BRA.U.ANY `(.L_x_570) ;  /* 0xfffffffd00d80947 */ /* 0x002fea000393ffff */
.L_x_558:
[----:B------:R-:W-:Y:S05]  /*24b10*/  BSYNC B1 ;  /* 0x0000000000017941 */ /* 0x000fea0003800000 */
.L_x_557:
[----:B------:R-:W0:Y:S04]  /*24b20*/  LDL.LU R9, [R1+0x18] ;  /* 0x0000180001097983 */ /* 0x000e280000300800 */
[----:B------:R-:W2:Y:S01]  /*24b30*/  LDL.LU R6, [R1+0x20] ;  /* 0x0000200001067983 */ /* 0x000ea20000300800 */
[----:B------:R-:W-:Y:S01]  /*24b40*/  PLOP3.LUT P0, PT, PT, PT, PT, 0x8, 0x0 ;  /* 0x000000000000781c */ /* 0x000fe20003f0e170 */
[----:B0-----:R-:W-:Y:S02]  /*24b50*/  VIADD R4, R9, 0x1 ;  /* 0x0000000109047836 */ /* 0x001fe40000000000 */
[----:B------:R-:W-:-:S03]  /*24b60*/  VIADD R9, R8, 0xfffffffe ;  /* 0xfffffffe08097836 */ /* 0x000fc60000000000 */
[C---:B------:R-:W-:Y:S02]  /*24b70*/  ISETP.NE.AND P2, PT, R4.reuse, 0x2, PT ;  /* 0x000000020400780c */ /* 0x040fe40003f45270 */
[----:B------:R-:W-:Y:S02]  /*24b80*/  ISETP.GE.AND P3, PT, R9, R3, PT ;  /* 0x000000030900720c */ /* 0x000fe40003f66270 */
[----:B------:R-:W-:Y:S02]  /*24b90*/  SEL R5, RZ, 0x1, P2 ;  /* 0x00000001ff057807 */ /* 0x000fe40001000000 */
[----:B------:R-:W-:Y:S02]  /*24ba0*/  SEL R4, R4, RZ, P2 ;  /* 0x000000ff04047207 */ /* 0x000fe40001000000 */
[----:B--2---:R-:W-:-:S03]  /*24bb0*/  LOP3.LUT R6, R6, R5, RZ, 0x3c, !PT ;  /* 0x0000000506067212 */ /* 0x004fc600078e3cff */
[----:B------:R0:W-:Y:S04]  /*24bc0*/  STL [R1+0x18], R4 ;  /* 0x0000180401007387 */ /* 0x0001e80000100800 */
[----:B------:R0:W-:Y:S01]  /*24bd0*/  STL [R1+0x20], R6 ;  /* 0x0000200601007387 */ /* 0x0001e20000100800 */
[----:B------:R-:W-:Y:S05]  /*24be0*/  @!P3 BRA `(.L_x_551) ;  /* 0x0000000400f0b947 */ /* 0x000fea0003800000 */
.L_x_585:
[----:B------:R-:W-:Y:S05]  /*24bf0*/  YIELD ;  /* 0x0000000000007946 */ /* 0x000fea0003800000 */
[----:B------:R-:W-:Y:S04]  /*24c00*/  BSSY B1, `(.L_x_571) ;  /* 0x000006e000017945 */ /* 0x000fe80003800000 */
[----:B-1----:R-:W-:Y:S05]  /*24c10*/  @!P6 BRA `(.L_x_572) ;  /* 0x0000000400b0e947 */ /* 0x002fea0003800000 */
[----:B0-----:R-:W2:Y:S04]  /*24c20*/  LDL R6, [R1+0x18] ;  /* 0x0000180001067983 */ /* 0x001ea80000100800 */
[----:B------:R-:W3:Y:S01]  /*24c30*/  LDL R5, [R1+0x20] ;  /* 0x0000200001057983 */ /* 0x000ee20000100800 */
[----:B------:R-:W0:Y:S01]  /*24c40*/  S2R R4, SR_TID.X ;  /* 0x0000000000047919 */ /* 0x000e220000002100 */
[----:B------:R-:W-:Y:S01]  /*24c50*/  BSSY B2, `(.L_x_573) ;  /* 0x0000007000027945 */ /* 0x000fe20003800000 */
[----:B0-----:R-:W-:-:S04]  /*24c60*/  LOP3.LUT R4, R4, 0x7f, RZ, 0xc0, !PT ;  /* 0x0000007f04047812 */ /* 0x001fc800078ec0ff */
[----:B------:R-:W-:Y:S01]  /*24c70*/  ISETP.NE.AND P3, PT, R4, RZ, PT ;  /* 0x000000ff0400720c */ /* 0x000fe20003f65270 */
[----:B--2---:R-:W-:Y:S01]  /*24c80*/  IMAD R8, R6, 0x8, R18 ;  /* 0x0000000806087824 */ /* 0x004fe200078e0212 */
[----:B---3--:R-:W-:-:S04]  /*24c90*/  SHF.L.U32 R7, R5, 0x1f, RZ ;  /* 0x0000001f05077819 */ /* 0x008fc800000006ff */
[----:B------:R-:W0:Y:S02]  /*24ca0*/  SYNCS.PHASECHK.TRANS64.TRYWAIT P2, [R8+URZ+0x388a0], R7 ;  /* 0x0388a007080075a7 */ /* 0x000e24000804017f */
[----:B0-----:R-:W-:Y:S05]  /*24cb0*/  @!P2 BRA `(.L_x_574) ;  /* 0x000000a40078a947 */ /* 0x001fea0003800000 */
.L_x_866:
[----:B------:R-:W-:Y:S05]  /*24cc0*/  BSYNC B2 ;  /* 0x0000000000027941 */ /* 0x000fea0003800000 */
.L_x_573:
[----:B------:R-:W-:Y:S04]  /*24cd0*/  BSSY B2, `(.L_x_575) ;  /* 0x0000009000027945 */ /* 0x000fe80003800000 */
[----:B------:R-:W-:Y:S05]  /*24ce0*/  @P3 BRA `(.L_x_576) ;  /* 0x00000000001c3947 */ /* 0x000fea0003800000 */
[----:B------:R-:W1:Y:S02]  /*24cf0*/  S2R R4, SR_TID.X ;  /* 0x0000000000047919 */ /* 0x000e640000002100 */
[----:B-1----:R-:W-:Y:S01]  /*24d00*/  LOP3.LUT R5, R4, 0x1f, RZ, 0xc0, !PT ;  /* 0x0000001f04057812 */ /* 0x002fe200078ec0ff */
[----:B------:R-:W-:-:S03]  /*24d10*/  IMAD.MOV.U32 R4, RZ, RZ, 0x8000 ;  /* 0x00008000ff047424 */ /* 0x000fc600078e00ff */
[----:B------:R-:W-:Y:S01]  /*24d20*/  ISETP.NE.AND P2, PT, R5, RZ, PT ;  /* 0x000000ff0500720c */ /* 0x000fe20003f45270 */
[----:B------:R1:W-:-:S12]  /*24d30*/  SYNCS.ARRIVE.TRANS64 RZ, [R8+URZ+0x38890], R4 ;  /* 0x0388900408ff79a7 */ /* 0x0003d8000800003f */
[----:B-1----:R-:W-:Y:S05]  /*24d40*/  @!P2 BRA `(.L_x_576) ;  /* 0x000000000004a947 */ /* 0x002fea0003800000 */
[----:B------:R-:W-:Y:S01]  /*24d50*/  BPT.TRAP 0x1 ;  /* 0x000000040000795c */ /* 0x000fe20000300000 */
.L_x_576:
[----:B------:R-:W-:Y:S05]  /*24d60*/  BSYNC B2 ;  /* 0x0000000000027941 */ /* 0x000fea0003800000 */
.L_x_575:
[----:B------:R-:W2:Y:S01]  /*24d70*/  LDL R4, [R1+0x18] ;  /* 0x0000180001047983 */ /* 0x000ea20000100800 */
[----:B------:R-:W-:Y:S01]  /*24d80*/  MOV R12, RZ ;  /* 0x000000ff000c7202 */ /* 0x000fe20000000f00 */
[----:B------:R-:W-:Y:S01]  /*24d90*/  UIADD3 UR4, UP0, UR40, 0x570, URZ ;  /* 0x0000057028047890 */ /* 0x000fe2000ff1e03f */
[----:B------:R-:W-:Y:S01]  /*24da0*/  PLOP3.LUT P2, PT, PT, PT, PT, 0x80, 0x0 ;  /* 0x000000000000781c */ /* 0x000fe20003f4f070 */
[----:B------:R-:W-:Y:S01]  /*24db0*/  IMAD R5, R9, 0x80, R0 ;  /* 0x0000008009057824 */ /* 0x000fe200078e0200 */
[----:B------:R-:W-:Y:S01]  /*24dc0*/  R2UR UR10, R12 ;  /* 0x000000000c0a72ca */ /* 0x000fe200000e0000 */
[----:B------:R-:W-:Y:S01]  /*24dd0*/  UIADD3.X UR5, URZ, UR41, URZ, UP0, !UPT ;  /* 0x000000293f057290 */ /* 0x000fe200087fe43f */
[----:B------:R-:W-:Y:S01]  /*24de0*/  UMOV UR6, 0x0 ;  /* 0x0000000000067882 */ /* 0x000fe20000000000 */
[----:B------:R-:W-:Y:S01]  /*24df0*/  UMOV UR7, 0x12f00000 ;  /* 0x12f0000000077882 */ /* 0x000fe20000000000 */
[----:B--2---:R-:W-:Y:S02]  /*24e00*/  IMAD R6, R4, 0x8000, R18 ;  /* 0x0000800004067824 */ /* 0x004fe400078e0212 */
[----:B------:R-:W-:-:S02]  /*24e10*/  VIADD R4, R8, 0x38890 ;  /* 0x0003889008047836 */ /* 0x000fc40000000000 */
[----:B------:R-:W-:-:S07]  /*24e20*/  VIADD R10, R6, 0x28400 ;  /* 0x00028400060a7836 */ /* 0x000fce0000000000 */
.L_x_577:
        /* <DEDUP_REMOVED lines=10> */
[----:B------:R-:W-:Y:S01]  /*24ed0*/  MOV R13, 0x80 ;  /* 0x00000080000d7802 */ /* 0x000fe20000000f00 */
[----:B------:R-:W-:Y:S01]  /*24ee0*/  VIADD R10, R6, 0x2c400 ;  /* 0x0002c400060a7836 */ /* 0x000fe20000000000 */
[----:B------:R-:W-:Y:S01]  /*24ef0*/  PLOP3.LUT P2, PT, PT, PT, PT, 0x80, 0x0 ;  /* 0x000000000000781c */ /* 0x000fe20003f4f070 */
[----:B------:R-:W-:Y:S01]  /*24f00*/  UMOV UR6, 0x0 ;  /* 0x0000000000067882 */ /* 0x000fe20000000000 */
[----:B------:R-:W-:Y:S01]  /*24f10*/  R2UR UR10, R13 ;  /* 0x000000000d0a72ca */ /* 0x000fe200000e0000 */
[----:B------:R-:W-:-:S14]  /*24f20*/  UMOV UR7, 0x12f00000 ;  /* 0x12f0000000077882 */ /* 0x000fdc0000000000 */
.L_x_578:
        /* <DEDUP_REMOVED lines=10> */
[----:B------:R-:W1:Y:S01]  /*24fd0*/  SYNCS.PHASECHK.TRANS64.TRYWAIT P2, [R8+URZ+0x388c0], R7 ;  /* 0x0388c007080075a7 */ /* 0x000e62000804017f */
[----:B------:R-:W-:Y:S04]  /*24fe0*/  BSSY B2, `(.L_x_579) ;  /* 0x0000002000027945 */ /* 0x000fe80003800000 */
[----:B-1----:R-:W-:Y:S05]  /*24ff0*/  @!P2 BRA `(.L_x_580) ;  /* 0x000000a000bca947 */ /* 0x002fea0003800000 */
.L_x_867:
[----:B------:R-:W-:Y:S05]  /*25000*/  BSYNC B2 ;  /* 0x0000000000027941 */ /* 0x000fea0003800000 */
.L_x_579:
[----:B------:R-:W-:Y:S01]  /*25010*/  BSSY B2, `(.L_x_581) ;  /* 0x000000b000027945 */ /* 0x000fe20003800000 */
[----:B------:R-:W-:Y:S02]  /*25020*/  IMAD.MOV.U32 R10, RZ, RZ, 0x0 ;  /* 0x00000000ff0a7424 */ /* 0x000fe400078e00ff */
[----:B------:R-:W-:Y:S01]  /*25030*/  IMAD.MOV.U32 R11, RZ, RZ, 0x12f00000 ;  /* 0x12f00000ff0b7424 */ /* 0x000fe200078e00ff */
[----:B------:R-:W-:Y:S06]  /*25040*/  @P3 BRA `(.L_x_582) ;  /* 0x00000000001c3947 */ /* 0x000fec0003800000 */
[----:B------:R-:W2:Y:S02]  /*25050*/  S2R R4, SR_TID.X ;  /* 0x0000000000047919 */ /* 0x000ea40000002100 */
[----:B--2---:R-:W-:Y:S01]  /*25060*/  LOP3.LUT R14, R4, 0x1f, RZ, 0xc0, !PT ;  /* 0x0000001f040e7812 */ /* 0x004fe200078ec0ff */
[----:B------:R-:W-:-:S03]  /*25070*/  IMAD.MOV.U32 R4, RZ, RZ, 0x8000 ;  /* 0x00008000ff047424 */ /* 0x000fc600078e00ff */
[----:B------:R-:W-:Y:S01]  /*25080*/  ISETP.NE.AND P2, PT, R14, RZ, PT ;  /* 0x000000ff0e00720c */ /* 0x000fe20003f45270 */
[----:B------:R2:W-:-:S12]  /*25090*/  SYNCS.ARRIVE.TRANS64 RZ, [R8+URZ+0x388b0], R4 ;  /* 0x0388b00408ff79a7 */ /* 0x0005d8000800003f */
[----:B--2---:R-:W-:Y:S05]  /*250a0*/  @!P2 BRA `(.L_x_582) ;  /* 0x000000000004a947 */ /* 0x004fea0003800000 */
[----:B------:R-:W-:Y:S01]  /*250b0*/  BPT.TRAP 0x1 ;  /* 0x000000040000795c */ /* 0x000fe20000300000 */
.L_x_582:
[----:B------:R-:W-:Y:S05]  /*250c0*/  BSYNC B2 ;  /* 0x0000000000027941 */ /* 0x000fea0003800000 */
.L_x_581:
[----:B------:R-:W-:Y:S01]  /*250d0*/  R2UR UR10, R12 ;  /* 0x000000000c0a72ca */ /* 0x000fe200000e0000 */
[----:B------:R-:W-:Y:S01]  /*250e0*/  UIADD3 UR4, UP0, UR40, 0x670, URZ ;  /* 0x0000067028047890 */ /* 0x000fe2000ff1e03f */
[----:B------:R-:W-:Y:S01]  /*250f0*/  R2UR UR6, R10 ;  /* 0x000000000a0672ca */ /* 0x000fe200000e0000 */
[----:B------:R-:W-:Y:S01]  /*25100*/  VIADD R4, R6, 0x10400 ;  /* 0x0001040006047836 */ /* 0x000fe20000000000 */
[----:B------:R-:W-:Y:S01]  /*25110*/  R2UR UR7, R11 ;  /* 0x000000000b0772ca */ /* 0x000fe200000e0000 */
[----:B------:R-:W-:Y:S01]  /*25120*/  UIADD3.X UR5, URZ, UR41, URZ, UP0, !UPT ;  /* 0x000000293f057290 */ /* 0x000fe200087fe43f */
[----:B------:R-:W-:Y:S02]  /*25130*/  PLOP3.LUT P2, PT, PT, PT, PT, 0x80, 0x0 ;  /* 0x000000000000781c */ /* 0x000fe40003f4f070 */
[----:B01----:R-:W-:-:S11]  /*25140*/  IADD3 R8, R8, 0x388b0, RZ ;  /* 0x000388b008087810 */ /* 0x003fd60007ffe0ff */
.L_x_583:
        /* <DEDUP_REMOVED lines=10> */
[----:B------:R-:W-:Y:S01]  /*251f0*/  R2UR UR10, R13 ;  /* 0x000000000d0a72ca */ /* 0x000fe200000e0000 */
[----:B------:R-:W-:Y:S01]  /*25200*/  VIADD R6, R6, 0x14400 ;  /* 0x0001440006067836 */ /* 0x000fe20000000000 */
[----:B------:R-:W-:Y:S02]  /*25210*/  R2UR UR6, R10 ;  /* 0x000000000a0672ca */ /* 0x000fe400000e0000 */
[----:B------:R-:W-:Y:S02]  /*25220*/  R2UR UR7, R11 ;  /* 0x000000000b0772ca */ /* 0x000fe400000e0000 */
[----:B------:R-:W-:-:S13]  /*25230*/  PLOP3.LUT P2, PT, PT, PT, PT, 0x80, 0x0 ;  /* 0x000000000000781c */ /* 0x000fda0003f4f070 */
.L_x_584:
        /* <DEDUP_REMOVED lines=10> */
.L_x_572:
[----:B------:R-:W-:Y:S05]  /*252e0*/  BSYNC B1 ;  /* 0x0000000000017941 */ /* 0x000fea0003800000 */
.L_x_571:
[----:B0-----:R-:W2:Y:S04]  /*252f0*/  LDL.LU R4, [R1+0x18] ;  /* 0x0000180001047983 */ /* 0x001ea80000300800 */
[----:B------:R-:W3:Y:S01]  /*25300*/  LDL.LU R7, [R1+0x20] ;  /* 0x0000200001077983 */ /* 0x000ee20000300800 */
[C---:B------:R-:W-:Y:S01]  /*25310*/  ISETP.GT.AND P3, PT, R9.reuse, R3, PT ;  /* 0x000000030900720c */ /* 0x040fe20003f64270 */
[----:B------:R-:W-:Y:S02]  /*25320*/  VIADD R9, R9, 0xffffffff ;  /* 0xffffffff09097836 */ /* 0x000fe40000000000 */
[----:B--2---:R-:W-:-:S05]  /*25330*/  VIADD R4, R4, 0x1 ;  /* 0x0000000104047836 */ /* 0x004fca0000000000 */
[----:B------:R-:W-:-:S04]  /*25340*/  ISETP.NE.AND P2, PT, R4, 0x2, PT ;  /* 0x000000020400780c */ /* 0x000fc80003f45270 */
[----:B------:R-:W-:Y:S02]  /*25350*/  SEL R5, RZ, 0x1, P2 ;  /* 0x00000001ff057807 */ /* 0x000fe40001000000 */
[----:B------:R-:W-:Y:S02]  /*25360*/  SEL R4, R4, RZ, P2 ;  /* 0x000000ff04047207 */ /* 0x000fe40001000000 */
[----:B---3--:R-:W-:-:S05]  /*25370*/  LOP3.LUT R7, R7, R5, RZ, 0x3c, !PT ;  /* 0x0000000507077212 */ /* 0x008fca00078e3cff */
[----:B------:R1:W-:Y:S04]  /*25380*/  STL [R1+0x20], R7 ;  /* 0x0000200701007387 */ /* 0x0003e80000100800 */
[----:B------:R1:W-:Y:S01]  /*25390*/  STL [R1+0x18], R4 ;  /* 0x0000180401007387 */ /* 0x0003e20000100800 */
[----:B------:R-:W-:Y:S05]  /*253a0*/  @P3 BRA `(.L_x_585) ;  /* 0xfffffff800103947 */ /* 0x000fea000383ffff */
.L_x_551:
[----:B------:R-:W-:Y:S05]  /*253b0*/  BSYNC B0 ;  /* 0x0000000000007941 */ /* 0x000fea0003800000 */
.L_x_550:
[----:B------:R-:W-:Y:S05]  /*253c0*/  @!P0 WARPSYNC.ALL ;  /* 0x0000000000008948 */ /* 0x000fea0003800000 */
[----:B------:R-:W-:Y:S01]  /*253d0*/  @!P0 BAR.SYNC.DEFER_BLOCKING 0xc, 0x180 ;  /* 0x0306000000008b1d */ /* 0x000fe20000010000 */
[----:B------:R-:W-:-:S05]  /*253e0*/  MOV R0, RZ ;  /* 0x000000ff00007202 */ /* 0x000fca0000000f00 */
[----:B------:R-:W-:Y:S04]  /*253f0*/  BSSY B0, `(.L_x_586) ;  /* 0x000001e000007945 */ /* 0x000fe80003800000 */
[----:B------:R-:W-:Y:S05]  /*25400*/  @!P1 BRA `(.L_x_587) ;  /* 0x0000000000709947 */ /* 0x000fea0003800000 */
[----:B------:R-:W-:-:S13]  /*25410*/  ISETP.NE.AND P0, PT, R17, RZ, PT ;  /* 0x000000ff1100720c */ /* 0x000fda0003f05270 */
[----:B------:R-:W2:Y:S02]  /*25420*/  @!P0 LDC R17, c[0x0][0x9f0] ;  /* 0x00027c00ff118b82 */ /* 0x000ea40000000800 */
[----:B--2---:R-:W-:-:S04]  /*25430*/  IABS R2, R17 ;  /* 0x0000001100027213 */ /* 0x004fc80000000000 */
[----:B01----:R-:W0:Y:S08]  /*25440*/  I2F.RP R4, R2 ;  /* 0x0000000200047306 */ /* 0x003e300000209400 */
[----:B0-----:R-:W0:Y:S02]  /*25450*/  MUFU.RCP R4, R4 ;  /* 0x0000000400047308 */ /* 0x001e240000001000 */
[----:B0-----:R-:W-:-:S06]  /*25460*/  VIADD R4, R4, 0xffffffe ;  /* 0x0ffffffe04047836 */ /* 0x001fcc0000000000 */
[----:B------:R0:W1:Y:S02]  /*25470*/  F2I.FTZ.U32.TRUNC.NTZ R5, R4 ;  /* 0x0000000400057305 */ /* 0x000064000021f000 */
[----:B0-----:R-:W-:Y:S02]  /*25480*/  IMAD.MOV.U32 R4, RZ, RZ, RZ ;  /* 0x000000ffff047224 */ /* 0x001fe400078e00ff */
[----:B-1----:R-:W-:-:S04]  /*25490*/  IMAD.MOV R0, RZ, RZ, -R5 ;  /* 0x000000ffff007224 */ /* 0x002fc800078e0a05 */
[----:B------:R-:W-:-:S04]  /*254a0*/  IMAD R0, R0, R2, RZ ;  /* 0x0000000200007224 */ /* 0x000fc800078e02ff */
[----:B------:R-:W-:Y:S01]  /*254b0*/  IMAD.HI.U32 R6, R5, R0, R4 ;  /* 0x0000000005067227 */ /* 0x000fe200078e0004 */
[----:B------:R-:W-:Y:S02]  /*254c0*/  IABS R0, R17 ;  /* 0x0000001100007213 */ /* 0x000fe40000000000 */
[----:B------:R-:W-:-:S03]  /*254d0*/  IADD3 R4, R20, -0x1, R17 ;  /* 0xffffffff14047810 */ /* 0x000fc60007ffe011 */
[----:B------:R-:W-:Y:S01]  /*254e0*/  IMAD.MOV R0, RZ, RZ, -R0 ;  /* 0x000000ffff007224 */ /* 0x000fe200078e0a00 */
[----:B------:R-:W-:Y:S02]  /*254f0*/  IABS R3, R4 ;  /* 0x0000000400037213 */ /* 0x000fe40000000000 */
[----:B------:R-:W-:Y:S02]  /*25500*/  LOP3.LUT R4, R4, R17, RZ, 0x3c, !PT ;  /* 0x0000001104047212 */ /* 0x000fe400078e3cff */
[----:B------:R-:W-:Y:S01]  /*25510*/  MOV R5, R0 ;  /* 0x0000000000057202 */ /* 0x000fe20000000f00 */
[----:B------:R-:W-:Y:S01]  /*25520*/  IMAD.HI.U32 R0, R6, R3, RZ ;  /* 0x0000000306007227 */ /* 0x000fe200078e00ff */
[----:B------:R-:W-:-:S03]  /*25530*/  ISETP.GE.AND P2, PT, R4, RZ, PT ;  /* 0x000000ff0400720c */ /* 0x000fc60003f46270 */
        /* <DEDUP_REMOVED lines=8> */
[----:B------:R-:W-:-:S07]  /*255c0*/  @!P1 LOP3.LUT R0, RZ, R17, RZ, 0x33, !PT ;  /* 0x00000011ff009212 */ /* 0x000fce00078e33ff */
.L_x_587:
[----:B------:R-:W-:Y:S05]  /*255d0*/  BSYNC B0 ;  /* 0x0000000000007941 */ /* 0x000fea0003800000 */
.L_x_586:
[----:B------:R-:W-:-:S05]  /*255e0*/  IMAD R3, R21, R0, RZ ;  /* 0x0000000015037224 */ /* 0x000fca00078e02ff */
[----:B------:R-:W-:Y:S01]  /*255f0*/  VIADDMNMX R2, R3, R0, R20, PT ;  /* 0x0000000003027246 */ /* 0x000fe20003800114 */
[----:B------:R2:W-:Y:S03]  /*25600*/  STL [R1+0x2c], R3 ;  /* 0x00002c0301007387 */ /* 0x0005e60000100800 */
[----:B------:R-:W-:Y:S01]  /*25610*/  ISETP.GT.AND P0, PT, R2, R3, PT ;  /* 0x000000030200720c */ /* 0x000fe20003f04270 */
[----:B------:R2:W-:-:S12]  /*25620*/  STL [R1+0x4c], R2 ;  /* 0x00004c0201007387 */ /* 0x0005d80000100800 */
[----:B--2---:R-:W-:Y:S05]  /*25630*/  @P0 BRA `(.L_x_588) ;  /* 0x0000000000480947 */ /* 0x004fea0003800000 */
[----:B------:R-:W2:Y:S02]  /*25640*/  S2R R2, SR_TID.X ;  /* 0x0000000000027919 */ /* 0x000ea40000002100 */
[----:B--2---:R-:W-:-:S04]  /*25650*/  LOP3.LUT R2, R2, 0x7f, RZ, 0xc0, !PT ;  /* 0x0000007f02027812 */ /* 0x004fc800078ec0ff */
[----:B------:R-:W-:-:S13]  /*25660*/  ISETP.NE.AND P0, PT, R2, RZ, PT ;  /* 0x000000ff0200720c */ /* 0x000fda0003f05270 */
[----:B------:R-:W-:Y:S05]  /*25670*/  @P0 BRA `(.L_x_589) ;  /* 0x0000003800940947 */ /* 0x000fea0003800000 */
[----:B------:R-:W2:Y:S01]  /*25680*/  S2R R2, SR_LANEID ;  /* 0x0000000000027919 */ /* 0x000ea20000000000 */
[----:B------:R-:W-:Y:S01]  /*25690*/  VOTEU.ANY UR4, UPT, PT ;  /* 0x0000000000047886 */ /* 0x000fe200038e0100 */
[----:B01----:R-:W0:Y:S01]  /*256a0*/  LDC.64 R4, c[0x0][0xc60] ;  /* 0x00031800ff047b82 */ /* 0x003e220000000a00 */
[----:B------:R-:W2:Y:S02]  /*256b0*/  FLO.U32 R0, UR4 ;  /* 0x0000000400007d00 */ /* 0x000ea400080e0000 */
[----:B--2---:R-:W-:-:S06]  /*256c0*/  ISETP.EQ.U32.AND P0, PT, R0, R2, PT ;  /* 0x000000020000720c */ /* 0x004fcc0003f02070 */
[----:B------:R-:W0:Y:S07]  /*256d0*/  POPC R2, UR4 ;  /* 0x0000000400027d09 */ /* 0x000e2e0008000000 */
[----:B0-----:R-:W2:Y:S04]  /*256e0*/  @P0 ATOMG.E.ADD.STRONG.GPU PT, R2, desc[UR42][R4.64], R2 ;  /* 0x00000002040209a8 */ /* 0x001ea800081ee1ea */
[----:B--2---:R0:W1:Y:S02]  /*256f0*/  SHFL.IDX PT, R2, R2, R0, 0x1f ;  /* 0x00001f0002027589 */ /* 0x00406400000e0000 */
[----:B0-----:R-:W0:Y:S02]  /*25700*/  S2R R0, SR_LTMASK ;  /* 0x0000000000007919 */ /* 0x001e240000003900 */
[----:B0-----:R-:W-:-:S06]  /*25710*/  LOP3.LUT R0, R0, UR4, RZ, 0xc0, !PT ;  /* 0x0000000400007c12 */ /* 0x001fcc000f8ec0ff */
[----:B------:R-:W1:Y:S02]  /*25720*/  POPC R0, R0 ;  /* 0x0000000000007309 */ /* 0x000e640000000000 */
[----:B-1----:R-:W-:-:S05]  /*25730*/  IADD3 R0, R2, UR38, R0 ;  /* 0x0000002602007c10 */ /* 0x002fca000fffe000 */
[----:B------:R2:W-:Y:S01]  /*25740*/  STL [R1], R0 ;  /* 0x0000000001007387 */ /* 0x0005e20000100800 */
[----:B------:R-:W-:Y:S05]  /*25750*/  BRA `(.L_x_589) ;  /* 0x00000038005c7947 */ /* 0x000fea0003800000 */
.L_x_588:
[----:B------:R-:W-:Y:S01]  /*25760*/  IADD3 R0, R18, 0x28400, RZ ;  /* 0x0002840012007810 */ /* 0x000fe20007ffe0ff */
[----:B------:R-:W-:Y:S03]  /*25770*/  BSSY B6, `(.L_x_590) ;  /* 0x0000013000067945 */ /* 0x000fe60003800000 */
[----:B------:R-:W-:-:S13]  /*25780*/  LOP3.LUT P0, RZ, R0, 0x3ff, RZ, 0xc0, !PT ;  /* 0x000003ff00ff7812 */ /* 0x000fda000780c0ff */
[----:B------:R-:W-:Y:S05]  /*25790*/  @!P0 BRA `(.L_x_591) ;  /* 0x0000000000408947 */ /* 0x000fea0003800000 */
[----:B------:R-:W-:Y:S01]  /*257a0*/  MOV R2, 0x0 ;  /* 0x0000000000027802 */ /* 0x000fe20000000f00 */
[----:B------:R-:W-:Y:S01]  /*257b0*/  ULDC.64 UR6, c[0x4][0xc0] ;  /* 0x0100300000067ab9 */ /* 0x000fe20000000a00 */
[----:B------:R-:W-:Y:S01]  /*257c0*/  ULDC.64 UR8, c[0x4][0xc8] ;  /* 0x0100320000087ab9 */ /* 0x000fe20000000a00 */
[----:B------:R-:W-:Y:S01]  /*257d0*/  ULDC.64 UR4, c[0x4][0x8] ;  /* 0x0100020000047ab9 */ /* 0x000fe20000000a00 */
[----:B01----:R-:W-:Y:S01]  /*257e0*/  IMAD.U32 R4, RZ, RZ, UR6 ;  /* 0x00000006ff047e24 */ /* 0x003fe2000f8e00ff */
[----:B------:R-:W-:Y:S01]  /*257f0*/  MOV R10, UR4 ;  /* 0x00000004000a7c02 */ /* 0x000fe20008000f00 */
[----:B------:R-:W0:Y:S01]  /*25800*/  LDC.64 R2, c[0x4][R2] ;  /* 0x0100000002027b82 */ /* 0x000e220000000a00 */
[----:B------:R-:W-:Y:S02]  /*25810*/  IMAD.U32 R5, RZ, RZ, UR7 ;  /* 0x00000007ff057e24 */ /* 0x000fe4000f8e00ff */
[----:B------:R-:W-:Y:S02]  /*25820*/  IMAD.U32 R6, RZ, RZ, UR8 ;  /* 0x00000008ff067e24 */ /* 0x000fe4000f8e00ff */
[----:B------:R-:W-:-:S02]  /*25830*/  IMAD.U32 R7, RZ, RZ, UR9 ;  /* 0x00000009ff077e24 */ /* 0x000fc4000f8e00ff */
[----:B------:R-:W-:Y:S02]  /*25840*/  IMAD.U32 R11, RZ, RZ, UR5 ;  /* 0x00000005ff0b7e24 */ /* 0x000fe4000f8e00ff */
[----:B------:R-:W-:Y:S02]  /*25850*/  IMAD.MOV.U32 R8, RZ, RZ, 0x70 ;  /* 0x00000070ff087424 */ /* 0x000fe400078e00ff */
[----:B------:R-:W-:Y:S02]  /*25860*/  IMAD.MOV.U32 R12, RZ, RZ, 0x1 ;  /* 0x00000001ff0c7424 */ /* 0x000fe400078e00ff */
[----:B------:R-:W-:-:S07]  /*25870*/  IMAD.MOV.U32 R13, RZ, RZ, RZ ;  /* 0x000000ffff0d7224 */ /* 0x000fce00078e00ff */
[----:B------:R-:W-:-:S07]  /*25880*/  LEPC R20, `(.L_x_591) ;  /* 0x000000001014794e */ /* 0x000fce0000000000 */
[----:B0-----:R-:W-:Y:S05]  /*25890*/  CALL.ABS.NOINC R2 ;  /* 0x0000000002007343 */ /* 0x001fea0003c00000 */
.L_x_591:
[----:B------:R-:W-:Y:S05]  /*258a0*/  BSYNC B6 ;  /* 0x0000000000067941 */ /* 0x000fea0003800000 */
.L_x_590:
[----:B------:R-:W2:Y:S01]  /*258b0*/  LDL.LU R17, [R1+0x10] ;  /* 0x0000100001117983 */ /* 0x000ea20000300800 */
[----:B------:R-:W-:Y:S01]  /*258c0*/  IADD3 R0, R18, 0x10400, RZ ;  /* 0x0001040012007810 */ /* 0x000fe20007ffe0ff */
[----:B------:R-:W-:Y:S03]  /*258d0*/  BSSY B6, `(.L_x_592) ;  /* 0x0000016000067945 */ /* 0x000fe60003800000 */
        /* <DEDUP_REMOVED lines=20> */
[----:B0-2---:R-:W-:Y:S05]  /*25a20*/  CALL.ABS.NOINC R2 ;  /* 0x0000000002007343 */ /* 0x005fea0003c00000 */
.L_x_593:
[----:B------:R-:W-:Y:S05]  /*25a30*/  BSYNC B6 ;  /* 0x0000000000067941 */ /* 0x000fea0003800000 */
.L_x_592:
        /* <DEDUP_REMOVED lines=20> */
.L_x_595:
[----:B------:R-:W-:Y:S05]  /*25b80*/  BSYNC B6 ;  /* 0x0000000000067941 */ /* 0x000fea0003800000 */
.L_x_594:
[----:B------:R-:W-:Y:S01]  /*25b90*/  LOP3.LUT P6, RZ, R17, 0x1, RZ, 0xc0, !PT ;  /* 0x0000000111ff7812 */ /* 0x000fe200078cc0ff */
[----:B------:R-:W-:-:S12]  /*25ba0*/  BSSY B6, `(.L_x_596) ;  /* 0x0000012000067945 */ /* 0x000fd80003800000 */
[----:B------:R-:W-:Y:S05]  /*25bb0*/  @!P6 BRA `(.L_x_597) ;  /* 0x000000000040e947 */ /* 0x000fea0003800000 */
[----:B------:R-:W-:Y:S01]  /*25bc0*/  MOV R2, 0x0 ;  /* 0x0000000000027802 */ /* 0x000fe20000000f00 */
[----:B------:R-:W-:Y:S01]  /*25bd0*/  ULDC.64 UR4, c[0x4][0xc0] ;  /* 0x0100300000047ab9 */ /* 0x000fe20000000a00 */
[----:B------:R-:W-:Y:S01]  /*25be0*/  ULDC.64 UR6, c[0x4][0xc8] ;  /* 0x0100320000067ab9 */ /* 0x000fe20000000a00 */
[----:B------:R-:W-:Y:S01]  /*25bf0*/  ULDC.64 UR8, c[0x4][0x20] ;  /* 0x0100080000087ab9 */ /* 0x000fe20000000a00 */
[----:B01----:R-:W-:Y:S01]  /*25c00*/  MOV R4, UR4 ;  /* 0x0000000400047c02 */ /* 0x003fe20008000f00 */
[----:B------:R-:W-:Y:S01]  /*25c10*/  IMAD.U32 R5, RZ, RZ, UR5 ;  /* 0x00000005ff057e24 */ /* 0x000fe2000f8e00ff */
        /* <DEDUP_REMOVED lines=9> */
[----:B0-2---:R-:W-:Y:S05]  /*25cb0*/  CALL.ABS.NOINC R2 ;  /* 0x0000000002007343 */ /* 0x005fea0003c00000 */
.L_x_597:
[----:B------:R-:W-:Y:S05]  /*25cc0*/  BSYNC B6 ;  /* 0x0000000000067941 */ /* 0x000fea0003800000 */
.L_x_596:
[----:B------:R-:W3:Y:S01]  /*25cd0*/  LDL.LU R2, [R1+0x30] ;  /* 0x0000300001027983 */ /* 0x000ee20000300800 */
[----:B------:R-:W-:-:S03]  /*25ce0*/  ULDC.64 UR4, c[0x0][0x9f8] ;  /* 0x00027e0000047ab9 */ /* 0x000fc60000000a00 */
[----:B--2---:R-:W2:Y:S04]  /*25cf0*/  LDL.LU R17, [R1+0x44] ;  /* 0x0000440001117983 */ /* 0x004ea80000300800 */
[----:B------:R-:W4:Y:S01]  /*25d00*/  LDL R9, [R1+0x8] ;  /* 0x0000080001097983 */ /* 0x000f220000100800 */
[----:B------:R-:W-:-:S04]  /*25d10*/  ISETP.NE.U32.AND P0, PT, RZ, UR4, PT ;  /* 0x00000004ff007c0c */ /* 0x000fc8000bf05070 */
[----:B------:R-:W-:-:S13]  /*25d20*/  ISETP.NE.AND.EX P0, PT, RZ, UR5, PT, P0 ;  /* 0x00000005ff007c0c */ /* 0x000fda000bf05300 */
[----:B---3--:R-:W-:-:S04]  /*25d30*/  @P0 IADD3 R2, P1, R2, UR4, RZ ;  /* 0x0000000402020c10 */ /* 0x008fc8000ff3e0ff */
[----:B--2---:R-:W-:Y:S01]  /*25d40*/  @P0 IADD3.X R3, R17, UR5, RZ, P1, !PT ;  /* 0x0000000511030c10 */ /* 0x004fe20008ffe4ff */
[----:B------:R-:W-:-:S04]  /*25d50*/  ULDC.64 UR4, c[0x0][0xa08] ;  /* 0x0002820000047ab9 */ /* 0x000fc80000000a00 */
[----:B----4-:R2:W3:Y:S02]  /*25d60*/  @P0 LDG.E R9, desc[UR42][R2.64] ;  /* 0x0000002a02090981 */ /* 0x0104e4000c1e1900 */
[----:B--2---:R-:W2:Y:S01]  /*25d70*/  LDC.64 R2, c[0x0][0x418] ;  /* 0x00010600ff027b82 */ /* 0x004ea20000000a00 */
[----:B---3--:R-:W-:Y:S01]  /*25d80*/  SHF.R.S32.HI R10, RZ, 0x1f, R9 ;  /* 0x0000001fff0a7819 */ /* 0x008fe20000011409 */
[----:B------:R3:W-:Y:S01]  /*25d90*/  @P0 STL [R1+0x8], R9 ;  /* 0x0000080901000387 */ /* 0x0007e20000100800 */
[----:B--2---:R-:W-:Y:S01]  /*25da0*/  LOP3.LUT P0, RZ, R2, UR4, RZ, 0xfc, !PT ;  /* 0x0000000402ff7c12 */ /* 0x004fe2000f80fcff */
[----:B------:R-:W-:Y:S02]  /*25db0*/  UMOV UR4, 0xffffffff ;  /* 0xffffffff00047882 */ /* 0x000fe40000000000 */
[----:B------:R3:W-:Y:S01]  /*25dc0*/  STL [R1+0x30], R10 ;  /* 0x0000300a01007387 */ /* 0x0007e20000100800 */
[----:B------:R-:W-:-:S04]  /*25dd0*/  LOP3.LUT P0, RZ, R3, UR5, RZ, 0xfc, P0 ;  /* 0x0000000503ff7c12 */ /* 0x000fc8000800fcff */
[----:B------:R-:W-:Y:S01]  /*25de0*/  SEL R17, R9, RZ, !P0 ;  /* 0x000000ff09117207 */ /* 0x000fe20004000000 */
[----:B------:R-:W-:Y:S08]  /*25df0*/  BRA.DIV UR4, `(.L_x_598) ;  /* 0x0000009604507947 */ /* 0x000ff0000b800000 */
[----:B------:R-:W2:Y:S02]  /*25e00*/  S2R R0, SR_TID.X ;  /* 0x0000000000007919 */ /* 0x000ea40000002100 */
[----:B--2---:R-:W-:-:S04]  /*25e10*/  SHF.R.U32.HI R0, RZ, 0x5, R0 ;  /* 0x00000005ff007819 */ /* 0x004fc80000011600 */
[----:B------:R-:W-:-:S05]  /*25e20*/  LOP3.LUT R0, R0, 0x3, RZ, 0xc0, !PT ;  /* 0x0000000300007812 */ /* 0x000fca00078ec0ff */
[----:B------:R2:W4:Y:S02]  /*25e30*/  SHFL.IDX PT, R14, R0, RZ, 0x1f ;  /* 0x00001fff000e7589 */ /* 0x00052400000e0000 */
.L_x_870:
[----:B--2---:R-:W2:Y:S01]  /*25e40*/  LDL.LU R0, [R1+0x10] ;  /* 0x0000100001007983 */ /* 0x004ea20000300800 */
[----:B------:R-:W-:Y:S02]  /*25e50*/  PLOP3.LUT P1, PT, PT, PT, PT, 0x8, 0x0 ;  /* 0x000000000000781c */ /* 0x000fe40003f2e170 */
[----:B----4-:R-:W-:Y:S02]  /*25e60*/  ISETP.NE.AND P0, PT, R14, RZ, PT ;  /* 0x000000ff0e00720c */ /* 0x010fe40003f05270 */
[----:B--2---:R-:W-:-:S09]  /*25e70*/  LOP3.LUT R0, R0, 0xfffffffe, RZ, 0xc0, !PT ;  /* 0xfffffffe00007812 */ /* 0x004fd200078ec0ff */
[----:B------:R-:W-:-:S05]  /*25e80*/  @P1 LOP3.LUT R0, R0, 0x1, RZ, 0xfc, !PT ;  /* 0x0000000100001812 */ /* 0x000fca00078efcff */
[----:B------:R2:W-:Y:S01]  /*25e90*/  STL [R1+0x10], R0 ;  /* 0x0000100001007387 */ /* 0x0005e20000100800 */
[----:B------:R-:W-:Y:S05]  /*25ea0*/  @P0 BRA `(.L_x_599) ;  /* 0x0000000400900947 */ /* 0x000fea0003800000 */
[----:B------:R-:W-:-:S03]  /*25eb0*/  UMOV UR4, 0xffffffff ;  /* 0xffffffff00047882 */ /* 0x000fc60000000000 */
[----:B------:R-:W-:Y:S05]  /*25ec0*/  BRA.DIV UR4, `(.L_x_600) ;  /* 0x0000009604507947 */ /* 0x000fea000b800000 */
[----:B------:R-:W-:-:S13]  /*25ed0*/  ELECT P6, URZ, PT ;  /* 0x00000000003f782f */ /* 0x000fda00038c0000 */
.L_x_873:
[----:B------:R-:W-:Y:S05]  /*25ee0*/  @!P6 BRA `(.L_x_599) ;  /* 0x000000040080e947 */ /* 0x000fea0003800000 */
[----:B--2---:R-:W0:Y:S01]  /*25ef0*/  LDL R0, [R1+0x4c] ;  /* 0x00004c0001007983 */ /* 0x004e220000100800 */
[----:B------:R-:W-:-:S04]  /*25f00*/  ISETP.NE.U32.AND P0, PT, R2, RZ, PT ;  /* 0x000000ff0200720c */ /* 0x000fc80003f05070 */
[----:B------:R-:W-:Y:S01]  /*25f10*/  ISETP.NE.AND.EX P0, PT, R3, RZ, PT, P0 ;  /* 0x000000ff0300720c */ /* 0x000fe20003f05300 */
[----:B01----:R-:W-:-:S12]  /*25f20*/  VIADD R4, R0, 0xffffffff ;  /* 0xffffffff00047836 */ /* 0x003fd80000000000 */
[----:B------:R-:W-:Y:S05]  /*25f30*/  @!P0 BRA `(.L_x_601) ;  /* 0x0000000000488947 */ /* 0x000fea0003800000 */
[----:B------:R-:W0:Y:S01]  /*25f40*/  LDC R8, c[0x0][0x43c] ;  /* 0x00010f00ff087b82 */ /* 0x000e220000000800 */
[----:B------:R-:W-:Y:S01]  /*25f50*/  MOV R0, R4 ;  /* 0x0000000400007202 */ /* 0x000fe20000000f00 */
[----:B------:R-:W-:Y:S01]  /*25f60*/  ULDC.64 UR4, c[0x0][0x428] ;  /* 0x00010a0000047ab9 */ /* 0x000fe20000000a00 */
[----:B0-----:R-:W-:-:S13]  /*25f70*/  ISETP.NE.AND P0, PT, R8, 0x1, PT ;  /* 0x000000010800780c */ /* 0x001fda0003f05270 */
[----:B------:R-:W0:Y:S02]  /*25f80*/  @P0 LDC.64 R6, c[0x0][0x440] ;  /* 0x00011000ff060b82 */ /* 0x000e240000000a00 */
[----:B0-----:R-:W-:-:S05]  /*25f90*/  @P0 IMAD.HI.U32 R6, R4, R6, RZ ;  /* 0x0000000604060227 */ /* 0x001fca00078e00ff */
[----:B------:R-:W-:-:S04]  /*25fa0*/  @P0 SHF.R.U32.HI R0, RZ, R7, R6 ;  /* 0x00000007ff000219 */ /* 0x000fc80000011606 */
[--C-:B------:R-:W-:Y:S01]  /*25fb0*/  SHF.R.S32.HI R7, RZ, 0x1f, R0.reuse ;  /* 0x0000001fff077819 */ /* 0x100fe20000011400 */
[--C-:B------:R-:W-:Y:S02]  /*25fc0*/  IMAD.MOV R5, RZ, RZ, -R0.reuse ;  /* 0x000000ffff057224 */ /* 0x100fe400078e0a00 */
[----:B------:R-:W-:Y:S02]  /*25fd0*/  IMAD.MOV.U32 R6, RZ, RZ, R0 ;  /* 0x000000ffff067224 */ /* 0x000fe400078e0000 */
[----:B------:R-:W-:Y:S02]  /*25fe0*/  IMAD R4, R8, R5, R4 ;  /* 0x0000000508047224 */ /* 0x000fe400078e0204 */
[----:B------:R-:W-:Y:S02]  /*25ff0*/  IMAD R5, R10, UR4, RZ ;  /* 0x000000040a057c24 */ /* 0x000fe4000f8e02ff */
[----:B------:R-:W-:-:S04]  /*26000*/  IMAD.WIDE.U32 R6, R9, UR4, R6 ;  /* 0x0000000409067c25 */ /* 0x000fc8000f8e0006 */
[----:B------:R-:W-:Y:S01]  /*26010*/  IMAD R0, R9, UR5, R5 ;  /* 0x0000000509007c24 */ /* 0x000fe2000f8e0205 */
[----:B------:R-:W-:-:S03]  /*26020*/  LEA R2, P0, R6, R2, 0x2 ;  /* 0x0000000206027211 */ /* 0x000fc600078010ff */
[----:B------:R-:W-:-:S05]  /*26030*/  IMAD.IADD R0, R7, 0x1, R0 ;  /* 0x0000000107007824 */ /* 0x000fca00078e0200 */
[----:B------:R-:W-:-:S05]  /*26040*/  LEA.HI.X R3, R6, R3, R0, 0x2, P0 ;  /* 0x0000000306037211 */ /* 0x000fca00000f1400 */
[----:B------:R0:W5:Y:S02]  /*26050*/  LDG.E R17, desc[UR42][R2.64] ;  /* 0x0000002a02117981 */ /* 0x000164000c1e1900 */
.L_x_601:
[----:B------:R-:W2:Y:S04]  /*26060*/  LDL R0, [R1+0x14] ;  /* 0x0000140001007983 */ /* 0x000ea80000100800 */
[----:B0-----:R-:W4:Y:S01]  /*26070*/  LDL R2, [R1+0x1c] ;  /* 0x00001c0001027983 */ /* 0x001f220000100800 */
[----:B---3--:R-:W0:Y:S02]  /*26080*/  S2R R9, SR_TID.X ;  /* 0x0000000000097919 */ /* 0x008e240000002100 */
[----:B0-----:R-:W-:-:S04]  /*26090*/  LOP3.LUT R9, R9, 0x7f, RZ, 0xc0, !PT ;  /* 0x0000007f09097812 */ /* 0x001fc800078ec0ff */
[----:B------:R-:W-:Y:S01]  /*260a0*/  ISETP.NE.AND P1, PT, R9, RZ, PT ;  /* 0x000000ff0900720c */ /* 0x000fe20003f25270 */
[----:B--2---:R-:W-:Y:S01]  /*260b0*/  IMAD R0, R0, 0x8, R18 ;  /* 0x0000000800007824 */ /* 0x004fe200078e0212 */
[----:B----4-:R-:W-:-:S04]  /*260c0*/  SHF.L.U32 R3, R2, 0x1f, RZ ;  /* 0x0000001f02037819 */ /* 0x010fc800000006ff */
[----:B------:R-:W0:Y:S02]  /*260d0*/  SYNCS.PHASECHK.TRANS64.TRYWAIT P0, [R0+URZ+0x38880], R3 ;  /* 0x03888003000075a7 */ /* 0x000e24000800017f */
[----:B0-----:R-:W-:Y:S05]  /*260e0*/  @!P0 BRA `(.L_x_602) ;  /* 0x0000009000e88947 */ /* 0x001fea0003800000 */
.L_x_874:
[----:B------:R-:W-:Y:S05]  /*260f0*/  @P1 BRA `(.L_x_603) ;  /* 0x00000000001c1947 */ /* 0x000fea0003800000 */
[----:B------:R-:W1:Y:S02]  /*26100*/  S2R R2, SR_TID.X ;  /* 0x0000000000027919 */ /* 0x000e640000002100 */
[----:B-1----:R-:W-:Y:S02]  /*26110*/  LOP3.LUT R5, R2, 0x1f, RZ, 0xc0, !PT ;  /* 0x0000001f02057812 */ /* 0x002fe400078ec0ff */
[----:B------:R-:W-:Y:S02]  /*26120*/  MOV R2, 0x8000 ;  /* 0x0000800000027802 */ /* 0x000fe40000000f00 */
[----:B------:R-:W-:Y:S02]  /*26130*/  ISETP.NE.AND P0, PT, R5, RZ, PT ;  /* 0x000000ff0500720c */ /* 0x000fe40003f05270 */
[----:B------:R1:W-:Y:S11]  /*26140*/  SYNCS.ARRIVE.TRANS64 RZ, [R0+URZ+0x38870], R2 ;  /* 0x0388700200ff79a7 */ /* 0x0003f6000800003f */
[----:B-1----:R-:W-:Y:S05]  /*26150*/  @!P0 BRA `(.L_x_603) ;  /* 0x0000000000048947 */ /* 0x002fea0003800000 */
[----:B------:R-:W-:Y:S01]  /*26160*/  BPT.TRAP 0x1 ;  /* 0x000000040000795c */ /* 0x000fe20000300000 */
.L_x_603:
[----:B------:R-:W2:Y:S04]  /*26170*/  LDL R2, [R1+0x14] ;  /* 0x0000140001027983 */ /* 0x000ea80000100800 */
[----:B------:R-:W3:Y:S01]  /*26180*/  LDL R5, [R1+0x34] ;  /* 0x0000340001057983 */ /* 0x000ee20000100800 */
[----:B------:R-:W-:Y:S01]  /*26190*/  R2UR UR9, R0 ;  /* 0x00000000000972ca */ /* 0x000fe200000e0000 */
[----:B------:R-:W-:Y:S01]  /*261a0*/  UIADD3 UR4, UP0, UR40, 0x470, URZ ;  /* 0x0000047028047890 */ /* 0x000fe2000ff1e03f */
[----:B------:R-:W-:Y:S01]  /*261b0*/  R2UR UR12, R16 ;  /* 0x00000000100c72ca */ /* 0x000fe200000e0000 */
[----:B------:R-:W-:Y:S01]  /*261c0*/  UMOV UR10, URZ ;  /* 0x0000003f000a7c82 */ /* 0x000fe20008000000 */
[----:B-----5:R-:W-:Y:S01]  /*261d0*/  R2UR UR13, R17 ;  /* 0x00000000110d72ca */ /* 0x020fe200000e0000 */
[----:B------:R-:W-:Y:S01]  /*261e0*/  UIADD3.X UR5, URZ, UR41, URZ, UP0, !UPT ;  /* 0x000000293f057290 */ /* 0x000fe200087fe43f */
[----:B------:R-:W-:Y:S01]  /*261f0*/  UMOV UR6, 0x0 ;  /* 0x0000000000067882 */ /* 0x000fe20000000000 */
[----:B------:R-:W-:Y:S01]  /*26200*/  UMOV UR7, 0x14f00000 ;  /* 0x14f0000000077882 */ /* 0x000fe20000000000 */
[----:B------:R-:W-:-:S05]  /*26210*/  UMOV UR15, 0x80 ;  /* 0x00000080000f7882 */ /* 0x000fca0000000000 */
[----:B------:R-:W-:Y:S01]  /*26220*/  UIADD3 UR9, UR9, 0x38870, URZ ;  /* 0x0003887009097890 */ /* 0x000fe2000fffe03f */
[----:B--2---:R-:W-:Y:S02]  /*26230*/  IMAD R2, R2, 0x8000, R18 ;  /* 0x0000800002027824 */ /* 0x004fe400078e0212 */
[----:B---3--:R-:W-:-:S03]  /*26240*/  IMAD R4, R4, 0x80, R5 ;  /* 0x0000008004047824 */ /* 0x008fc600078e0205 */
[----:B------:R-:W-:Y:S02]  /*26250*/  R2UR UR14, R2 ;  /* 0x00000000020e72ca */ /* 0x000fe400000e0000 */
[----:B------:R-:W-:-:S11]  /*26260*/  R2UR UR11, R4 ;  /* 0x00000000040b72ca */ /* 0x000fd600000e0000 */
[----:B------:R-:W-:Y:S02]  /*26270*/  UIADD3 UR8, UR14, 0x10400, URZ ;  /* 0x000104000e087890 */ /* 0x000fe4000fffe03f */
[----:B------:R-:W-:-:S07]  /*26280*/  UIADD3 UR14, UR14, 0x14400, URZ ;  /* 0x000144000e0e7890 */ /* 0x000fce000fffe03f */
[----:B------:R1:W-:Y:S02]  /*26290*/  UTMALDG.4D [UR8], [UR4], desc[UR6] ;  /* 0x00000608040075b4 */ /* 0x0003e40008019000 */
[----:B-1----:R-:W-:Y:S01]  /*262a0*/  UMOV UR8, UR14 ;  /* 0x0000000e00087c82 */ /* 0x002fe20008000000 */
[----:B------:R-:W-:Y:S02]  /*262b0*/  UMOV UR10, UR15 ;  /* 0x0000000f000a7c82 */ /* 0x000fe40008000000 */
[----:B------:R1:W-:Y:S01]  /*262c0*/  UTMALDG.4D [UR8], [UR4], desc[UR6] ;  /* 0x00000608040075b4 */ /* 0x0003e20008019000 */
[----:B------:R-:W2:Y:S02]  /*262d0*/  SYNCS.PHASECHK.TRANS64.TRYWAIT P0, [R0+URZ+0x38840], R3 ;  /* 0x03884003000075a7 */ /* 0x000ea4000800017f */
[----:B-12---:R-:W-:Y:S05]  /*262e0*/  @!P0 BRA `(.L_x_604) ;  /* 0x00000090007c8947 */ /* 0x006fea0003800000 */
.L_x_875:
[----:B------:R-:W-:Y:S05]  /*262f0*/  @P1 BRA `(.L_x_605) ;  /* 0x00000000001c1947 */ /* 0x000fea0003800000 */
[----:B------:R-:W2:Y:S01]  /*26300*/  S2R R5, SR_TID.X ;  /* 0x0000000000057919 */ /* 0x000ea20000002100 */
[----:B01----:R-:W-:-:S04]  /*26310*/  IMAD.MOV.U32 R3, RZ, RZ, 0x8000 ;  /* 0x00008000ff037424 */ /* 0x003fc800078e00ff */
[----:B------:R3:W-:Y:S01]  /*26320*/  SYNCS.ARRIVE.TRANS64 RZ, [R0+URZ+0x38830], R3 ;  /* 0x0388300300ff79a7 */ /* 0x0007e2000800003f */
[----:B--2---:R-:W-:-:S04]  /*26330*/  LOP3.LUT R5, R5, 0x1f, RZ, 0xc0, !PT ;  /* 0x0000001f05057812 */ /* 0x004fc800078ec0ff */
[----:B------:R-:W-:-:S13]  /*26340*/  ISETP.NE.AND P0, PT, R5, RZ, PT ;  /* 0x000000ff0500720c */ /* 0x000fda0003f05270 */
[----:B---3--:R-:W-:Y:S05]  /*26350*/  @!P0 BRA `(.L_x_605) ;  /* 0x0000000000048947 */ /* 0x008fea0003800000 */
[----:B------:R-:W-:Y:S01]  /*26360*/  BPT.TRAP 0x1 ;  /* 0x000000040000795c */ /* 0x000fe20000300000 */
.L_x_605:
[----:B01----:R-:W2:Y:S01]  /*26370*/  LDL.LU R3, [R1+0x10] ;  /* 0x0000100001037983 */ /* 0x003ea20000300800 */
[----:B------:R-:W-:Y:S01]  /*26380*/  R2UR UR14, R2 ;  /* 0x00000000020e72ca */ /* 0x000fe200000e0000 */
[----:B------:R-:W-:Y:S01]  /*26390*/  UIADD3 UR4, UP0, UR40, 0x370, URZ ;  /* 0x0000037028047890 */ /* 0x000fe2000ff1e03f */
[----:B------:R-:W-:Y:S01]  /*263a0*/  R2UR UR9, R0 ;  /* 0x00000000000972ca */ /* 0x000fe200000e0000 */
[----:B------:R-:W-:Y:S01]  /*263b0*/  UMOV UR10, URZ ;  /* 0x0000003f000a7c82 */ /* 0x000fe20008000000 */
[----:B------:R-:W-:Y:S01]  /*263c0*/  PLOP3.LUT P0, PT, PT, PT, PT, 0x80, 0x0 ;  /* 0x000000000000781c */ /* 0x000fe20003f0f070 */
[----:B------:R-:W-:Y:S01]  /*263d0*/  UIADD3.X UR5, URZ, UR41, URZ, UP0, !UPT ;  /* 0x000000293f057290 */ /* 0x000fe200087fe43f */
[----:B------:R-:W-:Y:S01]  /*263e0*/  R2UR UR11, R4 ;  /* 0x00000000040b72ca */ /* 0x000fe200000e0000 */
[----:B------:R-:W-:Y:S01]  /*263f0*/  UMOV UR6, 0x0 ;  /* 0x0000000000067882 */ /* 0x000fe20000000000 */
[----:B------:R-:W-:Y:S01]  /*26400*/  R2UR UR12, R16 ;  /* 0x00000000100c72ca */ /* 0x000fe200000e0000 */
[----:B------:R-:W-:Y:S01]  /*26410*/  UMOV UR7, 0x14f00000 ;  /* 0x14f0000000077882 */ /* 0x000fe20000000000 */
[----:B------:R-:W-:Y:S01]  /*26420*/  R2UR UR13, R17 ;  /* 0x00000000110d72ca */ /* 0x000fe200000e0000 */
[----:B------:R-:W-:-:S02]  /*26430*/  UMOV UR15, 0x80 ;  /* 0x00000080000f7882 */ /* 0x000fc40000000000 */
[----:B------:R-:W-:Y:S02]  /*26440*/  UIADD3 UR8, UR14, 0x28400, URZ ;  /* 0x000284000e087890 */ /* 0x000fe4000fffe03f */
[----:B------:R-:W-:Y:S02]  /*26450*/  UIADD3 UR9, UR9, 0x38830, URZ ;  /* 0x0003883009097890 */ /* 0x000fe4000fffe03f */
[----:B------:R-:W-:-:S07]  /*26460*/  UIADD3 UR14, UR14, 0x2c400, URZ ;  /* 0x0002c4000e0e7890 */ /* 0x000fce000fffe03f */
[----:B------:R0:W-:Y:S02]  /*26470*/  UTMALDG.4D [UR8], [UR4], desc[UR6] ;  /* 0x00000608040075b4 */ /* 0x0001e40008019000 */
[----:B0-----:R-:W-:Y:S01]  /*26480*/  UMOV UR8, UR14 ;  /* 0x0000000e00087c82 */ /* 0x001fe20008000000 */
[----:B------:R-:W-:Y:S02]  /*26490*/  UMOV UR10, UR15 ;  /* 0x0000000f000a7c82 */ /* 0x000fe40008000000 */
[----:B------:R4:W-:Y:S01]  /*264a0*/  UTMALDG.4D [UR8], [UR4], desc[UR6] ;  /* 0x00000608040075b4 */ /* 0x0009e20008019000 */
[----:B--2---:R-:W-:-:S04]  /*264b0*/  LOP3.LUT R3, R3, 0xfffffffe, RZ, 0xc0, !PT ;  /* 0xfffffffe03037812 */ /* 0x004fc800078ec0ff */
[----:B------:R-:W-:-:S05]  /*264c0*/  @P0 LOP3.LUT R3, R3, 0x1, RZ, 0xfc, !PT ;  /* 0x0000000103030812 */ /* 0x000fca00078efcff */
[----:B------:R4:W-:Y:S01]  /*264d0*/  STL [R1+0x10], R3 ;  /* 0x0000100301007387 */ /* 0x0009e20000100800 */
[----:B------:R-:W-:Y:S01]  /*264e0*/  NOP ;  /* 0x0000000000007918 */ /* 0x000fe20000000000 */
.L_x_599:
[----:B----4-:R-:W2:Y:S04]  /*264f0*/  LDL.LU R3, [R1+0x48] ;  /* 0x0000480001037983 */ /* 0x010ea80000300800 */
[----:B01----:R-:W4:Y:S01]  /*26500*/  LDL.LU R4, [R1+0x58] ;  /* 0x0000580001047983 */ /* 0x003f220000300800 */
[----:B------:R-:W-:Y:S05]  /*26510*/  WARPSYNC.ALL ;  /* 0x0000000000007948 */ /* 0x000fea0003800000 */
[----:B------:R-:W-:Y:S01]  /*26520*/  ULDC.64 UR4, c[0x0][0x298] ;  /* 0x0000a60000047ab9 */ /* 0x000fe20000000a00 */
[----:B------:R-:W-:Y:S01]  /*26530*/  ULDC.64 UR6, c[0x0][0xa00] ;  /* 0x0002800000067ab9 */ /* 0x000fe20000000a00 */
[----:B------:R-:W-:Y:S01]  /*26540*/  VIADD R2, R18, 0x20400 ;  /* 0x0002040012027836 */ /* 0x000fe20000000000 */
[----:B------:R-:W-:Y:S01]  /*26550*/  BAR.SYNC.DEFER_BLOCKING 0x8, 0x180 ;  /* 0x0206000000007b1d */ /* 0x000fe20000010000 */
[----:B------:R-:W-:-:S03]  /*26560*/  ISETP.NE.U32.AND P0, PT, RZ, UR6, PT ;  /* 0x00000006ff007c0c */ /* 0x000fc6000bf05070 */
[----:B------:R-:W-:Y:S02]  /*26570*/  LOP3.LUT P1, RZ, R2, 0x3ff, RZ, 0xc0, !PT ;  /* 0x000003ff02ff7812 */ /* 0x000fe4000782c0ff */
[----:B------:R-:W-:Y:S01]  /*26580*/  ISETP.NE.AND.EX P0, PT, RZ, UR7, PT, P0 ;  /* 0x00000007ff007c0c */ /* 0x000fe2000bf05300 */
[----:B------:R-:W-:Y:S03]  /*26590*/  BSSY B6, `(.L_x_606) ;  /* 0x000001c000067945 */ /* 0x000fe60003800000 */
[----:B------:R-:W-:Y:S02]  /*265a0*/  SEL R19, R19, RZ, !P0 ;  /* 0x000000ff13137207 */ /* 0x000fe40004000000 */
[----:B--2---:R-:W-:Y:S02]  /*265b0*/  SHF.R.S32.HI R0, RZ, 0x1f, R3 ;  /* 0x0000001fff007819 */ /* 0x004fe40000011403 */
[----:B----4-:R-:W-:-:S03]  /*265c0*/  SEL R4, R4, RZ, !P0 ;  /* 0x000000ff04047207 */ /* 0x010fc60004000000 */
[----:B------:R-:W-:-:S04]  /*265d0*/  IMAD R0, R0, UR4, RZ ;  /* 0x0000000400007c24 */ /* 0x000fc8000f8e02ff */
[C---:B------:R-:W-:Y:S02]  /*265e0*/  IMAD R0, R3.reuse, UR5, R0 ;  /* 0x0000000503007c24 */ /* 0x040fe4000f8e0200 */
[----:B------:R-:W-:-:S05]  /*265f0*/  IMAD.WIDE.U32 R2, R3, UR4, RZ ;  /* 0x0000000403027c25 */ /* 0x000fca000f8e00ff */
[----:B------:R-:W-:Y:S01]  /*26600*/  IADD3 R0, R3, R0, RZ ;  /* 0x0000000003007210 */ /* 0x000fe20007ffe0ff */
[----:B------:R0:W-:Y:S04]  /*26610*/  STL.64 [R1+0x50], R2 ;  /* 0x0000500201007387 */ /* 0x0001e80000100a00 */
[----:B------:R0:W-:Y:S04]  /*26620*/  STL [R1+0x48], R4 ;  /* 0x0000480401007387 */ /* 0x0001e80000100800 */
[----:B------:R0:W-:Y:S01]  /*26630*/  STL [R1+0x44], R0 ;  /* 0x0000440001007387 */ /* 0x0001e20000100800 */
[----:B------:R-:W-:Y:S05]  /*26640*/  @!P1 BRA `(.L_x_607) ;  /* 0x0000000000409947 */ /* 0x000fea0003800000 */
[----:B0-----:R-:W-:Y:S01]  /*26650*/  MOV R2, 0x0 ;  /* 0x0000000000027802 */ /* 0x001fe20000000f00 */
[----:B------:R-:W-:Y:S01]  /*26660*/  ULDC.64 UR4, c[0x4][0xc0] ;  /* 0x0100300000047ab9 */ /* 0x000fe20000000a00 */
[----:B------:R-:W-:Y:S01]  /*26670*/  ULDC.64 UR6, c[0x4][0xc8] ;  /* 0x0100320000067ab9 */ /* 0x000fe20000000a00 */
[----:B------:R-:W-:Y:S01]  /*26680*/  ULDC.64 UR8, c[0x4][0x28] ;  /* 0x01000a0000087ab9 */ /* 0x000fe20000000a00 */
[----:B------:R-:W-:Y:S01]  /*26690*/  IMAD.U32 R4, RZ, RZ, UR4 ;  /* 0x00000004ff047e24 */ /* 0x000fe2000f8e00ff */
[----:B---3--:R-:W-:Y:S01]  /*266a0*/  MOV R10, UR8 ;  /* 0x00000008000a7c02 */ /* 0x008fe20008000f00 */
        /* <DEDUP_REMOVED lines=10> */
.L_x_607:
[----:B------:R-:W-:Y:S05]  /*26750*/  BSYNC B6 ;  /* 0x0000000000067941 */ /* 0x000fea0003800000 */
.L_x_606:
[----:B0-----:R-:W2:Y:S01]  /*26760*/  LDL.LU R0, [R1+0x48] ;  /* 0x0000480001007983 */ /* 0x001ea20000300800 */
[----:B------:R-:W0:Y:S01]  /*26770*/  LDC R8, c[0x0][0x448] ;  /* 0x00011200ff087b82 */ /* 0x000e220000000800 */
[----:B------:R-:W-:Y:S01]  /*26780*/  ULDC.64 UR4, c[0x0][0x2d8] ;  /* 0x0000b60000047ab9 */ /* 0x000fe20000000a00 */
[----:B------:R-:W-:Y:S01]  /*26790*/  ULDC.64 UR6, c[0x0][0x280] ;  /* 0x0000a00000067ab9 */ /* 0x000fe20000000a00 */
[----:B------:R-:W4:Y:S04]  /*267a0*/  LDL.LU R4, [R1+0x44] ;  /* 0x0000440001047983 */ /* 0x000f280000300800 */
[----:B------:R-:W4:Y:S04]  /*267b0*/  LDL.LU.64 R2, [R1+0x50] ;  /* 0x0000500001027983 */ /* 0x000f280000300a00 */
[----:B------:R-:W2:Y:S01]  /*267c0*/  LDL.LU R5, [R1+0x4] ;  /* 0x0000040001057983 */ /* 0x000ea20000300800 */
[----:B0-----:R-:W-:Y:S01]  /*267d0*/  ISETP.NE.AND P0, PT, R8, 0x1, PT ;  /* 0x000000010800780c */ /* 0x001fe20003f05270 */
[----:B---3--:R-:W0:-:S12]  /*267e0*/  S2R R9, SR_TID.X ;  /* 0x0000000000097919 */ /* 0x008e180000002100 */
[----:B------:R-:W1:Y:S01]  /*267f0*/  @P0 LDC R7, c[0x0][0x450] ;  /* 0x00011400ff070b82 */ /* 0x000e620000000800 */
[----:B0-----:R-:W-:-:S05]  /*26800*/  IMAD.SHL.U32 R9, R9, 0x10, RZ ;  /* 0x0000001009097824 */ /* 0x001fca00078e00ff */
[----:B------:R-:W-:-:S04]  /*26810*/  LOP3.LUT R9, R9, 0x70, RZ, 0xc0, !PT ;  /* 0x0000007009097812 */ /* 0x000fc800078ec0ff */
[----:B------:R-:W-:Y:S02]  /*26820*/  LOP3.LUT R9, R9, 0x80, RZ, 0xfc, !PT ;  /* 0x0000008009097812 */ /* 0x000fe400078efcff */
[----:B----4-:R-:W-:Y:S02]  /*26830*/  MOV R3, R4 ;  /* 0x0000000400037202 */ /* 0x010fe40000000f00 */
[----:B------:R-:W0:Y:S01]  /*26840*/  S2R R4, SR_TID.X ;  /* 0x0000000000047919 */ /* 0x000e220000002100 */
[----:B------:R-:W-:-:S04]  /*26850*/  IMAD.WIDE.U32 R2, R16, UR4, R2 ;  /* 0x0000000410027c25 */ /* 0x000fc8000f8e0002 */
[----:B--2---:R-:W-:Y:S01]  /*26860*/  IMAD.SHL.U32 R5, R5, 0x80, RZ ;  /* 0x0000008005057824 */ /* 0x004fe200078e00ff */
[C---:B0-----:R-:W-:Y:S01]  /*26870*/  LOP3.LUT R6, R4.reuse, 0x7f, RZ, 0xc0, !PT ;  /* 0x0000007f04067812 */ /* 0x041fe200078ec0ff */
[----:B------:R-:W-:-:S03]  /*26880*/  IMAD.SHL.U32 R4, R4, 0x10, RZ ;  /* 0x0000001004047824 */ /* 0x000fc600078e00ff */
[----:B------:R-:W-:-:S04]  /*26890*/  SHF.R.U32.HI R6, RZ, 0x3, R6 ;  /* 0x00000003ff067819 */ /* 0x000fc80000011606 */
[----:B------:R-:W-:Y:S02]  /*268a0*/  LOP3.LUT R4, R6, 0x70, R4, 0xf8, !PT ;  /* 0x0000007006047812 */ /* 0x000fe400078ef804 */
[----:B------:R-:W0:Y:S01]  /*268b0*/  @P0 LDC R6, c[0x0][0x44c] ;  /* 0x00011300ff060b82 */ /* 0x000e220000000800 */
[----:B------:R-:W-:Y:S01]  /*268c0*/  IMAD R3, R16, UR5, R3 ;  /* 0x0000000510037c24 */ /* 0x000fe2000f8e0203 */
[----:B------:R-:W-:Y:S01]  /*268d0*/  ULDC.64 UR4, c[0x0][0x2e0] ;  /* 0x0000b80000047ab9 */ /* 0x000fe20000000a00 */
[----:B------:R-:W-:Y:S01]  /*268e0*/  LOP3.LUT R4, R4, R5, RZ, 0xfc, !PT ;  /* 0x0000000504047212 */ /* 0x000fe200078efcff */
[----:B------:R-:W-:Y:S02]  /*268f0*/  IMAD R0, R0, UR4, RZ ;  /* 0x0000000400007c24 */ /* 0x000fe4000f8e02ff */
[----:B------:R-:W-:-:S04]  /*26900*/  IMAD.WIDE.U32 R2, R19, UR4, R2 ;  /* 0x0000000413027c25 */ /* 0x000fc8000f8e0002 */
[----:B------:R-:W-:Y:S01]  /*26910*/  IMAD R0, R19, UR5, R0 ;  /* 0x0000000513007c24 */ /* 0x000fe2000f8e0200 */
[----:B------:R-:W-:Y:S01]  /*26920*/  ULDC.64 UR4, c[0x0][0x2d0] ;  /* 0x0000b40000047ab9 */ /* 0x000fe20000000a00 */
[----:B------:R2:W5:Y:S02]  /*26930*/  LDL R19, [R1+0x5c] ;  /* 0x00005c0001137983 */ /* 0x0005640000100800 */
[----:B------:R-:W-:Y:S02]  /*26940*/  IMAD.IADD R3, R3, 0x1, R0 ;  /* 0x0000000103037824 */ /* 0x000fe400078e0200 */
[----:B------:R-:W-:Y:S02]  /*26950*/  IMAD.MOV.U32 R0, RZ, RZ, R4 ;  /* 0x000000ffff007224 */ /* 0x000fe400078e0004 */
[----:B0-----:R-:W-:-:S05]  /*26960*/  @P0 IMAD.HI.U32 R6, R4, R6, RZ ;  /* 0x0000000604060227 */ /* 0x001fca00078e00ff */
[----:B-1----:R-:W-:-:S04]  /*26970*/  @P0 SHF.R.U32.HI R0, RZ, R7, R6 ;  /* 0x00000007ff000219 */ /* 0x002fc80000011606 */
[----:B------:R-:W-:-:S05]  /*26980*/  IADD3 R6, -R0, RZ, RZ ;  /* 0x000000ff00067210 */ /* 0x000fca0007ffe1ff */
[----:B------:R-:W-:Y:S01]  /*26990*/  IMAD R4, R8, R6, R4 ;  /* 0x0000000608047224 */ /* 0x000fe200078e0204 */
[----:B------:R-:W-:Y:S01]  /*269a0*/  SHF.R.S32.HI R6, RZ, 0x1f, R0 ;  /* 0x0000001fff067819 */ /* 0x000fe20000011400 */
[----:B------:R-:W-:-:S04]  /*269b0*/  IMAD.WIDE.U32 R2, R0, UR4, R2 ;  /* 0x0000000400027c25 */ /* 0x000fc8000f8e0002 */
[----:B------:R-:W-:-:S04]  /*269c0*/  IMAD R6, R6, UR4, RZ ;  /* 0x0000000406067c24 */ /* 0x000fc8000f8e02ff */
[----:B------:R-:W-:Y:S01]  /*269d0*/  IMAD R0, R0, UR5, R6 ;  /* 0x0000000500007c24 */ /* 0x000fe2000f8e0206 */
[----:B------:R-:W-:-:S03]  /*269e0*/  ULDC.64 UR4, c[0x0][0x2c8] ;  /* 0x0000b20000047ab9 */ /* 0x000fc60000000a00 */
[----:B------:R-:W-:Y:S01]  /*269f0*/  IMAD.IADD R3, R3, 0x1, R0 ;  /* 0x0000000103037824 */ /* 0x000fe200078e0200 */
[----:B------:R-:W-:Y:S01]  /*26a00*/  SHF.R.S32.HI R0, RZ, 0x1f, R4 ;  /* 0x0000001fff007819 */ /* 0x000fe20000011404 */
[----:B------:R-:W-:-:S04]  /*26a10*/  IMAD.WIDE.U32 R2, R4, UR4, R2 ;  /* 0x0000000404027c25 */ /* 0x000fc8000f8e0002 */
[----:B------:R-:W-:Y:S01]  /*26a20*/  IMAD R0, R0, UR4, RZ ;  /* 0x0000000400007c24 */ /* 0x000fe2000f8e02ff */
[----:B------:R-:W-:Y:S02]  /*26a30*/  ULDC UR4, c[0x0][0x2b8] ;  /* 0x0000ae0000047ab9 */ /* 0x000fe40000000800 */
[----:B------:R-:W-:Y:S02]  /*26a40*/  ISETP.GE.AND P1, PT, R9, UR4, PT ;  /* 0x0000000409007c0c */ /* 0x000fe4000bf26270 */
[----:B------:R2:W5:Y:S01]  /*26a50*/  LDL R9, [R1+0x40] ;  /* 0x0000400001097983 */ /* 0x0005620000100800 */
[----:B------:R-:W0:Y:S01]  /*26a60*/  S2R R7, SR_TID.X ;  /* 0x0000000000077919 */ /* 0x000e220000002100 */
[----:B------:R-:W-:Y:S01]  /*26a70*/  IMAD R0, R4, UR5, R0 ;  /* 0x0000000504007c24 */ /* 0x000fe2000f8e0200 */
[----:B------:R-:W-:-:S04]  /*26a80*/  IADD3 R4, P2, R2, UR6, RZ ;  /* 0x0000000602047c10 */ /* 0x000fc8000ff5e0ff */
[----:B------:R-:W-:Y:S01]  /*26a90*/  IADD3.X R3, R3, UR7, R0, P2, !PT ;  /* 0x0000000703037c10 */ /* 0x000fe200097fe400 */
[----:B0-----:R-:W-:-:S05]  /*26aa0*/  IMAD.SHL.U32 R10, R7, 0x10, RZ ;  /* 0x00000010070a7824 */ /* 0x001fca00078e00ff */
[----:B------:R-:W-:-:S04]  /*26ab0*/  LOP3.LUT R10, R10, 0x70, RZ, 0xc0, !PT ;  /* 0x000000700a0a7812 */ /* 0x000fc800078ec0ff */
[----:B------:R-:W-:Y:S01]  /*26ac0*/  ISETP.GE.AND P0, PT, R10, UR4, PT ;  /* 0x000000040a007c0c */ /* 0x000fe2000bf06270 */
[----:B------:R-:W-:-:S03]  /*26ad0*/  UMOV UR4, 0xffffffff ;  /* 0xffffffff00047882 */ /* 0x000fc60000000000 */
[----:B--2---:R-:W-:Y:S09]  /*26ae0*/  BRA.DIV UR4, `(.L_x_608) ;  /* 0x0000008a04907947 */ /* 0x004ff2000b800000 */
[----:B------:R-:W0:Y:S01]  /*26af0*/  S2R R6, SR_TID.X ;  /* 0x0000000000067919 */ /* 0x000e220000002100 */
[----:B-----5:R-:W-:Y:S01]  /*26b00*/  IMAD R2, R19, R8, RZ ;  /* 0x0000000813027224 */ /* 0x020fe200078e02ff */
[----:B------:R-:W1:Y:S04]  /*26b10*/  SHFL.IDX PT, R7, R4, RZ, 0x181f ;  /* 0x00181fff04077589 */ /* 0x000e6800000e0000 */
[----:B------:R-:W-:Y:S01]  /*26b20*/  SHFL.IDX PT, R8, R3, 0x1, 0x181f ;  /* 0x00381f0003087f89 */ /* 0x000fe200000e0000 */
[----:B0-----:R-:W-:-:S04]  /*26b30*/  LOP3.LUT R6, R6, 0x7f, RZ, 0xc0, !PT ;  /* 0x0000007f06067812 */ /* 0x001fc800078ec0ff */
[----:B------:R-:W-:-:S05]  /*26b40*/  SHF.R.U32.HI R6, RZ, 0x3, R6 ;  /* 0x00000003ff067819 */ /* 0x000fca0000011606 */
[----:B------:R-:W-:Y:S02]  /*26b50*/  IMAD.IADD R0, R6, 0x1, R5 ;  /* 0x0000000106007824 */ /* 0x000fe400078e0205 */
[----:B------:R-:W0:Y:S03]  /*26b60*/  SHFL.IDX PT, R6, R3, RZ, 0x181f ;  /* 0x00181fff03067589 */ /* 0x000e2600000e0000 */
[C---:B------:R-:W-:Y:S02]  /*26b70*/  ISETP.GE.AND P4, PT, R0.reuse, R2, PT ;  /* 0x000000020000720c */ /* 0x040fe40003f86270 */
[----:B------:R-:W-:-:S04]  /*26b80*/  IADD3 R5, R0, 0x10, RZ ;  /* 0x0000001000057810 */ /* 0x000fc80007ffe0ff */
[----:B------:R-:W-:Y:S02]  /*26b90*/  ISETP.GE.AND P2, PT, R5, R2, PT ;  /* 0x000000020500720c */ /* 0x000fe40003f46270 */
[----:B------:R-:W2:Y:S05]  /*26ba0*/  SHFL.IDX PT, R5, R4, 0x1, 0x181f ;  /* 0x00381f0004057f89 */ /* 0x000eaa00000e0000 */
[----:B-1----:R-:W-:-:S05]  /*26bb0*/  @!P4 IADD3 R7, P3, R10, R7, RZ ;  /* 0x000000070a07c210 */ /* 0x002fca0007f7e0ff */
[----:B0-----:R-:W-:-:S05]  /*26bc0*/  @!P4 IMAD.X R6, RZ, RZ, R6, P3 ;  /* 0x000000ffff06c224 */ /* 0x001fca00018e0606 */
[----:B------:R-:W-:-:S04]  /*26bd0*/  @!P4 LOP3.LUT R7, R7, R6, RZ, 0x3c, !PT ;  /* 0x000000060707c212 */ /* 0x000fc800078e3cff */
[----:B------:R-:W-:-:S04]  /*26be0*/  @!P4 LOP3.LUT R6, R7, R6, RZ, 0x3c, !PT ;  /* 0x000000060706c212 */ /* 0x000fc800078e3cff */
[----:B------:R-:W-:-:S05]  /*26bf0*/  @!P4 LOP3.LUT R7, R7, R6, RZ, 0x3c, !PT ;  /* 0x000000060707c212 */ /* 0x000fca00078e3cff */
[----:B------:R-:W-:Y:S04]  /*26c00*/  @!P4 LDGSTS.E.BYPASS.LTC128B.128 [R9+0x20400], desc[UR42][R6.64], !P0 ;  /* 0x204000000609cfae */ /* 0x000fe8000c101d6a */
[----:B------:R2:W-:Y:S02]  /*26c10*/  @!P4 LDGSTS.E.BYPASS.LTC128B.128 [R9+0x24400], desc[UR42][R6.64+0x80], !P1 ;  /* 0x244000800609cfae */ /* 0x0005e4000c901d6a */
[----:B--2---:R-:W-:Y:S01]  /*26c20*/  @!P2 IADD3 R7, P3, R10, R5, RZ ;  /* 0x000000050a07a210 */ /* 0x004fe20007f7e0ff */
[----:B------:R-:W-:-:S04]  /*26c30*/  VIADD R5, R0, 0x20 ;  /* 0x0000002000057836 */ /* 0x000fc80000000000 */
[----:B------:R-:W-:-:S05]  /*26c40*/  @!P2 IMAD.X R6, RZ, RZ, R8, P3 ;  /* 0x000000ffff06a224 */ /* 0x000fca00018e0608 */
[----:B------:R-:W-:-:S04]  /*26c50*/  @!P2 LOP3.LUT R7, R7, R6, RZ, 0x3c, !PT ;  /* 0x000000060707a212 */ /* 0x000fc800078e3cff */
[----:B------:R-:W-:-:S04]  /*26c60*/  @!P2 LOP3.LUT R6, R7, R6, RZ, 0x3c, !PT ;  /* 0x000000060706a212 */ /* 0x000fc800078e3cff */
[----:B------:R-:W-:-:S05]  /*26c70*/  @!P2 LOP3.LUT R7, R7, R6, RZ, 0x3c, !PT ;  /* 0x000000060707a212 */ /* 0x000fca00078e3cff */
[----:B------:R-:W-:Y:S04]  /*26c80*/  @!P2 LDGSTS.E.BYPASS.LTC128B.128 [R9+0x20c00], desc[UR42][R6.64], !P0 ;  /* 0x20c000000609afae */ /* 0x000fe8000c101d6a */
[----:B------:R0:W-:Y:S01]  /*26c90*/  @!P2 LDGSTS.E.BYPASS.LTC128B.128 [R9+0x24c00], desc[UR42][R6.64+0x80], !P1 ;  /* 0x24c000800609afae */ /* 0x0001e2000c901d6a */
[----:B------:R-:W-:-:S03]  /*26ca0*/  ISETP.GE.AND P2, PT, R5, R2, PT ;  /* 0x000000020500720c */ /* 0x000fc60003f46270 */
[----:B------:R-:W1:Y:S04]  /*26cb0*/  SHFL.IDX PT, R5, R4, 0x2, 0x181f ;  /* 0x00581f0004057f89 */ /* 0x000e6800000e0000 */
[----:B0-----:R-:W0:Y:S06]  /*26cc0*/  SHFL.IDX PT, R6, R3, 0x2, 0x181f ;  /* 0x00581f0003067f89 */ /* 0x001e2c00000e0000 */
[----:B-1----:R-:W-:-:S05]  /*26cd0*/  @!P2 IADD3 R5, P3, R10, R5, RZ ;  /* 0x000000050a05a210 */ /* 0x002fca0007f7e0ff */
[----:B0-----:R-:W-:-:S05]  /*26ce0*/  @!P2 IMAD.X R6, RZ, RZ, R6, P3 ;  /* 0x000000ffff06a224 */ /* 0x001fca00018e0606 */
[----:B------:R-:W-:Y:S01]  /*26cf0*/  @!P2 MOV R7, R6 ;  /* 0x000000060007a202 */ /* 0x000fe20000000f00 */
[----:B------:R-:W-:Y:S02]  /*26d00*/  @!P2 IMAD.MOV.U32 R6, RZ, RZ, R5 ;  /* 0x000000ffff06a224 */ /* 0x000fe400078e0005 */
[----:B------:R-:W-:-:S03]  /*26d10*/  VIADD R5, R0, 0x30 ;  /* 0x0000003000057836 */ /* 0x000fc60000000000 */
[----:B------:R-:W-:Y:S04]  /*26d20*/  @!P2 LDGSTS.E.BYPASS.LTC128B.128 [R9+0x21400], desc[UR42][R6.64], !P0 ;  /* 0x214000000609afae */ /* 0x000fe8000c101d6a */
[----:B------:R0:W-:Y:S01]  /*26d30*/  @!P2 LDGSTS.E.BYPASS.LTC128B.128 [R9+0x25400], desc[UR42][R6.64+0x80], !P1 ;  /* 0x254000800609afae */ /* 0x0001e2000c901d6a */
[----:B------:R-:W-:-:S03]  /*26d40*/  ISETP.GE.AND P2, PT, R5, R2, PT ;  /* 0x000000020500720c */ /* 0x000fc60003f46270 */
[----:B------:R-:W1:Y:S04]  /*26d50*/  SHFL.IDX PT, R5, R4, 0x3, 0x181f ;  /* 0x00781f0004057f89 */ /* 0x000e6800000e0000 */
[----:B0-----:R-:W0:Y:S06]  /*26d60*/  SHFL.IDX PT, R6, R3, 0x3, 0x181f ;  /* 0x00781f0003067f89 */ /* 0x001e2c00000e0000 */
[----:B-1----:R-:W-:-:S05]  /*26d70*/  @!P2 IADD3 R5, P3, R10, R5, RZ ;  /* 0x000000050a05a210 */ /* 0x002fca0007f7e0ff */
[----:B0-----:R-:W-:-:S04]  /*26d80*/  @!P2 IMAD.X R6, RZ, RZ, R6, P3 ;  /* 0x000000ffff06a224 */ /* 0x001fc800018e0606 */
[----:B------:R-:W-:Y:S01]  /*26d90*/  @!P2 IMAD.MOV.U32 R7, RZ, RZ, R6 ;  /* 0x000000ffff07a224 */ /* 0x000fe200078e0006 */
[----:B------:R-:W-:Y:S01]  /*26da0*/  @!P2 MOV R6, R5 ;  /* 0x000000050006a202 */ /* 0x000fe20000000f00 */
[----:B------:R-:W-:-:S04]  /*26db0*/  VIADD R5, R0, 0x40 ;  /* 0x0000004000057836 */ /* 0x000fc80000000000 */
[----:B------:R-:W-:Y:S04]  /*26dc0*/  @!P2 LDGSTS.E.BYPASS.LTC128B.128 [R9+0x21c00], desc[UR42][R6.64], !P0 ;  /* 0x21c000000609afae */ /* 0x000fe8000c101d6a */
[----:B------:R0:W-:Y:S01]  /*26dd0*/  @!P2 LDGSTS.E.BYPASS.LTC128B.128 [R9+0x25c00], desc[UR42][R6.64+0x80], !P1 ;  /* 0x25c000800609afae */ /* 0x0001e2000c901d6a */
[----:B------:R-:W-:-:S03]  /*26de0*/  ISETP.GE.AND P2, PT, R5, R2, PT ;  /* 0x000000020500720c */ /* 0x000fc60003f46270 */
[----:B------:R-:W1:Y:S04]  /*26df0*/  SHFL.IDX PT, R5, R4, 0x4, 0x181f ;  /* 0x00981f0004057f89 */ /* 0x000e6800000e0000 */
[----:B0-----:R-:W0:Y:S06]  /*26e00*/  SHFL.IDX PT, R6, R3, 0x4, 0x181f ;  /* 0x00981f0003067f89 */ /* 0x001e2c00000e0000 */
[----:B-1----:R-:W-:-:S05]  /*26e10*/  @!P2 IADD3 R5, P3, R10, R5, RZ ;  /* 0x000000050a05a210 */ /* 0x002fca0007f7e0ff */
[----:B0-----:R-:W-:-:S04]  /*26e20*/  @!P2 IMAD.X R6, RZ, RZ, R6, P3 ;  /* 0x000000ffff06a224 */ /* 0x001fc800018e0606 */
[----:B------:R-:W-:Y:S02]  /*26e30*/  @!P2 IMAD.MOV.U32 R7, RZ, RZ, R6 ;  /* 0x000000ffff07a224 */ /* 0x000fe400078e0006 */
[----:B------:R-:W-:Y:S01]  /*26e40*/  @!P2 IMAD.MOV.U32 R6, RZ, RZ, R5 ;  /* 0x000000ffff06a224 */ /* 0x000fe200078e0005 */
[----:B------:R-:W-:-:S04]  /*26e50*/  IADD3 R5, R0, 0x50, RZ ;  /* 0x0000005000057810 */ /* 0x000fc80007ffe0ff */
        /* <DEDUP_REMOVED lines=8> */
[----:B------:R-:W-:Y:S02]  /*26ee0*/  @!P2 IMAD.MOV.U32 R6, RZ, RZ, R5 ;  /* 0x000000ffff06a224 */ /* 0x000fe400078e0005 */
[----:B------:R-:W-:-:S03]  /*26ef0*/  VIADD R5, R0, 0x60 ;  /* 0x0000006000057836 */ /* 0x000fc60000000000 */
[----:B------:R-:W-:Y:S04]  /*26f00*/  @!P2 LDGSTS.E.BYPASS.LTC128B.128 [R9+0x22c00], desc[UR42][R6.64], !P0 ;  /* 0x22c000000609afae */ /* 0x000fe8000c101d6a */
[----:B------:R0:W-:Y:S01]  /*26f10*/  @!P2 LDGSTS.E.BYPASS.LTC128B.128 [R9+0x26c00], desc[UR42][R6.64+0x80], !P1 ;  /* 0x26c000800609afae */ /* 0x0001e2000c901d6a */
[----:B------:R-:W-:-:S03]  /*26f20*/  ISETP.GE.AND P2, PT, R5, R2, PT ;  /* 0x000000020500720c */ /* 0x000fc60003f46270 */
[----:B------:R-:W1:Y:S04]  /*26f30*/  SHFL.IDX PT, R5, R4, 0x6, 0x181f ;  /* 0x00d81f0004057f89 */ /* 0x000e6800000e0000 */
[----:B0-----:R-:W0:Y:S06]  /*26f40*/  SHFL.IDX PT, R6, R3, 0x6, 0x181f ;  /* 0x00d81f0003067f89 */ /* 0x001e2c00000e0000 */
[----:B-1----:R-:W-:-:S04]  /*26f50*/  @!P2 IADD3 R5, P3, R10, R5, RZ ;  /* 0x000000050a05a210 */ /* 0x002fc80007f7e0ff */
[----:B0-----:R-:W-:-:S05]  /*26f60*/  @!P2 IADD3.X R6, RZ, R6, RZ, P3, !PT ;  /* 0x00000006ff06a210 */ /* 0x001fca0001ffe4ff */
[----:B------:R-:W-:Y:S02]  /*26f70*/  @!P2 IMAD.MOV.U32 R7, RZ, RZ, R6 ;  /* 0x000000ffff07a224 */ /* 0x000fe400078e0006 */
[----:B------:R-:W-:Y:S02]  /*26f80*/  @!P2 IMAD.MOV.U32 R6, RZ, RZ, R5 ;  /* 0x000000ffff06a224 */ /* 0x000fe400078e0005 */
[----:B------:R0:W1:Y:S04]  /*26f90*/  SHFL.IDX PT, R5, R3, 0x7, 0x181f ;  /* 0x00f81f0003057f89 */ /* 0x00006800000e0000 */
[----:B------:R0:W-:Y:S04]  /*26fa0*/  @!P2 LDGSTS.E.BYPASS.LTC128B.128 [R9+0x23400], desc[UR42][R6.64], !P0 ;  /* 0x234000000609afae */ /* 0x0001e8000c101d6a */
[----:B------:R0:W-:Y:S04]  /*26fb0*/  @!P2 LDGSTS.E.BYPASS.LTC128B.128 [R9+0x27400], desc[UR42][R6.64+0x80], !P1 ;  /* 0x274000800609afae */ /* 0x0001e8000c901d6a */
[----:B------:R0:W2:Y:S02]  /*26fc0*/  SHFL.IDX PT, R3, R4, 0x7, 0x181f ;  /* 0x00f81f0004037f89 */ /* 0x0000a400000e0000 */
.L_x_892:
[----:B------:R-:W-:Y:S01]  /*26fd0*/  VIADD R0, R0, 0x70 ;  /* 0x0000007000007836 */ /* 0x000fe20000000000 */
[----:B------:R-:W-:Y:S04]  /*26fe0*/  BSSY B0, `(.L_x_609) ;  /* 0x000000a000007945 */ /* 0x000fe80003800000 */
[----:B------:R-:W-:-:S13]  /*26ff0*/  ISETP.GE.AND P2, PT, R0, R2, PT ;  /* 0x000000020000720c */ /* 0x000fda0003f46270 */
[----:B------:R-:W-:Y:S05]  /*27000*/  @P2 BRA `(.L_x_610) ;  /* 0x00000000001c2947 */ /* 0x000fea0003800000 */
[----:B--2---:R-:W-:-:S05]  /*27010*/  IADD3 R2, P2, R10, R3, RZ ;  /* 0x000000030a027210 */ /* 0x004fca0007f5e0ff */
[----:B01----:R-:W-:-:S05]  /*27020*/  IMAD.X R3, RZ, RZ, R5, P2 ;  /* 0x000000ffff037224 */ /* 0x003fca00010e0605 */
[----:B------:R-:W-:Y:S01]  /*27030*/  @!PT LDS RZ, [RZ] ;  /* 0x00000000fffff984 */ /* 0x000fe20000000800 */
[----:B------:R-:W-:Y:S01]  /*27040*/  @!PT LDS RZ, [RZ] ;  /* 0x00000000fffff984 */ /* 0x000fe20000000800 */
[----:B------:R-:W-:Y:S01]  /*27050*/  @!PT LDS RZ, [RZ] ;  /* 0x00000000fffff984 */ /* 0x000fe20000000800 */
[----:B------:R3:W-:Y:S04]  /*27060*/  LDGSTS.E.BYPASS.LTC128B.128 [R9+0x23c00], desc[UR42][R2.64], !P0 ;  /* 0x23c0000002097fae */ /* 0x0007e8000c101d6a */
[----:B------:R3:W-:Y:S02]  /*27070*/  LDGSTS.E.BYPASS.LTC128B.128 [R9+0x27c00], desc[UR42][R2.64+0x80], !P1 ;  /* 0x27c0008002097fae */ /* 0x0007e4000c901d6a */
.L_x_610:
[----:B------:R-:W-:Y:S05]  /*27080*/  BSYNC B0 ;  /* 0x0000000000007941 */ /* 0x000fea0003800000 */
.L_x_609:
[----:B------:R-:W-:Y:S01]  /*27090*/  NOP ;  /* 0x0000000000007918 */ /* 0x000fe20000000000 */
[----:B------:R-:W-:-:S13]  /*270a0*/  PLOP3.LUT P0, PT, PT, PT, PT, 0x80, 0x0 ;  /* 0x000000000000781c */ /* 0x000fda0003f0f070 */
.L_x_611:
[----:B------:R-:W-:Y:S02]  /*270b0*/  PLOP3.LUT P1, PT, P1, P0, PT, 0xa2, 0x0 ;  /* 0x000000000000781c */ /* 0x000fe40000f21472 */
[----:B------:R-:W-:-:S08]  /*270c0*/  @P0 R2UR P1, UR4, R18 ;  /* 0x00000000120402ca */ /* 0x000fd00000020000 */
[----:B------:R-:W-:-:S05]  /*270d0*/  @P0 PLOP3.LUT P0, PT, P1, PT, PT, 0x80, 0x0 ;  /* 0x000000000000081c */ /* 0x000fca0000f0f070 */
[----:B------:R-:W-:Y:S01]  /*270e0*/  @!P1 SYNCS.ARRIVE.TRANS64.RED.A0T1 RZ, [UR4+0x38800], RZ ;  /* 0x038800ffffff99a7 */ /* 0x000fe20008200404 */
[----:B------:R-:W-:Y:S07]  /*270f0*/  @!P1 ARRIVES.LDGSTSBAR.64.TRANSCNT [UR4+0x38800] ;  /* 0x03880000ff0099b0 */ /* 0x000fee0008000a84 */
[----:B------:R-:W-:Y:S05]  /*27100*/  @P0 BRA.U.ANY `(.L_x_611) ;  /* 0xfffffffd00e80947 */ /* 0x000fea000393ffff */
[----:B---3--:R-:W3:Y:S02]  /*27110*/  LDL.LU R2, [R1+0x64] ;  /* 0x0000640001027983 */ /* 0x008ee40000300800 */
[----:B---3--:R-:W-:-:S04]  /*27120*/  IADD3 R2, R2, 0x1, RZ ;  /* 0x0000000102027810 */ /* 0x008fc80007ffe0ff */
[----:B------:R-:W-:Y:S01]  /*27130*/  LEA.HI R0, R2, R2, RZ, 0x1 ;  /* 0x0000000202007211 */ /* 0x000fe200078f08ff */
[----:B------:R3:W-:Y:S03]  /*27140*/  STL [R1+0x64], R2 ;  /* 0x0000640201007387 */ /* 0x0007e60000100800 */
[----:B------:R-:W-:-:S05]  /*27150*/  LOP3.LUT R0, R0, 0xfffffffe, RZ, 0xc0, !PT ;  /* 0xfffffffe00007812 */ /* 0x000fca00078ec0ff */
[----:B------:R-:W-:-:S05]  /*27160*/  IMAD.IADD R0, R2, 0x1, -R0 ;  /* 0x0000000102007824 */ /* 0x000fca00078e0a00 */
[----:B------:R-:W-:Y:S01]  /*27170*/  SHF.L.U32 R0, R0, 0x1f, RZ ;  /* 0x0000001f00007819 */ /* 0x000fe200000006ff */
[----:B------:R-:W-:Y:S01]  /*27180*/  NOP ;  /* 0x0000000000007918 */ /* 0x000fe20000000000 */
[----:B------:R3:W-:Y:S01]  /*27190*/  SYNCS.ARRIVE.TRANS64.A1T0 RZ, [R18+URZ+0x38800], RZ ;  /* 0x038800ff12ff79a7 */ /* 0x0007e2000810003f */
[----:B------:R-:W-:Y:S01]  /*271a0*/  BSSY B0, `(.L_x_612) ;  /* 0x0000003000007945 */ /* 0x000fe20003800000 */
[----:B------:R-:W4:Y:S03]  /*271b0*/  SYNCS.PHASECHK.TRANS64.TRYWAIT P0, [R18+URZ+0x38820], R0 ;  /* 0x03882000120075a7 */ /* 0x000f26000800017f */
[----:B---34-:R-:W-:Y:S05]  /*271c0*/  @!P0 BRA `(.L_x_613) ;  /* 0x0000008c008c8947 */ /* 0x018fea0003800000 */
.L_x_893:
[----:B------:R-:W-:Y:S05]  /*271d0*/  BSYNC B0 ;  /* 0x0000000000007941 */ /* 0x000fea0003800000 */
.L_x_612:
[----:B0-2---:R-:W2:Y:S04]  /*271e0*/  LDL.LU R3, [R1+0x4c] ;  /* 0x00004c0001037983 */ /* 0x005ea80000300800 */
[----:B------:R-:W4:Y:S01]  /*271f0*/  LDL R2, [R1+0x2c] ;  /* 0x00002c0001027983 */ /* 0x000f220000100800 */
[----:B--2---:R-:W-:-:S05]  /*27200*/  VIADD R3, R3, 0xfffffffe ;  /* 0xfffffffe03037836 */ /* 0x004fca0000000000 */
[----:B----4-:R-:W-:-:S13]  /*27210*/  ISETP.GE.AND P0, PT, R3, R2, PT ;  /* 0x000000020300720c */ /* 0x010fda0003f06270 */
[----:B------:R-:W-:Y:S05]  /*27220*/  @!P0 BRA `(.L_x_614) ;  /* 0x0000001000d48947 */ /* 0x000fea0003800000 */
[----:B---3--:R0:W5:Y:S04]  /*27230*/  LDL.LU R0, [R1+0x14] ;  /* 0x0000140001007983 */ /* 0x0081680000300800 */
[----:B------:R0:W5:Y:S02]  /*27240*/  LDL.LU R2, [R1+0x1c] ;  /* 0x00001c0001027983 */ /* 0x0001640000300800 */
.L_x_636:
[----:B--2---:R-:W2:Y:S01]  /*27250*/  LDL R4, [R1+0x10] ;  /* 0x0000100001047983 */ /* 0x004ea20000100800 */
[----:B-1---5:R-:W-:Y:S01]  /*27260*/  VIADD R5, R0, 0x1 ;  /* 0x0000000100057836 */ /* 0x022fe20000000000 */
[----:B------:R-:W-:Y:S05]  /*27270*/  YIELD ;  /* 0x0000000000007946 */ /* 0x000fea0003800000 */
[C---:B------:R-:W-:Y:S01]  /*27280*/  ISETP.NE.AND P0, PT, R5.reuse, 0x2, PT ;  /* 0x000000020500780c */ /* 0x040fe20003f05270 */
[----:B------:R-:W-:Y:S03]  /*27290*/  BSSY B0, `(.L_x_615) ;  /* 0x000008b000007945 */ /* 0x000fe60003800000 */
[----:B------:R-:W-:-:S02]  /*272a0*/  SEL R10, R5, RZ, P0 ;  /* 0x000000ff050a7207 */ /* 0x000fc40000000000 */
[----:B--2---:R-:W-:Y:S02]  /*272b0*/  LOP3.LUT P1, RZ, R4, 0x1, RZ, 0xc0, !PT ;  /* 0x0000000104ff7812 */ /* 0x004fe4000782c0ff */
[----:B------:R-:W-:-:S04]  /*272c0*/  SEL R4, RZ, 0x1, P0 ;  /* 0x00000001ff047807 */ /* 0x000fc80000000000 */
[----:B------:R-:W-:-:S05]  /*272d0*/  LOP3.LUT R9, R2, R4, RZ, 0x3c, !PT ;  /* 0x0000000402097212 */ /* 0x000fca00078e3cff */
[----:B------:R1:W-:Y:S04]  /*272e0*/  STL [R1+0x1c], R9 ;  /* 0x00001c0901007387 */ /* 0x0003e80000100800 */
[----:B------:R1:W-:Y:S01]  /*272f0*/  STL [R1+0x14], R10 ;  /* 0x0000140a01007387 */ /* 0x0003e20000100800 */
[----:B------:R-:W-:Y:S05]  /*27300*/  @!P1 BRA `(.L_x_616) ;  /* 0x00000008000c9947 */ /* 0x000fea0003800000 */
[----:B------:R-:W-:Y:S01]  /*27310*/  ULDC.64 UR4, c[0x0][0x418] ;  /* 0x0001060000047ab9 */ /* 0x000fe20000000a00 */
[----:B------:R-:W-:Y:S01]  /*27320*/  IMAD.MOV.U32 R8, RZ, RZ, R3 ;  /* 0x000000ffff087224 */ /* 0x000fe200078e0003 */
[----:B------:R-:W-:-:S04]  /*27330*/  ISETP.NE.U32.AND P0, PT, RZ, UR4, PT ;  /* 0x00000004ff007c0c */ /* 0x000fc8000bf05070 */
[----:B------:R-:W-:-:S13]  /*27340*/  ISETP.NE.AND.EX P0, PT, RZ, UR5, PT, P0 ;  /* 0x00000005ff007c0c */ /* 0x000fda000bf05300 */
[----:B------:R-:W-:Y:S05]  /*27350*/  @!P0 BRA `(.L_x_617) ;  /* 0x00000000004c8947 */ /* 0x000fea0003800000 */
[----:B------:R-:W2:Y:S01]  /*27360*/  LDL R12, [R1+0x30] ;  /* 0x00003000010c7983 */ /* 0x000ea20000100800 */
[----:B------:R-:W3:Y:S01]  /*27370*/  LDC R7, c[0x0][0x43c] ;  /* 0x00010f00ff077b82 */ /* 0x000ee20000000800 */
[----:B------:R-:W-:Y:S02]  /*27380*/  ULDC.64 UR6, c[0x0][0x428] ;  /* 0x00010a0000067ab9 */ /* 0x000fe40000000a00 */
[----:B------:R-:W4:Y:S01]  /*27390*/  LDL R11, [R1+0x8] ;  /* 0x00000800010b7983 */ /* 0x000f220000100800 */
[----:B---3--:R-:W-:-:S13]  /*273a0*/  ISETP.NE.AND P0, PT, R7, 0x1, PT ;  /* 0x000000010700780c */ /* 0x008fda0003f05270 */
[----:B------:R-:W3:Y:S02]  /*273b0*/  @P0 LDC.64 R4, c[0x0][0x440] ;  /* 0x00011000ff040b82 */ /* 0x000ee40000000a00 */
[----:B---3--:R-:W-:Y:S01]  /*273c0*/  @P0 IMAD.HI.U32 R6, R3, R4, RZ ;  /* 0x0000000403060227 */ /* 0x008fe200078e00ff */
[----:B------:R-:W-:-:S04]  /*273d0*/  MOV R4, R3 ;  /* 0x0000000300047202 */ /* 0x000fc80000000f00 */
[----:B------:R-:W-:-:S04]  /*273e0*/  @P0 SHF.R.U32.HI R4, RZ, R5, R6 ;  /* 0x00000005ff040219 */ /* 0x000fc80000011606 */
[--C-:B------:R-:W-:Y:S01]  /*273f0*/  SHF.R.S32.HI R5, RZ, 0x1f, R4.reuse ;  /* 0x0000001fff057819 */ /* 0x100fe20000011404 */
[----:B------:R-:W-:-:S04]  /*27400*/  IMAD.MOV R8, RZ, RZ, -R4 ;  /* 0x000000ffff087224 */ /* 0x000fc800078e0a04 */
[----:B------:R-:W-:Y:S02]  /*27410*/  IMAD R8, R7, R8, R3 ;  /* 0x0000000807087224 */ /* 0x000fe400078e0203 */
[----:B--2---:R-:W-:-:S04]  /*27420*/  IMAD R6, R12, UR6, RZ ;  /* 0x000000060c067c24 */ /* 0x004fc8000f8e02ff */
[C---:B----4-:R-:W-:Y:S02]  /*27430*/  IMAD R6, R11.reuse, UR7, R6 ;  /* 0x000000070b067c24 */ /* 0x050fe4000f8e0206 */
[----:B------:R-:W-:-:S04]  /*27440*/  IMAD.WIDE.U32 R4, R11, UR6, R4 ;  /* 0x000000060b047c25 */ /* 0x000fc8000f8e0004 */
[----:B------:R-:W-:Y:S01]  /*27450*/  IMAD.IADD R5, R6, 0x1, R5 ;  /* 0x0000000106057824 */ /* 0x000fe200078e0205 */
[----:B------:R-:W-:-:S04]  /*27460*/  LEA R6, P0, R4, UR4, 0x2 ;  /* 0x0000000404067c11 */ /* 0x000fc8000f8010ff */
[----:B------:R-:W-:-:S05]  /*27470*/  LEA.HI.X R7, R4, UR5, R5, 0x2, P0 ;  /* 0x0000000504077c11 */ /* 0x000fca00080f1405 */
[----:B------:R2:W5:Y:S04]  /*27480*/  LDG.E R17, desc[UR42][R6.64] ;  /* 0x0000002a06117981 */ /* 0x000568000c1e1900 */
.L_x_617:
[----:B--2---:R-:W-:Y:S01]  /*27490*/  IMAD R6, R10, 0x8, R18 ;  /* 0x000000080a067824 */ /* 0x004fe200078e0212 */
[----:B------:R-:W-:Y:S01]  /*274a0*/  SHF.L.U32 R5, R9, 0x1f, RZ ;  /* 0x0000001f09057819 */ /* 0x000fe200000006ff */
[----:B------:R-:W2:Y:S01]  /*274b0*/  S2R R4, SR_TID.X ;  /* 0x0000000000047919 */ /* 0x000ea20000002100 */
[----:B------:R-:W-:Y:S02]  /*274c0*/  BSSY B1, `(.L_x_618) ;  /* 0x0000005000017945 */ /* 0x000fe40003800000 */
[----:B------:R-:W3:Y:S01]  /*274d0*/  SYNCS.PHASECHK.TRANS64.TRYWAIT P0, [R6+URZ+0x38880], R5 ;  /* 0x03888005060075a7 */ /* 0x000ee2000800017f */
[----:B--2---:R-:W-:-:S04]  /*274e0*/  LOP3.LUT R4, R4, 0x7f, RZ, 0xc0, !PT ;  /* 0x0000007f04047812 */ /* 0x004fc800078ec0ff */
[----:B------:R-:W-:Y:S01]  /*274f0*/  ISETP.NE.AND P1, PT, R4, RZ, PT ;  /* 0x000000ff0400720c */ /* 0x000fe20003f25270 */
[----:B---3--:R-:W-:-:S12]  /*27500*/  @!P0 BRA `(.L_x_619) ;  /* 0x0000008800d08947 */ /* 0x008fd80003800000 */
.L_x_894:
[----:B------:R-:W-:Y:S05]  /*27510*/  BSYNC B1 ;  /* 0x0000000000017941 */ /* 0x000fea0003800000 */
.L_x_618:
[----:B------:R-:W-:Y:S04]  /*27520*/  BSSY B1, `(.L_x_620) ;  /* 0x0000009000017945 */ /* 0x000fe80003800000 */
[----:B------:R-:W-:Y:S05]  /*27530*/  @P1 BRA `(.L_x_621) ;  /* 0x00000000001c1947 */ /* 0x000fea0003800000 */
[----:B------:R-:W3:Y:S02]  /*27540*/  S2R R4, SR_TID.X ;  /* 0x0000000000047919 */ /* 0x000ee40000002100 */
[----:B---3--:R-:W-:Y:S01]  /*27550*/  LOP3.LUT R7, R4, 0x1f, RZ, 0xc0, !PT ;  /* 0x0000001f04077812 */ /* 0x008fe200078ec0ff */
[----:B------:R-:W-:-:S03]  /*27560*/  IMAD.MOV.U32 R4, RZ, RZ, 0x8000 ;  /* 0x00008000ff047424 */ /* 0x000fc600078e00ff */
[----:B------:R-:W-:Y:S01]  /*27570*/  ISETP.NE.AND P0, PT, R7, RZ, PT ;  /* 0x000000ff0700720c */ /* 0x000fe20003f05270 */
[----:B------:R3:W-:-:S12]  /*27580*/  SYNCS.ARRIVE.TRANS64 RZ, [R6+URZ+0x38870], R4 ;  /* 0x0388700406ff79a7 */ /* 0x0007d8000800003f */
[----:B---3--:R-:W-:Y:S05]  /*27590*/  @!P0 BRA `(.L_x_621) ;  /* 0x0000000000048947 */ /* 0x008fea0003800000 */
[----:B------:R-:W-:Y:S01]  /*275a0*/  BPT.TRAP 0x1 ;  /* 0x000000040000795c */ /* 0x000fe20000300000 */
.L_x_621:
[----:B------:R-:W-:Y:S05]  /*275b0*/  BSYNC B1 ;  /* 0x0000000000017941 */ /* 0x000fea0003800000 */
.L_x_620:
[----:B------:R-:W3:Y:S04]  /*275c0*/  LDL R4, [R1+0x14] ;  /* 0x0000140001047983 */ /* 0x000ee80000100800 */
[----:B------:R-:W4:Y:S01]  /*275d0*/  LDL R7, [R1+0x34] ;  /* 0x0000340001077983 */ /* 0x000f220000100800 */
[----:B------:R-:W-:Y:S01]  /*275e0*/  MOV R13, RZ ;  /* 0x000000ff000d7202 */ /* 0x000fe20000000f00 */
[----:B------:R-:W-:Y:S01]  /*275f0*/  UIADD3 UR4, UP0, UR40, 0x470, URZ ;  /* 0x0000047028047890 */ /* 0x000fe2000ff1e03f */
[----:B------:R-:W-:Y:S01]  /*27600*/  PLOP3.LUT P0, PT, PT, PT, PT, 0x80, 0x0 ;  /* 0x000000000000781c */ /* 0x000fe20003f0f070 */
[----:B------:R-:W-:Y:S01]  /*27610*/  UMOV UR6, 0x0 ;  /* 0x0000000000067882 */ /* 0x000fe20000000000 */
[----:B------:R-:W-:Y:S01]  /*27620*/  R2UR UR10, R13 ;  /* 0x000000000d0a72ca */ /* 0x000fe200000e0000 */
[----:B------:R-:W-:Y:S01]  /*27630*/  UIADD3.X UR5, URZ, UR41, URZ, UP0, !UPT ;  /* 0x000000293f057290 */ /* 0x000fe200087fe43f */
[----:B------:R-:W-:Y:S01]  /*27640*/  UMOV UR7, 0x14f00000 ;  /* 0x14f0000000077882 */ /* 0x000fe20000000000 */
[----:B---3--:R-:W-:-:S02]  /*27650*/  IMAD R4, R4, 0x8000, R18 ;  /* 0x0000800004047824 */ /* 0x008fc400078e0212 */
[----:B----4-:R-:W-:Y:S02]  /*27660*/  IMAD R8, R8, 0x80, R7 ;  /* 0x0000008008087824 */ /* 0x010fe400078e0207 */
[----:B------:R-:W-:Y:S02]  /*27670*/  VIADD R7, R6, 0x38870 ;  /* 0x0003887006077836 */ /* 0x000fe40000000000 */
[----:B-1----:R-:W-:-:S07]  /*27680*/  VIADD R9, R4, 0x10400 ;  /* 0x0001040004097836 */ /* 0x002fce0000000000 */
.L_x_622:
[----:B------:R-:W-:-:S13]  /*27690*/  @P0 ELECT P2, URZ, PT ;  /* 0x00000000003f082f */ /* 0x000fda0003840000 */
[----:B-----5:R-:W-:Y:S02]  /*276a0*/  @P2 R2UR UR13, R17 ;  /* 0x00000000110d22ca */ /* 0x020fe400000e0000 */
        /* <DEDUP_REMOVED lines=14> */
.L_x_623:
        /* <DEDUP_REMOVED lines=13> */
.L_x_895:
[----:B------:R-:W-:Y:S05]  /*27860*/  BSYNC B1 ;  /* 0x0000000000017941 */ /* 0x000fea0003800000 */
.L_x_624:
[----:B------:R-:W-:Y:S01]  /*27870*/  BSSY B1, `(.L_x_626) ;  /* 0x000000b000017945 */ /* 0x000fe20003800000 */
[----:B------:R-:W-:Y:S02]  /*27880*/  IMAD.MOV.U32 R10, RZ, RZ, 0x0 ;  /* 0x00000000ff0a7424 */ /* 0x000fe400078e00ff */
[----:B------:R-:W-:Y:S01]  /*27890*/  IMAD.MOV.U32 R11, RZ, RZ, 0x14f00000 ;  /* 0x14f00000ff0b7424 */ /* 0x000fe200078e00ff */
[----:B------:R-:W-:Y:S06]  /*278a0*/  @P1 BRA `(.L_x_627) ;  /* 0x00000000001c1947 */ /* 0x000fec0003800000 */
[----:B------:R-:W3:Y:S01]  /*278b0*/  S2R R7, SR_TID.X ;  /* 0x0000000000077919 */ /* 0x000ee20000002100 */
[----:B-12---:R-:W-:-:S04]  /*278c0*/  IMAD.MOV.U32 R5, RZ, RZ, 0x8000 ;  /* 0x00008000ff057424 */ /* 0x006fc800078e00ff */
[----:B------:R4:W-:Y:S01]  /*278d0*/  SYNCS.ARRIVE.TRANS64 RZ, [R6+URZ+0x38830], R5 ;  /* 0x0388300506ff79a7 */ /* 0x0009e2000800003f */
[----:B---3--:R-:W-:-:S04]  /*278e0*/  LOP3.LUT R7, R7, 0x1f, RZ, 0xc0, !PT ;  /* 0x0000001f07077812 */ /* 0x008fc800078ec0ff */
[----:B------:R-:W-:-:S13]  /*278f0*/  ISETP.NE.AND P0, PT, R7, RZ, PT ;  /* 0x000000ff0700720c */ /* 0x000fda0003f05270 */
[----:B----4-:R-:W-:Y:S05]  /*27900*/  @!P0 BRA `(.L_x_627) ;  /* 0x0000000000048947 */ /* 0x010fea0003800000 */
[----:B------:R-:W-:Y:S01]  /*27910*/  BPT.TRAP 0x1 ;  /* 0x000000040000795c */ /* 0x000fe20000300000 */
.L_x_627:
[----:B------:R-:W-:Y:S05]  /*27920*/  BSYNC B1 ;  /* 0x0000000000017941 */ /* 0x000fea0003800000 */
.L_x_626:
[----:B------:R-:W-:Y:S01]  /*27930*/  R2UR UR10, R13 ;  /* 0x000000000d0a72ca */ /* 0x000fe200000e0000 */
[----:B------:R-:W-:Y:S01]  /*27940*/  UIADD3 UR4, UP0, UR40, 0x370, URZ ;  /* 0x0000037028047890 */ /* 0x000fe2000ff1e03f */
[----:B------:R-:W-:Y:S01]  /*27950*/  R2UR UR6, R10 ;  /* 0x000000000a0672ca */ /* 0x000fe200000e0000 */
[----:B-12---:R-:W-:Y:S01]  /*27960*/  VIADD R5, R4, 0x28400 ;  /* 0x0002840004057836 */ /* 0x006fe20000000000 */
[----:B------:R-:W-:Y:S01]  /*27970*/  R2UR UR7, R11 ;  /* 0x000000000b0772ca */ /* 0x000fe200000e0000 */
[----:B------:R-:W-:Y:S01]  /*27980*/  UIADD3.X UR5, URZ, UR41, URZ, UP0, !UPT ;  /* 0x000000293f057290 */ /* 0x000fe200087fe43f */
[----:B------:R-:W-:Y:S02]  /*27990*/  PLOP3.LUT P0, PT, PT, PT, PT, 0x80, 0x0 ;  /* 0x000000000000781c */ /* 0x000fe40003f0f070 */
[----:B------:R-:W-:-:S11]  /*279a0*/  IADD3 R6, R6, 0x38830, RZ ;  /* 0x0003883006067810 */ /* 0x000fd60007ffe0ff */
.L_x_628:
        /* <DEDUP_REMOVED lines=15> */
.L_x_629:
        /* <DEDUP_REMOVED lines=9> */
[----:B--2---:R-:W-:Y:S05]  /*27b30*/  @P0 BRA.U.ANY `(.L_x_629) ;  /* 0xfffffffd00d80947 */ /* 0x004fea000393ffff */
.L_x_616:
[----:B------:R-:W-:Y:S05]  /*27b40*/  BSYNC B0 ;  /* 0x0000000000007941 */ /* 0x000fea0003800000 */
.L_x_615:
[----:B------:R-:W-:-:S06]  /*27b50*/  UISETP.NE.AND UP0, UPT, UR36, 0x3, UPT ;  /* 0x000000032400788c */ /* 0x000fcc000bf05270 */
[----:B------:R-:W-:-:S13]  /*27b60*/  PLOP3.LUT P0, PT, PT, PT, UP0, 0x80, 0x0 ;  /* 0x000000000000781c */ /* 0x000fda0003f0f008 */
[----:B------:R-:W-:Y:S05]  /*27b70*/  @!P0 BRA `(.L_x_630) ;  /* 0x0000000000048947 */ /* 0x000fea0003800000 */
[----:B------:R-:W-:Y:S01]  /*27b80*/  BPT.TRAP 0x1 ;  /* 0x000000040000795c */ /* 0x000fe20000300000 */
.L_x_630:
[----:B------:R-:W-:Y:S01]  /*27b90*/  IMAD.U32 R4, RZ, RZ, UR39 ;  /* 0x00000027ff047e24 */ /* 0x000fe2000f8e00ff */
[----:B------:R-:W-:Y:S01]  /*27ba0*/  BSSY B0, `(.L_x_631) ;  /* 0x0000007000007945 */ /* 0x000fe20003800000 */
[----:B------:R-:W-:-:S03]  /*27bb0*/  IMAD R20, R0, 0x8, R18 ;  /* 0x0000000800147824 */ /* 0x000fc600078e0212 */
[----:B------:R-:W-:Y:S02]  /*27bc0*/  ISETP.NE.AND P1, PT, R4, 0x3, PT ;  /* 0x000000030400780c */ /* 0x000fe40003f25270 */
[----:B------:R-:W-:-:S04]  /*27bd0*/  LOP3.LUT R4, R2, 0x1, RZ, 0x3c, !PT ;  /* 0x0000000102047812 */ /* 0x000fc800078e3cff */
[----:B------:R-:W-:-:S04]  /*27be0*/  SHF.L.U32 R4, R4, 0x1f, RZ ;  /* 0x0000001f04047819 */ /* 0x000fc800000006ff */
[----:B------:R-:W2:Y:S02]  /*27bf0*/  SYNCS.PHASECHK.TRANS64.TRYWAIT P0, [R20+URZ+0x38870], R4 ;  /* 0x03887004140075a7 */ /* 0x000ea4000800017f */
[----:B--2---:R-:W-:Y:S05]  /*27c00*/  @!P0 BRA `(.L_x_632) ;  /* 0x0000008400388947 */ /* 0x004fea0003800000 */
.L_x_896:
[----:B------:R-:W-:Y:S05]  /*27c10*/  BSYNC B0 ;  /* 0x0000000000007941 */ /* 0x000fea0003800000 */
.L_x_631:
[----:B------:R-:W-:Y:S05]  /*27c20*/  @!P1 BRA `(.L_x_633) ;  /* 0x0000000000049947 */ /* 0x000fea0003800000 */
[----:B------:R-:W-:Y:S01]  /*27c30*/  BPT.TRAP 0x1 ;  /* 0x000000040000795c */ /* 0x000fe20000300000 */
.L_x_633:
[----:B------:R-:W-:Y:S02]  /*27c40*/  SHF.L.U32 R2, R2, 0x1f, RZ ;  /* 0x0000001f02027819 */ /* 0x000fe400000006ff */
[----:B------:R-:W-:Y:S02]  /*27c50*/  SHF.L.U32 R12, R0, 0xf, RZ ;  /* 0x0000000f000c7819 */ /* 0x000fe400000006ff */
[----:B------:R-:W3:Y:S02]  /*27c60*/  SYNCS.PHASECHK.TRANS64.TRYWAIT P0, [R20+URZ+0x38860], R2 ;  /* 0x03886002140075a7 */ /* 0x000ee4000800017f */
[----:B---3--:R-:W-:Y:S05]  /*27c70*/  @!P0 BRA `(.L_x_634) ;  /* 0x0000008400308947 */ /* 0x008fea0003800000 */
.L_x_897:
[----:B------:R-:W4:Y:S04]  /*27c80*/  LDL R0, [R1+0x3c] ;  /* 0x00003c0001007983 */ /* 0x000f280000100800 */
[----:B------:R-:W3:Y:S04]  /*27c90*/  LDL R19, [R1+0x28] ;  /* 0x0000280001137983 */ /* 0x000ee80000100800 */
[----:B------:R-:W5:Y:S01]  /*27ca0*/  LDL R13, [R1+0x38] ;  /* 0x00003800010d7983 */ /* 0x000f620000100800 */
[----:B------:R-:W-:Y:S05]  /*27cb0*/  WARPSYNC.ALL ;  /* 0x0000000000007948 */ /* 0x000fea0003800000 */
[----:B----4-:R-:W-:-:S05]  /*27cc0*/  LOP3.LUT R0, R12, R0, RZ, 0xfc, !PT ;  /* 0x000000000c007212 */ /* 0x010fca00078efcff */
[----:B------:R-:W-:-:S05]  /*27cd0*/  IMAD.IADD R0, R18, 0x1, R0 ;  /* 0x0000000112007824 */ /* 0x000fca00078e0200 */
[----:B--2---:R-:W2:Y:S01]  /*27ce0*/  LDSM.16.MT88.4 R4, [R0+0x10400] ;  /* 0x010400000004783b */ /* 0x004ea20000004200 */
[----:B---3--:R-:W-:Y:S01]  /*27cf0*/  IMAD.IADD R2, R19, 0x1, R0 ;  /* 0x0000000113027824 */ /* 0x008fe200078e0200 */
[----:B-----5:R-:W-:Y:S02]  /*27d00*/  LOP3.LUT R21, R12, R13, RZ, 0xfc, !PT ;  /* 0x0000000d0c157212 */ /* 0x020fe400078efcff */
[C-C-:B--2---:R-:W-:Y:S02]  /*27d10*/  PRMT R8, R4.reuse, 0x6420, R5.reuse ;  /* 0x0000642004087816 */ /* 0x144fe40000000005 */
[----:B-1----:R-:W-:Y:S02]  /*27d20*/  PRMT R9, R4, 0x7531, R5 ;  /* 0x0000753104097816 */ /* 0x002fe40000000005 */
[C-C-:B------:R-:W-:Y:S02]  /*27d30*/  PRMT R10, R6.reuse, 0x6420, R7.reuse ;  /* 0x00006420060a7816 */ /* 0x140fe40000000007 */
[----:B------:R-:W-:-:S02]  /*27d40*/  PRMT R11, R6, 0x7531, R7 ;  /* 0x00007531060b7816 */ /* 0x000fc40000000007 */
[----:B------:R-:W1:Y:S01]  /*27d50*/  LDSM.16.MT88.4 R4, [R2+0x10400] ;  /* 0x010400000204783b */ /* 0x000e620000004200 */
[----:B------:R-:W-:-:S05]  /*27d60*/  IMAD.IADD R21, R18, 0x1, R21 ;  /* 0x0000000112157824 */ /* 0x000fca00078e0215 */
[----:B------:R1:W-:Y:S02]  /*27d70*/  STSM.16.M88.4 [R21+0x400], R8 ;  /* 0x0004000815007844 */ /* 0x0003e40000000200 */
        /* <DEDUP_REMOVED lines=29> */
[----:B-1----:R-:W-:Y:S01]  /*27f50*/  MOV R14, R10 ;  /* 0x0000000a000e7202 */ /* 0x002fe20000000f00 */
[----:B------:R-:W-:Y:S01]  /*27f60*/  IMAD.MOV.U32 R15, RZ, RZ, R11 ;  /* 0x000000ffff0f7224 */ /* 0x000fe200078e000b */
        /* <DEDUP_REMOVED lines=12> */
[----:B--2---:R-:W-:Y:S01]  /*28030*/  IMAD.MOV.U32 R14, RZ, RZ, R10 ;  /* 0x000000ffff0e7224 */ /* 0x004fe200078e000a */
[----:B------:R-:W-:-:S02]  /*28040*/  MOV R15, R11 ;  /* 0x0000000b000f7202 */ /* 0x000fc40000000f00 */
        /* <DEDUP_REMOVED lines=14> */
[----:B------:R2:W-:Y:S02]  /*28130*/  STSM.16.M88.4 [R19], R12 ;  /* 0x0000000c13007844 */ /* 0x0005e40000000200 */
[----:B--2---:R-:W-:Y:S01]  /*28140*/  IMAD.MOV.U32 R15, RZ, RZ, R11 ;  /* 0x000000ffff0f7224 */ /* 0x004fe200078e000b */
[C-C-:B-1----:R-:W-:Y:S02]  /*28150*/  PRMT R8, R4.reuse, 0x6420, R5.reuse ;  /* 0x0000642004087816 */ /* 0x142fe40000000005 */
[----:B------:R-:W-:Y:S02]  /*28160*/  PRMT R9, R4, 0x7531, R5 ;  /* 0x0000753104097816 */ /* 0x000fe40000000005 */
[C-C-:B------:R-:W-:Y:S02]  /*28170*/  PRMT R10, R6.reuse, 0x6420, R7.reuse ;  /* 0x00006420060a7816 */ /* 0x140fe40000000007 */
[----:B------:R-:W-:-:S05]  /*28180*/  PRMT R11, R6, 0x7531, R7 ;  /* 0x00007531060b7816 */ /* 0x000fca0000000007 */
[----:B------:R1:W-:Y:S04]  /*28190*/  STSM.16.M88.4 [R19+0x2000], R8 ;  /* 0x0020000813007844 */ /* 0x0003e80000000200 */
[----:B------:R-:W2:Y:S01]  /*281a0*/  LDSM.16.MT88.4 R4, [R0+0x16400] ;  /* 0x016400000004783b */ /* 0x000ea20000004200 */
[----:B-1----:R-:W-:Y:S01]  /*281b0*/  IMAD.MOV.U32 R11, RZ, RZ, R15 ;  /* 0x000000ffff0b7224 */ /* 0x002fe200078e000f */
[C-C-:B--2---:R-:W-:Y:S02]  /*281c0*/  PRMT R12, R4.reuse, 0x6420, R5.reuse ;  /* 0x00006420040c7816 */ /* 0x144fe40000000005 */
[----:B------:R-:W-:Y:S02]  /*281d0*/  PRMT R13, R4, 0x7531, R5 ;  /* 0x00007531040d7816 */ /* 0x000fe40000000005 */
[----:B------:R-:W-:-:S02]  /*281e0*/  PRMT R14, R6, 0x6420, R7 ;  /* 0x00006420060e7816 */ /* 0x000fc40000000007 */
[----:B------:R-:W-:Y:S02]  /*281f0*/  PRMT R15, R6, 0x7531, R7 ;  /* 0x00007531060f7816 */ /* 0x000fe40000000007 */
[----:B------:R-:W1:Y:S04]  /*28200*/  LDSM.16.MT88.4 R4, [R2+0x16400] ;  /* 0x016400000204783b */ /* 0x000e680000004200 */
[----:B------:R2:W-:Y:S02]  /*28210*/  STSM.16.M88.4 [R19+0x4000], R12 ;  /* 0x0040000c13007844 */ /* 0x0005e40000000200 */
[----:B--2---:R-:W-:Y:S02]  /*28220*/  MOV R15, R11 ;  /* 0x0000000b000f7202 */ /* 0x004fe40000000f00 */
[----:B-1----:R-:W-:-:S02]  /*28230*/  PRMT R8, R4, 0x6420, R5 ;  /* 0x0000642004087816 */ /* 0x002fc40000000005 */
        /* <DEDUP_REMOVED lines=10> */
[----:B------:R-:W1:Y:S01]  /*282e0*/  LDSM.16.MT88.4 R4, [R2+0x13400] ;  /* 0x013400000204783b */ /* 0x000e620000004200 */
[----:B------:R-:W-:-:S05]  /*282f0*/  IMAD.IADD R19, R11, 0x1, R19 ;  /* 0x000000010b137824 */ /* 0x000fca00078e0213 */
        /* <DEDUP_REMOVED lines=12> */
[----:B------:R2:W-:Y:S01]  /*283c0*/  STSM.16.M88.4 [R19+0x4000], R12 ;  /* 0x0040000c13007844 */ /* 0x0005e20000000200 */
[C-C-:B-1----:R-:W-:Y:S02]  /*283d0*/  PRMT R8, R4.reuse, 0x6420, R5.reuse ;  /* 0x0000642004087816 */ /* 0x142fe40000000005 */
        /* <DEDUP_REMOVED lines=12> */
.L_x_635:
[----:B------:R-:W3:Y:S01]  /*284a0*/  S2R R0, SR_TID.X ;  /* 0x0000000000007919 */ /* 0x000ee20000002100 */
[----:B-1----:R1:W-:Y:S01]  /*284b0*/  SYNCS.ARRIVE.TRANS64.A1T0 RZ, [R20+URZ+0x38850], RZ ;  /* 0x038850ff14ff79a7 */ /* 0x0023e2000810003f */
[----:B---3--:R-:W-:Y:S02]  /*284c0*/  LOP3.LUT R2, R0, 0x7f, RZ, 0xc0, !PT ;  /* 0x0000007f00027812 */ /* 0x008fe400078ec0ff */
[----:B------:R-:W3:Y:S01]  /*284d0*/  LDL R0, [R1+0x2c] ;  /* 0x00002c0001007983 */ /* 0x000ee20000100800 */
[----:B------:R-:W-:Y:S01]  /*284e0*/  BAR.SYNC.DEFER_BLOCKING 0x2, 0x80 ;  /* 0x0082000000007b1d */ /* 0x000fe20000010000 */
[----:B------:R-:W-:-:S05]  /*284f0*/  ISETP.NE.AND P0, PT, R2, RZ, PT ;  /* 0x000000ff0200720c */ /* 0x000fca0003f05270 */
[----:B------:R4:W5:Y:S08]  /*28500*/  LDL R2, [R1+0x1c] ;  /* 0x00001c0001027983 */ /* 0x0009700000100800 */
[----:B-1----:R-:W-:-:S05]  /*28510*/  @!P0 VIADD R20, R20, 0x38880 ;  /* 0x0003888014148836 */ /* 0x002fca0000000000 */
[----:B------:R-:W-:-:S04]  /*28520*/  @!P0 PRMT R20, RZ, 0x654, R20 ;  /* 0x00000654ff148816 */ /* 0x000fc80000000014 */
[----:B------:R4:W-:Y:S01]  /*28530*/  @!P0 SYNCS.ARRIVE.TRANS64.RED.A1T0 RZ, [R20+URZ], RZ ;  /* 0x000000ff14ff89a7 */ /* 0x0009e2000810043f */
[C---:B---3--:R-:W-:Y:S01]  /*28540*/  ISETP.GT.AND P0, PT, R3.reuse, R0, PT ;  /* 0x000000000300720c */ /* 0x048fe20003f04270 */
[----:B------:R-:W-:Y:S01]  /*28550*/  VIADD R3, R3, 0xffffffff ;  /* 0xffffffff03037836 */ /* 0x000fe20000000000 */
[----:B------:R4:W5:Y:S11]  /*28560*/  LDL R0, [R1+0x14] ;  /* 0x0000140001007983 */ /* 0x0009760000100800 */
[----:B----4-:R-:W-:Y:S05]  /*28570*/  @P0 BRA `(.L_x_636) ;  /* 0xffffffec00340947 */ /* 0x010fea000383ffff */
.L_x_614:
[----:B------:R-:W4:Y:S01]  /*28580*/  S2R R4, SR_TID.X ;  /* 0x0000000000047919 */ /* 0x000f220000002100 */
[----:B------:R-:W-:Y:S01]  /*28590*/  BSSY B0, `(.L_x_637) ;  /* 0x0000011000007945 */ /* 0x000fe20003800000 */
[----:B----4-:R-:W-:-:S04]  /*285a0*/  LOP3.LUT R4, R4, 0x7f, RZ, 0xc0, !PT ;  /* 0x0000007f04047812 */ /* 0x010fc800078ec0ff */
[----:B------:R-:W-:-:S13]  /*285b0*/  ISETP.NE.AND P0, PT, R4, RZ, PT ;  /* 0x000000ff0400720c */ /* 0x000fda0003f05270 */
[----:B------:R-:W-:Y:S05]  /*285c0*/  @P0 BRA `(.L_x_638) ;  /* 0x0000000000340947 */ /* 0x000fea0003800000 */
[----:B-----5:R-:W4:Y:S01]  /*285d0*/  S2R R2, SR_LANEID ;  /* 0x0000000000027919 */ /* 0x020f220000000000 */
[----:B------:R-:W-:Y:S01]  /*285e0*/  VOTEU.ANY UR4, UPT, PT ;  /* 0x0000000000047886 */ /* 0x000fe200038e0100 */
[----:B-1----:R-:W1:Y:S01]  /*285f0*/  LDC.64 R4, c[0x0][0xc60] ;  /* 0x00031800ff047b82 */ /* 0x002e620000000a00 */
[----:B---3--:R-:W4:Y:S02]  /*28600*/  FLO.U32 R0, UR4 ;  /* 0x0000000400007d00 */ /* 0x008f2400080e0000 */
[----:B----4-:R-:W-:-:S06]  /*28610*/  ISETP.EQ.U32.AND P1, PT, R0, R2, PT ;  /* 0x000000020000720c */ /* 0x010fcc0003f22070 */
[----:B------:R-:W1:Y:S07]  /*28620*/  POPC R2, UR4 ;  /* 0x0000000400027d09 */ /* 0x000e6e0008000000 */
[----:B-1----:R-:W3:Y:S04]  /*28630*/  @P1 ATOMG.E.ADD.STRONG.GPU PT, R2, desc[UR42][R4.64], R2 ;  /* 0x00000002040219a8 */ /* 0x002ee800081ee1ea */
[----:B---3--:R1:W3:Y:S02]  /*28640*/  SHFL.IDX PT, R2, R2, R0, 0x1f ;  /* 0x00001f0002027589 */ /* 0x0082e400000e0000 */
[----:B-1----:R-:W1:Y:S02]  /*28650*/  S2R R0, SR_LTMASK ;  /* 0x0000000000007919 */ /* 0x002e640000003900 */
[----:B-1----:R-:W-:-:S06]  /*28660*/  LOP3.LUT R0, R0, UR4, RZ, 0xc0, !PT ;  /* 0x0000000400007c12 */ /* 0x002fcc000f8ec0ff */
[----:B------:R-:W3:Y:S02]  /*28670*/  POPC R0, R0 ;  /* 0x0000000000007309 */ /* 0x000ee40000000000 */
[----:B---3--:R-:W-:-:S05]  /*28680*/  IADD3 R0, R2, UR38, R0 ;  /* 0x0000002602007c10 */ /* 0x008fca000fffe000 */
[----:B------:R4:W-:Y:S02]  /*28690*/  STL [R1], R0 ;  /* 0x0000000001007387 */ /* 0x0009e40000100800 */
.L_x_638:
[----:B------:R-:W-:Y:S05]  /*286a0*/  BSYNC B0 ;  /* 0x0000000000007941 */ /* 0x000fea0003800000 */
.L_x_637:
[----:B------:R-:W-:-:S06]  /*286b0*/  UISETP.NE.AND UP0, UPT, UR36, 0x3, UPT ;  /* 0x000000032400788c */ /* 0x000fcc000bf05270 */
[----:B------:R-:W-:-:S13]  /*286c0*/  PLOP3.LUT P1, PT, PT, PT, UP0, 0x80, 0x0 ;  /* 0x000000000000781c */ /* 0x000fda0003f2f008 */
[----:B------:R-:W-:Y:S05]  /*286d0*/  @!P1 BRA `(.L_x_639) ;  /* 0x0000000000049947 */ /* 0x000fea0003800000 */
[----:B------:R-:W-:Y:S01]  /*286e0*/  BPT.TRAP 0x1 ;  /* 0x000000040000795c */ /* 0x000fe20000300000 */
.L_x_639:
[----:B------:R-:W2:Y:S04]  /*286f0*/  LDL R3, [R1+0x1c] ;  /* 0x00001c0001037983 */ /* 0x000ea80000100800 */
[----:B-----5:R-:W2:Y:S01]  /*28700*/  LDL R2, [R1+0x14] ;  /* 0x0000140001027983 */ /* 0x020ea20000100800 */
[----:B---34-:R-:W-:Y:S01]  /*28710*/  MOV R0, UR39 ;  /* 0x0000002700007c02 */ /* 0x018fe20008000f00 */
[----:B------:R-:W-:Y:S03]  /*28720*/  BSSY B0, `(.L_x_640) ;  /* 0x0000007000007945 */ /* 0x000fe60003800000 */
[----:B------:R-:W-:Y:S02]  /*28730*/  ISETP.NE.AND P2, PT, R0, 0x3, PT ;  /* 0x000000030000780c */ /* 0x000fe40003f45270 */
[----:B--2---:R-:W-:-:S04]  /*28740*/  LOP3.LUT R0, R3, 0x1, RZ, 0x3c, !PT ;  /* 0x0000000103007812 */ /* 0x004fc800078e3cff */
[----:B------:R-:W-:Y:S01]  /*28750*/  SHF.L.U32 R0, R0, 0x1f, RZ ;  /* 0x0000001f00007819 */ /* 0x000fe200000006ff */
[----:B------:R-:W-:-:S04]  /*28760*/  IMAD R17, R2, 0x8, R18 ;  /* 0x0000000802117824 */ /* 0x000fc800078e0212 */
[----:B------:R-:W2:Y:S02]  /*28770*/  SYNCS.PHASECHK.TRANS64.TRYWAIT P1, [R17+URZ+0x38870], R0 ;  /* 0x03887000110075a7 */ /* 0x000ea4000802017f */
[----:B--2---:R-:W-:Y:S05]  /*28780*/  @!P1 BRA `(.L_x_641) ;  /* 0x0000007800809947 */ /* 0x004fea0003800000 */
.L_x_898:
[----:B------:R-:W-:Y:S05]  /*28790*/  BSYNC B0 ;  /* 0x0000000000007941 */ /* 0x000fea0003800000 */
.L_x_640:
[----:B------:R-:W-:Y:S05]  /*287a0*/  @!P2 BRA `(.L_x_642) ;  /* 0x000000000004a947 */ /* 0x000fea0003800000 */
[----:B------:R-:W-:Y:S01]  /*287b0*/  BPT.TRAP 0x1 ;  /* 0x000000040000795c */ /* 0x000fe20000300000 */
.L_x_642:
[----:B--2---:R-:W2:Y:S02]  /*287c0*/  LDL R0, [R1+0x1c] ;  /* 0x00001c0001007983 */ /* 0x004ea40000100800 */
[----:B--2---:R-:W-:-:S04]  /*287d0*/  SHF.L.U32 R0, R0, 0x1f, RZ ;  /* 0x0000001f00007819 */ /* 0x004fc800000006ff */
[----:B------:R-:W2:Y:S02]  /*287e0*/  SYNCS.PHASECHK.TRANS64.TRYWAIT P1, [R17+URZ+0x38860], R0 ;  /* 0x03886000110075a7 */ /* 0x000ea4000802017f */
[----:B--2---:R-:W-:Y:S05]  /*287f0*/  @!P1 BRA `(.L_x_643) ;  /* 0x0000007800789947 */ /* 0x004fea0003800000 */
.L_x_899:
[----:B------:R-:W3:Y:S04]  /*28800*/  LDL R19, [R1+0x14] ;  /* 0x0000140001137983 */ /* 0x000ee80000100800 */
[----:B------:R-:W2:Y:S04]  /*28810*/  LDL R2, [R1+0x3c] ;  /* 0x00003c0001027983 */ /* 0x000ea80000100800 */
[----:B------:R-:W4:Y:S04]  /*28820*/  LDL R16, [R1+0x28] ;  /* 0x0000280001107983 */ /* 0x000f280000100800 */
[----:B------:R-:W5:Y:S01]  /*28830*/  LDL R12, [R1+0x38] ;  /* 0x00003800010c7983 */ /* 0x000f620000100800 */
[----:B------:R-:W-:Y:S05]  /*28840*/  WARPSYNC.ALL ;  /* 0x0000000000007948 */ /* 0x000fea0003800000 */
[----:B---3--:R-:W-:-:S05]  /*28850*/  IMAD.SHL.U32 R3, R19, 0x8000, RZ ;  /* 0x0000800013037824 */ /* 0x008fca00078e00ff */
[----:B--2---:R-:W-:-:S05]  /*28860*/  LOP3.LUT R0, R3, R2, RZ, 0xfc, !PT ;  /* 0x0000000203007212 */ /* 0x004fca00078efcff */
[----:B------:R-:W-:-:S05]  /*28870*/  IMAD.IADD R0, R18, 0x1, R0 ;  /* 0x0000000112007824 */ /* 0x000fca00078e0200 */
[----:B-1----:R-:W1:Y:S01]  /*28880*/  LDSM.16.MT88.4 R4, [R0+0x10400] ;  /* 0x010400000004783b */ /* 0x002e620000004200 */
[----:B----4-:R-:W-:Y:S01]  /*28890*/  IMAD.IADD R2, R16, 0x1, R0 ;  /* 0x0000000110027824 */ /* 0x010fe200078e0200 */
[----:B-----5:R-:W-:Y:S02]  /*288a0*/  LOP3.LUT R3, R3, R12, RZ, 0xfc, !PT ;  /* 0x0000000c03037212 */ /* 0x020fe400078efcff */
[C-C-:B-1----:R-:W-:Y:S02]  /*288b0*/  PRMT R8, R4.reuse, 0x6420, R5.reuse ;  /* 0x0000642004087816 */ /* 0x142fe40000000005 */
[----:B------:R-:W-:Y:S02]  /*288c0*/  PRMT R9, R4, 0x7531, R5 ;  /* 0x0000753104097816 */ /* 0x000fe40000000005 */
[C-C-:B------:R-:W-:Y:S02]  /*288d0*/  PRMT R10, R6.reuse, 0x6420, R7.reuse ;  /* 0x00006420060a7816 */ /* 0x140fe40000000007 */
[----:B------:R-:W-:-:S02]  /*288e0*/  PRMT R11, R6, 0x7531, R7 ;  /* 0x00007531060b7816 */ /* 0x000fc40000000007 */
[----:B------:R-:W1:Y:S01]  /*288f0*/  LDSM.16.MT88.4 R4, [R2+0x10400] ;  /* 0x010400000204783b */ /* 0x000e620000004200 */
[----:B------:R-:W-:-:S05]  /*28900*/  IADD3 R3, R18, R3, RZ ;  /* 0x0000000312037210 */ /* 0x000fca0007ffe0ff */
        /* <DEDUP_REMOVED lines=36> */
[----:B-1----:R-:W-:Y:S01]  /*28b50*/  IMAD.MOV.U32 R10, RZ, RZ, R14 ;  /* 0x000000ffff0a7224 */ /* 0x002fe200078e000e */
[----:B------:R-:W-:Y:S02]  /*28b60*/  MOV R11, R15 ;  /* 0x0000000f000b7202 */ /* 0x000fe40000000f00 */
        /* <DEDUP_REMOVED lines=46> */
[----:B------:R-:W-:-:S05]  /*28e50*/  IADD3 R3, R16, R3, RZ ;  /* 0x0000000310037210 */ /* 0x000fca0007ffe0ff */
        /* <DEDUP_REMOVED lines=26> */
.L_x_644:
[----:B--2---:R-:W2:Y:S01]  /*29000*/  LDL.LU R3, [R1+0x1c] ;  /* 0x00001c0001037983 */ /* 0x004ea20000300800 */
[----:B-1----:R1:W-:Y:S01]  /*29010*/  SYNCS.ARRIVE.TRANS64.A1T0 RZ, [R17+URZ+0x38850], RZ ;  /* 0x038850ff11ff79a7 */ /* 0x0023e2000810003f */
[----:B------:R-:W-:Y:S02]  /*29020*/  VIADD R0, R19, 0x1 ;  /* 0x0000000113007836 */ /* 0x000fe40000000000 */
[----:B-1----:R-:W-:-:S05]  /*29030*/  @!P0 VIADD R17, R17, 0x38880 ;  /* 0x0003888011118836 */ /* 0x002fca0000000000 */
[----:B------:R-:W-:Y:S01]  /*29040*/  @!P0 PRMT R17, RZ, 0x654, R17 ;  /* 0x00000654ff118816 */ /* 0x000fe20000000011 */
[----:B------:R-:W-:Y:S06]  /*29050*/  BAR.SYNC.DEFER_BLOCKING 0x2, 0x80 ;  /* 0x0082000000007b1d */ /* 0x000fec0000010000 */
[----:B------:R1:W-:Y:S01]  /*29060*/  @!P0 SYNCS.ARRIVE.TRANS64.RED.A1T0 RZ, [R17+URZ], RZ ;  /* 0x000000ff11ff89a7 */ /* 0x0003e2000810043f */
[----:B------:R-:W-:-:S04]  /*29070*/  ISETP.NE.AND P0, PT, R0, 0x2, PT ;  /* 0x000000020000780c */ /* 0x000fc80003f05270 */
[----:B------:R-:W-:Y:S02]  /*29080*/  SEL R2, RZ, 0x1, P0 ;  /* 0x00000001ff027807 */ /* 0x000fe40000000000 */
[----:B------:R-:W-:-:S05]  /*29090*/  SEL R0, R0, RZ, P0 ;  /* 0x000000ff00007207 */ /* 0x000fca0000000000 */
[----:B------:R1:W-:Y:S01]  /*290a0*/  STL [R1+0x14], R0 ;  /* 0x0000140001007387 */ /* 0x0003e20000100800 */
[----:B--2---:R-:W-:-:S05]  /*290b0*/  LOP3.LUT R3, R3, R2, RZ, 0x3c, !PT ;  /* 0x0000000203037212 */ /* 0x004fca00078e3cff */
[----:B------:R1:W-:Y:S02]  /*290c0*/  STL [R1+0x1c], R3 ;  /* 0x00001c0301007387 */ /* 0x0003e40000100800 */
.L_x_589:
[----:B-12---:R-:W2:Y:S02]  /*290d0*/  LDL R0, [R1+0x10] ;  /* 0x0000100001007983 */ /* 0x006ea40000100800 */
[----:B--2---:R-:W-:-:S13]  /*290e0*/  LOP3.LUT P0, RZ, R0, 0x2, RZ, 0xc0, !PT ;  /* 0x0000000200ff7812 */ /* 0x004fda000780c0ff */
[----:B------:R-:W-:Y:S05]  /*290f0*/  @!P0 BRA `(.L_x_645) ;  /* 0x00000000002c8947 */ /* 0x000fea0003800000 */
[----:B------:R-:W-:Y:S05]  /*29100*/  WARPSYNC.ALL ;  /* 0x0000000000007948 */ /* 0x000fea0003800000 */
[----:B------:R-:W1:Y:S08]  /*29110*/  S2UR UR5, SR_CgaCtaId ;  /* 0x00000000000579c3 */ /* 0x000e700000008800 */
[----:B------:R-:W-:Y:S06]  /*29120*/  BAR.SYNC.DEFER_BLOCKING 0x5, 0x180 ;  /* 0x0146000000007b1d */ /* 0x000fec0000010000 */
[----:B------:R-:W-:-:S02]  /*29130*/  UMOV UR4, 0x400 ;  /* 0x0000040000047882 */ /* 0x000fc40000000000 */
[----:B-1----:R-:W-:-:S06]  /*29140*/  ULEA UR4, UR5, UR4, 0x18 ;  /* 0x0000000405047291 */ /* 0x002fcc000f8ec03f */
[----:B------:R-:W-:-:S05]  /*29150*/  IMAD.U32 R18, RZ, RZ, UR4 ;  /* 0x00000004ff127e24 */ /* 0x000fca000f8e00ff */
[----:B0-----:R-:W0:Y:S04]  /*29160*/  LDS.128 R4, [R18+0x388d0] ;  /* 0x0388d00012047984 */ /* 0x001e280000000c00 */
[----:B0-----:R1:W-:Y:S04]  /*29170*/  STL.64 [R1], R4 ;  /* 0x0000000401007387 */ /* 0x0013e80000100a00 */
[----:B------:R1:W-:Y:S01]  /*29180*/  STL.64 [R1+0x8], R6 ;  /* 0x0000080601007387 */ /* 0x0003e20000100a00 */
[----:B------:R-:W-:Y:S06]  /*29190*/  BAR.ARV 0x4, 0x180 ;  /* 0x0106000000007b1d */ /* 0x000fec0000002000 */
[----:B------:R-:W-:Y:S05]  /*291a0*/  BRA `(.L_x_646) ;  /* 0x0000000c00287947 */ /* 0x000fea0003800000 */
.L_x_645:
[----:B------:R-:W1:Y:S01]  /*291b0*/  S2R R0, SR_TID.X ;  /* 0x0000000000007919 */ /* 0x000e620000002100 */
[----:B------:R-:W-:Y:S01]  /*291c0*/  UMOV UR4, 0xffffffff ;  /* 0xffffffff00047882 */ /* 0x000fe20000000000 */
[----:B-1----:R-:W-:-:S04]  /*291d0*/  LOP3.LUT R16, R0, 0x1f, RZ, 0xc0, !PT ;  /* 0x0000001f00107812 */ /* 0x002fc800078ec0ff */
[----:B------:R-:W-:Y:S01]  /*291e0*/  ISETP.NE.AND P0, PT, R16, 0x1f, PT ;  /* 0x0000001f1000780c */ /* 0x000fe20003f05270 */
[----:B------:R-:W-:-:S12]  /*291f0*/  BRA.DIV UR4, `(.L_x_647) ;  /* 0x00000072040c7947 */ /* 0x000fd8000b800000 */
[----:B------:R-:W2:Y:S01]  /*29200*/  LDL.LU R0, [R1] ;  /* 0x0000000001007983 */ /* 0x000ea20000300800 */
[----:B------:R-:W-:-:S03]  /*29210*/  ULDC UR4, c[0x0][0xc3c] ;  /* 0x00030f0000047ab9 */ /* 0x000fc60000000800 */
[----:B------:R-:W0:Y:S01]  /*29220*/  LDL R2, [R1+0xc] ;  /* 0x00000c0001027983 */ /* 0x000e220000100800 */
[----:B--2---:R-:W-:Y:S01]  /*29230*/  MOV R11, R0 ;  /* 0x00000000000b7202 */ /* 0x004fe20000000f00 */
[----:B0-----:R-:W-:-:S05]  /*29240*/  IMAD.IADD R4, R2, 0x1, R16 ;  /* 0x0000000102047824 */ /* 0x001fca00078e0210 */
[----:B------:R-:W-:-:S13]  /*29250*/  ISETP.GE.OR P1, PT, R4, UR4, !P0 ;  /* 0x0000000404007c0c */ /* 0x000fda000c726670 */
[----:B------:R-:W0:Y:S08]  /*29260*/  @!P1 LDC.64 R2, c[0x0][0xc80] ;  /* 0x00032000ff029b82 */ /* 0x000e300000000a00 */
[----:B------:R-:W1:Y:S01]  /*29270*/  @!P1 LDC.64 R6, c[0x0][0xc78] ;  /* 0x00031e00ff069b82 */ /* 0x000e620000000a00 */
[----:B0-----:R-:W-:-:S05]  /*29280*/  @!P1 IMAD.WIDE R2, R4, 0x4, R2 ;  /* 0x0000000404029825 */ /* 0x001fca00078e0202 */
[----:B------:R1:W2:Y:S02]  /*29290*/  @!P1 LDG.E R0, desc[UR42][R2.64] ;  /* 0x0000002a02009981 */ /* 0x0002a4000c1e1900 */
[----:B-1----:R-:W-:-:S06]  /*292a0*/  @!P1 IMAD.WIDE R2, R4, 0x4, R6 ;  /* 0x0000000404029825 */ /* 0x002fcc00078e0206 */
[----:B------:R-:W3:Y:S01]  /*292b0*/  @!P1 LDG.E R2, desc[UR42][R2.64] ;  /* 0x0000002a02029981 */ /* 0x000ee2000c1e1900 */
[----:B------:R-:W-:Y:S01]  /*292c0*/  IMAD.MOV.U32 R4, RZ, RZ, RZ ;  /* 0x000000ffff047224 */ /* 0x000fe200078e00ff */
[C---:B------:R-:W-:Y:S01]  /*292d0*/  ISETP.GE.U32.AND P2, PT, R16.reuse, 0x2, PT ;  /* 0x000000021000780c */ /* 0x040fe20003f46070 */
[----:B------:R-:W-:Y:S01]  /*292e0*/  IMAD.MOV.U32 R6, RZ, RZ, RZ ;  /* 0x000000ffff067224 */ /* 0x000fe200078e00ff */
[C---:B------:R-:W-:Y:S01]  /*292f0*/  ISETP.GE.U32.AND P3, PT, R16.reuse, 0x4, PT ;  /* 0x000000041000780c */ /* 0x040fe20003f66070 */
[----:B------:R-:W-:Y:S01]  /*29300*/  SHFL.IDX PT, R5, R11, RZ, 0x1f ;  /* 0x00001fff0b057589 */ /* 0x000fe200000e0000 */
[C---:B------:R-:W-:Y:S02]  /*29310*/  ISETP.GE.U32.AND P4, PT, R16.reuse, 0x8, PT ;  /* 0x000000081000780c */ /* 0x040fe40003f86070 */
[----:B------:R-:W-:Y:S01]  /*29320*/  ISETP.GE.U32.AND P5, PT, R16, 0x10, PT ;  /* 0x000000101000780c */ /* 0x000fe20003fa6070 */
[----:B------:R-:W-:Y:S01]  /*29330*/  SHFL.IDX PT, R10, R11, 0x1, 0x1f ;  /* 0x00201f000b0a7f89 */ /* 0x000fe200000e0000 */
[----:B------:R-:W-:Y:S01]  /*29340*/  MOV R8, RZ ;  /* 0x000000ff00087202 */ /* 0x000fe20000000f00 */
[----:B--2---:R-:W-:-:S02]  /*29350*/  @!P1 IMAD.MOV.U32 R4, RZ, RZ, R0 ;  /* 0x000000ffff049224 */ /* 0x004fc400078e0000 */
[----:B---3--:R-:W-:Y:S01]  /*29360*/  @!P1 IMAD.MOV.U32 R6, RZ, RZ, R2 ;  /* 0x000000ffff069224 */ /* 0x008fe200078e0002 */
[----:B------:R-:W-:-:S03]  /*29370*/  ISETP.NE.AND P1, PT, R16, RZ, PT ;  /* 0x000000ff1000720c */ /* 0x000fc60003f25270 */
[----:B------:R-:W-:-:S05]  /*29380*/  IMAD R0, R6, R4, RZ ;  /* 0x0000000406007224 */ /* 0x000fca00078e02ff */
[----:B------:R-:W0:Y:S02]  /*29390*/  SHFL.UP PT, R2, R0, 0x1, RZ ;  /* 0x0420000000027989 */ /* 0x000e2400000e00ff */
[----:B0-----:R-:W-:-:S04]  /*293a0*/  SEL R2, R2, RZ, P1 ;  /* 0x000000ff02027207 */ /* 0x001fc80000800000 */
[----:B------:R-:W-:-:S05]  /*293b0*/  IADD3 R0, R0, R2, RZ ;  /* 0x0000000200007210 */ /* 0x000fca0007ffe0ff */
        /* <DEDUP_REMOVED lines=12> */
[----:B------:R0:W1:Y:S02]  /*29480*/  SHFL.IDX PT, R9, R3, 0x1f, 0x1f ;  /* 0x03e01f0003097f89 */ /* 0x00006400000e0000 */
.L_x_909:
[----:B------:R-:W-:Y:S01]  /*29490*/  ULDC UR4, c[0x0][0xc38] ;  /* 0x00030e0000047ab9 */ /* 0x000fe20000000800 */
[----:B------:R-:W-:Y:S02]  /*294a0*/  IMAD.MOV.U32 R7, RZ, RZ, R3 ;  /* 0x000000ffff077224 */ /* 0x000fe400078e0003 */
[----:B------:R-:W-:-:S04]  /*294b0*/  IMAD.U32 R2, RZ, RZ, UR4 ;  /* 0x00000004ff027e24 */ /* 0x000fc8000f8e00ff */
[----:B-1----:R-:W-:-:S04]  /*294c0*/  IMAD R9, R9, R2, RZ ;  /* 0x0000000209097224 */ /* 0x002fc800078e02ff */
[----:B------:R-:W-:-:S05]  /*294d0*/  IMAD.IADD R0, R10, 0x1, R9 ;  /* 0x000000010a007824 */ /* 0x000fca00078e0209 */
[----:B------:R-:W-:-:S13]  /*294e0*/  ISETP.GT.AND P6, PT, R0, R5, PT ;  /* 0x000000050000720c */ /* 0x000fda0003fc4270 */
[----:B------:R-:W-:Y:S05]  /*294f0*/  @P6 BRA `(.L_x_648) ;  /* 0x0000000000b06947 */ /* 0x000fea0003800000 */
.L_x_651:
[----:B0-----:R-:W2:Y:S01]  /*29500*/  LDL.LU R3, [R1+0xc] ;  /* 0x00000c0001037983 */ /* 0x001ea20000300800 */
[----:B------:R-:W0:Y:S01]  /*29510*/  LDC R2, c[0x0][0xc3c] ;  /* 0x00030f00ff027b82 */ /* 0x000e220000000800 */
[----:B--2---:R-:W-:-:S05]  /*29520*/  VIADD R3, R3, 0x1f ;  /* 0x0000001f03037836 */ /* 0x004fca0000000000 */
[----:B0-----:R-:W-:-:S13]  /*29530*/  ISETP.GE.AND P6, PT, R3, R2, PT ;  /* 0x000000020300720c */ /* 0x001fda0003fc6270 */
[----:B------:R-:W-:Y:S05]  /*29540*/  @P6 BRA `(.L_x_649) ;  /* 0x0000000400d86947 */ /* 0x000fea0003800000 */
[----:B------:R-:W0:Y:S01]  /*29550*/  S2R R4, SR_TID.X ;  /* 0x0000000000047919 */ /* 0x000e220000002100 */
[----:B------:R1:W-:Y:S01]  /*29560*/  STL [R1+0xc], R3 ;  /* 0x00000c0301007387 */ /* 0x0003e20000100800 */
[----:B0-----:R-:W-:-:S04]  /*29570*/  LOP3.LUT R4, R4, 0x1f, RZ, 0xc0, !PT ;  /* 0x0000001f04047812 */ /* 0x001fc800078ec0ff */
[----:B------:R-:W-:Y:S01]  /*29580*/  IADD3 R6, R3, R4, RZ ;  /* 0x0000000403067210 */ /* 0x000fe20007ffe0ff */
[----:B------:R-:W-:-:S03]  /*29590*/  IMAD.MOV.U32 R4, RZ, RZ, RZ ;  /* 0x000000ffff047224 */ /* 0x000fc600078e00ff */
[----:B------:R-:W-:-:S13]  /*295a0*/  ISETP.GE.OR P6, PT, R6, R2, !P0 ;  /* 0x000000020600720c */ /* 0x000fda00047c6670 */
[----:B-1----:R-:W0:Y:S02]  /*295b0*/  @!P6 LDC.64 R2, c[0x0][0xc80] ;  /* 0x00032000ff02eb82 */ /* 0x002e240000000a00 */
[----:B0-----:R-:W-:-:S05]  /*295c0*/  @!P6 IMAD.WIDE R2, R6, 0x4, R2 ;  /* 0x000000040602e825 */ /* 0x001fca00078e0202 */
[----:B------:R0:W2:Y:S02]  /*295d0*/  @!P6 LDG.E R4, desc[UR42][R2.64] ;  /* 0x0000002a0204e981 */ /* 0x0000a4000c1e1900 */
[----:B0-----:R-:W0:Y:S02]  /*295e0*/  @!P6 LDC.64 R2, c[0x0][0xc78] ;  /* 0x00031e00ff02eb82 */ /* 0x001e240000000a00 */
[----:B0-----:R-:W-:-:S04]  /*295f0*/  @!P6 IMAD.WIDE R2, R6, 0x4, R2 ;  /* 0x000000040602e825 */ /* 0x001fc800078e0202 */
[----:B------:R-:W-:-:S06]  /*29600*/  IMAD.MOV.U32 R6, RZ, RZ, RZ ;  /* 0x000000ffff067224 */ /* 0x000fcc00078e00ff */
[----:B------:R-:W2:Y:S01]  /*29610*/  @!P6 LDG.E R6, desc[UR42][R2.64] ;  /* 0x0000002a0206e981 */ /* 0x000ea2000c1e1900 */
[----:B------:R-:W-:Y:S01]  /*29620*/  UMOV UR4, 0xffffffff ;  /* 0xffffffff00047882 */ /* 0x000fe20000000000 */
[----:B--2---:R-:W-:Y:S02]  /*29630*/  IMAD R2, R6, R4, RZ ;  /* 0x0000000406027224 */ /* 0x004fe400078e02ff */
[----:B------:R-:W-:Y:S05]  /*29640*/  BRA.DIV UR4, `(.L_x_650) ;  /* 0x0000007204587947 */ /* 0x000fea000b800000 */
        /* <DEDUP_REMOVED lines=15> */
[----:B------:R0:W1:Y:S02]  /*29740*/  SHFL.IDX PT, R9, R3, 0x1f, 0x1f ;  /* 0x03e01f0003097f89 */ /* 0x00006400000e0000 */
.L_x_917:
[----:B------:R-:W-:Y:S02]  /*29750*/  ULDC UR4, c[0x0][0xc38] ;  /* 0x00030e0000047ab9 */ /* 0x000fe40000000800 */
[----:B------:R-:W-:-:S04]  /*29760*/  IMAD.U32 R2, RZ, RZ, UR4 ;  /* 0x00000004ff027e24 */ /* 0x000fc8000f8e00ff */
[----:B-1----:R-:W-:-:S04]  /*29770*/  IMAD R9, R9, R2, RZ ;  /* 0x0000000209097224 */ /* 0x002fc800078e02ff */
[----:B------:R-:W-:-:S05]  /*29780*/  IMAD.IADD R0, R9, 0x1, R0 ;  /* 0x0000000109007824 */ /* 0x000fca00078e0200 */
[----:B------:R-:W-:-:S13]  /*29790*/  ISETP.GT.AND P6, PT, R0, R5, PT ;  /* 0x000000050000720c */ /* 0x000fda0003fc4270 */
[----:B------:R-:W-:Y:S05]  /*297a0*/  @!P6 BRA `(.L_x_651) ;  /* 0xfffffffc0054e947 */ /* 0x000fea000383ffff */
[----:B------:R-:W-:-:S07]  /*297b0*/  MOV R7, R3 ;  /* 0x0000000300077202 */ /* 0x000fce0000000f00 */
.L_x_648:
[----:B------:R-:W-:Y:S01]  /*297c0*/  IMAD.IADD R9, R0, 0x1, -R9 ;  /* 0x0000000100097824 */ /* 0x000fe200078e0a09 */
[----:B------:R-:W-:-:S03]  /*297d0*/  UMOV UR4, 0xffffffff ;  /* 0xffffffff00047882 */ /* 0x000fc60000000000 */
[----:B------:R-:W-:-:S05]  /*297e0*/  IMAD R0, R7, R2, R9 ;  /* 0x0000000207007224 */ /* 0x000fca00078e0209 */
[----:B------:R-:W-:Y:S01]  /*297f0*/  ISETP.GT.AND P6, PT, R0, R5, PT ;  /* 0x000000050000720c */ /* 0x000fe20003fc4270 */
[----:B------:R-:W-:-:S12]  /*29800*/  BRA.DIV UR4, `(.L_x_652) ;  /* 0x0000007204c07947 */ /* 0x000fd8000b800000 */
[----:B0-----:R-:W-:-:S04]  /*29810*/  VOTE.ANY R3, PT, !P6 ;  /* 0x0000000000037806 */ /* 0x001fc800070e0100 */
[----:B------:R-:W0:Y:S02]  /*29820*/  POPC R0, R3 ;  /* 0x0000000300007309 */ /* 0x000e240000000000 */
[----:B0-----:R0:W1:Y:S04]  /*29830*/  SHFL.IDX PT, R4, R4, R0, 0x1f ;  /* 0x00001f0004047589 */ /* 0x00106800000e0000 */
[----:B------:R0:W2:Y:S02]  /*29840*/  SHFL.IDX PT, R6, R6, R0, 0x1f ;  /* 0x00001f0006067589 */ /* 0x0000a400000e0000 */
.L_x_922:
[----:B------:R-:W-:-:S13]  /*29850*/  ISETP.NE.AND P0, PT, R3, RZ, PT ;  /* 0x000000ff0300720c */ /* 0x000fda0003f05270 */
[----:B------:R-:W-:Y:S05]  /*29860*/  @!P0 BRA `(.L_x_653) ;  /* 0x0000000000148947 */ /* 0x000fea0003800000 */
[----:B------:R-:W-:Y:S01]  /*29870*/  UMOV UR4, 0xffffffff ;  /* 0xffffffff00047882 */ /* 0x000fe20000000000 */
[----:B------:R-:W-:Y:S02]  /*29880*/  VIADD R12, R0, 0xffffffff ;  /* 0xffffffff000c7836 */ /* 0x000fe40000000000 */
[----:B------:R-:W-:Y:S05]  /*29890*/  BRA.DIV UR4, `(.L_x_654) ;  /* 0x0000007204f87947 */ /* 0x000fea000b800000 */
[----:B------:R3:W4:Y:S02]  /*298a0*/  SHFL.IDX PT, R7, R7, R12, 0x1f ;  /* 0x00001f0c07077589 */ /* 0x00072400000e0000 */
.L_x_925:
[----:B----4-:R-:W-:-:S07]  /*298b0*/  IMAD.MOV.U32 R8, RZ, RZ, R7 ;  /* 0x000000ffff087224 */ /* 0x010fce00078e0007 */
.L_x_653:
[----:B------:R-:W4:Y:S01]  /*298c0*/  LDL.LU R10, [R1+0xc] ;  /* 0x00000c00010a7983 */ /* 0x000f220000300800 */
[----:B-1----:R-:W-:Y:S01]  /*298d0*/  IABS R7, R4 ;  /* 0x0000000400077213 */ /* 0x002fe20000000000 */
[----:B------:R-:W-:-:S03]  /*298e0*/  IMAD R8, R8, R2, R9 ;  /* 0x0000000208087224 */ /* 0x000fc600078e0209 */
[----:B------:R-:W1:Y:S02]  /*298f0*/  I2F.RP R2, R7 ;  /* 0x0000000700027306 */ /* 0x000e640000209400 */
[----:B------:R5:W-:Y:S02]  /*29900*/  STL [R1], R8 ;  /* 0x0000000801007387 */ /* 0x000be40000100800 */
[----:B-----5:R-:W-:-:S04]  /*29910*/  IMAD.IADD R8, R5, 0x1, -R8 ;  /* 0x0000000105087824 */ /* 0x020fc800078e0a08 */
[----:B-1----:R-:W1:Y:S02]  /*29920*/  MUFU.RCP R2, R2 ;  /* 0x0000000200027308 */ /* 0x002e640000001000 */
[----:B-1----:R-:W-:-:S06]  /*29930*/  VIADD R2, R2, 0xffffffe ;  /* 0x0ffffffe02027836 */ /* 0x002fcc0000000000 */
[----:B------:R-:W1:Y:S02]  /*29940*/  F2I.FTZ.U32.TRUNC.NTZ R3, R2 ;  /* 0x0000000200037305 */ /* 0x000e64000021f000 */
[----:B-1----:R-:W-:-:S05]  /*29950*/  IADD3 R2, RZ, -R3, RZ ;  /* 0x80000003ff027210 */ /* 0x002fca0007ffe0ff */
[----:B------:R-:W-:Y:S02]  /*29960*/  IMAD R9, R2, R7, RZ ;  /* 0x0000000702097224 */ /* 0x000fe400078e02ff */
[----:B------:R-:W-:-:S04]  /*29970*/  IMAD.MOV.U32 R2, RZ, RZ, RZ ;  /* 0x000000ffff027224 */ /* 0x000fc800078e00ff */
[----:B------:R-:W-:Y:S01]  /*29980*/  IMAD.HI.U32 R9, R3, R9, R2 ;  /* 0x0000000903097227 */ /* 0x000fe200078e0002 */
[----:B------:R-:W-:Y:S02]  /*29990*/  IABS R3, R4 ;  /* 0x0000000400037213 */ /* 0x000fe40000000000 */
[----:B------:R-:W-:-:S03]  /*299a0*/  IABS R2, R8 ;  /* 0x0000000800027213 */ /* 0x000fc60000000000 */
[----:B------:R-:W-:Y:S02]  /*299b0*/  IMAD.MOV R3, RZ, RZ, -R3 ;  /* 0x000000ffff037224 */ /* 0x000fe400078e0a03 */
[----:B------:R-:W-:-:S04]  /*299c0*/  IMAD.HI.U32 R5, R9, R2, RZ ;  /* 0x0000000209057227 */ /* 0x000fc800078e00ff */
[----:B------:R-:W-:-:S05]  /*299d0*/  IMAD R2, R5, R3, R2 ;  /* 0x0000000305027224 */ /* 0x000fca00078e0202 */
[----:B------:R-:W-:-:S13]  /*299e0*/  ISETP.GT.U32.AND P1, PT, R7, R2, PT ;  /* 0x000000020700720c */ /* 0x000fda0003f24070 */
[----:B------:R-:W-:Y:S02]  /*299f0*/  @!P1 IMAD.IADD R2, R2, 0x1, -R7 ;  /* 0x0000000102029824 */ /* 0x000fe400078e0a07 */
[----:B------:R-:W-:Y:S01]  /*29a00*/  @!P1 VIADD R5, R5, 0x1 ;  /* 0x0000000105059836 */ /* 0x000fe20000000000 */
[----:B------:R-:W-:Y:S02]  /*29a10*/  ISETP.NE.AND P1, PT, R4, RZ, PT ;  /* 0x000000ff0400720c */ /* 0x000fe40003f25270 */
[----:B------:R-:W-:Y:S02]  /*29a20*/  ISETP.GE.U32.AND P0, PT, R2, R7, PT ;  /* 0x000000070200720c */ /* 0x000fe40003f06070 */
[----:B--2---:R-:W-:-:S04]  /*29a30*/  IABS R7, R6 ;  /* 0x0000000600077213 */ /* 0x004fc80000000000 */
[----:B------:R-:W1:Y:S07]  /*29a40*/  I2F.RP R2, R7 ;  /* 0x0000000700027306 */ /* 0x000e6e0000209400 */
[----:B------:R-:W-:Y:S01]  /*29a50*/  @P0 VIADD R5, R5, 0x1 ;  /* 0x0000000105050836 */ /* 0x000fe20000000000 */
[----:B-1----:R-:W1:Y:S02]  /*29a60*/  MUFU.RCP R2, R2 ;  /* 0x0000000200027308 */ /* 0x002e640000001000 */
[----:B-1----:R-:W-:-:S06]  /*29a70*/  IADD3 R2, R2, 0xffffffe, RZ ;  /* 0x0ffffffe02027810 */ /* 0x002fcc0007ffe0ff */
[----:B------:R-:W1:Y:S02]  /*29a80*/  F2I.FTZ.U32.TRUNC.NTZ R3, R2 ;  /* 0x0000000200037305 */ /* 0x000e64000021f000 */
[----:B-1----:R-:W-:-:S04]  /*29a90*/  IMAD.MOV R2, RZ, RZ, -R3 ;  /* 0x000000ffff027224 */ /* 0x002fc800078e0a03 */
[----:B------:R-:W-:Y:S02]  /*29aa0*/  IMAD R9, R2, R7, RZ ;  /* 0x0000000702097224 */ /* 0x000fe400078e02ff */
[----:B------:R-:W-:-:S04]  /*29ab0*/  IMAD.MOV.U32 R2, RZ, RZ, RZ ;  /* 0x000000ffff027224 */ /* 0x000fc800078e00ff */
[----:B------:R-:W-:Y:S01]  /*29ac0*/  IMAD.HI.U32 R2, R3, R9, R2 ;  /* 0x0000000903027227 */ /* 0x000fe200078e0002 */
[----:B------:R-:W-:Y:S02]  /*29ad0*/  LOP3.LUT R3, R8, R4, RZ, 0x3c, !PT ;  /* 0x0000000408037212 */ /* 0x000fe400078e3cff */
[----:B------:R-:W-:Y:S02]  /*29ae0*/  IABS R9, R6 ;  /* 0x0000000600097213 */ /* 0x000fe40000000000 */
[----:B------:R-:W-:-:S03]  /*29af0*/  ISETP.GE.AND P2, PT, R3, RZ, PT ;  /* 0x000000ff0300720c */ /* 0x000fc60003f46270 */
[----:B------:R-:W-:-:S10]  /*29b00*/  IMAD.MOV R9, RZ, RZ, -R9 ;  /* 0x000000ffff097224 */ /* 0x000fd400078e0a09 */
[----:B------:R-:W-:Y:S02]  /*29b10*/  @!P2 IADD3 R5, -R5, RZ, RZ ;  /* 0x000000ff0505a210 */ /* 0x000fe40007ffe1ff */
        /* <DEDUP_REMOVED lines=14> */
[----:B------:R-:W-:Y:S02]  /*29c00*/  @!P2 IADD3 R2, -R2, RZ, RZ ;  /* 0x000000ff0202a210 */ /* 0x000fe40007ffe1ff */
[----:B------:R-:W-:-:S05]  /*29c10*/  @!P1 LOP3.LUT R2, RZ, R6, RZ, 0x33, !PT ;  /* 0x00000006ff029212 */ /* 0x000fca00078e33ff */
[--C-:B------:R-:W-:Y:S02]  /*29c20*/  IMAD.MOV R3, RZ, RZ, -R2.reuse ;  /* 0x000000ffff037224 */ /* 0x100fe400078e0a02 */
[C---:B------:R-:W-:Y:S02]  /*29c30*/  IMAD R2, R6.reuse, 0x1000000, R2 ;  /* 0x0100000006027824 */ /* 0x040fe400078e0202 */
[----:B------:R-:W-:Y:S02]  /*29c40*/  IMAD R3, R6, R3, R5 ;  /* 0x0000000306037224 */ /* 0x000fe400078e0205 */
[----:B----4-:R-:W-:-:S03]  /*29c50*/  IMAD.IADD R10, R0, 0x1, R10 ;  /* 0x00000001000a7824 */ /* 0x010fc600078e020a */
[----:B0-----:R-:W-:-:S05]  /*29c60*/  LEA R0, R3, R2, 0x10 ;  /* 0x0000000203007211 */ /* 0x001fca00078e80ff */
[----:B------:R1:W-:Y:S04]  /*29c70*/  STL [R1+0x8], R0 ;  /* 0x0000080001007387 */ /* 0x0003e80000100800 */
[----:B------:R1:W-:Y:S04]  /*29c80*/  STL [R1+0xc], R10 ;  /* 0x00000c0a01007387 */ /* 0x0003e80000100800 */
[----:B------:R1:W-:Y:S01]  /*29c90*/  STL [R1+0x4], R4 ;  /* 0x0000040401007387 */ /* 0x0003e20000100800 */
[----:B------:R-:W-:Y:S05]  /*29ca0*/  BRA `(.L_x_655) ;  /* 0x0000000000287947 */ /* 0x000fea0003800000 */
.L_x_649:
[----:B------:R-:W-:Y:S01]  /*29cb0*/  UMOV UR4, URZ ;  /* 0x0000003f00047c82 */ /* 0x000fe20008000000 */
[----:B------:R-:W-:Y:S01]  /*29cc0*/  ULDC UR6, c[0x0][0xc3c] ;  /* 0x00030f0000067ab9 */ /* 0x000fe20000000800 */
[----:B------:R-:W-:Y:S01]  /*29cd0*/  UMOV UR5, URZ ;  /* 0x0000003f00057c82 */ /* 0x000fe20008000000 */
[----:B------:R-:W-:Y:S01]  /*29ce0*/  IMAD.U32 R3, RZ, RZ, UR4 ;  /* 0x00000004ff037e24 */ /* 0x000fe2000f8e00ff */
[----:B------:R0:W-:Y:S01]  /*29cf0*/  STL [R1], R5 ;  /* 0x0000000501007387 */ /* 0x0001e20000100800 */
[----:B------:R-:W-:Y:S02]  /*29d00*/  IMAD.U32 R0, RZ, RZ, UR6 ;  /* 0x00000006ff007e24 */ /* 0x000fe4000f8e00ff */
[----:B------:R-:W-:Y:S01]  /*29d10*/  IMAD.U32 R2, RZ, RZ, UR5 ;  /* 0x00000005ff027e24 */ /* 0x000fe2000f8e00ff */
[----:B------:R0:W-:Y:S04]  /*29d20*/  STL [R1+0x4], R3 ;  /* 0x0000040301007387 */ /* 0x0001e80000100800 */
[----:B------:R0:W-:Y:S04]  /*29d30*/  STL [R1+0xc], R0 ;  /* 0x00000c0001007387 */ /* 0x0001e80000100800 */
[----:B------:R0:W-:Y:S02]  /*29d40*/  STL [R1+0x8], R2 ;  /* 0x0000080201007387 */ /* 0x0001e40000100800 */
.L_x_655:
[----:B0-----:R-:W2:Y:S04]  /*29d50*/  LDL R2, [R1+0xc] ;  /* 0x00000c0001027983 */ /* 0x001ea80000100800 */
[----:B------:R-:W4:Y:S04]  /*29d60*/  LDL R3, [R1+0x8] ;  /* 0x0000080001037983 */ /* 0x000f280000100800 */
[----:B-1----:R-:W5:Y:S04]  /*29d70*/  LDL R4, [R1] ;  /* 0x0000000001047983 */ /* 0x002f680000100800 */
[----:B------:R-:W5:Y:S01]  /*29d80*/  LDL R5, [R1+0x4] ;  /* 0x0000040001057983 */ /* 0x000f620000100800 */
[----:B------:R-:W0:Y:S01]  /*29d90*/  S2R R0, SR_TID.X ;  /* 0x0000000000007919 */ /* 0x000e220000002100 */
[----:B------:R-:W-:Y:S05]  /*29da0*/  WARPSYNC.ALL ;  /* 0x0000000000007948 */ /* 0x000fea0003800000 */
[----:B0-----:R-:W-:Y:S01]  /*29db0*/  LOP3.LUT R0, R0, 0x1f, RZ, 0xc0, !PT ;  /* 0x0000001f00007812 */ /* 0x001fe200078ec0ff */
[----:B------:R-:W-:Y:S03]  /*29dc0*/  BAR.SYNC.DEFER_BLOCKING 0x4, 0x180 ;  /* 0x0106000000007b1d */ /* 0x000fe60000010000 */
[----:B------:R-:W-:-:S13]  /*29dd0*/  ISETP.NE.AND P0, PT, R0, RZ, PT ;  /* 0x000000ff0000720c */ /* 0x000fda0003f05270 */
[----:B------:R-:W0:Y:S01]  /*29de0*/  @!P0 S2R R0, SR_CgaCtaId ;  /* 0x0000000000008919 */ /* 0x000e220000008800 */
[----:B--2---:R-:W-:Y:S02]  /*29df0*/  MOV R7, R2 ;  /* 0x0000000200077202 */ /* 0x004fe40000000f00 */
[----:B------:R-:W-:Y:S01]  /*29e00*/  @!P0 MOV R2, 0x400 ;  /* 0x0000040000028802 */ /* 0x000fe20000000f00 */
[----:B----4-:R-:W-:-:S03]  /*29e10*/  IMAD.MOV.U32 R6, RZ, RZ, R3 ;  /* 0x000000ffff067224 */ /* 0x010fc600078e0003 */
[----:B0-----:R-:W-:-:S05]  /*29e20*/  @!P0 LEA R18, R0, R2, 0x18 ;  /* 0x0000000200128211 */ /* 0x001fca00078ec0ff */
[----:B-----5:R0:W-:Y:S01]  /*29e30*/  @!P0 STS.128 [R18+0x388d0], R4 ;  /* 0x0388d00412008388 */ /* 0x0201e20000000c00 */
[----:B------:R-:W-:Y:S06]  /*29e40*/  BAR.ARV 0x5, 0x180 ;  /* 0x0146000000007b1d */ /* 0x000fec0000002000 */
.L_x_646:
[----:B------:R-:W2:Y:S01]  /*29e50*/  LDL R0, [R1+0xc] ;  /* 0x00000c0001007983 */ /* 0x000ea20000100800 */
[----:B------:R-:W-:Y:S02]  /*29e60*/  ULDC UR4, c[0x0][0xc3c] ;  /* 0x00030f0000047ab9 */ /* 0x000fe40000000800 */
[----:B--2---:R-:W-:-:S13]  /*29e70*/  ISETP.GE.AND P0, PT, R0, UR4, PT ;  /* 0x0000000400007c0c */ /* 0x004fda000bf06270 */
[----:B------:R-:W-:Y:S05]  /*29e80*/  @!P0 BRA `(.L_x_656) ;  /* 0xffffff9800b88947 */ /* 0x000fea000383ffff */
[----:B------:R-:W-:Y:S05]  /*29e90*/  BSYNC B7 ;  /* 0x0000000000077941 */ /* 0x000fea0003800000 */
.L_x_544:
[----:B---3--:R-:W2:Y:S01]  /*29ea0*/  LDL.LU R0, [R1+0x64] ;  /* 0x0000640001007983 */ /* 0x008ea20000300800 */
[----:B------:R-:W-:Y:S01]  /*29eb0*/  BSSY B0, `(.L_x_657) ;  /* 0x000000b000007945 */ /* 0x000fe20003800000 */
[----:B01----:R-:W0:Y:S01]  /*29ec0*/  S2R R5, SR_CgaCtaId ;  /* 0x0000000000057919 */ /* 0x003e220000008800 */
[----:B--2---:R-:W-:-:S05]  /*29ed0*/  VIADD R0, R0, 0x1 ;  /* 0x0000000100007836 */ /* 0x004fca0000000000 */
        /* <DEDUP_REMOVED lines=8> */
.L_x_926:
[----:B------:R-:W-:Y:S05]  /*29f60*/  BSYNC B0 ;  /* 0x0000000000007941 */ /* 0x000fea0003800000 */
.L_x_657:
[----:B------:R-:W-:-:S03]  /*29f70*/  UMOV UR4, 0xffffffff ;  /* 0xffffffff00047882 */ /* 0x000fc60000000000 */
[----:B------:R-:W-:Y:S05]  /*29f80*/  BRA.DIV UR4, `(.L_x_659) ;  /* 0x0000006e04787947 */ /* 0x000fea000b800000 */
[----:B------:R-:W1:Y:S02]  /*29f90*/  S2R R2, SR_TID.X ;  /* 0x0000000000027919 */ /* 0x000e640000002100 */
[----:B-1----:R-:W-:-:S04]  /*29fa0*/  SHF.R.U32.HI R2, RZ, 0x5, R2 ;  /* 0x00000005ff027819 */ /* 0x002fc80000011602 */
[----:B------:R-:W-:-:S05]  /*29fb0*/  LOP3.LUT R2, R2, 0x3, RZ, 0xc0, !PT ;  /* 0x0000000302027812 */ /* 0x000fca00078ec0ff */
[----:B------:R1:W2:Y:S02]  /*29fc0*/  SHFL.IDX PT, R14, R2, RZ, 0x1f ;  /* 0x00001fff020e7589 */ /* 0x0002a400000e0000 */
.L_x_929:
[----:B--2---:R-:W-:-:S13]  /*29fd0*/  ISETP.NE.AND P0, PT, R14, RZ, PT ;  /* 0x000000ff0e00720c */ /* 0x004fda0003f05270 */
[----:B------:R-:W-:Y:S05]  /*29fe0*/  @P0 BRA `(.L_x_340) ;  /* 0x0000000000b00947 */ /* 0x000fea0003800000 */
[----:B------:R-:W-:-:S03]  /*29ff0*/  UMOV UR4, 0xffffffff ;  /* 0xffffffff00047882 */ /* 0x000fc60000000000 */
[----:B------:R-:W-:Y:S05]  /*2a000*/  BRA.DIV UR4, `(.L_x_660) ;  /* 0x0000006e048c7947 */ /* 0x000fea000b800000 */
[----:B------:R-:W-:-:S13]  /*2a010*/  ELECT P6, URZ, PT ;  /* 0x00000000003f782f */ /* 0x000fda00038c0000 */
.L_x_932:
[----:B------:R-:W-:Y:S05]  /*2a020*/  @!P6 BRA `(.L_x_340) ;  /* 0x0000000000a0e947 */ /* 0x000fea0003800000 */
[----:B------:R-:W-:-:S06]  /*2a030*/  ULOP3.LUT UR4, UR37, 0x2, URZ, 0xfc, !UPT ;  /* 0x0000000225047892 */ /* 0x000fcc000f8efc3f */
[----:B-1----:R-:W-:-:S05]  /*2a040*/  IMAD.U32 R2, RZ, RZ, UR4 ;  /* 0x00000004ff027e24 */ /* 0x002fca000f8e00ff */
[----:B------:R-:W-:-:S13]  /*2a050*/  ISETP.NE.AND P0, PT, R2, 0x3, PT ;  /* 0x000000030200780c */ /* 0x000fda0003f05270 */
[----:B------:R-:W-:Y:S05]  /*2a060*/  @!P0 BRA `(.L_x_661) ;  /* 0x0000000000048947 */ /* 0x000fea0003800000 */
[----:B------:R-:W-:Y:S01]  /*2a070*/  BPT.TRAP 0x1 ;  /* 0x000000040000795c */ /* 0x000fe20000300000 */
.L_x_661:
[----:B0-----:R-:W2:Y:S04]  /*2a080*/  LDL R3, [R1+0x14] ;  /* 0x0000140001037983 */ /* 0x001ea80000100800 */
[----:B------:R-:W3:Y:S01]  /*2a090*/  LDL.LU R7, [R1+0x1c] ;  /* 0x00001c0001077983 */ /* 0x000ee20000300800 */
[----:B------:R-:W-:-:S05]  /*2a0a0*/  VIADD R2, R0, 0x38840 ;  /* 0x0003884000027836 */ /* 0x000fca0000000000 */
[C---:B--2---:R-:W-:Y:S01]  /*2a0b0*/  LEA R6, R3.reuse, R2, 0x3 ;  /* 0x0000000203067211 */ /* 0x044fe200078e18ff */
        /* <DEDUP_REMOVED lines=10> */
.L_x_933:
[----:B------:R-:W1:Y:S02]  /*2a160*/  SYNCS.PHASECHK.TRANS64.TRYWAIT P1, [R7+URZ], R2 ;  /* 0x00000002070075a7 */ /* 0x000e64000802017f */
[----:B-1----:R-:W-:Y:S05]  /*2a170*/  @!P1 BRA `(.L_x_663) ;  /* 0x0000006c00649947 */ /* 0x002fea0003800000 */
.L_x_934:
[----:B------:R-:W-:Y:S05]  /*2a180*/  @!P0 BRA `(.L_x_664) ;  /* 0x0000000000048947 */ /* 0x000fea0003800000 */
[----:B------:R-:W-:Y:S01]  /*2a190*/  BPT.TRAP 0x1 ;  /* 0x000000040000795c */ /* 0x000fe20000300000 */
.L_x_664:
[----:B------:R-:W2:Y:S02]  /*2a1a0*/  LDL.LU R4, [R1+0x14] ;  /* 0x0000140001047983 */ /* 0x000ea40000300800 */
[----:B--2---:R-:W-:-:S04]  /*2a1b0*/  IMAD R4, R4, 0x8, R0 ;  /* 0x0000000804047824 */ /* 0x004fc800078e0200 */
[----:B------:R-:W2:Y:S02]  /*2a1c0*/  SYNCS.PHASECHK.TRANS64.TRYWAIT P1, [R4+URZ+0x38860], R5 ;  /* 0x03886005040075a7 */ /* 0x000ea4000802017f */
[----:B--2---:R-:W-:Y:S05]  /*2a1d0*/  @!P1 BRA `(.L_x_665) ;  /* 0x0000006c00609947 */ /* 0x004fea0003800000 */
.L_x_935:
[----:B------:R-:W-:Y:S05]  /*2a1e0*/  @!P0 BRA `(.L_x_666) ;  /* 0x0000000000048947 */ /* 0x000fea0003800000 */
[----:B------:R-:W-:Y:S01]  /*2a1f0*/  BPT.TRAP 0x1 ;  /* 0x000000040000795c */ /* 0x000fe20000300000 */
.L_x_666:
[----:B------:R-:W-:-:S04]  /*2a200*/  IMAD R3, R3, 0x8, R0 ;  /* 0x0000000803037824 */ /* 0x000fc800078e0200 */
[----:B------:R-:W3:Y:S02]  /*2a210*/  SYNCS.PHASECHK.TRANS64.TRYWAIT P1, [R3+URZ+0x38860], R2 ;  /* 0x03886002030075a7 */ /* 0x000ee4000802017f */
[----:B---3--:R-:W-:Y:S05]  /*2a220*/  @!P1 BRA `(.L_x_667) ;  /* 0x0000006c00609947 */ /* 0x008fea0003800000 */
.L_x_936:
[----:B------:R-:W-:Y:S05]  /*2a230*/  @!P0 BRA `(.L_x_668) ;  /* 0x0000000000048947 */ /* 0x000fea0003800000 */
[----:B------:R-:W-:Y:S01]  /*2a240*/  BPT.TRAP 0x1 ;  /* 0x000000040000795c */ /* 0x000fe20000300000 */
.L_x_668:
[----:B------:R-:W4:Y:S02]  /*2a250*/  SYNCS.PHASECHK.TRANS64.TRYWAIT P0, [R4+URZ+0x38880], R5 ;  /* 0x03888005040075a7 */ /* 0x000f24000800017f */
[----:B----4-:R-:W-:Y:S05]  /*2a260*/  @!P0 BRA `(.L_x_669) ;  /* 0x0000006c00648947 */ /* 0x010fea0003800000 */
.L_x_670:
[----:B------:R0:W0:Y:S02]  /*2a270*/  SYNCS.PHASECHK.TRANS64.TRYWAIT P0, [R3+URZ+0x38880], R2 ;  /* 0x03888002030075a7 */ /* 0x000024000800017f */
[----:B0-----:R-:W-:Y:S05]  /*2a280*/  @!P0 NANOSLEEP.SYNCS 0x989680 ;  /* 0x009896800000895d */ /* 0x001fea0003900000 */
[----:B------:R-:W0:Y:S02]  /*2a290*/  @!P0 SYNCS.PHASECHK.TRANS64 P0, [R3+URZ+0x38880], R2 ;  /* 0x03888002030085a7 */ /* 0x000e24000800007f */
[----:B0-----:R-:W-:Y:S05]  /*2a2a0*/  @!P0 BRA `(.L_x_670) ;  /* 0xfffffffc00f08947 */ /* 0x001fea000383ffff */
.L_x_340:
[----:B------:R-:W-:Y:S05]  /*2a2b0*/  BSYNC B8 ;  /* 0x0000000000087941 */ /* 0x000fea0003800000 */
.L_x_337:
[----:B------:R-:W-:Y:S05]  /*2a2c0*/  EXIT ;  /* 0x000000000000794d */ /* 0x000fea0003800000 */
.L_x_364:
[----:B-1----:R1:W2:Y:S02]  /*2a2d0*/  SYNCS.PHASECHK.TRANS64.TRYWAIT P6, [R112+URZ+0x38890], R126 ;  /* 0x0388907e700075a7 */ /* 0x0022a400080c017f */
[----:B--2---:R-:W-:Y:S05]  /*2a2e0*/  @!P6 NANOSLEEP.SYNCS 0x989680 ;  /* 0x009896800000e95d */ /* 0x004fea0003900000 */
[----:B------:R-:W2:Y:S02]  /*2a2f0*/  @!P6 SYNCS.PHASECHK.TRANS64 P6, [R112+URZ+0x38890], R126 ;  /* 0x0388907e7000e5a7 */ /* 0x000ea400080c007f */
[----:B--2---:R-:W-:Y:S05]  /*2a300*/  @!P6 BRA `(.L_x_364) ;  /* 0xfffffffc00f0e947 */ /* 0x004fea000383ffff */
[----:B------:R-:W-:Y:S05]  /*2a310*/  BRA `(.L_x_671) ;  /* 0xfffffd98006c7947 */ /* 0x000fea000383ffff */
.L_x_398:
[----:B-1----:R1:W2:Y:S02]  /*2a320*/  SYNCS.PHASECHK.TRANS64.TRYWAIT P3, [R112+URZ+0x38890], R126 ;  /* 0x0388907e700075a7 */ /* 0x0022a4000806017f */
[----:B--2---:R-:W-:Y:S05]  /*2a330*/  @!P3 NANOSLEEP.SYNCS 0x989680 ;  /* 0x009896800000b95d */ /* 0x004fea0003900000 */
[----:B------:R-:W2:Y:S02]  /*2a340*/  @!P3 SYNCS.PHASECHK.TRANS64 P3, [R112+URZ+0x38890], R126 ;  /* 0x0388907e7000b5a7 */ /* 0x000ea4000806007f */
[----:B--2---:R-:W-:Y:S05]  /*2a350*/  @!P3 BRA `(.L_x_398) ;  /* 0xfffffffc00f0b947 */ /* 0x004fea000383ffff */
[----:B------:R-:W-:Y:S05]  /*2a360*/  BRA `(.L_x_672) ;  /* 0xfffffdd800f87947 */ /* 0x000fea000383ffff */
.L_x_415:
[----:B-1----:R1:W2:Y:S02]  /*2a370*/  SYNCS.PHASECHK.TRANS64.TRYWAIT P2, [R112+URZ+0x38890], R126 ;  /* 0x0388907e700075a7 */ /* 0x0022a4000804017f */
[----:B--2---:R-:W-:Y:S05]  /*2a380*/  @!P2 NANOSLEEP.SYNCS 0x989680 ;  /* 0x009896800000a95d */ /* 0x004fea0003900000 */
[----:B------:R-:W2:Y:S02]  /*2a390*/  @!P2 SYNCS.PHASECHK.TRANS64 P2, [R112+URZ+0x38890], R126 ;  /* 0x0388907e7000a5a7 */ /* 0x000ea4000804007f */
[----:B--2---:R-:W-:Y:S05]  /*2a3a0*/  @!P2 BRA `(.L_x_415) ;  /* 0xfffffffc00f0a947 */ /* 0x004fea000383ffff */
[----:B------:R-:W-:Y:S05]  /*2a3b0*/  BRA `(.L_x_673) ;  /* 0xfffffe1c00ac7947 */ /* 0x000fea000383ffff */
.L_x_425:
[----:B--2---:R2:W3:Y:S02]  /*2a3c0*/  SYNCS.PHASECHK.TRANS64.TRYWAIT P3, [R112+URZ+0x388b0], R126 ;  /* 0x0388b07e700075a7 */ /* 0x0044e4000806017f */
[----:B---3--:R-:W-:Y:S05]  /*2a3d0*/  @!P3 NANOSLEEP.SYNCS 0x989680 ;  /* 0x009896800000b95d */ /* 0x008fea0003900000 */
[----:B------:R-:W3:Y:S02]  /*2a3e0*/  @!P3 SYNCS.PHASECHK.TRANS64 P3, [R112+URZ+0x388b0], R126 ;  /* 0x0388b07e7000b5a7 */ /* 0x000ee4000806007f */
[----:B---3--:R-:W-:Y:S05]  /*2a3f0*/  @!P3 BRA `(.L_x_425) ;  /* 0xfffffffc00f0b947 */ /* 0x008fea000383ffff */
[----:B------:R-:W-:Y:S05]  /*2a400*/  BRA `(.L_x_674) ;  /* 0xfffffe2400107947 */ /* 0x000fea000383ffff */
.L_x_439:
[----:B------:R-:W-:Y:S01]  /*2a410*/  BSSY B0, `(.L_x_675) ;  /* 0x0000007000007945 */ /* 0x000fe20003800000 */
[----:B------:R-:W-:Y:S01]  /*2a420*/  MOV R12, RZ ;  /* 0x000000ff000c7202 */ /* 0x000fe20000000f00 */
[----:B------:R-:W-:Y:S02]  /*2a430*/  IMAD.MOV.U32 R11, RZ, RZ, 0x1f ;  /* 0x0000001fff0b7424 */ /* 0x000fe400078e00ff */
[----:B------:R-:W-:-:S07]  /*2a440*/  IMAD.MOV.U32 R15, RZ, RZ, -0x1 ;  /* 0xffffffffff0f7424 */ /* 0x000fce00078e00ff */
[----:B-----5:R-:W-:Y:S05]  /*2a450*/  WARPSYNC.COLLECTIVE R15, `(.L_x_676) ;  /* 0x000000000f087348 */ /* 0x020fea0003c00000 */
[----:B------:R0:W1:Y:S02]  /*2a460*/  SHFL.IDX P6, R14, R13, R12, R11 ;  /* 0x0000000c0d0e7389 */ /* 0x00006400000c000b */
[----:B01---5:R-:W-:Y:S01]  /*2a470*/  ENDCOLLECTIVE ;  /* 0x000000000000791b */ /* 0x023fe20003800000 */
.L_x_676:
[----:B------:R-:W-:Y:S05]  /*2a480*/  BSYNC B0 ;  /* 0x0000000000007941 */ /* 0x000fea0003800000 */
.L_x_675:
[----:B------:R1:W-:Y:S01]  /*2a490*/  STL [R1+0x30], R14 ;  /* 0x0000300e01007387 */ /* 0x0003e20000100800 */
[----:B------:R-:W-:Y:S05]  /*2a4a0*/  BRA `(.L_x_677) ;  /* 0xfffffe3400047947 */ /* 0x000fea000383ffff */
.L_x_451:
[----:B------:R-:W-:Y:S01]  /*2a4b0*/  BSSY B1, `(.L_x_678) ;  /* 0x0000008000017945 */ /* 0x000fe20003800000 */
[----:B------:R-:W-:Y:S01]  /*2a4c0*/  IMAD.MOV.U32 R13, RZ, RZ, R24 ;  /* 0x000000ffff0d7224 */ /* 0x000fe200078e0018 */
[----:B------:R-:W-:Y:S01]  /*2a4d0*/  MOV R11, 0x181f ;  /* 0x0000181f000b7802 */ /* 0x000fe20000000f00 */
[----:B------:R-:W-:Y:S02]  /*2a4e0*/  IMAD.MOV.U32 R12, RZ, RZ, RZ ;  /* 0x000000ffff0c7224 */ /* 0x000fe400078e00ff */
[----:B------:R-:W-:-:S07]  /*2a4f0*/  IMAD.MOV.U32 R15, RZ, RZ, -0x1 ;  /* 0xffffffffff0f7424 */ /* 0x000fce00078e00ff */
[----:B-1----:R-:W-:Y:S05]  /*2a500*/  WARPSYNC.COLLECTIVE R15, `(.L_x_679) ;  /* 0x000000000f087348 */ /* 0x002fea0003c00000 */
[----:B-1----:R0:W1:Y:S02]  /*2a510*/  SHFL.IDX P6, R14, R13, R12, R11 ;  /* 0x0000000c0d0e7389 */ /* 0x00206400000c000b */
[----:B01----:R-:W-:Y:S01]  /*2a520*/  ENDCOLLECTIVE ;  /* 0x000000000000791b */ /* 0x003fe20003800000 */
.L_x_679:
[----:B------:R-:W-:Y:S05]  /*2a530*/  BSYNC B1 ;  /* 0x0000000000017941 */ /* 0x000fea0003800000 */
.L_x_678:
[----:B------:R-:W-:Y:S01]  /*2a540*/  IMAD.MOV.U32 R13, RZ, RZ, R26 ;  /* 0x000000ffff0d7224 */ /* 0x000fe200078e001a */
[----:B------:R-:W-:Y:S01]  /*2a550*/  MOV R11, 0x181f ;  /* 0x0000181f000b7802 */ /* 0x000fe20000000f00 */
[----:B------:R-:W-:Y:S02]  /*2a560*/  IMAD.MOV.U32 R12, RZ, RZ, RZ ;  /* 0x000000ffff0c7224 */ /* 0x000fe400078e00ff */
[----:B------:R-:W-:Y:S02]  /*2a570*/  IMAD.MOV.U32 R15, RZ, RZ, -0x1 ;  /* 0xffffffffff0f7424 */ /* 0x000fe400078e00ff */
[----:B------:R-:W-:-:S07]  /*2a580*/  IMAD.MOV.U32 R3, RZ, RZ, R14 ;  /* 0x000000ffff037224 */ /* 0x000fce00078e000e */
[----:B------:R-:W-:Y:S05]  /*2a590*/  WARPSYNC.COLLECTIVE R15, `(.L_x_680) ;  /* 0x000000000f087348 */ /* 0x000fea0003c00000 */
[----:B------:R0:W1:Y:S02]  /*2a5a0*/  SHFL.IDX P6, R14, R13, R12, R11 ;  /* 0x0000000c0d0e7389 */ /* 0x00006400000c000b */
[----:B01----:R-:W-:Y:S01]  /*2a5b0*/  ENDCOLLECTIVE ;  /* 0x000000000000791b */ /* 0x003fe20003800000 */
.L_x_680:
[----:B------:R-:W-:Y:S02]  /*2a5c0*/  IMAD.MOV.U32 R13, RZ, RZ, R28 ;  /* 0x000000ffff0d7224 */ /* 0x000fe400078e001c */
[----:B------:R-:W-:-:S07]  /*2a5d0*/  IMAD.MOV.U32 R26, RZ, RZ, R14 ;  /* 0x000000ffff1a7224 */ /* 0x000fce00078e000e */
[----:B------:R-:W-:Y:S05]  /*2a5e0*/  WARPSYNC.COLLECTIVE R15, `(.L_x_681) ;  /* 0x000000000f087348 */ /* 0x000fea0003c00000 */
[----:B------:R0:W1:Y:S02]  /*2a5f0*/  SHFL.IDX P6, R14, R13, R12, R11 ;  /* 0x0000000c0d0e7389 */ /* 0x00006400000c000b */
[----:B01----:R-:W-:Y:S01]  /*2a600*/  ENDCOLLECTIVE ;  /* 0x000000000000791b */ /* 0x003fe20003800000 */
.L_x_681:
[----:B------:R-:W-:Y:S01]  /*2a610*/  MOV R13, R30 ;  /* 0x0000001e000d7202 */ /* 0x000fe20000000f00 */
[----:B------:R-:W-:-:S07]  /*2a620*/  IMAD.MOV.U32 R27, RZ, RZ, R14 ;  /* 0x000000ffff1b7224 */ /* 0x000fce00078e000e */
[----:B------:R-:W-:Y:S05]  /*2a630*/  WARPSYNC.COLLECTIVE R15, `(.L_x_682) ;  /* 0x000000000f087348 */ /* 0x000fea0003c00000 */
[----:B------:R0:W1:Y:S02]  /*2a640*/  SHFL.IDX P6, R14, R13, R12, R11 ;  /* 0x0000000c0d0e7389 */ /* 0x00006400000c000b */
[----:B01----:R-:W-:Y:S01]  /*2a650*/  ENDCOLLECTIVE ;  /* 0x000000000000791b */ /* 0x003fe20003800000 */
.L_x_682:
[----:B------:R-:W-:Y:S01]  /*2a660*/  IMAD.MOV.U32 R20, RZ, RZ, R14 ;  /* 0x000000ffff147224 */ /* 0x000fe200078e000e */
[----:B------:R-:W-:Y:S06]  /*2a670*/  BRA `(.L_x_683) ;  /* 0xfffffe3400fc7947 */ /* 0x000fec000383ffff */
.L_x_455:
[----:B0-----:R0:W1:Y:S02]  /*2a680*/  SYNCS.PHASECHK.TRANS64.TRYWAIT P0, [R22+URZ+0x38800], R35 ;  /* 0x03880023160075a7 */ /* 0x001064000800017f */
[----:B-1----:R-:W-:Y:S05]  /*2a690*/  @!P0 NANOSLEEP.SYNCS 0x989680 ;  /* 0x009896800000895d */ /* 0x002fea0003900000 */
[----:B------:R-:W1:Y:S02]  /*2a6a0*/  @!P0 SYNCS.PHASECHK.TRANS64 P0, [R22+URZ+0x38800], R35 ;  /* 0x03880023160085a7 */ /* 0x000e64000800007f */
[----:B-1----:R-:W-:Y:S05]  /*2a6b0*/  @!P0 BRA `(.L_x_455) ;  /* 0xfffffffc00f08947 */ /* 0x002fea000383ffff */
[----:B------:R-:W-:Y:S05]  /*2a6c0*/  BRA `(.L_x_684) ;  /* 0xfffffe3c005c7947 */ /* 0x000fea000383ffff */
.L_x_471:
[----:B------:R-:W-:Y:S01]  /*2a6d0*/  BSSY B1, `(.L_x_685) ;  /* 0x0000008000017945 */ /* 0x000fe20003800000 */
[----:B------:R-:W-:Y:S01]  /*2a6e0*/  IMAD.MOV.U32 R13, RZ, RZ, R24 ;  /* 0x000000ffff0d7224 */ /* 0x000fe200078e0018 */
[----:B------:R-:W-:Y:S01]  /*2a6f0*/  MOV R15, 0xffffffff ;  /* 0xffffffff000f7802 */ /* 0x000fe20000000f00 */
[----:B------:R-:W-:Y:S02]  /*2a700*/  IMAD.MOV.U32 R12, RZ, RZ, RZ ;  /* 0x000000ffff0c7224 */ /* 0x000fe400078e00ff */
[----:B------:R-:W-:-:S07]  /*2a710*/  IMAD.MOV.U32 R11, RZ, RZ, 0x181f ;  /* 0x0000181fff0b7424 */ /* 0x000fce00078e00ff */
[----:B-1----:R-:W-:Y:S05]  /*2a720*/  WARPSYNC.COLLECTIVE R15, `(.L_x_686) ;  /* 0x000000000f087348 */ /* 0x002fea0003c00000 */
[----:B-1----:R0:W1:Y:S02]  /*2a730*/  SHFL.IDX P6, R14, R13, R12, R11 ;  /* 0x0000000c0d0e7389 */ /* 0x00206400000c000b */
[----:B01----:R-:W-:Y:S01]  /*2a740*/  ENDCOLLECTIVE ;  /* 0x000000000000791b */ /* 0x003fe20003800000 */
.L_x_686:
[----:B------:R-:W-:Y:S05]  /*2a750*/  BSYNC B1 ;  /* 0x0000000000017941 */ /* 0x000fea0003800000 */
.L_x_685:
[----:B------:R-:W-:Y:S01]  /*2a760*/  IMAD.MOV.U32 R13, RZ, RZ, R26 ;  /* 0x000000ffff0d7224 */ /* 0x000fe200078e001a */
[----:B------:R-:W-:Y:S01]  /*2a770*/  MOV R15, 0xffffffff ;  /* 0xffffffff000f7802 */ /* 0x000fe20000000f00 */
[----:B------:R-:W-:Y:S02]  /*2a780*/  IMAD.MOV.U32 R12, RZ, RZ, RZ ;  /* 0x000000ffff0c7224 */ /* 0x000fe400078e00ff */
[----:B------:R-:W-:Y:S02]  /*2a790*/  IMAD.MOV.U32 R11, RZ, RZ, 0x181f ;  /* 0x0000181fff0b7424 */ /* 0x000fe400078e00ff */
[----:B------:R-:W-:-:S07]  /*2a7a0*/  IMAD.MOV.U32 R3, RZ, RZ, R14 ;  /* 0x000000ffff037224 */ /* 0x000fce00078e000e */
[----:B------:R-:W-:Y:S05]  /*2a7b0*/  WARPSYNC.COLLECTIVE R15, `(.L_x_687) ;  /* 0x000000000f087348 */ /* 0x000fea0003c00000 */
[----:B------:R0:W1:Y:S02]  /*2a7c0*/  SHFL.IDX P6, R14, R13, R12, R11 ;  /* 0x0000000c0d0e7389 */ /* 0x00006400000c000b */
[----:B01----:R-:W-:Y:S01]  /*2a7d0*/  ENDCOLLECTIVE ;  /* 0x000000000000791b */ /* 0x003fe20003800000 */
.L_x_687:
[----:B------:R-:W-:Y:S02]  /*2a7e0*/  IMAD.MOV.U32 R13, RZ, RZ, R28 ;  /* 0x000000ffff0d7224 */ /* 0x000fe400078e001c */
[----:B------:R-:W-:-:S07]  /*2a7f0*/  IMAD.MOV.U32 R27, RZ, RZ, R14 ;  /* 0x000000ffff1b7224 */ /* 0x000fce00078e000e */
[----:B------:R-:W-:Y:S05]  /*2a800*/  WARPSYNC.COLLECTIVE R15, `(.L_x_688) ;  /* 0x000000000f087348 */ /* 0x000fea0003c00000 */
[----:B------:R0:W1:Y:S02]  /*2a810*/  SHFL.IDX P6, R14, R13, R12, R11 ;  /* 0x0000000c0d0e7389 */ /* 0x00006400000c000b */
[----:B01----:R-:W-:Y:S01]  /*2a820*/  ENDCOLLECTIVE ;  /* 0x000000000000791b */ /* 0x003fe20003800000 */
.L_x_688:
[----:B------:R-:W-:Y:S02]  /*2a830*/  IMAD.MOV.U32 R13, RZ, RZ, R30 ;  /* 0x000000ffff0d7224 */ /* 0x000fe400078e001e */
[----:B------:R-:W-:-:S07]  /*2a840*/  IMAD.MOV.U32 R21, RZ, RZ, R14 ;  /* 0x000000ffff157224 */ /* 0x000fce00078e000e */
[----:B------:R-:W-:Y:S05]  /*2a850*/  WARPSYNC.COLLECTIVE R15, `(.L_x_689) ;  /* 0x000000000f087348 */ /* 0x000fea0003c00000 */
[----:B------:R0:W1:Y:S02]  /*2a860*/  SHFL.IDX P6, R14, R13, R12, R11 ;  /* 0x0000000c0d0e7389 */ /* 0x00006400000c000b */
[----:B01----:R-:W-:Y:S01]  /*2a870*/  ENDCOLLECTIVE ;  /* 0x000000000000791b */ /* 0x003fe20003800000 */
.L_x_689:
[----:B------:R-:W-:Y:S05]  /*2a880*/  BRA `(.L_x_690) ;  /* 0xfffffe6c00147947 */ /* 0x000fea000383ffff */
.L_x_475:
[----:B0-----:R0:W1:Y:S02]  /*2a890*/  SYNCS.PHASECHK.TRANS64.TRYWAIT P4, [R22+URZ+0x38800], R39 ;  /* 0x03880027160075a7 */ /* 0x001064000808017f */
[----:B-1----:R-:W-:Y:S05]  /*2a8a0*/  @!P4 NANOSLEEP.SYNCS 0x989680 ;  /* 0x009896800000c95d */ /* 0x002fea0003900000 */
[----:B------:R-:W1:Y:S02]  /*2a8b0*/  @!P4 SYNCS.PHASECHK.TRANS64 P4, [R22+URZ+0x38800], R39 ;  /* 0x038800271600c5a7 */ /* 0x000e64000808007f */
[----:B-1----:R-:W-:Y:S05]  /*2a8c0*/  @!P4 BRA `(.L_x_475) ;  /* 0xfffffffc00f0c947 */ /* 0x002fea000383ffff */
[----:B------:R-:W-:Y:S05]  /*2a8d0*/  BRA `(.L_x_691) ;  /* 0xfffffe70007c7947 */ /* 0x000fea000383ffff */
.L_x_485:
[----:B-1----:R1:W3:Y:S02]  /*2a8e0*/  SYNCS.PHASECHK.TRANS64.TRYWAIT P1, [R3+URZ+0x38830], R6 ;  /* 0x03883006030075a7 */ /* 0x0022e4000802017f */
[----:B---3--:R-:W-:Y:S05]  /*2a8f0*/  @!P1 NANOSLEEP.SYNCS 0x989680 ;  /* 0x009896800000995d */ /* 0x008fea0003900000 */
[----:B------:R-:W3:Y:S02]  /*2a900*/  @!P1 SYNCS.PHASECHK.TRANS64 P1, [R3+URZ+0x38830], R6 ;  /* 0x03883006030095a7 */ /* 0x000ee4000802007f */
[----:B---3--:R-:W-:Y:S05]  /*2a910*/  @!P1 BRA `(.L_x_485) ;  /* 0xfffffffc00f09947 */ /* 0x008fea000383ffff */
[----:B------:R-:W-:Y:S05]  /*2a920*/  BRA `(.L_x_484) ;  /* 0xfffffea4009c7947 */ /* 0x000fea000383ffff */
.L_x_491:
[----:B-1----:R1:W2:Y:S02]  /*2a930*/  SYNCS.PHASECHK.TRANS64.TRYWAIT P2, [R0+URZ+0x38830], R8 ;  /* 0x03883008000075a7 */ /* 0x0022a4000804017f */
[----:B--2---:R-:W-:Y:S05]  /*2a940*/  @!P2 NANOSLEEP.SYNCS 0x989680 ;  /* 0x009896800000a95d */ /* 0x004fea0003900000 */
[----:B------:R-:W2:Y:S02]  /*2a950*/  @!P2 SYNCS.PHASECHK.TRANS64 P2, [R0+URZ+0x38830], R8 ;  /* 0x038830080000a5a7 */ /* 0x000ea4000804007f */
[----:B--2---:R-:W-:Y:S05]  /*2a960*/  @!P2 BRA `(.L_x_491) ;  /* 0xfffffffc00f0a947 */ /* 0x004fea000383ffff */
[----:B------:R-:W-:Y:S05]  /*2a970*/  BRA `(.L_x_490) ;  /* 0xfffffed000e47947 */ /* 0x000fea000383ffff */
.L_x_495:
[----:B-1----:R1:W2:Y:S02]  /*2a980*/  SYNCS.PHASECHK.TRANS64.TRYWAIT P1, [R8+URZ+0x38850], R0 ;  /* 0x03885000080075a7 */ /* 0x0022a4000802017f */
[----:B--2---:R-:W-:Y:S05]  /*2a990*/  @!P1 NANOSLEEP.SYNCS 0x989680 ;  /* 0x009896800000995d */ /* 0x004fea0003900000 */
[----:B------:R-:W2:Y:S02]  /*2a9a0*/  @!P1 SYNCS.PHASECHK.TRANS64 P1, [R8+URZ+0x38850], R0 ;  /* 0x03885000080095a7 */ /* 0x000ea4000802007f */
[----:B--2---:R-:W-:Y:S05]  /*2a9b0*/  @!P1 BRA `(.L_x_495) ;  /* 0xfffffffc00f09947 */ /* 0x004fea000383ffff */
[----:B------:R-:W-:Y:S05]  /*2a9c0*/  BRA `(.L_x_492) ;  /* 0xfffffed800687947 */ /* 0x000fea000383ffff */
.L_x_501:
[----:B-1----:R1:W2:Y:S02]  /*2a9d0*/  SYNCS.PHASECHK.TRANS64.TRYWAIT P1, [R7+URZ+0x38850], R4 ;  /* 0x03885004070075a7 */ /* 0x0022a4000802017f */
[----:B--2---:R-:W-:Y:S05]  /*2a9e0*/  @!P1 NANOSLEEP.SYNCS 0x989680 ;  /* 0x009896800000995d */ /* 0x004fea0003900000 */
[----:B------:R-:W2:Y:S02]  /*2a9f0*/  @!P1 SYNCS.PHASECHK.TRANS64 P1, [R7+URZ+0x38850], R4 ;  /* 0x03885004070095a7 */ /* 0x000ea4000802007f */
[----:B--2---:R-:W-:Y:S05]  /*2aa00*/  @!P1 BRA `(.L_x_501) ;  /* 0xfffffffc00f09947 */ /* 0x004fea000383ffff */
[----:B------:R-:W-:Y:S05]  /*2aa10*/  BRA `(.L_x_500) ;  /* 0xfffffef800747947 */ /* 0x000fea000383ffff */
.L_x_505:
        /* <DEDUP_REMOVED lines=10> */
[----:B------:R-:W-:Y:S01]  /*2aac0*/  SEL R35, R57, R12, P0 ;  /* 0x0000000c39237207 */ /* 0x000fe20000000000 */
[----:B-----5:R-:W-:Y:S01]  /*2aad0*/  IMAD.MOV.U32 R12, RZ, RZ, R0 ;  /* 0x000000ffff0c7224 */ /* 0x020fe200078e0000 */
[----:B------:R-:W-:Y:S02]  /*2aae0*/  SEL R60, R13, R60, P0 ;  /* 0x0000003c0d3c7207 */ /* 0x000fe40000000000 */
[----:B------:R-:W-:Y:S01]  /*2aaf0*/  SEL R68, R15, R68, P0 ;  /* 0x000000440f447207 */ /* 0x000fe20000000000 */
[----:B------:R-:W-:Y:S01]  /*2ab00*/  IMAD.MOV.U32 R15, RZ, RZ, -0x1 ;  /* 0xffffffffff0f7424 */ /* 0x000fe200078e00ff */
[----:B------:R-:W-:-:S02]  /*2ab10*/  MOV R13, R55 ;  /* 0x00000037000d7202 */ /* 0x000fc40000000f00 */
[----:B------:R-:W-:Y:S02]  /*2ab20*/  SEL R34, R14, R33, P0 ;  /* 0x000000210e227207 */ /* 0x000fe40000000000 */
[----:B------:R-:W-:-:S07]  /*2ab30*/  SEL R33, R33, R14, P0 ;  /* 0x0000000e21217207 */ /* 0x000fce0000000000 */
[----:B01----:R-:W-:Y:S05]  /*2ab40*/  WARPSYNC.COLLECTIVE R15, `(.L_x_692) ;  /* 0x000000000f087348 */ /* 0x003fea0003c00000 */
[----:B------:R2:W3:Y:S02]  /*2ab50*/  SHFL.IDX P6, R14, R13, R12, R11 ;  /* 0x0000000c0d0e7389 */ /* 0x0004e400000c000b */
[----:B0123--:R-:W-:Y:S01]  /*2ab60*/  ENDCOLLECTIVE ;  /* 0x000000000000791b */ /* 0x00ffe20003800000 */
.L_x_692:
[----:B------:R-:W-:Y:S02]  /*2ab70*/  LOP3.LUT R2, R0, 0x2, RZ, 0x3c, !PT ;  /* 0x0000000200027812 */ /* 0x000fe400078e3cff */
[----:B------:R-:W-:Y:S02]  /*2ab80*/  SEL R39, R9, R8, P0 ;  /* 0x0000000809277207 */ /* 0x000fe40000000000 */
[----:B------:R-:W-:Y:S02]  /*2ab90*/  SEL R9, R8, R9, P0 ;  /* 0x0000000908097207 */ /* 0x000fe40000000000 */
[----:B------:R-:W-:Y:S02]  /*2aba0*/  SEL R210, R10, R147, P0 ;  /* 0x000000930ad27207 */ /* 0x000fe40000000000 */
[----:B------:R-:W-:Y:S02]  /*2abb0*/  SEL R211, R147, R10, P0 ;  /* 0x0000000a93d37207 */ /* 0x000fe40000000000 */
[----:B------:R-:W-:-:S02]  /*2abc0*/  SEL R21, R32, R25, P0 ;  /* 0x0000001920157207 */ /* 0x000fc40000000000 */
[----:B------:R-:W-:Y:S02]  /*2abd0*/  SEL R24, R25, R32, P0 ;  /* 0x0000002019187207 */ /* 0x000fe40000000000 */
[----:B------:R-:W-:Y:S02]  /*2abe0*/  MOV R13, R4 ;  /* 0x00000004000d7202 */ /* 0x000fe40000000f00 */
[----:B------:R-:W-:Y:S02]  /*2abf0*/  SEL R25, R44, R20, P0 ;  /* 0x000000142c197207 */ /* 0x000fe40000000000 */
[----:B------:R-:W-:Y:S02]  /*2ac00*/  SEL R51, R20, R44, P0 ;  /* 0x0000002c14337207 */ /* 0x000fe40000000000 */
[----:B------:R-:W-:Y:S02]  /*2ac10*/  SEL R44, R76, R48, P0 ;  /* 0x000000304c2c7207 */ /* 0x000fe40000000000 */
[----:B------:R-:W-:Y:S01]  /*2ac20*/  SEL R32, R45, R73, P0 ;  /* 0x000000492d207207 */ /* 0x000fe20000000000 */
[----:B------:R-:W-:Y:S01]  /*2ac30*/  IMAD.MOV.U32 R3, RZ, RZ, R14 ;  /* 0x000000ffff037224 */ /* 0x000fe200078e000e */
[----:B------:R-:W-:-:S07]  /*2ac40*/  SEL R48, R48, R76, P0 ;  /* 0x0000004c30307207 */ /* 0x000fce0000000000 */
[----:B------:R-:W-:Y:S05]  /*2ac50*/  WARPSYNC.COLLECTIVE R15, `(.L_x_693) ;  /* 0x000000000f087348 */ /* 0x000fea0003c00000 */
[----:B------:R0:W1:Y:S02]  /*2ac60*/  SHFL.IDX P6, R14, R13, R12, R11 ;  /* 0x0000000c0d0e7389 */ /* 0x00006400000c000b */
[----:B01----:R-:W-:Y:S01]  /*2ac70*/  ENDCOLLECTIVE ;  /* 0x000000000000791b */ /* 0x003fe20003800000 */
.L_x_693:
[----:B------:R-:W-:Y:S02]  /*2ac80*/  SEL R28, R73, R45, P0 ;  /* 0x0000002d491c7207 */ /* 0x000fe40000000000 */
[----:B------:R-:W-:Y:S02]  /*2ac90*/  SEL R43, R84, R56, P0 ;  /* 0x00000038542b7207 */ /* 0x000fe40000000000 */
[----:B------:R-:W-:Y:S02]  /*2aca0*/  SEL R27, R53, R81, P0 ;  /* 0x00000051351b7207 */ /* 0x000fe40000000000 */
[----:B------:R-:W-:Y:S02]  /*2acb0*/  SEL R56, R56, R84, P0 ;  /* 0x0000005438387207 */ /* 0x000fe40000000000 */
[----:B------:R-:W-:Y:S02]  /*2acc0*/  SEL R26, R81, R53, P0 ;  /* 0x00000035511a7207 */ /* 0x000fe40000000000 */
[----:B------:R-:W-:-:S02]  /*2acd0*/  SEL R45, R92, R64, P0 ;  /* 0x000000405c2d7207 */ /* 0x000fc40000000000 */
[----:B------:R-:W-:Y:S01]  /*2ace0*/  SEL R42, R61, R89, P0 ;  /* 0x000000593d2a7207 */ /* 0x000fe20000000000 */
[----:B------:R-:W-:Y:S01]  /*2acf0*/  IMAD.MOV.U32 R13, RZ, RZ, R6 ;  /* 0x000000ffff0d7224 */ /* 0x000fe200078e0006 */
[----:B------:R-:W-:Y:S01]  /*2ad00*/  SEL R64, R64, R92, P0 ;  /* 0x0000005c40407207 */ /* 0x000fe20000000000 */
[----:B------:R-:W-:Y:S01]  /*2ad10*/  IMAD.MOV.U32 R12, RZ, RZ, R2 ;  /* 0x000000ffff0c7224 */ /* 0x000fe200078e0002 */
        /* <DEDUP_REMOVED lines=9> */
.L_x_694:
[----:B------:R-:W-:Y:S02]  /*2adb0*/  SEL R59, R108, R80, P0 ;  /* 0x000000506c3b7207 */ /* 0x000fe40000000000 */
        /* <DEDUP_REMOVED lines=16> */
.L_x_695:
        /* <DEDUP_REMOVED lines=19> */
.L_x_696:
        /* <DEDUP_REMOVED lines=17> */
.L_x_697:
        /* <DEDUP_REMOVED lines=19> */
.L_x_698:
        /* <DEDUP_REMOVED lines=17> */
.L_x_699:
        /* <DEDUP_REMOVED lines=19> */
.L_x_700:
        /* <DEDUP_REMOVED lines=17> */
.L_x_701:
[----:B------:R-:W-:Y:S02]  /*2b580*/  SEL R209, R5, R4, P0 ;  /* 0x0000000405d17207 */ /* 0x000fe40000000000 */
[----:B------:R-:W-:Y:S02]  /*2b590*/  SEL R206, R3, R6, P0 ;  /* 0x0000000603ce7207 */ /* 0x000fe40000000000 */
[----:B------:R-:W-:Y:S02]  /*2b5a0*/  SEL R207, R6, R3, P0 ;  /* 0x0000000306cf7207 */ /* 0x000fe40000000000 */
[----:B------:R-:W-:Y:S02]  /*2b5b0*/  SEL R204, R8, R9, P0 ;  /* 0x0000000908cc7207 */ /* 0x000fe40000000000 */
[----:B------:R-:W-:Y:S02]  /*2b5c0*/  SEL R205, R9, R8, P0 ;  /* 0x0000000809cd7207 */ /* 0x000fe40000000000 */
[----:B------:R-:W-:-:S02]  /*2b5d0*/  SEL R202, R7, R10, P0 ;  /* 0x0000000a07ca7207 */ /* 0x000fc40000000000 */
[----:B------:R-:W-:Y:S01]  /*2b5e0*/  SEL R203, R10, R7, P0 ;  /* 0x000000070acb7207 */ /* 0x000fe20000000000 */
[----:B------:R-:W-:Y:S02]  /*2b5f0*/  IMAD.MOV.U32 R13, RZ, RZ, R51 ;  /* 0x000000ffff0d7224 */ /* 0x000fe400078e0033 */
[----:B------:R-:W-:Y:S02]  /*2b600*/  IMAD.MOV.U32 R12, RZ, RZ, R2 ;  /* 0x000000ffff0c7224 */ /* 0x000fe400078e0002 */
[----:B------:R-:W-:-:S07]  /*2b610*/  IMAD.MOV.U32 R21, RZ, RZ, R14 ;  /* 0x000000ffff157224 */ /* 0x000fce00078e000e */
[----:B------:R-:W-:Y:S05]  /*2b620*/  WARPSYNC.COLLECTIVE R15, `(.L_x_702) ;  /* 0x000000000f087348 */ /* 0x000fea0003c00000 */
[----:B------:R0:W1:Y:S02]  /*2b630*/  SHFL.IDX P6, R14, R13, R12, R11 ;  /* 0x0000000c0d0e7389 */ /* 0x00006400000c000b */
[----:B01----:R-:W-:Y:S01]  /*2b640*/  ENDCOLLECTIVE ;  /* 0x000000000000791b */ /* 0x003fe20003800000 */
.L_x_702:
[----:B------:R-:W-:Y:S01]  /*2b650*/  MOV R13, R24 ;  /* 0x00000018000d7202 */ /* 0x000fe20000000f00 */
[----:B------:R-:W-:-:S07]  /*2b660*/  IMAD.MOV.U32 R25, RZ, RZ, R14 ;  /* 0x000000ffff197224 */ /* 0x000fce00078e000e */
[----:B------:R-:W-:Y:S05]  /*2b670*/  WARPSYNC.COLLECTIVE R15, `(.L_x_703) ;  /* 0x000000000f087348 */ /* 0x000fea0003c00000 */
[----:B------:R0:W1:Y:S02]  /*2b680*/  SHFL.IDX P6, R14, R13, R12, R11 ;  /* 0x0000000c0d0e7389 */ /* 0x00006400000c000b */
[----:B01----:R-:W-:Y:S01]  /*2b690*/  ENDCOLLECTIVE ;  /* 0x000000000000791b */ /* 0x003fe20003800000 */
.L_x_703:
[----:B------:R-:W-:Y:S02]  /*2b6a0*/  SEL R198, R20, R25, P0 ;  /* 0x0000001914c67207 */ /* 0x000fe40000000000 */
[----:B------:R-:W-:Y:S01]  /*2b6b0*/  SEL R199, R25, R20, P0 ;  /* 0x0000001419c77207 */ /* 0x000fe20000000000 */
[----:B------:R-:W-:Y:S02]  /*2b6c0*/  IMAD.MOV.U32 R13, RZ, RZ, R49 ;  /* 0x000000ffff0d7224 */ /* 0x000fe400078e0031 */
[----:B------:R-:W-:Y:S02]  /*2b6d0*/  IMAD.MOV.U32 R12, RZ, RZ, R0 ;  /* 0x000000ffff0c7224 */ /* 0x000fe400078e0000 */
[----:B------:R-:W-:-:S07]  /*2b6e0*/  IMAD.MOV.U32 R24, RZ, RZ, R14 ;  /* 0x000000ffff187224 */ /* 0x000fce00078e000e */
[----:B------:R-:W-:Y:S05]  /*2b6f0*/  WARPSYNC.COLLECTIVE R15, `(.L_x_704) ;  /* 0x000000000f087348 */ /* 0x000fea0003c00000 */
[----:B------:R0:W1:Y:S02]  /*2b700*/  SHFL.IDX P6, R14, R13, R12, R11 ;  /* 0x0000000c0d0e7389 */ /* 0x00006400000c000b */
[----:B01----:R-:W-:Y:S01]  /*2b710*/  ENDCOLLECTIVE ;  /* 0x000000000000791b */ /* 0x003fe20003800000 */
.L_x_704:
[----:B------:R-:W-:Y:S02]  /*2b720*/  SEL R200, R21, R24, P0 ;  /* 0x0000001815c87207 */ /* 0x000fe40000000000 */
[----:B------:R-:W-:Y:S02]  /*2b730*/  SEL R201, R24, R21, P0 ;  /* 0x0000001518c97207 */ /* 0x000fe40000000000 */
[----:B------:R-:W-:Y:S01]  /*2b740*/  MOV R13, R38 ;  /* 0x00000026000d7202 */ /* 0x000fe20000000f00 */
[----:B------:R-:W-:-:S07]  /*2b750*/  IMAD.MOV.U32 R39, RZ, RZ, R14 ;  /* 0x000000ffff277224 */ /* 0x000fce00078e000e */
[----:B------:R-:W-:Y:S05]  /*2b760*/  WARPSYNC.COLLECTIVE R15, `(.L_x_705) ;  /* 0x000000000f087348 */ /* 0x000fea0003c00000 */
[----:B------:R0:W1:Y:S02]  /*2b770*/  SHFL.IDX P6, R14, R13, R12, R11 ;  /* 0x0000000c0d0e7389 */ /* 0x00006400000c000b */
[----:B01----:R-:W-:Y:S01]  /*2b780*/  ENDCOLLECTIVE ;  /* 0x000000000000791b */ /* 0x003fe20003800000 */
.L_x_705:
[----:B------:R-:W-:Y:S02]  /*2b790*/  IMAD.MOV.U32 R13, RZ, RZ, R52 ;  /* 0x000000ffff0d7224 */ /* 0x000fe400078e0034 */
[----:B------:R-:W-:Y:S02]  /*2b7a0*/  IMAD.MOV.U32 R12, RZ, RZ, R2 ;  /* 0x000000ffff0c7224 */ /* 0x000fe400078e0002 */
[----:B------:R-:W-:-:S07]  /*2b7b0*/  IMAD.MOV.U32 R38, RZ, RZ, R14 ;  /* 0x000000ffff267224 */ /* 0x000fce00078e000e */
[----:B------:R-:W-:Y:S05]  /*2b7c0*/  WARPSYNC.COLLECTIVE R15, `(.L_x_706) ;  /* 0x000000000f087348 */ /* 0x000fea0003c00000 */
[----:B------:R0:W1:Y:S02]  /*2b7d0*/  SHFL.IDX P6, R14, R13, R12, R11 ;  /* 0x0000000c0d0e7389 */ /* 0x00006400000c000b */
[----:B01----:R-:W-:Y:S01]  /*2b7e0*/  ENDCOLLECTIVE ;  /* 0x000000000000791b */ /* 0x003fe20003800000 */
.L_x_706:
[----:B------:R-:W-:Y:S01]  /*2b7f0*/  MOV R13, R37 ;  /* 0x00000025000d7202 */ /* 0x000fe20000000f00 */
[----:B------:R-:W-:-:S07]  /*2b800*/  IMAD.MOV.U32 R52, RZ, RZ, R14 ;  /* 0x000000ffff347224 */ /* 0x000fce00078e000e */
[----:B------:R-:W-:Y:S05]  /*2b810*/  WARPSYNC.COLLECTIVE R15, `(.L_x_707) ;  /* 0x000000000f087348 */ /* 0x000fea0003c00000 */
[----:B------:R0:W1:Y:S02]  /*2b820*/  SHFL.IDX P6, R14, R13, R12, R11 ;  /* 0x0000000c0d0e7389 */ /* 0x00006400000c000b */
[----:B01----:R-:W-:Y:S01]  /*2b830*/  ENDCOLLECTIVE ;  /* 0x000000000000791b */ /* 0x003fe20003800000 */
.L_x_707:
        /* <DEDUP_REMOVED lines=8> */
.L_x_708:
[----:B------:R-:W-:Y:S02]  /*2b8c0*/  SEL R196, R38, R37, P0 ;  /* 0x0000002526c47207 */ /* 0x000fe40000000000 */
[----:B------:R-:W-:Y:S02]  /*2b8d0*/  SEL R197, R37, R38, P0 ;  /* 0x0000002625c57207 */ /* 0x000fe40000000000 */
[----:B------:R-:W-:Y:S01]  /*2b8e0*/  MOV R13, R36 ;  /* 0x00000024000d7202 */ /* 0x000fe20000000f00 */
[----:B------:R-:W-:-:S07]  /*2b8f0*/  IMAD.MOV.U32 R47, RZ, RZ, R14 ;  /* 0x000000ffff2f7224 */ /* 0x000fce00078e000e */
[----:B------:R-:W-:Y:S05]  /*2b900*/  WARPSYNC.COLLECTIVE R15, `(.L_x_709) ;  /* 0x000000000f087348 */ /* 0x000fea0003c00000 */
[----:B------:R0:W1:Y:S02]  /*2b910*/  SHFL.IDX P6, R14, R13, R12, R11 ;  /* 0x0000000c0d0e7389 */ /* 0x00006400000c000b */
[----:B01----:R-:W-:Y:S01]  /*2b920*/  ENDCOLLECTIVE ;  /* 0x000000000000791b */ /* 0x003fe20003800000 */
.L_x_709:
[----:B------:R-:W-:Y:S02]  /*2b930*/  IMAD.MOV.U32 R13, RZ, RZ, R60 ;  /* 0x000000ffff0d7224 */ /* 0x000fe400078e003c */
[----:B------:R-:W-:Y:S02]  /*2b940*/  IMAD.MOV.U32 R12, RZ, RZ, R2 ;  /* 0x000000ffff0c7224 */ /* 0x000fe400078e0002 */
[----:B------:R-:W-:-:S07]  /*2b950*/  IMAD.MOV.U32 R36, RZ, RZ, R14 ;  /* 0x000000ffff247224 */ /* 0x000fce00078e000e */
[----:B------:R-:W-:Y:S05]  /*2b960*/  WARPSYNC.COLLECTIVE R15, `(.L_x_710) ;  /* 0x000000000f087348 */ /* 0x000fea0003c00000 */
[----:B------:R0:W1:Y:S02]  /*2b970*/  SHFL.IDX P6, R14, R13, R12, R11 ;  /* 0x0000000c0d0e7389 */ /* 0x00006400000c000b */
[----:B01----:R-:W-:Y:S01]  /*2b980*/  ENDCOLLECTIVE ;  /* 0x000000000000791b */ /* 0x003fe20003800000 */
.L_x_710:
[----:B------:R-:W-:Y:S01]  /*2b990*/  MOV R13, R35 ;  /* 0x00000023000d7202 */ /* 0x000fe20000000f00 */
[----:B------:R-:W-:-:S07]  /*2b9a0*/  IMAD.MOV.U32 R60, RZ, RZ, R14 ;  /* 0x000000ffff3c7224 */ /* 0x000fce00078e000e */
[----:B------:R-:W-:Y:S05]  /*2b9b0*/  WARPSYNC.COLLECTIVE R15, `(.L_x_711) ;  /* 0x000000000f087348 */ /* 0x000fea0003c00000 */
[----:B------:R0:W1:Y:S02]  /*2b9c0*/  SHFL.IDX P6, R14, R13, R12, R11 ;  /* 0x0000000c0d0e7389 */ /* 0x00006400000c000b */
[----:B01----:R-:W-:Y:S01]  /*2b9d0*/  ENDCOLLECTIVE ;  /* 0x000000000000791b */ /* 0x003fe20003800000 */
.L_x_711:
        /* <DEDUP_REMOVED lines=8> */
.L_x_712:
[----:B------:R-:W-:Y:S02]  /*2ba60*/  SEL R192, R36, R35, P0 ;  /* 0x0000002324c07207 */ /* 0x000fe40000000000 */
[----:B------:R-:W-:Y:S02]  /*2ba70*/  SEL R193, R35, R36, P0 ;  /* 0x0000002423c17207 */ /* 0x000fe40000000000 */
[----:B------:R-:W-:Y:S01]  /*2ba80*/  MOV R13, R34 ;  /* 0x00000022000d7202 */ /* 0x000fe20000000f00 */
[----:B------:R-:W-:-:S07]  /*2ba90*/  IMAD.MOV.U32 R46, RZ, RZ, R14 ;  /* 0x000000ffff2e7224 */ /* 0x000fce00078e000e */
[----:B------:R-:W-:Y:S05]  /*2baa0*/  WARPSYNC.COLLECTIVE R15, `(.L_x_713) ;  /* 0x000000000f087348 */ /* 0x000fea0003c00000 */
[----:B------:R0:W1:Y:S02]  /*2bab0*/  SHFL.IDX P6, R14, R13, R12, R11 ;  /* 0x0000000c0d0e7389 */ /* 0x00006400000c000b */
[----:B01----:R-:W-:Y:S01]  /*2bac0*/  ENDCOLLECTIVE ;  /* 0x000000000000791b */ /* 0x003fe20003800000 */
.L_x_713:
[----:B------:R-:W-:Y:S02]  /*2bad0*/  IMAD.MOV.U32 R13, RZ, RZ, R68 ;  /* 0x000000ffff0d7224 */ /* 0x000fe400078e0044 */
[----:B------:R-:W-:Y:S02]  /*2bae0*/  IMAD.MOV.U32 R12, RZ, RZ, R2 ;  /* 0x000000ffff0c7224 */ /* 0x000fe400078e0002 */
[----:B------:R-:W-:-:S07]  /*2baf0*/  IMAD.MOV.U32 R34, RZ, RZ, R14 ;  /* 0x000000ffff227224 */ /* 0x000fce00078e000e */
[----:B------:R-:W-:Y:S05]  /*2bb00*/  WARPSYNC.COLLECTIVE R15, `(.L_x_714) ;  /* 0x000000000f087348 */ /* 0x000fea0003c00000 */
[----:B------:R0:W1:Y:S02]  /*2bb10*/  SHFL.IDX P6, R14, R13, R12, R11 ;  /* 0x0000000c0d0e7389 */ /* 0x00006400000c000b */
[----:B01----:R-:W-:Y:S01]  /*2bb20*/  ENDCOLLECTIVE ;  /* 0x000000000000791b */ /* 0x003fe20003800000 */
.L_x_714:
[----:B------:R-:W-:Y:S01]  /*2bb30*/  MOV R13, R33 ;  /* 0x00000021000d7202 */ /* 0x000fe20000000f00 */
[----:B------:R-:W-:-:S07]  /*2bb40*/  IMAD.MOV.U32 R68, RZ, RZ, R14 ;  /* 0x000000ffff447224 */ /* 0x000fce00078e000e */
[----:B------:R-:W-:Y:S05]  /*2bb50*/  WARPSYNC.COLLECTIVE R15, `(.L_x_715) ;  /* 0x000000000f087348 */ /* 0x000fea0003c00000 */
[----:B------:R0:W1:Y:S02]  /*2bb60*/  SHFL.IDX P6, R14, R13, R12, R11 ;  /* 0x0000000c0d0e7389 */ /* 0x00006400000c000b */
[----:B01----:R-:W-:Y:S01]  /*2bb70*/  ENDCOLLECTIVE ;  /* 0x000000000000791b */ /* 0x003fe20003800000 */
.L_x_715:
        /* <DEDUP_REMOVED lines=8> */
.L_x_716:
[----:B------:R-:W-:Y:S02]  /*2bc00*/  SEL R189, R34, R33, P0 ;  /* 0x0000002122bd7207 */ /* 0x000fe40000000000 */
[----:B------:R-:W-:Y:S02]  /*2bc10*/  SEL R188, R33, R34, P0 ;  /* 0x0000002221bc7207 */ /* 0x000fe40000000000 */
[----:B------:R-:W-:Y:S01]  /*2bc20*/  MOV R13, R32 ;  /* 0x00000020000d7202 */ /* 0x000fe20000000f00 */
[----:B------:R-:W-:-:S07]  /*2bc30*/  IMAD.MOV.U32 R44, RZ, RZ, R14 ;  /* 0x000000ffff2c7224 */ /* 0x000fce00078e000e */
[----:B------:R-:W-:Y:S05]  /*2bc40*/  WARPSYNC.COLLECTIVE R15, `(.L_x_717) ;  /* 0x000000000f087348 */ /* 0x000fea0003c00000 */
[----:B------:R0:W1:Y:S02]  /*2bc50*/  SHFL.IDX P6, R14, R13, R12, R11 ;  /* 0x0000000c0d0e7389 */ /* 0x00006400000c000b */
[----:B01----:R-:W-:Y:S01]  /*2bc60*/  ENDCOLLECTIVE ;  /* 0x000000000000791b */ /* 0x003fe20003800000 */
.L_x_717:
[----:B------:R-:W-:Y:S02]  /*2bc70*/  IMAD.MOV.U32 R13, RZ, RZ, R48 ;  /* 0x000000ffff0d7224 */ /* 0x000fe400078e0030 */
[----:B------:R-:W-:Y:S02]  /*2bc80*/  IMAD.MOV.U32 R12, RZ, RZ, R2 ;  /* 0x000000ffff0c7224 */ /* 0x000fe400078e0002 */
[----:B------:R-:W-:-:S07]  /*2bc90*/  IMAD.MOV.U32 R32, RZ, RZ, R14 ;  /* 0x000000ffff207224 */ /* 0x000fce00078e000e */
[----:B------:R-:W-:Y:S05]  /*2bca0*/  WARPSYNC.COLLECTIVE R15, `(.L_x_718) ;  /* 0x000000000f087348 */ /* 0x000fea0003c00000 */
[----:B------:R0:W1:Y:S02]  /*2bcb0*/  SHFL.IDX P6, R14, R13, R12, R11 ;  /* 0x0000000c0d0e7389 */ /* 0x00006400000c000b */
[----:B01----:R-:W-:Y:S01]  /*2bcc0*/  ENDCOLLECTIVE ;  /* 0x000000000000791b */ /* 0x003fe20003800000 */
.L_x_718:
[----:B------:R-:W-:Y:S01]  /*2bcd0*/  MOV R13, R28 ;  /* 0x0000001c000d7202 */ /* 0x000fe20000000f00 */
[----:B------:R-:W-:-:S07]  /*2bce0*/  IMAD.MOV.U32 R48, RZ, RZ, R14 ;  /* 0x000000ffff307224 */ /* 0x000fce00078e000e */
[----:B------:R-:W-:Y:S05]  /*2bcf0*/  WARPSYNC.COLLECTIVE R15, `(.L_x_719) ;  /* 0x000000000f087348 */ /* 0x000fea0003c00000 */
[----:B------:R0:W1:Y:S02]  /*2bd00*/  SHFL.IDX P6, R14, R13, R12, R11 ;  /* 0x0000000c0d0e7389 */ /* 0x00006400000c000b */
[----:B01----:R-:W-:Y:S01]  /*2bd10*/  ENDCOLLECTIVE ;  /* 0x000000000000791b */ /* 0x003fe20003800000 */
.L_x_719:
        /* <DEDUP_REMOVED lines=8> */
.L_x_720:
[----:B------:R-:W-:Y:S02]  /*2bda0*/  SEL R185, R32, R28, P0 ;  /* 0x0000001c20b97207 */ /* 0x000fe40000000000 */
[----:B------:R-:W-:Y:S02]  /*2bdb0*/  SEL R184, R28, R32, P0 ;  /* 0x000000201cb87207 */ /* 0x000fe40000000000 */
[----:B------:R-:W-:Y:S01]  /*2bdc0*/  MOV R13, R27 ;  /* 0x0000001b000d7202 */ /* 0x000fe20000000f00 */
[----:B------:R-:W-:-:S07]  /*2bdd0*/  IMAD.MOV.U32 R43, RZ, RZ, R14 ;  /* 0x000000ffff2b7224 */ /* 0x000fce00078e000e */
[----:B------:R-:W-:Y:S05]  /*2bde0*/  WARPSYNC.COLLECTIVE R15, `(.L_x_721) ;  /* 0x000000000f087348 */ /* 0x000fea0003c00000 */
[----:B------:R0:W1:Y:S02]  /*2bdf0*/  SHFL.IDX P6, R14, R13, R12, R11 ;  /* 0x0000000c0d0e7389 */ /* 0x00006400000c000b */
[----:B01----:R-:W-:Y:S01]  /*2be00*/  ENDCOLLECTIVE ;  /* 0x000000000000791b */ /* 0x003fe20003800000 */
.L_x_721:
[----:B------:R-:W-:Y:S02]  /*2be10*/  IMAD.MOV.U32 R13, RZ, RZ, R56 ;  /* 0x000000ffff0d7224 */ /* 0x000fe400078e0038 */
[----:B------:R-:W-:Y:S02]  /*2be20*/  IMAD.MOV.U32 R12, RZ, RZ, R2 ;  /* 0x000000ffff0c7224 */ /* 0x000fe400078e0002 */
[----:B------:R-:W-:-:S07]  /*2be30*/  IMAD.MOV.U32 R27, RZ, RZ, R14 ;  /* 0x000000ffff1b7224 */ /* 0x000fce00078e000e */
[----:B------:R-:W-:Y:S05]  /*2be40*/  WARPSYNC.COLLECTIVE R15, `(.L_x_722) ;  /* 0x000000000f087348 */ /* 0x000fea0003c00000 */
[----:B------:R0:W1:Y:S02]  /*2be50*/  SHFL.IDX P6, R14, R13, R12, R11 ;  /* 0x0000000c0d0e7389 */ /* 0x00006400000c000b */
[----:B01----:R-:W-:Y:S01]  /*2be60*/  ENDCOLLECTIVE ;  /* 0x000000000000791b */ /* 0x003fe20003800000 */
.L_x_722:
[----:B------:R-:W-:Y:S01]  /*2be70*/  MOV R13, R26 ;  /* 0x0000001a000d7202 */ /* 0x000fe20000000f00 */
[----:B------:R-:W-:-:S07]  /*2be80*/  IMAD.MOV.U32 R56, RZ, RZ, R14 ;  /* 0x000000ffff387224 */ /* 0x000fce00078e000e */
[----:B------:R-:W-:Y:S05]  /*2be90*/  WARPSYNC.COLLECTIVE R15, `(.L_x_723) ;  /* 0x000000000f087348 */ /* 0x000fea0003c00000 */
[----:B------:R0:W1:Y:S02]  /*2bea0*/  SHFL.IDX P6, R14, R13, R12, R11 ;  /* 0x0000000c0d0e7389 */ /* 0x00006400000c000b */
[----:B01----:R-:W-:Y:S01]  /*2beb0*/  ENDCOLLECTIVE ;  /* 0x000000000000791b */ /* 0x003fe20003800000 */
.L_x_723:
        /* <DEDUP_REMOVED lines=8> */
.L_x_724:
[----:B------:R-:W-:Y:S02]  /*2bf40*/  SEL R181, R27, R26, P0 ;  /* 0x0000001a1bb57207 */ /* 0x000fe40000000000 */
[----:B------:R-:W-:Y:S02]  /*2bf50*/  SEL R180, R26, R27, P0 ;  /* 0x0000001b1ab47207 */ /* 0x000fe40000000000 */
[----:B------:R-:W-:Y:S01]  /*2bf60*/  MOV R13, R42 ;  /* 0x0000002a000d7202 */ /* 0x000fe20000000f00 */
[----:B------:R-:W-:-:S07]  /*2bf70*/  IMAD.MOV.U32 R45, RZ, RZ, R14 ;  /* 0x000000ffff2d7224 */ /* 0x000fce00078e000e */
[----:B------:R-:W-:Y:S05]  /*2bf80*/  WARPSYNC.COLLECTIVE R15, `(.L_x_725) ;  /* 0x000000000f087348 */ /* 0x000fea0003c00000 */
[----:B------:R0:W1:Y:S02]  /*2bf90*/  SHFL.IDX P6, R14, R13, R12, R11 ;  /* 0x0000000c0d0e7389 */ /* 0x00006400000c000b */
[----:B01----:R-:W-:Y:S01]  /*2bfa0*/  ENDCOLLECTIVE ;  /* 0x000000000000791b */ /* 0x003fe20003800000 */
.L_x_725:
[----:B------:R-:W-:Y:S02]  /*2bfb0*/  IMAD.MOV.U32 R13, RZ, RZ, R64 ;  /* 0x000000ffff0d7224 */ /* 0x000fe400078e0040 */
[----:B------:R-:W-:Y:S02]  /*2bfc0*/  IMAD.MOV.U32 R12, RZ, RZ, R2 ;  /* 0x000000ffff0c7224 */ /* 0x000fe400078e0002 */
[----:B------:R-:W-:-:S07]  /*2bfd0*/  IMAD.MOV.U32 R42, RZ, RZ, R14 ;  /* 0x000000ffff2a7224 */ /* 0x000fce00078e000e */
[----:B------:R-:W-:Y:S05]  /*2bfe0*/  WARPSYNC.COLLECTIVE R15, `(.L_x_726) ;  /* 0x000000000f087348 */ /* 0x000fea0003c00000 */
[----:B------:R0:W1:Y:S02]  /*2bff0*/  SHFL.IDX P6, R14, R13, R12, R11 ;  /* 0x0000000c0d0e7389 */ /* 0x00006400000c000b */
[----:B01----:R-:W-:Y:S01]  /*2c000*/  ENDCOLLECTIVE ;  /* 0x000000000000791b */ /* 0x003fe20003800000 */
.L_x_726:
[----:B------:R-:W-:Y:S01]  /*2c010*/  MOV R13, R61 ;  /* 0x0000003d000d7202 */ /* 0x000fe20000000f00 */
[----:B------:R-:W-:-:S07]  /*2c020*/  IMAD.MOV.U32 R64, RZ, RZ, R14 ;  /* 0x000000ffff407224 */ /* 0x000fce00078e000e */
[----:B------:R-:W-:Y:S05]  /*2c030*/  WARPSYNC.COLLECTIVE R15, `(.L_x_727) ;  /* 0x000000000f087348 */ /* 0x000fea0003c00000 */
[----:B------:R0:W1:Y:S02]  /*2c040*/  SHFL.IDX P6, R14, R13, R12, R11 ;  /* 0x0000000c0d0e7389 */ /* 0x00006400000c000b */
[----:B01----:R-:W-:Y:S01]  /*2c050*/  ENDCOLLECTIVE ;  /* 0x000000000000791b */ /* 0x003fe20003800000 */
.L_x_727:
        /* <DEDUP_REMOVED lines=8> */
.L_x_728:
[----:B------:R-:W-:Y:S02]  /*2c0e0*/  SEL R177, R42, R61, P0 ;  /* 0x0000003d2ab17207 */ /* 0x000fe40000000000 */
[----:B------:R-:W-:Y:S02]  /*2c0f0*/  SEL R176, R61, R42, P0 ;  /* 0x0000002a3db07207 */ /* 0x000fe40000000000 */
[----:B------:R-:W-:Y:S01]  /*2c100*/  MOV R13, R53 ;  /* 0x00000035000d7202 */ /* 0x000fe20000000f00 */
[----:B------:R-:W-:-:S07]  /*2c110*/  IMAD.MOV.U32 R57, RZ, RZ, R14 ;  /* 0x000000ffff397224 */ /* 0x000fce00078e000e */
[----:B------:R-:W-:Y:S05]  /*2c120*/  WARPSYNC.COLLECTIVE R15, `(.L_x_729) ;  /* 0x000000000f087348 */ /* 0x000fea0003c00000 */
[----:B------:R0:W1:Y:S02]  /*2c130*/  SHFL.IDX P6, R14, R13, R12, R11 ;  /* 0x0000000c0d0e7389 */ /* 0x00006400000c000b */
[----:B01----:R-:W-:Y:S01]  /*2c140*/  ENDCOLLECTIVE ;  /* 0x000000000000791b */ /* 0x003fe20003800000 */
.L_x_729:
[----:B------:R-:W-:Y:S02]  /*2c150*/  IMAD.MOV.U32 R13, RZ, RZ, R72 ;  /* 0x000000ffff0d7224 */ /* 0x000fe400078e0048 */
[----:B------:R-:W-:Y:S02]  /*2c160*/  IMAD.MOV.U32 R12, RZ, RZ, R2 ;  /* 0x000000ffff0c7224 */ /* 0x000fe400078e0002 */
[----:B------:R-:W-:-:S07]  /*2c170*/  IMAD.MOV.U32 R53, RZ, RZ, R14 ;  /* 0x000000ffff357224 */ /* 0x000fce00078e000e */
[----:B------:R-:W-:Y:S05]  /*2c180*/  WARPSYNC.COLLECTIVE R15, `(.L_x_730) ;  /* 0x000000000f087348 */ /* 0x000fea0003c00000 */
[----:B------:R0:W1:Y:S02]  /*2c190*/  SHFL.IDX P6, R14, R13, R12, R11 ;  /* 0x0000000c0d0e7389 */ /* 0x00006400000c000b */
[----:B01----:R-:W-:Y:S01]  /*2c1a0*/  ENDCOLLECTIVE ;  /* 0x000000000000791b */ /* 0x003fe20003800000 */
.L_x_730:
[----:B------:R-:W-:Y:S01]  /*2c1b0*/  MOV R13, R69 ;  /* 0x00000045000d7202 */ /* 0x000fe20000000f00 */
[----:B------:R-:W-:-:S07]  /*2c1c0*/  IMAD.MOV.U32 R72, RZ, RZ, R14 ;  /* 0x000000ffff487224 */ /* 0x000fce00078e000e */
[----:B------:R-:W-:Y:S05]  /*2c1d0*/  WARPSYNC.COLLECTIVE R15, `(.L_x_731) ;  /* 0x000000000f087348 */ /* 0x000fea0003c00000 */
[----:B------:R0:W1:Y:S02]  /*2c1e0*/  SHFL.IDX P6, R14, R13, R12, R11 ;  /* 0x0000000c0d0e7389 */ /* 0x00006400000c000b */
[----:B01----:R-:W-:Y:S01]  /*2c1f0*/  ENDCOLLECTIVE ;  /* 0x000000000000791b */ /* 0x003fe20003800000 */
.L_x_731:
        /* <DEDUP_REMOVED lines=8> */
.L_x_732:
[----:B------:R-:W-:Y:S02]  /*2c280*/  SEL R173, R53, R69, P0 ;  /* 0x0000004535ad7207 */ /* 0x000fe40000000000 */
[----:B------:R-:W-:Y:S02]  /*2c290*/  SEL R147, R69, R53, P0 ;  /* 0x0000003545937207 */ /* 0x000fe40000000000 */
[----:B------:R-:W-:Y:S01]  /*2c2a0*/  MOV R13, R58 ;  /* 0x0000003a000d7202 */ /* 0x000fe20000000f00 */
[----:B------:R-:W-:-:S07]  /*2c2b0*/  IMAD.MOV.U32 R59, RZ, RZ, R14 ;  /* 0x000000ffff3b7224 */ /* 0x000fce00078e000e */
[----:B------:R-:W-:Y:S05]  /*2c2c0*/  WARPSYNC.COLLECTIVE R15, `(.L_x_733) ;  /* 0x000000000f087348 */ /* 0x000fea0003c00000 */
[----:B------:R0:W1:Y:S02]  /*2c2d0*/  SHFL.IDX P6, R14, R13, R12, R11 ;  /* 0x0000000c0d0e7389 */ /* 0x00006400000c000b */
[----:B01----:R-:W-:Y:S01]  /*2c2e0*/  ENDCOLLECTIVE ;  /* 0x000000000000791b */ /* 0x003fe20003800000 */
.L_x_733:
[----:B------:R-:W-:Y:S02]  /*2c2f0*/  IMAD.MOV.U32 R13, RZ, RZ, R80 ;  /* 0x000000ffff0d7224 */ /* 0x000fe400078e0050 */
[----:B------:R-:W-:Y:S02]  /*2c300*/  IMAD.MOV.U32 R12, RZ, RZ, R2 ;  /* 0x000000ffff0c7224 */ /* 0x000fe400078e0002 */
[----:B------:R-:W-:-:S07]  /*2c310*/  IMAD.MOV.U32 R58, RZ, RZ, R14 ;  /* 0x000000ffff3a7224 */ /* 0x000fce00078e000e */
[----:B------:R-:W-:Y:S05]  /*2c320*/  WARPSYNC.COLLECTIVE R15, `(.L_x_734) ;  /* 0x000000000f087348 */ /* 0x000fea0003c00000 */
[----:B------:R0:W1:Y:S02]  /*2c330*/  SHFL.IDX P6, R14, R13, R12, R11 ;  /* 0x0000000c0d0e7389 */ /* 0x00006400000c000b */
[----:B01----:R-:W-:Y:S01]  /*2c340*/  ENDCOLLECTIVE ;  /* 0x000000000000791b */ /* 0x003fe20003800000 */
.L_x_734:
[----:B------:R-:W-:Y:S01]  /*2c350*/  MOV R13, R77 ;  /* 0x0000004d000d7202 */ /* 0x000fe20000000f00 */
[----:B------:R-:W-:-:S07]  /*2c360*/  IMAD.MOV.U32 R80, RZ, RZ, R14 ;  /* 0x000000ffff507224 */ /* 0x000fce00078e000e */
[----:B------:R-:W-:Y:S05]  /*2c370*/  WARPSYNC.COLLECTIVE R15, `(.L_x_735) ;  /* 0x000000000f087348 */ /* 0x000fea0003c00000 */
[----:B------:R0:W1:Y:S02]  /*2c380*/  SHFL.IDX P6, R14, R13, R12, R11 ;  /* 0x0000000c0d0e7389 */ /* 0x00006400000c000b */
[----:B01----:R-:W-:Y:S01]  /*2c390*/  ENDCOLLECTIVE ;  /* 0x000000000000791b */ /* 0x003fe20003800000 */
.L_x_735:
        /* <DEDUP_REMOVED lines=8> */
.L_x_736:
[----:B------:R-:W-:Y:S02]  /*2c420*/  SEL R4, R58, R77, P0 ;  /* 0x0000004d3a047207 */ /* 0x000fe40000000000 */
[----:B------:R-:W-:Y:S02]  /*2c430*/  SEL R58, R77, R58, P0 ;  /* 0x0000003a4d3a7207 */ /* 0x000fe40000000000 */
[----:B------:R-:W-:Y:S01]  /*2c440*/  MOV R13, R62 ;  /* 0x0000003e000d7202 */ /* 0x000fe20000000f00 */
[----:B------:R-:W-:-:S07]  /*2c450*/  IMAD.MOV.U32 R63, RZ, RZ, R14 ;  /* 0x000000ffff3f7224 */ /* 0x000fce00078e000e */
[----:B------:R-:W-:Y:S05]  /*2c460*/  WARPSYNC.COLLECTIVE R15, `(.L_x_737) ;  /* 0x000000000f087348 */ /* 0x000fea0003c00000 */
[----:B------:R0:W1:Y:S02]  /*2c470*/  SHFL.IDX P6, R14, R13, R12, R11 ;  /* 0x0000000c0d0e7389 */ /* 0x00006400000c000b */
[----:B01----:R-:W-:Y:S01]  /*2c480*/  ENDCOLLECTIVE ;  /* 0x000000000000791b */ /* 0x003fe20003800000 */
.L_x_737:
[----:B------:R-:W-:Y:S02]  /*2c490*/  IMAD.MOV.U32 R13, RZ, RZ, R88 ;  /* 0x000000ffff0d7224 */ /* 0x000fe400078e0058 */
[----:B------:R-:W-:Y:S02]  /*2c4a0*/  IMAD.MOV.U32 R12, RZ, RZ, R2 ;  /* 0x000000ffff0c7224 */ /* 0x000fe400078e0002 */
[----:B------:R-:W-:-:S07]  /*2c4b0*/  IMAD.MOV.U32 R62, RZ, RZ, R14 ;  /* 0x000000ffff3e7224 */ /* 0x000fce00078e000e */
[----:B------:R-:W-:Y:S05]  /*2c4c0*/  WARPSYNC.COLLECTIVE R15, `(.L_x_738) ;  /* 0x000000000f087348 */ /* 0x000fea0003c00000 */
[----:B------:R0:W1:Y:S02]  /*2c4d0*/  SHFL.IDX P6, R14, R13, R12, R11 ;  /* 0x0000000c0d0e7389 */ /* 0x00006400000c000b */
[----:B01----:R-:W-:Y:S01]  /*2c4e0*/  ENDCOLLECTIVE ;  /* 0x000000000000791b */ /* 0x003fe20003800000 */
.L_x_738:
[----:B------:R-:W-:Y:S01]  /*2c4f0*/  MOV R13, R85 ;  /* 0x00000055000d7202 */ /* 0x000fe20000000f00 */
[----:B------:R-:W-:-:S07]  /*2c500*/  IMAD.MOV.U32 R88, RZ, RZ, R14 ;  /* 0x000000ffff587224 */ /* 0x000fce00078e000e */
[----:B------:R-:W-:Y:S05]  /*2c510*/  WARPSYNC.COLLECTIVE R15, `(.L_x_739) ;  /* 0x000000000f087348 */ /* 0x000fea0003c00000 */
[----:B------:R0:W1:Y:S02]  /*2c520*/  SHFL.IDX P6, R14, R13, R12, R11 ;  /* 0x0000000c0d0e7389 */ /* 0x00006400000c000b */
[----:B01----:R-:W-:Y:S01]  /*2c530*/  ENDCOLLECTIVE ;  /* 0x000000000000791b */ /* 0x003fe20003800000 */
.L_x_739:
        /* <DEDUP_REMOVED lines=8> */
.L_x_740:
[----:B------:R-:W-:Y:S02]  /*2c5c0*/  SEL R6, R62, R85, P0 ;  /* 0x000000553e067207 */ /* 0x000fe40000000000 */
[----:B------:R-:W-:Y:S02]  /*2c5d0*/  SEL R62, R85, R62, P0 ;  /* 0x0000003e553e7207 */ /* 0x000fe40000000000 */
[----:B------:R-:W-:Y:S01]  /*2c5e0*/  MOV R13, R66 ;  /* 0x00000042000d7202 */ /* 0x000fe20000000f00 */
[----:B------:R-:W-:-:S07]  /*2c5f0*/  IMAD.MOV.U32 R67, RZ, RZ, R14 ;  /* 0x000000ffff437224 */ /* 0x000fce00078e000e */
[----:B------:R-:W-:Y:S05]  /*2c600*/  WARPSYNC.COLLECTIVE R15, `(.L_x_741) ;  /* 0x000000000f087348 */ /* 0x000fea0003c00000 */
[----:B------:R0:W1:Y:S02]  /*2c610*/  SHFL.IDX P6, R14, R13, R12, R11 ;  /* 0x0000000c0d0e7389 */ /* 0x00006400000c000b */
[----:B01----:R-:W-:Y:S01]  /*2c620*/  ENDCOLLECTIVE ;  /* 0x000000000000791b */ /* 0x003fe20003800000 */
.L_x_741:
[----:B------:R-:W-:Y:S02]  /*2c630*/  IMAD.MOV.U32 R13, RZ, RZ, R96 ;  /* 0x000000ffff0d7224 */ /* 0x000fe400078e0060 */
[----:B------:R-:W-:Y:S02]  /*2c640*/  IMAD.MOV.U32 R12, RZ, RZ, R2 ;  /* 0x000000ffff0c7224 */ /* 0x000fe400078e0002 */
[----:B------:R-:W-:-:S07]  /*2c650*/  IMAD.MOV.U32 R66, RZ, RZ, R14 ;  /* 0x000000ffff427224 */ /* 0x000fce00078e000e */
[----:B------:R-:W-:Y:S05]  /*2c660*/  WARPSYNC.COLLECTIVE R15, `(.L_x_742) ;  /* 0x000000000f087348 */ /* 0x000fea0003c00000 */
[----:B------:R0:W1:Y:S02]  /*2c670*/  SHFL.IDX P6, R14, R13, R12, R11 ;  /* 0x0000000c0d0e7389 */ /* 0x00006400000c000b */
[----:B01----:R-:W-:Y:S01]  /*2c680*/  ENDCOLLECTIVE ;  /* 0x000000000000791b */ /* 0x003fe20003800000 */
.L_x_742:
[----:B------:R-:W-:Y:S01]  /*2c690*/  MOV R13, R93 ;  /* 0x0000005d000d7202 */ /* 0x000fe20000000f00 */
[----:B------:R-:W-:-:S07]  /*2c6a0*/  IMAD.MOV.U32 R96, RZ, RZ, R14 ;  /* 0x000000ffff607224 */ /* 0x000fce00078e000e */
[----:B------:R-:W-:Y:S05]  /*2c6b0*/  WARPSYNC.COLLECTIVE R15, `(.L_x_743) ;  /* 0x000000000f087348 */ /* 0x000fea0003c00000 */
[----:B------:R0:W1:Y:S02]  /*2c6c0*/  SHFL.IDX P6, R14, R13, R12, R11 ;  /* 0x0000000c0d0e7389 */ /* 0x00006400000c000b */
[----:B01----:R-:W-:Y:S01]  /*2c6d0*/  ENDCOLLECTIVE ;  /* 0x000000000000791b */ /* 0x003fe20003800000 */
.L_x_743:
        /* <DEDUP_REMOVED lines=8> */
.L_x_744:
[----:B------:R-:W-:Y:S02]  /*2c760*/  SEL R8, R66, R93, P0 ;  /* 0x0000005d42087207 */ /* 0x000fe40000000000 */
[----:B------:R-:W-:Y:S02]  /*2c770*/  SEL R66, R93, R66, P0 ;  /* 0x000000425d427207 */ /* 0x000fe40000000000 */
[----:B------:R-:W-:Y:S01]  /*2c780*/  MOV R13, R70 ;  /* 0x00000046000d7202 */ /* 0x000fe20000000f00 */
[----:B------:R-:W-:-:S07]  /*2c790*/  IMAD.MOV.U32 R71, RZ, RZ, R14 ;  /* 0x000000ffff477224 */ /* 0x000fce00078e000e */
[----:B------:R-:W-:Y:S05]  /*2c7a0*/  WARPSYNC.COLLECTIVE R15, `(.L_x_745) ;  /* 0x000000000f087348 */ /* 0x000fea0003c00000 */
[----:B------:R0:W1:Y:S02]  /*2c7b0*/  SHFL.IDX P6, R14, R13, R12, R11 ;  /* 0x0000000c0d0e7389 */ /* 0x00006400000c000b */
[----:B01----:R-:W-:Y:S01]  /*2c7c0*/  ENDCOLLECTIVE ;  /* 0x000000000000791b */ /* 0x003fe20003800000 */
.L_x_745:
[----:B------:R-:W-:Y:S02]  /*2c7d0*/  IMAD.MOV.U32 R13, RZ, RZ, R104 ;  /* 0x000000ffff0d7224 */ /* 0x000fe400078e0068 */
[----:B------:R-:W-:Y:S02]  /*2c7e0*/  IMAD.MOV.U32 R12, RZ, RZ, R2 ;  /* 0x000000ffff0c7224 */ /* 0x000fe400078e0002 */
[----:B------:R-:W-:-:S07]  /*2c7f0*/  IMAD.MOV.U32 R70, RZ, RZ, R14 ;  /* 0x000000ffff467224 */ /* 0x000fce00078e000e */
[----:B------:R-:W-:Y:S05]  /*2c800*/  WARPSYNC.COLLECTIVE R15, `(.L_x_746) ;  /* 0x000000000f087348 */ /* 0x000fea0003c00000 */
[----:B------:R0:W1:Y:S02]  /*2c810*/  SHFL.IDX P6, R14, R13, R12, R11 ;  /* 0x0000000c0d0e7389 */ /* 0x00006400000c000b */
[----:B01----:R-:W-:Y:S01]  /*2c820*/  ENDCOLLECTIVE ;  /* 0x000000000000791b */ /* 0x003fe20003800000 */
.L_x_746:
[----:B------:R-:W-:Y:S01]  /*2c830*/  MOV R13, R101 ;  /* 0x00000065000d7202 */ /* 0x000fe20000000f00 */
[----:B------:R-:W-:-:S07]  /*2c840*/  IMAD.MOV.U32 R104, RZ, RZ, R14 ;  /* 0x000000ffff687224 */ /* 0x000fce00078e000e */
[----:B------:R-:W-:Y:S05]  /*2c850*/  WARPSYNC.COLLECTIVE R15, `(.L_x_747) ;  /* 0x000000000f087348 */ /* 0x000fea0003c00000 */
[----:B------:R0:W1:Y:S02]  /*2c860*/  SHFL.IDX P6, R14, R13, R12, R11 ;  /* 0x0000000c0d0e7389 */ /* 0x00006400000c000b */
[----:B01----:R-:W-:Y:S01]  /*2c870*/  ENDCOLLECTIVE ;  /* 0x000000000000791b */ /* 0x003fe20003800000 */
.L_x_747:
        /* <DEDUP_REMOVED lines=8> */
.L_x_748:
[----:B------:R-:W-:Y:S02]  /*2c900*/  SEL R10, R70, R101, P0 ;  /* 0x00000065460a7207 */ /* 0x000fe40000000000 */
[----:B------:R-:W-:Y:S02]  /*2c910*/  SEL R70, R101, R70, P0 ;  /* 0x0000004665467207 */ /* 0x000fe40000000000 */
[----:B------:R-:W-:Y:S01]  /*2c920*/  MOV R13, R73 ;  /* 0x00000049000d7202 */ /* 0x000fe20000000f00 */
[----:B------:R-:W-:-:S07]  /*2c930*/  IMAD.MOV.U32 R76, RZ, RZ, R14 ;  /* 0x000000ffff4c7224 */ /* 0x000fce00078e000e */
[----:B------:R-:W-:Y:S05]  /*2c940*/  WARPSYNC.COLLECTIVE R15, `(.L_x_749) ;  /* 0x000000000f087348 */ /* 0x000fea0003c00000 */
[----:B------:R0:W1:Y:S02]  /*2c950*/  SHFL.IDX P6, R14, R13, R12, R11 ;  /* 0x0000000c0d0e7389 */ /* 0x00006400000c000b */
[----:B01----:R-:W-:Y:S01]  /*2c960*/  ENDCOLLECTIVE ;  /* 0x000000000000791b */ /* 0x003fe20003800000 */
.L_x_749:
[----:B------:R-:W-:Y:S02]  /*2c970*/  IMAD.MOV.U32 R13, RZ, RZ, R112 ;  /* 0x000000ffff0d7224 */ /* 0x000fe400078e0070 */
[----:B------:R-:W-:Y:S02]  /*2c980*/  IMAD.MOV.U32 R12, RZ, RZ, R2 ;  /* 0x000000ffff0c7224 */ /* 0x000fe400078e0002 */
[----:B------:R-:W-:-:S07]  /*2c990*/  IMAD.MOV.U32 R73, RZ, RZ, R14 ;  /* 0x000000ffff497224 */ /* 0x000fce00078e000e */
[----:B------:R-:W-:Y:S05]  /*2c9a0*/  WARPSYNC.COLLECTIVE R15, `(.L_x_750) ;  /* 0x000000000f087348 */ /* 0x000fea0003c00000 */
[----:B------:R0:W1:Y:S02]  /*2c9b0*/  SHFL.IDX P6, R14, R13, R12, R11 ;  /* 0x0000000c0d0e7389 */ /* 0x00006400000c000b */
[----:B01----:R-:W-:Y:S01]  /*2c9c0*/  ENDCOLLECTIVE ;  /* 0x000000000000791b */ /* 0x003fe20003800000 */
.L_x_750:
[----:B------:R-:W-:Y:S01]  /*2c9d0*/  MOV R13, R109 ;  /* 0x0000006d000d7202 */ /* 0x000fe20000000f00 */
[----:B------:R-:W-:-:S07]  /*2c9e0*/  IMAD.MOV.U32 R112, RZ, RZ, R14 ;  /* 0x000000ffff707224 */ /* 0x000fce00078e000e */
[----:B------:R-:W-:Y:S05]  /*2c9f0*/  WARPSYNC.COLLECTIVE R15, `(.L_x_751) ;  /* 0x000000000f087348 */ /* 0x000fea0003c00000 */
[----:B------:R0:W1:Y:S02]  /*2ca00*/  SHFL.IDX P6, R14, R13, R12, R11 ;  /* 0x0000000c0d0e7389 */ /* 0x00006400000c000b */
[----:B01----:R-:W-:Y:S01]  /*2ca10*/  ENDCOLLECTIVE ;  /* 0x000000000000791b */ /* 0x003fe20003800000 */
.L_x_751:
        /* <DEDUP_REMOVED lines=8> */
.L_x_752:
[----:B------:R-:W-:Y:S02]  /*2caa0*/  SEL R21, R73, R109, P0 ;  /* 0x0000006d49157207 */ /* 0x000fe40000000000 */
[----:B------:R-:W-:Y:S02]  /*2cab0*/  SEL R73, R109, R73, P0 ;  /* 0x000000496d497207 */ /* 0x000fe40000000000 */
[----:B------:R-:W-:Y:S01]  /*2cac0*/  MOV R13, R81 ;  /* 0x00000051000d7202 */ /* 0x000fe20000000f00 */
[----:B------:R-:W-:-:S07]  /*2cad0*/  IMAD.MOV.U32 R84, RZ, RZ, R14 ;  /* 0x000000ffff547224 */ /* 0x000fce00078e000e */
[----:B------:R-:W-:Y:S05]  /*2cae0*/  WARPSYNC.COLLECTIVE R15, `(.L_x_753) ;  /* 0x000000000f087348 */ /* 0x000fea0003c00000 */
[----:B------:R0:W1:Y:S02]  /*2caf0*/  SHFL.IDX P6, R14, R13, R12, R11 ;  /* 0x0000000c0d0e7389 */ /* 0x00006400000c000b */
[----:B01----:R-:W-:Y:S01]  /*2cb00*/  ENDCOLLECTIVE ;  /* 0x000000000000791b */ /* 0x003fe20003800000 */
.L_x_753:
[----:B------:R-:W-:Y:S02]  /*2cb10*/  IMAD.MOV.U32 R13, RZ, RZ, R120 ;  /* 0x000000ffff0d7224 */ /* 0x000fe400078e0078 */
[----:B------:R-:W-:Y:S02]  /*2cb20*/  IMAD.MOV.U32 R12, RZ, RZ, R2 ;  /* 0x000000ffff0c7224 */ /* 0x000fe400078e0002 */
[----:B------:R-:W-:-:S07]  /*2cb30*/  IMAD.MOV.U32 R81, RZ, RZ, R14 ;  /* 0x000000ffff517224 */ /* 0x000fce00078e000e */
[----:B------:R-:W-:Y:S05]  /*2cb40*/  WARPSYNC.COLLECTIVE R15, `(.L_x_754) ;  /* 0x000000000f087348 */ /* 0x000fea0003c00000 */
[----:B------:R0:W1:Y:S02]  /*2cb50*/  SHFL.IDX P6, R14, R13, R12, R11 ;  /* 0x0000000c0d0e7389 */ /* 0x00006400000c000b */
[----:B01----:R-:W-:Y:S01]  /*2cb60*/  ENDCOLLECTIVE ;  /* 0x000000000000791b */ /* 0x003fe20003800000 */
.L_x_754:
[----:B------:R-:W-:Y:S01]  /*2cb70*/  MOV R13, R117 ;  /* 0x00000075000d7202 */ /* 0x000fe20000000f00 */
[----:B------:R-:W-:-:S07]  /*2cb80*/  IMAD.MOV.U32 R120, RZ, RZ, R14 ;  /* 0x000000ffff787224 */ /* 0x000fce00078e000e */
[----:B------:R-:W-:Y:S05]  /*2cb90*/  WARPSYNC.COLLECTIVE R15, `(.L_x_755) ;  /* 0x000000000f087348 */ /* 0x000fea0003c00000 */
[----:B------:R0:W1:Y:S02]  /*2cba0*/  SHFL.IDX P6, R14, R13, R12, R11 ;  /* 0x0000000c0d0e7389 */ /* 0x00006400000c000b */
[----:B01----:R-:W-:Y:S01]  /*2cbb0*/  ENDCOLLECTIVE ;  /* 0x000000000000791b */ /* 0x003fe20003800000 */
.L_x_755:
        /* <DEDUP_REMOVED lines=8> */
.L_x_756:
[----:B------:R-:W-:Y:S02]  /*2cc40*/  SEL R25, R81, R117, P0 ;  /* 0x0000007551197207 */ /* 0x000fe40000000000 */
[----:B------:R-:W-:Y:S02]  /*2cc50*/  SEL R81, R117, R81, P0 ;  /* 0x0000005175517207 */ /* 0x000fe40000000000 */
[----:B------:R-:W-:Y:S01]  /*2cc60*/  MOV R13, R119 ;  /* 0x00000077000d7202 */ /* 0x000fe20000000f00 */
[----:B------:R-:W-:-:S07]  /*2cc70*/  IMAD.MOV.U32 R65, RZ, RZ, R14 ;  /* 0x000000ffff417224 */ /* 0x000fce00078e000e */
[----:B------:R-:W-:Y:S05]  /*2cc80*/  WARPSYNC.COLLECTIVE R15, `(.L_x_757) ;  /* 0x000000000f087348 */ /* 0x000fea0003c00000 */
[----:B------:R0:W1:Y:S02]  /*2cc90*/  SHFL.IDX P6, R14, R13, R12, R11 ;  /* 0x0000000c0d0e7389 */ /* 0x00006400000c000b */
[----:B01----:R-:W-:Y:S01]  /*2cca0*/  ENDCOLLECTIVE ;  /* 0x000000000000791b */ /* 0x003fe20003800000 */
.L_x_757:
[----:B------:R-:W-:Y:S02]  /*2ccb0*/  IMAD.MOV.U32 R13, RZ, RZ, R125 ;  /* 0x000000ffff0d7224 */ /* 0x000fe400078e007d */
[----:B------:R-:W-:Y:S02]  /*2ccc0*/  IMAD.MOV.U32 R12, RZ, RZ, R2 ;  /* 0x000000ffff0c7224 */ /* 0x000fe400078e0002 */
[----:B------:R-:W-:-:S07]  /*2ccd0*/  IMAD.MOV.U32 R119, RZ, RZ, R14 ;  /* 0x000000ffff777224 */ /* 0x000fce00078e000e */
[----:B------:R-:W-:Y:S05]  /*2cce0*/  WARPSYNC.COLLECTIVE R15, `(.L_x_758) ;  /* 0x000000000f087348 */ /* 0x000fea0003c00000 */
[----:B------:R0:W1:Y:S02]  /*2ccf0*/  SHFL.IDX P6, R14, R13, R12, R11 ;  /* 0x0000000c0d0e7389 */ /* 0x00006400000c000b */
[----:B01----:R-:W-:Y:S01]  /*2cd00*/  ENDCOLLECTIVE ;  /* 0x000000000000791b */ /* 0x003fe20003800000 */
.L_x_758:
[----:B------:R-:W-:Y:S01]  /*2cd10*/  MOV R13, R159 ;  /* 0x0000009f000d7202 */ /* 0x000fe20000000f00 */
[----:B------:R-:W-:-:S07]  /*2cd20*/  IMAD.MOV.U32 R125, RZ, RZ, R14 ;  /* 0x000000ffff7d7224 */ /* 0x000fce00078e000e */
[----:B------:R-:W-:Y:S05]  /*2cd30*/  WARPSYNC.COLLECTIVE R15, `(.L_x_759) ;  /* 0x000000000f087348 */ /* 0x000fea0003c00000 */
[----:B------:R0:W1:Y:S02]  /*2cd40*/  SHFL.IDX P6, R14, R13, R12, R11 ;  /* 0x0000000c0d0e7389 */ /* 0x00006400000c000b */
[----:B01----:R-:W-:Y:S01]  /*2cd50*/  ENDCOLLECTIVE ;  /* 0x000000000000791b */ /* 0x003fe20003800000 */
.L_x_759:
        /* <DEDUP_REMOVED lines=8> */
.L_x_760:
[----:B------:R-:W-:Y:S02]  /*2cde0*/  SEL R27, R119, R159, P0 ;  /* 0x0000009f771b7207 */ /* 0x000fe40000000000 */
[----:B------:R-:W-:Y:S02]  /*2cdf0*/  SEL R119, R159, R119, P0 ;  /* 0x000000779f777207 */ /* 0x000fe40000000000 */
[----:B------:R-:W-:Y:S01]  /*2ce00*/  MOV R13, R89 ;  /* 0x00000059000d7202 */ /* 0x000fe20000000f00 */
[----:B------:R-:W-:-:S07]  /*2ce10*/  IMAD.MOV.U32 R92, RZ, RZ, R14 ;  /* 0x000000ffff5c7224 */ /* 0x000fce00078e000e */
[----:B------:R-:W-:Y:S05]  /*2ce20*/  WARPSYNC.COLLECTIVE R15, `(.L_x_761) ;  /* 0x000000000f087348 */ /* 0x000fea0003c00000 */
[----:B------:R0:W1:Y:S02]  /*2ce30*/  SHFL.IDX P6, R14, R13, R12, R11 ;  /* 0x0000000c0d0e7389 */ /* 0x00006400000c000b */
[----:B01----:R-:W-:Y:S01]  /*2ce40*/  ENDCOLLECTIVE ;  /* 0x000000000000791b */ /* 0x003fe20003800000 */
.L_x_761:
[----:B------:R-:W-:Y:S02]  /*2ce50*/  IMAD.MOV.U32 R13, RZ, RZ, R133 ;  /* 0x000000ffff0d7224 */ /* 0x000fe400078e0085 */
[----:B------:R-:W-:Y:S02]  /*2ce60*/  IMAD.MOV.U32 R12, RZ, RZ, R2 ;  /* 0x000000ffff0c7224 */ /* 0x000fe400078e0002 */
[----:B------:R-:W-:-:S07]  /*2ce70*/  IMAD.MOV.U32 R89, RZ, RZ, R14 ;  /* 0x000000ffff597224 */ /* 0x000fce00078e000e */
[----:B------:R-:W-:Y:S05]  /*2ce80*/  WARPSYNC.COLLECTIVE R15, `(.L_x_762) ;  /* 0x000000000f087348 */ /* 0x000fea0003c00000 */
[----:B------:R0:W1:Y:S02]  /*2ce90*/  SHFL.IDX P6, R14, R13, R12, R11 ;  /* 0x0000000c0d0e7389 */ /* 0x00006400000c000b */
[----:B01----:R-:W-:Y:S01]  /*2cea0*/  ENDCOLLECTIVE ;  /* 0x000000000000791b */ /* 0x003fe20003800000 */
.L_x_762:
[----:B------:R-:W-:Y:S01]  /*2ceb0*/  MOV R13, R128 ;  /* 0x00000080000d7202 */ /* 0x000fe20000000f00 */
[----:B------:R-:W-:-:S07]  /*2cec0*/  IMAD.MOV.U32 R133, RZ, RZ, R14 ;  /* 0x000000ffff857224 */ /* 0x000fce00078e000e */
[----:B------:R-:W-:Y:S05]  /*2ced0*/  WARPSYNC.COLLECTIVE R15, `(.L_x_763) ;  /* 0x000000000f087348 */ /* 0x000fea0003c00000 */
[----:B------:R0:W1:Y:S02]  /*2cee0*/  SHFL.IDX P6, R14, R13, R12, R11 ;  /* 0x0000000c0d0e7389 */ /* 0x00006400000c000b */
[----:B01----:R-:W-:Y:S01]  /*2cef0*/  ENDCOLLECTIVE ;  /* 0x000000000000791b */ /* 0x003fe20003800000 */
.L_x_763:
        /* <DEDUP_REMOVED lines=8> */
.L_x_764:
[----:B------:R-:W-:Y:S02]  /*2cf80*/  SEL R42, R89, R128, P0 ;  /* 0x00000080592a7207 */ /* 0x000fe40000000000 */
[----:B------:R-:W-:Y:S02]  /*2cf90*/  SEL R89, R128, R89, P0 ;  /* 0x0000005980597207 */ /* 0x000fe40000000000 */
[----:B------:R-:W-:Y:S01]  /*2cfa0*/  MOV R13, R124 ;  /* 0x0000007c000d7202 */ /* 0x000fe20000000f00 */
[----:B------:R-:W-:-:S07]  /*2cfb0*/  IMAD.MOV.U32 R97, RZ, RZ, R14 ;  /* 0x000000ffff617224 */ /* 0x000fce00078e000e */
[----:B------:R-:W-:Y:S05]  /*2cfc0*/  WARPSYNC.COLLECTIVE R15, `(.L_x_765) ;  /* 0x000000000f087348 */ /* 0x000fea0003c00000 */
[----:B------:R0:W1:Y:S02]  /*2cfd0*/  SHFL.IDX P6, R14, R13, R12, R11 ;  /* 0x0000000c0d0e7389 */ /* 0x00006400000c000b */
[----:B01----:R-:W-:Y:S01]  /*2cfe0*/  ENDCOLLECTIVE ;  /* 0x000000000000791b */ /* 0x003fe20003800000 */
.L_x_765:
[----:B------:R-:W-:Y:S02]  /*2cff0*/  IMAD.MOV.U32 R13, RZ, RZ, R141 ;  /* 0x000000ffff0d7224 */ /* 0x000fe400078e008d */
[----:B------:R-:W-:Y:S02]  /*2d000*/  IMAD.MOV.U32 R12, RZ, RZ, R2 ;  /* 0x000000ffff0c7224 */ /* 0x000fe400078e0002 */
[----:B------:R-:W-:-:S07]  /*2d010*/  IMAD.MOV.U32 R50, RZ, RZ, R14 ;  /* 0x000000ffff327224 */ /* 0x000fce00078e000e */
[----:B------:R-:W-:Y:S05]  /*2d020*/  WARPSYNC.COLLECTIVE R15, `(.L_x_766) ;  /* 0x000000000f087348 */ /* 0x000fea0003c00000 */
[----:B------:R0:W1:Y:S02]  /*2d030*/  SHFL.IDX P6, R14, R13, R12, R11 ;  /* 0x0000000c0d0e7389 */ /* 0x00006400000c000b */
[----:B01----:R-:W-:Y:S01]  /*2d040*/  ENDCOLLECTIVE ;  /* 0x000000000000791b */ /* 0x003fe20003800000 */
.L_x_766:
[----:B------:R-:W-:Y:S01]  /*2d050*/  MOV R13, R136 ;  /* 0x00000088000d7202 */ /* 0x000fe20000000f00 */
[----:B------:R-:W-:-:S07]  /*2d060*/  IMAD.MOV.U32 R141, RZ, RZ, R14 ;  /* 0x000000ffff8d7224 */ /* 0x000fce00078e000e */
[----:B------:R-:W-:Y:S05]  /*2d070*/  WARPSYNC.COLLECTIVE R15, `(.L_x_767) ;  /* 0x000000000f087348 */ /* 0x000fea0003c00000 */
[----:B------:R0:W1:Y:S02]  /*2d080*/  SHFL.IDX P6, R14, R13, R12, R11 ;  /* 0x0000000c0d0e7389 */ /* 0x00006400000c000b */
[----:B01----:R-:W-:Y:S01]  /*2d090*/  ENDCOLLECTIVE ;  /* 0x000000000000791b */ /* 0x003fe20003800000 */
.L_x_767:
        /* <DEDUP_REMOVED lines=8> */
.L_x_768:
[----:B------:R-:W-:Y:S02]  /*2d120*/  SEL R44, R50, R49, P0 ;  /* 0x00000031322c7207 */ /* 0x000fe40000000000 */
[----:B------:R-:W-:Y:S02]  /*2d130*/  SEL R49, R49, R50, P0 ;  /* 0x0000003231317207 */ /* 0x000fe40000000000 */
[----:B------:R-:W-:Y:S01]  /*2d140*/  MOV R13, R121 ;  /* 0x00000079000d7202 */ /* 0x000fe20000000f00 */
[----:B------:R-:W-:-:S07]  /*2d150*/  IMAD.MOV.U32 R100, RZ, RZ, R14 ;  /* 0x000000ffff647224 */ /* 0x000fce00078e000e */
[----:B------:R-:W-:Y:S05]  /*2d160*/  WARPSYNC.COLLECTIVE R15, `(.L_x_769) ;  /* 0x000000000f087348 */ /* 0x000fea0003c00000 */
[----:B------:R0:W1:Y:S02]  /*2d170*/  SHFL.IDX P6, R14, R13, R12, R11 ;  /* 0x0000000c0d0e7389 */ /* 0x00006400000c000b */
[----:B01----:R-:W-:Y:S01]  /*2d180*/  ENDCOLLECTIVE ;  /* 0x000000000000791b */ /* 0x003fe20003800000 */
.L_x_769:
[----:B------:R-:W-:Y:S02]  /*2d190*/  IMAD.MOV.U32 R13, RZ, RZ, R149 ;  /* 0x000000ffff0d7224 */ /* 0x000fe400078e0095 */
[----:B------:R-:W-:Y:S02]  /*2d1a0*/  IMAD.MOV.U32 R12, RZ, RZ, R2 ;  /* 0x000000ffff0c7224 */ /* 0x000fe400078e0002 */
[----:B------:R-:W-:-:S07]  /*2d1b0*/  IMAD.MOV.U32 R121, RZ, RZ, R14 ;  /* 0x000000ffff797224 */ /* 0x000fce00078e000e */
[----:B------:R-:W-:Y:S05]  /*2d1c0*/  WARPSYNC.COLLECTIVE R15, `(.L_x_770) ;  /* 0x000000000f087348 */ /* 0x000fea0003c00000 */
[----:B------:R0:W1:Y:S02]  /*2d1d0*/  SHFL.IDX P6, R14, R13, R12, R11 ;  /* 0x0000000c0d0e7389 */ /* 0x00006400000c000b */
[----:B01----:R-:W-:Y:S01]  /*2d1e0*/  ENDCOLLECTIVE ;  /* 0x000000000000791b */ /* 0x003fe20003800000 */
.L_x_770:
[----:B------:R-:W-:Y:S01]  /*2d1f0*/  MOV R13, R144 ;  /* 0x00000090000d7202 */ /* 0x000fe20000000f00 */
[----:B------:R-:W-:-:S07]  /*2d200*/  IMAD.MOV.U32 R149, RZ, RZ, R14 ;  /* 0x000000ffff957224 */ /* 0x000fce00078e000e */
[----:B------:R-:W-:Y:S05]  /*2d210*/  WARPSYNC.COLLECTIVE R15, `(.L_x_771) ;  /* 0x000000000f087348 */ /* 0x000fea0003c00000 */
[----:B------:R0:W1:Y:S02]  /*2d220*/  SHFL.IDX P6, R14, R13, R12, R11 ;  /* 0x0000000c0d0e7389 */ /* 0x00006400000c000b */
[----:B01----:R-:W-:Y:S01]  /*2d230*/  ENDCOLLECTIVE ;  /* 0x000000000000791b */ /* 0x003fe20003800000 */
.L_x_771:
        /* <DEDUP_REMOVED lines=8> */
.L_x_772:
[----:B------:R-:W-:Y:S02]  /*2d2c0*/  SEL R46, R121, R144, P0 ;  /* 0x00000090792e7207 */ /* 0x000fe40000000000 */
[----:B------:R-:W-:Y:S02]  /*2d2d0*/  SEL R121, R144, R121, P0 ;  /* 0x0000007990797207 */ /* 0x000fe40000000000 */
[----:B------:R-:W-:Y:S01]  /*2d2e0*/  MOV R13, R105 ;  /* 0x00000069000d7202 */ /* 0x000fe20000000f00 */
[----:B------:R-:W-:-:S07]  /*2d2f0*/  IMAD.MOV.U32 R108, RZ, RZ, R14 ;  /* 0x000000ffff6c7224 */ /* 0x000fce00078e000e */
[----:B------:R-:W-:Y:S05]  /*2d300*/  WARPSYNC.COLLECTIVE R15, `(.L_x_773) ;  /* 0x000000000f087348 */ /* 0x000fea0003c00000 */
[----:B------:R0:W1:Y:S02]  /*2d310*/  SHFL.IDX P6, R14, R13, R12, R11 ;  /* 0x0000000c0d0e7389 */ /* 0x00006400000c000b */
[----:B01----:R-:W-:Y:S01]  /*2d320*/  ENDCOLLECTIVE ;  /* 0x000000000000791b */ /* 0x003fe20003800000 */
.L_x_773:
[----:B------:R-:W-:Y:S02]  /*2d330*/  IMAD.MOV.U32 R13, RZ, RZ, R154 ;  /* 0x000000ffff0d7224 */ /* 0x000fe400078e009a */
[----:B------:R-:W-:Y:S02]  /*2d340*/  IMAD.MOV.U32 R12, RZ, RZ, R2 ;  /* 0x000000ffff0c7224 */ /* 0x000fe400078e0002 */
[----:B------:R-:W-:-:S07]  /*2d350*/  IMAD.MOV.U32 R105, RZ, RZ, R14 ;  /* 0x000000ffff697224 */ /* 0x000fce00078e000e */
[----:B------:R-:W-:Y:S05]  /*2d360*/  WARPSYNC.COLLECTIVE R15, `(.L_x_774) ;  /* 0x000000000f087348 */ /* 0x000fea0003c00000 */
[----:B------:R0:W1:Y:S02]  /*2d370*/  SHFL.IDX P6, R14, R13, R12, R11 ;  /* 0x0000000c0d0e7389 */ /* 0x00006400000c000b */
[----:B01----:R-:W-:Y:S01]  /*2d380*/  ENDCOLLECTIVE ;  /* 0x000000000000791b */ /* 0x003fe20003800000 */
.L_x_774:
[----:B------:R-:W-:Y:S01]  /*2d390*/  MOV R13, R153 ;  /* 0x00000099000d7202 */ /* 0x000fe20000000f00 */
[----:B------:R-:W-:-:S07]  /*2d3a0*/  IMAD.MOV.U32 R154, RZ, RZ, R14 ;  /* 0x000000ffff9a7224 */ /* 0x000fce00078e000e */
[----:B------:R-:W-:Y:S05]  /*2d3b0*/  WARPSYNC.COLLECTIVE R15, `(.L_x_775) ;  /* 0x000000000f087348 */ /* 0x000fea0003c00000 */
[----:B------:R0:W1:Y:S02]  /*2d3c0*/  SHFL.IDX P6, R14, R13, R12, R11 ;  /* 0x0000000c0d0e7389 */ /* 0x00006400000c000b */
[----:B01----:R-:W-:Y:S01]  /*2d3d0*/  ENDCOLLECTIVE ;  /* 0x000000000000791b */ /* 0x003fe20003800000 */
.L_x_775:
        /* <DEDUP_REMOVED lines=8> */
.L_x_776:
[----:B------:R-:W-:Y:S02]  /*2d460*/  SEL R48, R105, R153, P0 ;  /* 0x0000009969307207 */ /* 0x000fe40000000000 */
[----:B------:R-:W-:Y:S02]  /*2d470*/  SEL R105, R153, R105, P0 ;  /* 0x0000006999697207 */ /* 0x000fe40000000000 */
[----:B------:R-:W-:Y:S01]  /*2d480*/  MOV R13, R113 ;  /* 0x00000071000d7202 */ /* 0x000fe20000000f00 */
[----:B------:R-:W-:-:S07]  /*2d490*/  IMAD.MOV.U32 R116, RZ, RZ, R14 ;  /* 0x000000ffff747224 */ /* 0x000fce00078e000e */
[----:B------:R-:W-:Y:S05]  /*2d4a0*/  WARPSYNC.COLLECTIVE R15, `(.L_x_777) ;  /* 0x000000000f087348 */ /* 0x000fea0003c00000 */
[----:B------:R0:W1:Y:S02]  /*2d4b0*/  SHFL.IDX P6, R14, R13, R12, R11 ;  /* 0x0000000c0d0e7389 */ /* 0x00006400000c000b */
[----:B01----:R-:W-:Y:S01]  /*2d4c0*/  ENDCOLLECTIVE ;  /* 0x000000000000791b */ /* 0x003fe20003800000 */
.L_x_777:
[----:B------:R-:W-:Y:S02]  /*2d4d0*/  IMAD.MOV.U32 R13, RZ, RZ, R156 ;  /* 0x000000ffff0d7224 */ /* 0x000fe400078e009c */
[----:B------:R-:W-:Y:S02]  /*2d4e0*/  IMAD.MOV.U32 R12, RZ, RZ, R2 ;  /* 0x000000ffff0c7224 */ /* 0x000fe400078e0002 */
[----:B------:R-:W-:-:S07]  /*2d4f0*/  IMAD.MOV.U32 R113, RZ, RZ, R14 ;  /* 0x000000ffff717224 */ /* 0x000fce00078e000e */
[----:B------:R-:W-:Y:S05]  /*2d500*/  WARPSYNC.COLLECTIVE R15, `(.L_x_778) ;  /* 0x000000000f087348 */ /* 0x000fea0003c00000 */
[----:B------:R0:W1:Y:S02]  /*2d510*/  SHFL.IDX P6, R14, R13, R12, R11 ;  /* 0x0000000c0d0e7389 */ /* 0x00006400000c000b */
[----:B01----:R-:W-:Y:S01]  /*2d520*/  ENDCOLLECTIVE ;  /* 0x000000000000791b */ /* 0x003fe20003800000 */
.L_x_778:
[----:B------:R-:W-:Y:S01]  /*2d530*/  MOV R13, R155 ;  /* 0x0000009b000d7202 */ /* 0x000fe20000000f00 */
[----:B------:R-:W-:-:S07]  /*2d540*/  IMAD.MOV.U32 R156, RZ, RZ, R14 ;  /* 0x000000ffff9c7224 */ /* 0x000fce00078e000e */
[----:B------:R-:W-:Y:S05]  /*2d550*/  WARPSYNC.COLLECTIVE R15, `(.L_x_779) ;  /* 0x000000000f087348 */ /* 0x000fea0003c00000 */
[----:B------:R0:W1:Y:S02]  /*2d560*/  SHFL.IDX P6, R14, R13, R12, R11 ;  /* 0x0000000c0d0e7389 */ /* 0x00006400000c000b */
[----:B01----:R-:W-:Y:S01]  /*2d570*/  ENDCOLLECTIVE ;  /* 0x000000000000791b */ /* 0x003fe20003800000 */
.L_x_779:
        /* <DEDUP_REMOVED lines=8> */
.L_x_780:
[----:B------:R-:W-:Y:S02]  /*2d600*/  SEL R52, R113, R155, P0 ;  /* 0x0000009b71347207 */ /* 0x000fe40000000000 */
[----:B------:R-:W-:Y:S02]  /*2d610*/  SEL R113, R155, R113, P0 ;  /* 0x000000719b717207 */ /* 0x000fe40000000000 */
[----:B------:R-:W-:Y:S01]  /*2d620*/  MOV R13, R118 ;  /* 0x00000076000d7202 */ /* 0x000fe20000000f00 */
[----:B------:R-:W-:-:S07]  /*2d630*/  IMAD.MOV.U32 R74, RZ, RZ, R14 ;  /* 0x000000ffff4a7224 */ /* 0x000fce00078e000e */
[----:B------:R-:W-:Y:S05]  /*2d640*/  WARPSYNC.COLLECTIVE R15, `(.L_x_781) ;  /* 0x000000000f087348 */ /* 0x000fea0003c00000 */
[----:B------:R0:W1:Y:S02]  /*2d650*/  SHFL.IDX P6, R14, R13, R12, R11 ;  /* 0x0000000c0d0e7389 */ /* 0x00006400000c000b */
[----:B01----:R-:W-:Y:S01]  /*2d660*/  ENDCOLLECTIVE ;  /* 0x000000000000791b */ /* 0x003fe20003800000 */
.L_x_781:
[----:B------:R-:W-:Y:S02]  /*2d670*/  IMAD.MOV.U32 R13, RZ, RZ, R78 ;  /* 0x000000ffff0d7224 */ /* 0x000fe400078e004e */
[----:B------:R-:W-:Y:S02]  /*2d680*/  IMAD.MOV.U32 R12, RZ, RZ, R2 ;  /* 0x000000ffff0c7224 */ /* 0x000fe400078e0002 */
[----:B------:R-:W-:-:S07]  /*2d690*/  IMAD.MOV.U32 R118, RZ, RZ, R14 ;  /* 0x000000ffff767224 */ /* 0x000fce00078e000e */
[----:B------:R-:W-:Y:S05]  /*2d6a0*/  WARPSYNC.COLLECTIVE R15, `(.L_x_782) ;  /* 0x000000000f087348 */ /* 0x000fea0003c00000 */
[----:B------:R0:W1:Y:S02]  /*2d6b0*/  SHFL.IDX P6, R14, R13, R12, R11 ;  /* 0x0000000c0d0e7389 */ /* 0x00006400000c000b */
[----:B01----:R-:W-:Y:S01]  /*2d6c0*/  ENDCOLLECTIVE ;  /* 0x000000000000791b */ /* 0x003fe20003800000 */
.L_x_782:
[----:B------:R-:W-:Y:S01]  /*2d6d0*/  MOV R13, R75 ;  /* 0x0000004b000d7202 */ /* 0x000fe20000000f00 */
[----:B------:R-:W-:-:S07]  /*2d6e0*/  IMAD.MOV.U32 R78, RZ, RZ, R14 ;  /* 0x000000ffff4e7224 */ /* 0x000fce00078e000e */
[----:B------:R-:W-:Y:S05]  /*2d6f0*/  WARPSYNC.COLLECTIVE R15, `(.L_x_783) ;  /* 0x000000000f087348 */ /* 0x000fea0003c00000 */
[----:B------:R0:W1:Y:S02]  /*2d700*/  SHFL.IDX P6, R14, R13, R12, R11 ;  /* 0x0000000c0d0e7389 */ /* 0x00006400000c000b */
[----:B01----:R-:W-:Y:S01]  /*2d710*/  ENDCOLLECTIVE ;  /* 0x000000000000791b */ /* 0x003fe20003800000 */
.L_x_783:
        /* <DEDUP_REMOVED lines=8> */
.L_x_784:
[----:B------:R-:W-:Y:S02]  /*2d7a0*/  SEL R56, R118, R75, P0 ;  /* 0x0000004b76387207 */ /* 0x000fe40000000000 */
[----:B------:R-:W-:Y:S02]  /*2d7b0*/  SEL R75, R75, R118, P0 ;  /* 0x000000764b4b7207 */ /* 0x000fe40000000000 */
[----:B------:R-:W-:Y:S01]  /*2d7c0*/  MOV R13, R127 ;  /* 0x0000007f000d7202 */ /* 0x000fe20000000f00 */
[----:B------:R-:W-:-:S07]  /*2d7d0*/  IMAD.MOV.U32 R79, RZ, RZ, R14 ;  /* 0x000000ffff4f7224 */ /* 0x000fce00078e000e */
[----:B------:R-:W-:Y:S05]  /*2d7e0*/  WARPSYNC.COLLECTIVE R15, `(.L_x_785) ;  /* 0x000000000f087348 */ /* 0x000fea0003c00000 */
[----:B------:R0:W1:Y:S02]  /*2d7f0*/  SHFL.IDX P6, R14, R13, R12, R11 ;  /* 0x0000000c0d0e7389 */ /* 0x00006400000c000b */
[----:B01----:R-:W-:Y:S01]  /*2d800*/  ENDCOLLECTIVE ;  /* 0x000000000000791b */ /* 0x003fe20003800000 */
.L_x_785:
[----:B------:R-:W-:Y:S02]  /*2d810*/  IMAD.MOV.U32 R13, RZ, RZ, R86 ;  /* 0x000000ffff0d7224 */ /* 0x000fe400078e0056 */
[----:B------:R-:W-:Y:S02]  /*2d820*/  IMAD.MOV.U32 R12, RZ, RZ, R2 ;  /* 0x000000ffff0c7224 */ /* 0x000fe400078e0002 */
[----:B------:R-:W-:-:S07]  /*2d830*/  IMAD.MOV.U32 R54, RZ, RZ, R14 ;  /* 0x000000ffff367224 */ /* 0x000fce00078e000e */
[----:B------:R-:W-:Y:S05]  /*2d840*/  WARPSYNC.COLLECTIVE R15, `(.L_x_786) ;  /* 0x000000000f087348 */ /* 0x000fea0003c00000 */
[----:B------:R0:W1:Y:S02]  /*2d850*/  SHFL.IDX P6, R14, R13, R12, R11 ;  /* 0x0000000c0d0e7389 */ /* 0x00006400000c000b */
[----:B01----:R-:W-:Y:S01]  /*2d860*/  ENDCOLLECTIVE ;  /* 0x000000000000791b */ /* 0x003fe20003800000 */
.L_x_786:
[----:B------:R-:W-:Y:S01]  /*2d870*/  MOV R13, R129 ;  /* 0x00000081000d7202 */ /* 0x000fe20000000f00 */
[----:B------:R-:W-:-:S07]  /*2d880*/  IMAD.MOV.U32 R86, RZ, RZ, R14 ;  /* 0x000000ffff567224 */ /* 0x000fce00078e000e */
[----:B------:R-:W-:Y:S05]  /*2d890*/  WARPSYNC.COLLECTIVE R15, `(.L_x_787) ;  /* 0x000000000f087348 */ /* 0x000fea0003c00000 */
[----:B------:R0:W1:Y:S02]  /*2d8a0*/  SHFL.IDX P6, R14, R13, R12, R11 ;  /* 0x0000000c0d0e7389 */ /* 0x00006400000c000b */
[----:B01----:R-:W-:Y:S01]  /*2d8b0*/  ENDCOLLECTIVE ;  /* 0x000000000000791b */ /* 0x003fe20003800000 */
.L_x_787:
[----:B------:R-:W-:Y:S02]  /*2d8c0*/  IMAD.MOV.U32 R13, RZ, RZ, R83 ;  /* 0x000000ffff0d7224 */ /* 0x000fe400078e0053 */
[----:B------:R-:W-:Y:S02]  /*2d8d0*/  IMAD.MOV.U32 R12, RZ, RZ, R0 ;  /* 0x000000ffff0c7224 */ /* 0x000fe400078e0000 */
[----:B------:R-:W-:-:S07]  /*2d8e0*/  IMAD.MOV.U32 R55, RZ, RZ, R14 ;  /* 0x000000ffff377224 */ /* 0x000fce00078e000e */
[----:B------:R-:W-:Y:S05]  /*2d8f0*/  WARPSYNC.COLLECTIVE R15, `(.L_x_788) ;  /* 0x000000000f087348 */ /* 0x000fea0003c00000 */
[----:B------:R0:W1:Y:S02]  /*2d900*/  SHFL.IDX P6, R14, R13, R12, R11 ;  /* 0x0000000c0d0e7389 */ /* 0x00006400000c000b */
[----:B01----:R-:W-:Y:S01]  /*2d910*/  ENDCOLLECTIVE ;  /* 0x000000000000791b */ /* 0x003fe20003800000 */
.L_x_788:
[----:B------:R-:W-:Y:S02]  /*2d920*/  SEL R61, R54, R55, P0 ;  /* 0x00000037363d7207 */ /* 0x000fe40000000000 */
[----:B------:R-:W-:Y:S02]  /*2d930*/  SEL R54, R55, R54, P0 ;  /* 0x0000003637367207 */ /* 0x000fe40000000000 */
[----:B------:R-:W-:Y:S02]  /*2d940*/  SEL R55, R79, R86, P0 ;  /* 0x000000564f377207 */ /* 0x000fe40000000000 */
[----:B------:R-:W-:Y:S02]  /*2d950*/  SEL R79, R86, R79, P0 ;  /* 0x0000004f564f7207 */ /* 0x000fe40000000000 */
[----:B------:R-:W-:Y:S01]  /*2d960*/  MOV R13, R82 ;  /* 0x00000052000d7202 */ /* 0x000fe20000000f00 */
[----:B------:R-:W-:-:S07]  /*2d970*/  IMAD.MOV.U32 R83, RZ, RZ, R14 ;  /* 0x000000ffff537224 */ /* 0x000fce00078e000e */
[----:B------:R-:W-:Y:S05]  /*2d980*/  WARPSYNC.COLLECTIVE R15, `(.L_x_789) ;  /* 0x000000000f087348 */ /* 0x000fea0003c00000 */
[----:B------:R0:W1:Y:S02]  /*2d990*/  SHFL.IDX P6, R14, R13, R12, R11 ;  /* 0x0000000c0d0e7389 */ /* 0x00006400000c000b */
[----:B01----:R-:W-:Y:S01]  /*2d9a0*/  ENDCOLLECTIVE ;  /* 0x000000000000791b */ /* 0x003fe20003800000 */
.L_x_789:
[----:B------:R-:W-:Y:S02]  /*2d9b0*/  IMAD.MOV.U32 R13, RZ, RZ, R94 ;  /* 0x000000ffff0d7224 */ /* 0x000fe400078e005e */
[----:B------:R-:W-:Y:S02]  /*2d9c0*/  IMAD.MOV.U32 R12, RZ, RZ, R2 ;  /* 0x000000ffff0c7224 */ /* 0x000fe400078e0002 */
[----:B------:R-:W-:-:S07]  /*2d9d0*/  IMAD.MOV.U32 R82, RZ, RZ, R14 ;  /* 0x000000ffff527224 */ /* 0x000fce00078e000e */
[----:B------:R-:W-:Y:S05]  /*2d9e0*/  WARPSYNC.COLLECTIVE R15, `(.L_x_790) ;  /* 0x000000000f087348 */ /* 0x000fea0003c00000 */
[----:B------:R0:W1:Y:S02]  /*2d9f0*/  SHFL.IDX P6, R14, R13, R12, R11 ;  /* 0x0000000c0d0e7389 */ /* 0x00006400000c000b */
[----:B01----:R-:W-:Y:S01]  /*2da00*/  ENDCOLLECTIVE ;  /* 0x000000000000791b */ /* 0x003fe20003800000 */
.L_x_790:
[----:B------:R-:W-:Y:S01]  /*2da10*/  MOV R13, R90 ;  /* 0x0000005a000d7202 */ /* 0x000fe20000000f00 */
[----:B------:R-:W-:-:S07]  /*2da20*/  IMAD.MOV.U32 R94, RZ, RZ, R14 ;  /* 0x000000ffff5e7224 */ /* 0x000fce00078e000e */
[----:B------:R-:W-:Y:S05]  /*2da30*/  WARPSYNC.COLLECTIVE R15, `(.L_x_791) ;  /* 0x000000000f087348 */ /* 0x000fea0003c00000 */
[----:B------:R0:W1:Y:S02]  /*2da40*/  SHFL.IDX P6, R14, R13, R12, R11 ;  /* 0x0000000c0d0e7389 */ /* 0x00006400000c000b */
[----:B01----:R-:W-:Y:S01]  /*2da50*/  ENDCOLLECTIVE ;  /* 0x000000000000791b */ /* 0x003fe20003800000 */
.L_x_791:
        /* <DEDUP_REMOVED lines=8> */
.L_x_792:
[----:B------:R-:W-:Y:S02]  /*2dae0*/  SEL R64, R82, R90, P0 ;  /* 0x0000005a52407207 */ /* 0x000fe40000000000 */
[----:B------:R-:W-:Y:S02]  /*2daf0*/  SEL R82, R90, R82, P0 ;  /* 0x000000525a527207 */ /* 0x000fe40000000000 */
[----:B------:R-:W-:Y:S01]  /*2db00*/  MOV R13, R132 ;  /* 0x00000084000d7202 */ /* 0x000fe20000000f00 */
[----:B------:R-:W-:-:S07]  /*2db10*/  IMAD.MOV.U32 R87, RZ, RZ, R14 ;  /* 0x000000ffff577224 */ /* 0x000fce00078e000e */
[----:B------:R-:W-:Y:S05]  /*2db20*/  WARPSYNC.COLLECTIVE R15, `(.L_x_793) ;  /* 0x000000000f087348 */ /* 0x000fea0003c00000 */
[----:B------:R0:W1:Y:S02]  /*2db30*/  SHFL.IDX P6, R14, R13, R12, R11 ;  /* 0x0000000c0d0e7389 */ /* 0x00006400000c000b */
[----:B01----:R-:W-:Y:S01]  /*2db40*/  ENDCOLLECTIVE ;  /* 0x000000000000791b */ /* 0x003fe20003800000 */
.L_x_793:
[----:B------:R-:W-:Y:S02]  /*2db50*/  IMAD.MOV.U32 R13, RZ, RZ, R102 ;  /* 0x000000ffff0d7224 */ /* 0x000fe400078e0066 */
[----:B------:R-:W-:Y:S02]  /*2db60*/  IMAD.MOV.U32 R12, RZ, RZ, R2 ;  /* 0x000000ffff0c7224 */ /* 0x000fe400078e0002 */
[----:B------:R-:W-:-:S07]  /*2db70*/  IMAD.MOV.U32 R127, RZ, RZ, R14 ;  /* 0x000000ffff7f7224 */ /* 0x000fce00078e000e */
[----:B------:R-:W-:Y:S05]  /*2db80*/  WARPSYNC.COLLECTIVE R15, `(.L_x_794) ;  /* 0x000000000f087348 */ /* 0x000fea0003c00000 */
[----:B------:R0:W1:Y:S02]  /*2db90*/  SHFL.IDX P6, R14, R13, R12, R11 ;  /* 0x0000000c0d0e7389 */ /* 0x00006400000c000b */
[----:B01----:R-:W-:Y:S01]  /*2dba0*/  ENDCOLLECTIVE ;  /* 0x000000000000791b */ /* 0x003fe20003800000 */
.L_x_794:
[----:B------:R-:W-:Y:S01]  /*2dbb0*/  MOV R13, R137 ;  /* 0x00000089000d7202 */ /* 0x000fe20000000f00 */
[----:B------:R-:W-:-:S07]  /*2dbc0*/  IMAD.MOV.U32 R102, RZ, RZ, R14 ;  /* 0x000000ffff667224 */ /* 0x000fce00078e000e */
[----:B------:R-:W-:Y:S05]  /*2dbd0*/  WARPSYNC.COLLECTIVE R15, `(.L_x_795) ;  /* 0x000000000f087348 */ /* 0x000fea0003c00000 */
[----:B------:R0:W1:Y:S02]  /*2dbe0*/  SHFL.IDX P6, R14, R13, R12, R11 ;  /* 0x0000000c0d0e7389 */ /* 0x00006400000c000b */
[----:B01----:R-:W-:Y:S01]  /*2dbf0*/  ENDCOLLECTIVE ;  /* 0x000000000000791b */ /* 0x003fe20003800000 */
.L_x_795:
        /* <DEDUP_REMOVED lines=8> */
.L_x_796:
[----:B------:R-:W-:Y:S02]  /*2dc80*/  SEL R69, R127, R124, P0 ;  /* 0x0000007c7f457207 */ /* 0x000fe40000000000 */
[----:B------:R-:W-:Y:S02]  /*2dc90*/  SEL R124, R124, R127, P0 ;  /* 0x0000007f7c7c7207 */ /* 0x000fe40000000000 */
[----:B------:R-:W-:Y:S01]  /*2dca0*/  MOV R13, R140 ;  /* 0x0000008c000d7202 */ /* 0x000fe20000000f00 */
[----:B------:R-:W-:-:S07]  /*2dcb0*/  IMAD.MOV.U32 R91, RZ, RZ, R14 ;  /* 0x000000ffff5b7224 */ /* 0x000fce00078e000e */
[----:B------:R-:W-:Y:S05]  /*2dcc0*/  WARPSYNC.COLLECTIVE R15, `(.L_x_797) ;  /* 0x000000000f087348 */ /* 0x000fea0003c00000 */
[----:B------:R0:W1:Y:S02]  /*2dcd0*/  SHFL.IDX P6, R14, R13, R12, R11 ;  /* 0x0000000c0d0e7389 */ /* 0x00006400000c000b */
[----:B01----:R-:W-:Y:S01]  /*2dce0*/  ENDCOLLECTIVE ;  /* 0x000000000000791b */ /* 0x003fe20003800000 */
.L_x_797:
[----:B------:R-:W-:Y:S02]  /*2dcf0*/  IMAD.MOV.U32 R13, RZ, RZ, R110 ;  /* 0x000000ffff0d7224 */ /* 0x000fe400078e006e */
[----:B------:R-:W-:Y:S02]  /*2dd00*/  IMAD.MOV.U32 R12, RZ, RZ, R2 ;  /* 0x000000ffff0c7224 */ /* 0x000fe400078e0002 */
[----:B------:R-:W-:-:S07]  /*2dd10*/  IMAD.MOV.U32 R106, RZ, RZ, R14 ;  /* 0x000000ffff6a7224 */ /* 0x000fce00078e000e */
[----:B------:R-:W-:Y:S05]  /*2dd20*/  WARPSYNC.COLLECTIVE R15, `(.L_x_798) ;  /* 0x000000000f087348 */ /* 0x000fea0003c00000 */
[----:B------:R0:W1:Y:S02]  /*2dd30*/  SHFL.IDX P6, R14, R13, R12, R11 ;  /* 0x0000000c0d0e7389 */ /* 0x00006400000c000b */
[----:B01----:R-:W-:Y:S01]  /*2dd40*/  ENDCOLLECTIVE ;  /* 0x000000000000791b */ /* 0x003fe20003800000 */
.L_x_798:
[----:B------:R-:W-:Y:S01]  /*2dd50*/  MOV R13, R107 ;  /* 0x0000006b000d7202 */ /* 0x000fe20000000f00 */
[----:B------:R-:W-:-:S07]  /*2dd60*/  IMAD.MOV.U32 R110, RZ, RZ, R14 ;  /* 0x000000ffff6e7224 */ /* 0x000fce00078e000e */
[----:B------:R-:W-:Y:S05]  /*2dd70*/  WARPSYNC.COLLECTIVE R15, `(.L_x_799) ;  /* 0x000000000f087348 */ /* 0x000fea0003c00000 */
[----:B------:R0:W1:Y:S02]  /*2dd80*/  SHFL.IDX P6, R14, R13, R12, R11 ;  /* 0x0000000c0d0e7389 */ /* 0x00006400000c000b */
[----:B01----:R-:W-:Y:S01]  /*2dd90*/  ENDCOLLECTIVE ;  /* 0x000000000000791b */ /* 0x003fe20003800000 */
.L_x_799:
        /* <DEDUP_REMOVED lines=8> */
.L_x_800:
[----:B------:R-:W-:Y:S02]  /*2de20*/  SEL R77, R106, R107, P0 ;  /* 0x0000006b6a4d7207 */ /* 0x000fe40000000000 */
[----:B------:R-:W-:Y:S02]  /*2de30*/  SEL R106, R107, R106, P0 ;  /* 0x0000006a6b6a7207 */ /* 0x000fe40000000000 */
[----:B------:R-:W-:Y:S01]  /*2de40*/  MOV R13, R111 ;  /* 0x0000006f000d7202 */ /* 0x000fe20000000f00 */
[----:B------:R-:W-:-:S07]  /*2de50*/  IMAD.MOV.U32 R95, RZ, RZ, R14 ;  /* 0x000000ffff5f7224 */ /* 0x000fce00078e000e */
[----:B------:R-:W-:Y:S05]  /*2de60*/  WARPSYNC.COLLECTIVE R15, `(.L_x_801) ;  /* 0x000000000f087348 */ /* 0x000fea0003c00000 */
[----:B------:R0:W1:Y:S02]  /*2de70*/  SHFL.IDX P6, R14, R13, R12, R11 ;  /* 0x0000000c0d0e7389 */ /* 0x00006400000c000b */
[----:B01----:R-:W-:Y:S01]  /*2de80*/  ENDCOLLECTIVE ;  /* 0x000000000000791b */ /* 0x003fe20003800000 */
.L_x_801:
[----:B------:R-:W-:Y:S02]  /*2de90*/  IMAD.MOV.U32 R13, RZ, RZ, R157 ;  /* 0x000000ffff0d7224 */ /* 0x000fe400078e009d */
[----:B------:R-:W-:Y:S02]  /*2dea0*/  IMAD.MOV.U32 R12, RZ, RZ, R2 ;  /* 0x000000ffff0c7224 */ /* 0x000fe400078e0002 */
[----:B------:R-:W-:-:S07]  /*2deb0*/  IMAD.MOV.U32 R114, RZ, RZ, R14 ;  /* 0x000000ffff727224 */ /* 0x000fce00078e000e */
[----:B------:R-:W-:Y:S05]  /*2dec0*/  WARPSYNC.COLLECTIVE R15, `(.L_x_802) ;  /* 0x000000000f087348 */ /* 0x000fea0003c00000 */
[----:B------:R0:W1:Y:S02]  /*2ded0*/  SHFL.IDX P6, R14, R13, R12, R11 ;  /* 0x0000000c0d0e7389 */ /* 0x00006400000c000b */
[----:B01----:R-:W-:Y:S01]  /*2dee0*/  ENDCOLLECTIVE ;  /* 0x000000000000791b */ /* 0x003fe20003800000 */
.L_x_802:
[----:B------:R-:W-:Y:S01]  /*2def0*/  MOV R13, R115 ;  /* 0x00000073000d7202 */ /* 0x000fe20000000f00 */
[----:B------:R-:W-:-:S07]  /*2df00*/  IMAD.MOV.U32 R157, RZ, RZ, R14 ;  /* 0x000000ffff9d7224 */ /* 0x000fce00078e000e */
[----:B------:R-:W-:Y:S05]  /*2df10*/  WARPSYNC.COLLECTIVE R15, `(.L_x_803) ;  /* 0x000000000f087348 */ /* 0x000fea0003c00000 */
[----:B------:R0:W1:Y:S02]  /*2df20*/  SHFL.IDX P6, R14, R13, R12, R11 ;  /* 0x0000000c0d0e7389 */ /* 0x00006400000c000b */
[----:B01----:R-:W-:Y:S01]  /*2df30*/  ENDCOLLECTIVE ;  /* 0x000000000000791b */ /* 0x003fe20003800000 */
.L_x_803:
        /* <DEDUP_REMOVED lines=8> */
.L_x_804:
[----:B------:R-:W-:Y:S02]  /*2dfc0*/  SEL R80, R114, R111, P0 ;  /* 0x0000006f72507207 */ /* 0x000fe40000000000 */
[----:B------:R-:W-:Y:S02]  /*2dfd0*/  SEL R111, R111, R114, P0 ;  /* 0x000000726f6f7207 */ /* 0x000fe40000000000 */
[----:B------:R-:W-:Y:S01]  /*2dfe0*/  MOV R13, R145 ;  /* 0x00000091000d7202 */ /* 0x000fe20000000f00 */
[----:B------:R-:W-:-:S07]  /*2dff0*/  IMAD.MOV.U32 R98, RZ, RZ, R14 ;  /* 0x000000ffff627224 */ /* 0x000fce00078e000e */
[----:B------:R-:W-:Y:S05]  /*2e000*/  WARPSYNC.COLLECTIVE R15, `(.L_x_805) ;  /* 0x000000000f087348 */ /* 0x000fea0003c00000 */
[----:B------:R0:W1:Y:S02]  /*2e010*/  SHFL.IDX P6, R14, R13, R12, R11 ;  /* 0x0000000c0d0e7389 */ /* 0x00006400000c000b */
[----:B01----:R-:W-:Y:S01]  /*2e020*/  ENDCOLLECTIVE ;  /* 0x000000000000791b */ /* 0x003fe20003800000 */
.L_x_805:
[----:B------:R-:W-:Y:S02]  /*2e030*/  IMAD.MOV.U32 R13, RZ, RZ, R126 ;  /* 0x000000ffff0d7224 */ /* 0x000fe400078e007e */
[----:B------:R-:W-:Y:S02]  /*2e040*/  IMAD.MOV.U32 R12, RZ, RZ, R2 ;  /* 0x000000ffff0c7224 */ /* 0x000fe400078e0002 */
[----:B------:R-:W-:-:S07]  /*2e050*/  IMAD.MOV.U32 R115, RZ, RZ, R14 ;  /* 0x000000ffff737224 */ /* 0x000fce00078e000e */
[----:B------:R-:W-:Y:S05]  /*2e060*/  WARPSYNC.COLLECTIVE R15, `(.L_x_806) ;  /* 0x000000000f087348 */ /* 0x000fea0003c00000 */
[----:B------:R0:W1:Y:S02]  /*2e070*/  SHFL.IDX P6, R14, R13, R12, R11 ;  /* 0x0000000c0d0e7389 */ /* 0x00006400000c000b */
[----:B01----:R-:W-:Y:S01]  /*2e080*/  ENDCOLLECTIVE ;  /* 0x000000000000791b */ /* 0x003fe20003800000 */
.L_x_806:
[----:B------:R-:W-:Y:S01]  /*2e090*/  MOV R13, R122 ;  /* 0x0000007a000d7202 */ /* 0x000fe20000000f00 */
[----:B------:R-:W-:-:S07]  /*2e0a0*/  IMAD.MOV.U32 R126, RZ, RZ, R14 ;  /* 0x000000ffff7e7224 */ /* 0x000fce00078e000e */
[----:B------:R-:W-:Y:S05]  /*2e0b0*/  WARPSYNC.COLLECTIVE R15, `(.L_x_807) ;  /* 0x000000000f087348 */ /* 0x000fea0003c00000 */
[----:B------:R0:W1:Y:S02]  /*2e0c0*/  SHFL.IDX P6, R14, R13, R12, R11 ;  /* 0x0000000c0d0e7389 */ /* 0x00006400000c000b */
[----:B01----:R-:W-:Y:S01]  /*2e0d0*/  ENDCOLLECTIVE ;  /* 0x000000000000791b */ /* 0x003fe20003800000 */
.L_x_807:
        /* <DEDUP_REMOVED lines=8> */
.L_x_808:
[----:B------:R-:W-:Y:S02]  /*2e160*/  SEL R86, R115, R122, P0 ;  /* 0x0000007a73567207 */ /* 0x000fe40000000000 */
[----:B------:R-:W-:Y:S02]  /*2e170*/  SEL R115, R122, R115, P0 ;  /* 0x000000737a737207 */ /* 0x000fe40000000000 */
[----:B------:R-:W-:Y:S01]  /*2e180*/  MOV R13, R123 ;  /* 0x0000007b000d7202 */ /* 0x000fe20000000f00 */
[----:B------:R-:W-:-:S07]  /*2e190*/  IMAD.MOV.U32 R99, RZ, RZ, R14 ;  /* 0x000000ffff637224 */ /* 0x000fce00078e000e */
[----:B------:R-:W-:Y:S05]  /*2e1a0*/  WARPSYNC.COLLECTIVE R15, `(.L_x_809) ;  /* 0x000000000f087348 */ /* 0x000fea0003c00000 */
[----:B------:R0:W1:Y:S02]  /*2e1b0*/  SHFL.IDX P6, R14, R13, R12, R11 ;  /* 0x0000000c0d0e7389 */ /* 0x00006400000c000b */
[----:B01----:R-:W-:Y:S01]  /*2e1c0*/  ENDCOLLECTIVE ;  /* 0x000000000000791b */ /* 0x003fe20003800000 */
.L_x_809:
[----:B------:R-:W-:Y:S02]  /*2e1d0*/  IMAD.MOV.U32 R13, RZ, RZ, R134 ;  /* 0x000000ffff0d7224 */ /* 0x000fe400078e0086 */
[----:B------:R-:W-:Y:S02]  /*2e1e0*/  IMAD.MOV.U32 R12, RZ, RZ, R2 ;  /* 0x000000ffff0c7224 */ /* 0x000fe400078e0002 */
[----:B------:R-:W-:-:S07]  /*2e1f0*/  IMAD.MOV.U32 R129, RZ, RZ, R14 ;  /* 0x000000ffff817224 */ /* 0x000fce00078e000e */
[----:B------:R-:W-:Y:S05]  /*2e200*/  WARPSYNC.COLLECTIVE R15, `(.L_x_810) ;  /* 0x000000000f087348 */ /* 0x000fea0003c00000 */
[----:B------:R0:W1:Y:S02]  /*2e210*/  SHFL.IDX P6, R14, R13, R12, R11 ;  /* 0x0000000c0d0e7389 */ /* 0x00006400000c000b */
[----:B01----:R-:W-:Y:S01]  /*2e220*/  ENDCOLLECTIVE ;  /* 0x000000000000791b */ /* 0x003fe20003800000 */
.L_x_810:
[----:B------:R-:W-:Y:S01]  /*2e230*/  MOV R13, R130 ;  /* 0x00000082000d7202 */ /* 0x000fe20000000f00 */
[----:B------:R-:W-:-:S07]  /*2e240*/  IMAD.MOV.U32 R134, RZ, RZ, R14 ;  /* 0x000000ffff867224 */ /* 0x000fce00078e000e */
[----:B------:R-:W-:Y:S05]  /*2e250*/  WARPSYNC.COLLECTIVE R15, `(.L_x_811) ;  /* 0x000000000f087348 */ /* 0x000fea0003c00000 */
[----:B------:R0:W1:Y:S02]  /*2e260*/  SHFL.IDX P6, R14, R13, R12, R11 ;  /* 0x0000000c0d0e7389 */ /* 0x00006400000c000b */
[----:B01----:R-:W-:Y:S01]  /*2e270*/  ENDCOLLECTIVE ;  /* 0x000000000000791b */ /* 0x003fe20003800000 */
.L_x_811:
        /* <DEDUP_REMOVED lines=8> */
.L_x_812:
[----:B------:R-:W-:Y:S02]  /*2e300*/  SEL R90, R129, R123, P0 ;  /* 0x0000007b815a7207 */ /* 0x000fe40000000000 */
[----:B------:R-:W-:Y:S02]  /*2e310*/  SEL R123, R123, R129, P0 ;  /* 0x000000817b7b7207 */ /* 0x000fe40000000000 */
[----:B------:R-:W-:Y:S01]  /*2e320*/  MOV R13, R135 ;  /* 0x00000087000d7202 */ /* 0x000fe20000000f00 */
[----:B------:R-:W-:-:S07]  /*2e330*/  IMAD.MOV.U32 R131, RZ, RZ, R14 ;  /* 0x000000ffff837224 */ /* 0x000fce00078e000e */
[----:B------:R-:W-:Y:S05]  /*2e340*/  WARPSYNC.COLLECTIVE R15, `(.L_x_813) ;  /* 0x000000000f087348 */ /* 0x000fea0003c00000 */
[----:B------:R0:W1:Y:S02]  /*2e350*/  SHFL.IDX P6, R14, R13, R12, R11 ;  /* 0x0000000c0d0e7389 */ /* 0x00006400000c000b */
[----:B01----:R-:W-:Y:S01]  /*2e360*/  ENDCOLLECTIVE ;  /* 0x000000000000791b */ /* 0x003fe20003800000 */
.L_x_813:
[----:B------:R-:W-:Y:S02]  /*2e370*/  IMAD.MOV.U32 R13, RZ, RZ, R142 ;  /* 0x000000ffff0d7224 */ /* 0x000fe400078e008e */
[----:B------:R-:W-:Y:S02]  /*2e380*/  IMAD.MOV.U32 R12, RZ, RZ, R2 ;  /* 0x000000ffff0c7224 */ /* 0x000fe400078e0002 */
[----:B------:R-:W-:-:S07]  /*2e390*/  IMAD.MOV.U32 R130, RZ, RZ, R14 ;  /* 0x000000ffff827224 */ /* 0x000fce00078e000e */
[----:B------:R-:W-:Y:S05]  /*2e3a0*/  WARPSYNC.COLLECTIVE R15, `(.L_x_814) ;  /* 0x000000000f087348 */ /* 0x000fea0003c00000 */
[----:B------:R0:W1:Y:S02]  /*2e3b0*/  SHFL.IDX P6, R14, R13, R12, R11 ;  /* 0x0000000c0d0e7389 */ /* 0x00006400000c000b */
[----:B01----:R-:W-:Y:S01]  /*2e3c0*/  ENDCOLLECTIVE ;  /* 0x000000000000791b */ /* 0x003fe20003800000 */
.L_x_814:
[----:B------:R-:W-:Y:S01]  /*2e3d0*/  MOV R13, R138 ;  /* 0x0000008a000d7202 */ /* 0x000fe20000000f00 */
[----:B------:R-:W-:-:S07]  /*2e3e0*/  IMAD.MOV.U32 R142, RZ, RZ, R14 ;  /* 0x000000ffff8e7224 */ /* 0x000fce00078e000e */
[----:B------:R-:W-:Y:S05]  /*2e3f0*/  WARPSYNC.COLLECTIVE R15, `(.L_x_815) ;  /* 0x000000000f087348 */ /* 0x000fea0003c00000 */
[----:B------:R0:W1:Y:S02]  /*2e400*/  SHFL.IDX P6, R14, R13, R12, R11 ;  /* 0x0000000c0d0e7389 */ /* 0x00006400000c000b */
[----:B01----:R-:W-:Y:S01]  /*2e410*/  ENDCOLLECTIVE ;  /* 0x000000000000791b */ /* 0x003fe20003800000 */
.L_x_815:
        /* <DEDUP_REMOVED lines=8> */
.L_x_816:
[----:B------:R-:W-:Y:S02]  /*2e4a0*/  SEL R94, R130, R132, P0 ;  /* 0x00000084825e7207 */ /* 0x000fe40000000000 */
[----:B------:R-:W-:Y:S02]  /*2e4b0*/  SEL R130, R132, R130, P0 ;  /* 0x0000008284827207 */ /* 0x000fe40000000000 */
[----:B------:R-:W-:Y:S01]  /*2e4c0*/  MOV R13, R210 ;  /* 0x000000d2000d7202 */ /* 0x000fe20000000f00 */
[----:B------:R-:W-:-:S07]  /*2e4d0*/  IMAD.MOV.U32 R103, RZ, RZ, R14 ;  /* 0x000000ffff677224 */ /* 0x000fce00078e000e */
[----:B------:R-:W-:Y:S05]  /*2e4e0*/  WARPSYNC.COLLECTIVE R15, `(.L_x_817) ;  /* 0x000000000f087348 */ /* 0x000fea0003c00000 */
[----:B------:R0:W1:Y:S02]  /*2e4f0*/  SHFL.IDX P6, R14, R13, R12, R11 ;  /* 0x0000000c0d0e7389 */ /* 0x00006400000c000b */
[----:B01----:R-:W-:Y:S01]  /*2e500*/  ENDCOLLECTIVE ;  /* 0x000000000000791b */ /* 0x003fe20003800000 */
.L_x_817:
[----:B------:R-:W-:Y:S02]  /*2e510*/  IMAD.MOV.U32 R13, RZ, RZ, R150 ;  /* 0x000000ffff0d7224 */ /* 0x000fe400078e0096 */
[----:B------:R-:W-:Y:S02]  /*2e520*/  IMAD.MOV.U32 R12, RZ, RZ, R2 ;  /* 0x000000ffff0c7224 */ /* 0x000fe400078e0002 */
[----:B------:R-:W-:Y:S02]  /*2e530*/  IMAD.MOV.U32 R2, RZ, RZ, RZ ;  /* 0x000000ffff027224 */ /* 0x000fe400078e00ff */
[----:B------:R-:W-:-:S07]  /*2e540*/  IMAD.MOV.U32 R51, RZ, RZ, R14 ;  /* 0x000000ffff337224 */ /* 0x000fce00078e000e */
[----:B------:R-:W-:Y:S05]  /*2e550*/  WARPSYNC.COLLECTIVE R15, `(.L_x_818) ;  /* 0x000000000f087348 */ /* 0x000fea0003c00000 */
[----:B------:R0:W1:Y:S02]  /*2e560*/  SHFL.IDX P6, R14, R13, R12, R11 ;  /* 0x0000000c0d0e7389 */ /* 0x00006400000c000b */
[----:B01----:R-:W-:Y:S01]  /*2e570*/  ENDCOLLECTIVE ;  /* 0x000000000000791b */ /* 0x003fe20003800000 */
.L_x_818:
[----:B------:R-:W-:Y:S01]  /*2e580*/  MOV R13, R211 ;  /* 0x000000d3000d7202 */ /* 0x000fe20000000f00 */
[----:B------:R-:W-:-:S07]  /*2e590*/  IMAD.MOV.U32 R150, RZ, RZ, R14 ;  /* 0x000000ffff967224 */ /* 0x000fce00078e000e */
[----:B------:R-:W-:Y:S05]  /*2e5a0*/  WARPSYNC.COLLECTIVE R15, `(.L_x_819) ;  /* 0x000000000f087348 */ /* 0x000fea0003c00000 */
[----:B------:R0:W1:Y:S02]  /*2e5b0*/  SHFL.IDX P6, R14, R13, R12, R11 ;  /* 0x0000000c0d0e7389 */ /* 0x00006400000c000b */
[----:B01----:R-:W-:Y:S01]  /*2e5c0*/  ENDCOLLECTIVE ;  /* 0x000000000000791b */ /* 0x003fe20003800000 */
.L_x_819:
[----:B------:R-:W-:Y:S01]  /*2e5d0*/  IMAD.MOV.U32 R0, RZ, RZ, R14 ;  /* 0x000000ffff007224 */ /* 0x000fe200078e000e */
[----:B------:R-:W-:Y:S06]  /*2e5e0*/  BRA `(.L_x_820) ;  /* 0xfffffee800e47947 */ /* 0x000fec000383ffff */
.L_x_508:
[----:B------:R-:W-:Y:S01]  /*2e5f0*/  IMAD.MOV.U32 R13, RZ, RZ, R28 ;  /* 0x000000ffff0d7224 */ /* 0x000fe200078e001c */
[----:B------:R-:W-:Y:S01]  /*2e600*/  MOV R11, 0x181f ;  /* 0x0000181f000b7802 */ /* 0x000fe20000000f00 */
[----:B------:R-:W-:Y:S02]  /*2e610*/  IMAD.MOV.U32 R12, RZ, RZ, RZ ;  /* 0x000000ffff0c7224 */ /* 0x000fe400078e00ff */
[----:B------:R-:W-:-:S07]  /*2e620*/  IMAD.MOV.U32 R15, RZ, RZ, -0x1 ;  /* 0xffffffffff0f7424 */ /* 0x000fce00078e00ff */
[----:B-----5:R-:W-:Y:S05]  /*2e630*/  WARPSYNC.COLLECTIVE R15, `(.L_x_821) ;  /* 0x000000000f087348 */ /* 0x020fea0003c00000 */
[----:B------:R0:W1:Y:S02]  /*2e640*/  SHFL.IDX P6, R14, R13, R12, R11 ;  /* 0x0000000c0d0e7389 */ /* 0x00006400000c000b */
[----:B01---5:R-:W-:Y:S01]  /*2e650*/  ENDCOLLECTIVE ;  /* 0x000000000000791b */ /* 0x023fe20003800000 */
.L_x_821:
[----:B------:R-:W-:Y:S02]  /*2e660*/  IMAD.MOV.U32 R13, RZ, RZ, R21 ;  /* 0x000000ffff0d7224 */ /* 0x000fe400078e0015 */
[----:B------:R-:W-:-:S07]  /*2e670*/  IMAD.MOV.U32 R20, RZ, RZ, R14 ;  /* 0x000000ffff147224 */ /* 0x000fce00078e000e */
[----:B------:R-:W-:Y:S05]  /*2e680*/  WARPSYNC.COLLECTIVE R15, `(.L_x_822) ;  /* 0x000000000f087348 */ /* 0x000fea0003c00000 */
[----:B------:R0:W1:Y:S02]  /*2e690*/  SHFL.IDX P6, R14, R13, R12, R11 ;  /* 0x0000000c0d0e7389 */ /* 0x00006400000c000b */
[----:B01----:R-:W-:Y:S01]  /*2e6a0*/  ENDCOLLECTIVE ;  /* 0x000000000000791b */ /* 0x003fe20003800000 */
.L_x_822:
[----:B------:R-:W-:Y:S05]  /*2e6b0*/  BRA `(.L_x_823) ;  /* 0xfffffefc00dc7947 */ /* 0x000fea000383ffff */
.L_x_511:
[----:B------:R-:W-:Y:S01]  /*2e6c0*/  BSSY B1, `(.L_x_824) ;  /* 0x0000008000017945 */ /* 0x000fe20003800000 */
[----:B-1----:R-:W-:Y:S01]  /*2e6d0*/  IMAD.MOV.U32 R13, RZ, RZ, R28 ;  /* 0x000000ffff0d7224 */ /* 0x002fe200078e001c */
[----:B------:R-:W-:Y:S01]  /*2e6e0*/  MOV R12, 0x1 ;  /* 0x00000001000c7802 */ /* 0x000fe20000000f00 */
[----:B------:R-:W-:Y:S02]  /*2e6f0*/  IMAD.MOV.U32 R11, RZ, RZ, 0x181f ;  /* 0x0000181fff0b7424 */ /* 0x000fe400078e00ff */
[----:B------:R-:W-:-:S07]  /*2e700*/  IMAD.MOV.U32 R15, RZ, RZ, -0x1 ;  /* 0xffffffffff0f7424 */ /* 0x000fce00078e00ff */
[----:B0-2--5:R-:W-:Y:S05]  /*2e710*/  WARPSYNC.COLLECTIVE R15, `(.L_x_825) ;  /* 0x000000000f087348 */ /* 0x025fea0003c00000 */
[----:B--2---:R1:W2:Y:S02]  /*2e720*/  SHFL.IDX P6, R14, R13, R12, R11 ;  /* 0x0000000c0d0e7389 */ /* 0x0042a400000c000b */
[----:B012--5:R-:W-:Y:S01]  /*2e730*/  ENDCOLLECTIVE ;  /* 0x000000000000791b */ /* 0x027fe20003800000 */
.L_x_825:
[----:B------:R-:W-:Y:S05]  /*2e740*/  BSYNC B1 ;  /* 0x0000000000017941 */ /* 0x000fea0003800000 */
.L_x_824:
[----:B------:R-:W-:Y:S01]  /*2e750*/  IMAD.MOV.U32 R13, RZ, RZ, R21 ;  /* 0x000000ffff0d7224 */ /* 0x000fe200078e0015 */
[----:B------:R-:W-:Y:S01]  /*2e760*/  MOV R12, 0x1 ;  /* 0x00000001000c7802 */ /* 0x000fe20000000f00 */
[----:B------:R-:W-:Y:S02]  /*2e770*/  IMAD.MOV.U32 R11, RZ, RZ, 0x181f ;  /* 0x0000181fff0b7424 */ /* 0x000fe400078e00ff */
[----:B------:R-:W-:Y:S02]  /*2e780*/  IMAD.MOV.U32 R15, RZ, RZ, -0x1 ;  /* 0xffffffffff0f7424 */ /* 0x000fe400078e00ff */
[----:B------:R-:W-:-:S07]  /*2e790*/  IMAD.MOV.U32 R9, RZ, RZ, R14 ;  /* 0x000000ffff097224 */ /* 0x000fce00078e000e */
[----:B------:R-:W-:Y:S05]  /*2e7a0*/  WARPSYNC.COLLECTIVE R15, `(.L_x_826) ;  /* 0x000000000f087348 */ /* 0x000fea0003c00000 */
[----:B------:R0:W1:Y:S02]  /*2e7b0*/  SHFL.IDX P6, R14, R13, R12, R11 ;  /* 0x0000000c0d0e7389 */ /* 0x00006400000c000b */
[----:B01----:R-:W-:Y:S01]  /*2e7c0*/  ENDCOLLECTIVE ;  /* 0x000000000000791b */ /* 0x003fe20003800000 */
.L_x_826:
[----:B------:R-:W-:Y:S05]  /*2e7d0*/  BRA `(.L_x_827) ;  /* 0xffffff00000c7947 */ /* 0x000fea000383ffff */
.L_x_514:
[----:B------:R-:W-:Y:S01]  /*2e7e0*/  BSSY B1, `(.L_x_828) ;  /* 0x0000008000017945 */ /* 0x000fe20003800000 */
[----:B------:R-:W-:Y:S01]  /*2e7f0*/  IMAD.MOV.U32 R13, RZ, RZ, R28 ;  /* 0x000000ffff0d7224 */ /* 0x000fe200078e001c */
[----:B------:R-:W-:Y:S01]  /*2e800*/  MOV R11, 0x181f ;  /* 0x0000181f000b7802 */ /* 0x000fe20000000f00 */
[----:B------:R-:W-:Y:S02]  /*2e810*/  IMAD.MOV.U32 R12, RZ, RZ, 0x2 ;  /* 0x00000002ff0c7424 */ /* 0x000fe400078e00ff */
[----:B------:R-:W-:-:S07]  /*2e820*/  IMAD.MOV.U32 R15, RZ, RZ, -0x1 ;  /* 0xffffffffff0f7424 */ /* 0x000fce00078e00ff */
[----:B0123-5:R-:W-:Y:S05]  /*2e830*/  WARPSYNC.COLLECTIVE R15, `(.L_x_829) ;  /* 0x000000000f087348 */ /* 0x02ffea0003c00000 */
[----:B--2---:R2:W4:Y:S02]  /*2e840*/  SHFL.IDX P6, R14, R13, R12, R11 ;  /* 0x0000000c0d0e7389 */ /* 0x00452400000c000b */
[----:B012345:R-:W-:Y:S01]  /*2e850*/  ENDCOLLECTIVE ;  /* 0x000000000000791b */ /* 0x03ffe20003800000 */
.L_x_829:
[----:B------:R-:W-:Y:S05]  /*2e860*/  BSYNC B1 ;  /* 0x0000000000017941 */ /* 0x000fea0003800000 */
.L_x_828:
        /* <DEDUP_REMOVED lines=8> */
.L_x_830:
[----:B------:R-:W-:Y:S05]  /*2e8f0*/  BRA `(.L_x_831) ;  /* 0xffffff0000447947 */ /* 0x000fea000383ffff */
.L_x_517:
[----:B------:R-:W-:Y:S01]  /*2e900*/  BSSY B1, `(.L_x_832) ;  /* 0x0000008000017945 */ /* 0x000fe20003800000 */
[----:B------:R-:W-:Y:S01]  /*2e910*/  IMAD.MOV.U32 R13, RZ, RZ, R28 ;  /* 0x000000ffff0d7224 */ /* 0x000fe200078e001c */
[----:B------:R-:W-:Y:S01]  /*2e920*/  MOV R15, 0xffffffff ;  /* 0xffffffff000f7802 */ /* 0x000fe20000000f00 */
[----:B------:R-:W-:Y:S02]  /*2e930*/  IMAD.MOV.U32 R12, RZ, RZ, 0x3 ;  /* 0x00000003ff0c7424 */ /* 0x000fe400078e00ff */
[----:B------:R-:W-:-:S07]  /*2e940*/  IMAD.MOV.U32 R11, RZ, RZ, 0x181f ;  /* 0x0000181fff0b7424 */ /* 0x000fce00078e00ff */
[----:B012345:R-:W-:Y:S05]  /*2e950*/  WARPSYNC.COLLECTIVE R15, `(.L_x_833) ;  /* 0x000000000f087348 */ /* 0x03ffea0003c00000 */
[----:B----4-:R4:W0:Y:S02]  /*2e960*/  SHFL.IDX P6, R14, R13, R12, R11 ;  /* 0x0000000c0d0e7389 */ /* 0x01082400000c000b */
[----:B012345:R-:W-:Y:S01]  /*2e970*/  ENDCOLLECTIVE ;  /* 0x000000000000791b */ /* 0x03ffe20003800000 */
.L_x_833:
[----:B------:R-:W-:Y:S05]  /*2e980*/  BSYNC B1 ;  /* 0x0000000000017941 */ /* 0x000fea0003800000 */
.L_x_832:
[----:B------:R-:W-:Y:S01]  /*2e990*/  IMAD.MOV.U32 R13, RZ, RZ, R21 ;  /* 0x000000ffff0d7224 */ /* 0x000fe200078e0015 */
[----:B------:R-:W-:Y:S01]  /*2e9a0*/  MOV R15, 0xffffffff ;  /* 0xffffffff000f7802 */ /* 0x000fe20000000f00 */
[----:B------:R-:W-:Y:S02]  /*2e9b0*/  IMAD.MOV.U32 R12, RZ, RZ, 0x3 ;  /* 0x00000003ff0c7424 */ /* 0x000fe400078e00ff */
[----:B------:R-:W-:Y:S02]  /*2e9c0*/  IMAD.MOV.U32 R11, RZ, RZ, 0x181f ;  /* 0x0000181fff0b7424 */ /* 0x000fe400078e00ff */
[----:B------:R-:W-:-:S07]  /*2e9d0*/  IMAD.MOV.U32 R8, RZ, RZ, R14 ;  /* 0x000000ffff087224 */ /* 0x000fce00078e000e */
[----:B------:R-:W-:Y:S05]  /*2e9e0*/  WARPSYNC.COLLECTIVE R15, `(.L_x_834) ;  /* 0x000000000f087348 */ /* 0x000fea0003c00000 */
[----:B------:R0:W1:Y:S02]  /*2e9f0*/  SHFL.IDX P6, R14, R13, R12, R11 ;  /* 0x0000000c0d0e7389 */ /* 0x00006400000c000b */
[----:B01----:R-:W-:Y:S01]  /*2ea00*/  ENDCOLLECTIVE ;  /* 0x000000000000791b */ /* 0x003fe20003800000 */
.L_x_834:
[----:B------:R-:W-:Y:S05]  /*2ea10*/  BRA `(.L_x_835) ;  /* 0xffffff0000747947 */ /* 0x000fea000383ffff */
.L_x_519:
[----:B------:R-:W-:Y:S02]  /*2ea20*/  IMAD.MOV.U32 R13, RZ, RZ, R40 ;  /* 0x000000ffff0d7224 */ /* 0x000fe400078e0028 */
[----:B------:R-:W-:Y:S02]  /*2ea30*/  IMAD.MOV.U32 R12, RZ, RZ, RZ ;  /* 0x000000ffff0c7224 */ /* 0x000fe400078e00ff */
[----:B------:R-:W-:Y:S02]  /*2ea40*/  IMAD.MOV.U32 R11, RZ, RZ, 0x1c1f ;  /* 0x00001c1fff0b7424 */ /* 0x000fe400078e00ff */
[----:B------:R-:W-:-:S07]  /*2ea50*/  IMAD.MOV.U32 R15, RZ, RZ, -0x1 ;  /* 0xffffffffff0f7424 */ /* 0x000fce00078e00ff */
[----:B------:R-:W-:Y:S05]  /*2ea60*/  WARPSYNC.COLLECTIVE R15, `(.L_x_836) ;  /* 0x000000000f087348 */ /* 0x000fea0003c00000 */
[----:B------:R0:W1:Y:S02]  /*2ea70*/  SHFL.IDX P6, R14, R13, R12, R11 ;  /* 0x0000000c0d0e7389 */ /* 0x00006400000c000b */
[----:B01----:R-:W-:Y:S01]  /*2ea80*/  ENDCOLLECTIVE ;  /* 0x000000000000791b */ /* 0x003fe20003800000 */
.L_x_836:
[----:B------:R-:W-:Y:S01]  /*2ea90*/  IMAD.MOV.U32 R13, RZ, RZ, R39 ;  /* 0x000000ffff0d7224 */ /* 0x000fe200078e0027 */
[----:B------:R-:W-:-:S07]  /*2eaa0*/  MOV R41, R14 ;  /* 0x0000000e00297202 */ /* 0x000fce0000000f00 */
[----:B------:R-:W-:Y:S05]  /*2eab0*/  WARPSYNC.COLLECTIVE R15, `(.L_x_837) ;  /* 0x000000000f087348 */ /* 0x000fea0003c00000 */
[----:B------:R0:W1:Y:S02]  /*2eac0*/  SHFL.IDX P6, R14, R13, R12, R11 ;  /* 0x0000000c0d0e7389 */ /* 0x00006400000c000b */
[----:B01----:R-:W-:Y:S01]  /*2ead0*/  ENDCOLLECTIVE ;  /* 0x000000000000791b */ /* 0x003fe20003800000 */
.L_x_837:
[----:B------:R-:W-:Y:S01]  /*2eae0*/  IMAD.MOV.U32 R11, RZ, RZ, R14 ;  /* 0x000000ffff0b7224 */ /* 0x000fe200078e000e */
[----:B------:R-:W-:Y:S06]  /*2eaf0*/  BRA `(.L_x_838) ;  /* 0xffffff04005c7947 */ /* 0x000fec000383ffff */
.L_x_522:
[----:B------:R-:W-:Y:S01]  /*2eb00*/  BSSY B1, `(.L_x_839) ;  /* 0x0000008000017945 */ /* 0x000fe20003800000 */
[----:B------:R-:W-:Y:S01]  /*2eb10*/  IMAD.MOV.U32 R13, RZ, RZ, R40 ;  /* 0x000000ffff0d7224 */ /* 0x000fe200078e0028 */
[----:B--2---:R-:W-:Y:S01]  /*2eb20*/  MOV R11, 0x1c1f ;  /* 0x00001c1f000b7802 */ /* 0x004fe20000000f00 */
[----:B------:R-:W-:Y:S02]  /*2eb30*/  IMAD.MOV.U32 R12, RZ, RZ, 0x1 ;  /* 0x00000001ff0c7424 */ /* 0x000fe400078e00ff */
[----:B------:R-:W-:-:S07]  /*2eb40*/  IMAD.MOV.U32 R15, RZ, RZ, -0x1 ;  /* 0xffffffffff0f7424 */ /* 0x000fce00078e00ff */
[----:B01-3--:R-:W-:Y:S05]  /*2eb50*/  WARPSYNC.COLLECTIVE R15, `(.L_x_840) ;  /* 0x000000000f087348 */ /* 0x00bfea0003c00000 */
[----:B------:R2:W4:Y:S02]  /*2eb60*/  SHFL.IDX P6, R14, R13, R12, R11 ;  /* 0x0000000c0d0e7389 */ /* 0x00052400000c000b */
[----:B01234-:R-:W-:Y:S01]  /*2eb70*/  ENDCOLLECTIVE ;  /* 0x000000000000791b */ /* 0x01ffe20003800000 */
.L_x_840:
[----:B------:R-:W-:Y:S05]  /*2eb80*/  BSYNC B1 ;  /* 0x0000000000017941 */ /* 0x000fea0003800000 */
.L_x_839:
        /* <DEDUP_REMOVED lines=8> */
.L_x_841:
[----:B------:R-:W-:Y:S01]  /*2ec10*/  IMAD.MOV.U32 R39, RZ, RZ, R14 ;  /* 0x000000ffff277224 */ /* 0x000fe200078e000e */
[----:B------:R-:W-:Y:S06]  /*2ec20*/  BRA `(.L_x_842) ;  /* 0xffffff1000fc7947 */ /* 0x000fec000383ffff */
.L_x_526:
[----:B------:R-:W-:Y:S01]  /*2ec30*/  IMAD.MOV.U32 R13, RZ, RZ, R3 ;  /* 0x000000ffff0d7224 */ /* 0x000fe200078e0003 */
[----:B------:R-:W-:Y:S01]  /*2ec40*/  MOV R11, 0x181f ;  /* 0x0000181f000b7802 */ /* 0x000fe20000000f00 */
[----:B------:R-:W-:Y:S02]  /*2ec50*/  IMAD.MOV.U32 R12, RZ, RZ, RZ ;  /* 0x000000ffff0c7224 */ /* 0x000fe400078e00ff */
[----:B------:R-:W-:-:S07]  /*2ec60*/  IMAD.MOV.U32 R15, RZ, RZ, -0x1 ;  /* 0xffffffffff0f7424 */ /* 0x000fce00078e00ff */
[----:B0-----:R-:W-:Y:S05]  /*2ec70*/  WARPSYNC.COLLECTIVE R15, `(.L_x_843) ;  /* 0x000000000f087348 */ /* 0x001fea0003c00000 */
[----:B------:R1:W2:Y:S02]  /*2ec80*/  SHFL.IDX P6, R14, R13, R12, R11 ;  /* 0x0000000c0d0e7389 */ /* 0x0002a400000c000b */
[----:B012---:R-:W-:Y:S01]  /*2ec90*/  ENDCOLLECTIVE ;  /* 0x000000000000791b */ /* 0x007fe20003800000 */
.L_x_843:
[----:B------:R-:W-:Y:S02]  /*2eca0*/  IMAD.MOV.U32 R13, RZ, RZ, R2 ;  /* 0x000000ffff0d7224 */ /* 0x000fe400078e0002 */
[----:B------:R-:W-:-:S07]  /*2ecb0*/  IMAD.MOV.U32 R0, RZ, RZ, R14 ;  /* 0x000000ffff007224 */ /* 0x000fce00078e000e */
[----:B------:R-:W-:Y:S05]  /*2ecc0*/  WARPSYNC.COLLECTIVE R15, `(.L_x_844) ;  /* 0x000000000f087348 */ /* 0x000fea0003c00000 */
[----:B------:R0:W1:Y:S02]  /*2ecd0*/  SHFL.IDX P6, R14, R13, R12, R11 ;  /* 0x0000000c0d0e7389 */ /* 0x00006400000c000b */
[----:B01----:R-:W-:Y:S01]  /*2ece0*/  ENDCOLLECTIVE ;  /* 0x000000000000791b */ /* 0x003fe20003800000 */
.L_x_844:
[----:B------:R-:W-:Y:S05]  /*2ecf0*/  BRA `(.L_x_845) ;  /* 0xffffff34005c7947 */ /* 0x000fea000383ffff */
.L_x_529:
[----:B------:R-:W-:Y:S01]  /*2ed00*/  BSSY B1, `(.L_x_846) ;  /* 0x0000008000017945 */ /* 0x000fe20003800000 */
[----:B--2---:R-:W-:Y:S01]  /*2ed10*/  IMAD.MOV.U32 R13, RZ, RZ, R3 ;  /* 0x000000ffff0d7224 */ /* 0x004fe200078e0003 */
[----:B------:R-:W-:Y:S01]  /*2ed20*/  MOV R12, 0x1 ;  /* 0x00000001000c7802 */ /* 0x000fe20000000f00 */
[----:B------:R-:W-:Y:S02]  /*2ed30*/  IMAD.MOV.U32 R11, RZ, RZ, 0x181f ;  /* 0x0000181fff0b7424 */ /* 0x000fe400078e00ff */
[----:B------:R-:W-:-:S07]  /*2ed40*/  IMAD.MOV.U32 R15, RZ, RZ, -0x1 ;  /* 0xffffffffff0f7424 */ /* 0x000fce00078e00ff */
[----:B01-3--:R-:W-:Y:S05]  /*2ed50*/  WARPSYNC.COLLECTIVE R15, `(.L_x_847) ;  /* 0x000000000f087348 */ /* 0x00bfea0003c00000 */
[----:B---3--:R2:W3:Y:S02]  /*2ed60*/  SHFL.IDX P6, R14, R13, R12, R11 ;  /* 0x0000000c0d0e7389 */ /* 0x0084e400000c000b */
[----:B0123--:R-:W-:Y:S01]  /*2ed70*/  ENDCOLLECTIVE ;  /* 0x000000000000791b */ /* 0x00ffe20003800000 */
.L_x_847:
[----:B------:R-:W-:Y:S05]  /*2ed80*/  BSYNC B1 ;  /* 0x0000000000017941 */ /* 0x000fea0003800000 */
.L_x_846:
        /* <DEDUP_REMOVED lines=8> */
.L_x_848:
[----:B------:R-:W-:Y:S05]  /*2ee10*/  BRA `(.L_x_849) ;  /* 0xffffff34008c7947 */ /* 0x000fea000383ffff */
.L_x_532:
[----:B------:R-:W-:Y:S01]  /*2ee20*/  BSSY B1, `(.L_x_850) ;  /* 0x0000008000017945 */ /* 0x000fe20003800000 */
[----:B---3--:R-:W-:Y:S01]  /*2ee30*/  IMAD.MOV.U32 R13, RZ, RZ, R3 ;  /* 0x000000ffff0d7224 */ /* 0x008fe200078e0003 */
[----:B------:R-:W-:Y:S01]  /*2ee40*/  MOV R11, 0x181f ;  /* 0x0000181f000b7802 */ /* 0x000fe20000000f00 */
[----:B------:R-:W-:Y:S02]  /*2ee50*/  IMAD.MOV.U32 R12, RZ, RZ, 0x2 ;  /* 0x00000002ff0c7424 */ /* 0x000fe400078e00ff */
[----:B------:R-:W-:-:S07]  /*2ee60*/  IMAD.MOV.U32 R15, RZ, RZ, -0x1 ;  /* 0xffffffffff0f7424 */ /* 0x000fce00078e00ff */
[----:B012-4-:R-:W-:Y:S05]  /*2ee70*/  WARPSYNC.COLLECTIVE R15, `(.L_x_851) ;  /* 0x000000000f087348 */ /* 0x017fea0003c00000 */
[----:B------:R3:W0:Y:S02]  /*2ee80*/  SHFL.IDX P6, R14, R13, R12, R11 ;  /* 0x0000000c0d0e7389 */ /* 0x00062400000c000b */
[----:B01234-:R-:W-:Y:S01]  /*2ee90*/  ENDCOLLECTIVE ;  /* 0x000000000000791b */ /* 0x01ffe20003800000 */
.L_x_851:
[----:B------:R-:W-:Y:S05]  /*2eea0*/  BSYNC B1 ;  /* 0x0000000000017941 */ /* 0x000fea0003800000 */
.L_x_850:
        /* <DEDUP_REMOVED lines=8> */
.L_x_852:
[----:B------:R-:W-:Y:S05]  /*2ef30*/  BRA `(.L_x_853) ;  /* 0xffffff3400bc7947 */ /* 0x000fea000383ffff */
.L_x_535:
[----:B------:R-:W-:Y:S01]  /*2ef40*/  BSSY B1, `(.L_x_854) ;  /* 0x0000008000017945 */ /* 0x000fe20003800000 */
[----:B0-----:R-:W-:Y:S01]  /*2ef50*/  IMAD.MOV.U32 R13, RZ, RZ, R3 ;  /* 0x000000ffff0d7224 */ /* 0x001fe200078e0003 */
[----:B------:R-:W-:Y:S01]  /*2ef60*/  MOV R15, 0xffffffff ;  /* 0xffffffff000f7802 */ /* 0x000fe20000000f00 */
[----:B------:R-:W-:Y:S02]  /*2ef70*/  IMAD.MOV.U32 R12, RZ, RZ, 0x3 ;  /* 0x00000003ff0c7424 */ /* 0x000fe400078e00ff */
[----:B------:R-:W-:-:S07]  /*2ef80*/  IMAD.MOV.U32 R11, RZ, RZ, 0x181f ;  /* 0x0000181fff0b7424 */ /* 0x000fce00078e00ff */
[----:B-1234-:R-:W-:Y:S05]  /*2ef90*/  WARPSYNC.COLLECTIVE R15, `(.L_x_855) ;  /* 0x000000000f087348 */ /* 0x01efea0003c00000 */
[----:B---3--:R0:W3:Y:S02]  /*2efa0*/  SHFL.IDX P6, R14, R13, R12, R11 ;  /* 0x0000000c0d0e7389 */ /* 0x0080e400000c000b */
[----:B01234-:R-:W-:Y:S01]  /*2efb0*/  ENDCOLLECTIVE ;  /* 0x000000000000791b */ /* 0x01ffe20003800000 */
.L_x_855:
[----:B------:R-:W-:Y:S05]  /*2efc0*/  BSYNC B1 ;  /* 0x0000000000017941 */ /* 0x000fea0003800000 */
.L_x_854:
        /* <DEDUP_REMOVED lines=8> */
.L_x_856:
[----:B------:R-:W-:Y:S05]  /*2f050*/  BRA `(.L_x_857) ;  /* 0xffffff3400ec7947 */ /* 0x000fea000383ffff */
.L_x_552:
[----:B------:R-:W0:Y:S01]  /*2f060*/  S2R R4, SR_TID.X ;  /* 0x0000000000047919 */ /* 0x000e220000002100 */
[----:B------:R-:W-:Y:S01]  /*2f070*/  BSSY B1, `(.L_x_858) ;  /* 0x000000a000017945 */ /* 0x000fe20003800000 */
[----:B------:R-:W-:Y:S02]  /*2f080*/  IMAD.MOV.U32 R12, RZ, RZ, RZ ;  /* 0x000000ffff0c7224 */ /* 0x000fe400078e00ff */
[----:B------:R-:W-:Y:S02]  /*2f090*/  IMAD.MOV.U32 R11, RZ, RZ, 0x1f ;  /* 0x0000001fff0b7424 */ /* 0x000fe400078e00ff */
[----:B------:R-:W-:Y:S01]  /*2f0a0*/  IMAD.MOV.U32 R15, RZ, RZ, -0x1 ;  /* 0xffffffffff0f7424 */ /* 0x000fe200078e00ff */
[----:B0-----:R-:W-:-:S04]  /*2f0b0*/  SHF.R.U32.HI R4, RZ, 0x5, R4 ;  /* 0x00000005ff047819 */ /* 0x001fc80000011604 */
[----:B------:R-:W-:-:S05]  /*2f0c0*/  LOP3.LUT R4, R4, 0x3, RZ, 0xc0, !PT ;  /* 0x0000000304047812 */ /* 0x000fca00078ec0ff */
[----:B------:R-:W-:-:S07]  /*2f0d0*/  IMAD.MOV.U32 R13, RZ, RZ, R4 ;  /* 0x000000ffff0d7224 */ /* 0x000fce00078e0004 */
[----:B------:R-:W-:Y:S05]  /*2f0e0*/  WARPSYNC.COLLECTIVE R15, `(.L_x_859) ;  /* 0x000000000f087348 */ /* 0x000fea0003c00000 */
[----:B------:R0:W1:Y:S02]  /*2f0f0*/  SHFL.IDX P6, R14, R13, R12, R11 ;  /* 0x0000000c0d0e7389 */ /* 0x00006400000c000b */
[----:B01----:R-:W-:Y:S01]  /*2f100*/  ENDCOLLECTIVE ;  /* 0x000000000000791b */ /* 0x003fe20003800000 */
.L_x_859:
[----:B------:R-:W-:Y:S05]  /*2f110*/  BSYNC B1 ;  /* 0x0000000000017941 */ /* 0x000fea0003800000 */
.L_x_858:
[----:B------:R-:W-:Y:S05]  /*2f120*/  BRA `(.L_x_860) ;  /* 0xffffff50007c7947 */ /* 0x000fea000383ffff */
.L_x_554:
[----:B------:R-:W-:Y:S01]  /*2f130*/  BSSY B1, `(.L_x_861) ;  /* 0x0000006000017945 */ /* 0x000fe20003800000 */
[----:B------:R-:W-:-:S07]  /*2f140*/  MOV R15, 0xffffffff ;  /* 0xffffffff000f7802 */ /* 0x000fce0000000f00 */
[----:B0-----:R-:W-:Y:S05]  /*2f150*/  WARPSYNC.COLLECTIVE R15, `(.L_x_862) ;  /* 0x000000000f0c7348 */ /* 0x001fea0003c00000 */
[----:B------:R-:W-:Y:S02]  /*2f160*/  ELECT P6, UR62, PT ;  /* 0x00000000003e782f */ /* 0x000fe400038c0000 */
[----:B------:R-:W-:Y:S01]  /*2f170*/  MOV R14, UR62 ;  /* 0x0000003e000e7c02 */ /* 0x000fe20008000f00 */
[----:B0-----:R-:W-:Y:S10]  /*2f180*/  ENDCOLLECTIVE ;  /* 0x000000000000791b */ /* 0x001ff40003800000 */
.L_x_862:
[----:B------:R-:W-:Y:S05]  /*2f190*/  BSYNC B1 ;  /* 0x0000000000017941 */ /* 0x000fea0003800000 */
.L_x_861:
[----:B------:R-:W-:Y:S05]  /*2f1a0*/  BRA `(.L_x_553) ;  /* 0xffffff5000747947 */ /* 0x000fea000383ffff */
.L_x_556:
[----:B0-----:R0:W1:Y:S02]  /*2f1b0*/  SYNCS.PHASECHK.TRANS64.TRYWAIT P0, [R18+URZ+0x38820], R4 ;  /* 0x03882004120075a7 */ /* 0x001064000800017f */
[----:B-1----:R-:W-:Y:S05]  /*2f1c0*/  @!P0 NANOSLEEP.SYNCS 0x989680 ;  /* 0x009896800000895d */ /* 0x002fea0003900000 */
[----:B------:R-:W1:Y:S02]  /*2f1d0*/  @!P0 SYNCS.PHASECHK.TRANS64 P0, [R18+URZ+0x38820], R4 ;  /* 0x03882004120085a7 */ /* 0x000e64000800007f */
[----:B-1----:R-:W-:Y:S05]  /*2f1e0*/  @!P0 BRA `(.L_x_556) ;  /* 0xfffffffc00f08947 */ /* 0x002fea000383ffff */
[----:B------:R-:W-:Y:S05]  /*2f1f0*/  BRA `(.L_x_863) ;  /* 0xffffff5000847947 */ /* 0x000fea000383ffff */
.L_x_560:
[----:B-1----:R1:W2:Y:S02]  /*2f200*/  SYNCS.PHASECHK.TRANS64.TRYWAIT P0, [R7+URZ+0x388a0], R10 ;  /* 0x0388a00a070075a7 */ /* 0x0022a4000800017f */
[----:B--2---:R-:W-:Y:S05]  /*2f210*/  @!P0 NANOSLEEP.SYNCS 0x989680 ;  /* 0x009896800000895d */ /* 0x004fea0003900000 */
[----:B------:R-:W2:Y:S02]  /*2f220*/  @!P0 SYNCS.PHASECHK.TRANS64 P0, [R7+URZ+0x388a0], R10 ;  /* 0x0388a00a070085a7 */ /* 0x000ea4000800007f */
[----:B--2---:R-:W-:Y:S05]  /*2f230*/  @!P0 BRA `(.L_x_560) ;  /* 0xfffffffc00f08947 */ /* 0x004fea000383ffff */
[----:B------:R-:W-:Y:S05]  /*2f240*/  BRA `(.L_x_864) ;  /* 0xffffff5000a47947 */ /* 0x000fea000383ffff */
.L_x_566:
[----:B0-----:R0:W2:Y:S02]  /*2f250*/  SYNCS.PHASECHK.TRANS64.TRYWAIT P0, [R7+URZ+0x388c0], R10 ;  /* 0x0388c00a070075a7 */ /* 0x0010a4000800017f */
[----:B--2---:R-:W-:Y:S05]  /*2f260*/  @!P0 NANOSLEEP.SYNCS 0x989680 ;  /* 0x009896800000895d */ /* 0x004fea0003900000 */
[----:B------:R-:W2:Y:S02]  /*2f270*/  @!P0 SYNCS.PHASECHK.TRANS64 P0, [R7+URZ+0x388c0], R10 ;  /* 0x0388c00a070085a7 */ /* 0x000ea4000800007f */
[----:B--2---:R-:W-:Y:S05]  /*2f280*/  @!P0 BRA `(.L_x_566) ;  /* 0xfffffffc00f08947 */ /* 0x004fea000383ffff */
[----:B------:R-:W-:Y:S05]  /*2f290*/  BRA `(.L_x_865) ;  /* 0xffffff5400647947 */ /* 0x000fea000383ffff */
.L_x_574:
[----:B0-----:R0:W1:Y:S02]  /*2f2a0*/  SYNCS.PHASECHK.TRANS64.TRYWAIT P2, [R8+URZ+0x388a0], R7 ;  /* 0x0388a007080075a7 */ /* 0x001064000804017f */
[----:B-1----:R-:W-:Y:S05]  /*2f2b0*/  @!P2 NANOSLEEP.SYNCS 0x989680 ;  /* 0x009896800000a95d */ /* 0x002fea0003900000 */
[----:B------:R-:W1:Y:S02]  /*2f2c0*/  @!P2 SYNCS.PHASECHK.TRANS64 P2, [R8+URZ+0x388a0], R7 ;  /* 0x0388a0070800a5a7 */ /* 0x000e64000804007f */
[----:B-1----:R-:W-:Y:S05]  /*2f2d0*/  @!P2 BRA `(.L_x_574) ;  /* 0xfffffffc00f0a947 */ /* 0x002fea000383ffff */
[----:B------:R-:W-:Y:S05]  /*2f2e0*/  BRA `(.L_x_866) ;  /* 0xffffff5800747947 */ /* 0x000fea000383ffff */
.L_x_580:
[----:B-1----:R1:W2:Y:S02]  /*2f2f0*/  SYNCS.PHASECHK.TRANS64.TRYWAIT P2, [R8+URZ+0x388c0], R7 ;  /* 0x0388c007080075a7 */ /* 0x0022a4000804017f */
[----:B--2---:R-:W-:Y:S05]  /*2f300*/  @!P2 NANOSLEEP.SYNCS 0x989680 ;  /* 0x009896800000a95d */ /* 0x004fea0003900000 */
[----:B------:R-:W2:Y:S02]  /*2f310*/  @!P2 SYNCS.PHASECHK.TRANS64 P2, [R8+URZ+0x388c0], R7 ;  /* 0x0388c0070800a5a7 */ /* 0x000ea4000804007f */
[----:B--2---:R-:W-:Y:S05]  /*2f320*/  @!P2 BRA `(.L_x_580) ;  /* 0xfffffffc00f0a947 */ /* 0x004fea000383ffff */
[----:B------:R-:W-:Y:S05]  /*2f330*/  BRA `(.L_x_867) ;  /* 0xffffff5c00307947 */ /* 0x000fea000383ffff */
.L_x_598:
[----:B------:R-:W2:Y:S01]  /*2f340*/  S2R R0, SR_TID.X ;  /* 0x0000000000007919 */ /* 0x000ea20000002100 */
[----:B------:R-:W-:Y:S01]  /*2f350*/  BSSY B0, `(.L_x_868) ;  /* 0x000000a000007945 */ /* 0x000fe20003800000 */
[----:B------:R-:W-:Y:S02]  /*2f360*/  IMAD.MOV.U32 R12, RZ, RZ, RZ ;  /* 0x000000ffff0c7224 */ /* 0x000fe400078e00ff */
[----:B------:R-:W-:Y:S02]  /*2f370*/  IMAD.MOV.U32 R11, RZ, RZ, 0x1f ;  /* 0x0000001fff0b7424 */ /* 0x000fe400078e00ff */
[----:B------:R-:W-:Y:S01]  /*2f380*/  IMAD.MOV.U32 R15, RZ, RZ, -0x1 ;  /* 0xffffffffff0f7424 */ /* 0x000fe200078e00ff */
[----:B--2---:R-:W-:-:S04]  /*2f390*/  SHF.R.U32.HI R0, RZ, 0x5, R0 ;  /* 0x00000005ff007819 */ /* 0x004fc80000011600 */
[----:B------:R-:W-:-:S05]  /*2f3a0*/  LOP3.LUT R0, R0, 0x3, RZ, 0xc0, !PT ;  /* 0x0000000300007812 */ /* 0x000fca00078ec0ff */
[----:B------:R-:W-:-:S07]  /*2f3b0*/  IMAD.MOV.U32 R13, RZ, RZ, R0 ;  /* 0x000000ffff0d7224 */ /* 0x000fce00078e0000 */
[----:B01-3--:R-:W-:Y:S05]  /*2f3c0*/  WARPSYNC.COLLECTIVE R15, `(.L_x_869) ;  /* 0x000000000f087348 */ /* 0x00bfea0003c00000 */
[----:B------:R2:W4:Y:S02]  /*2f3d0*/  SHFL.IDX P6, R14, R13, R12, R11 ;  /* 0x0000000c0d0e7389 */ /* 0x00052400000c000b */
[----:B01234-:R-:W-:Y:S01]  /*2f3e0*/  ENDCOLLECTIVE ;  /* 0x000000000000791b */ /* 0x01ffe20003800000 */
.L_x_869:
[----:B------:R-:W-:Y:S05]  /*2f3f0*/  BSYNC B0 ;  /* 0x0000000000007941 */ /* 0x000fea0003800000 */
.L_x_868:
[----:B------:R-:W-:Y:S05]  /*2f400*/  BRA `(.L_x_870) ;  /* 0xffffff68008c7947 */ /* 0x000fea000383ffff */
.L_x_600:
[----:B------:R-:W-:Y:S01]  /*2f410*/  BSSY B0, `(.L_x_871) ;  /* 0x0000006000007945 */ /* 0x000fe20003800000 */
[----:B------:R-:W-:-:S07]  /*2f420*/  MOV R15, 0xffffffff ;  /* 0xffffffff000f7802 */ /* 0x000fce0000000f00 */
[----:B0123--:R-:W-:Y:S05]  /*2f430*/  WARPSYNC.COLLECTIVE R15, `(.L_x_872) ;  /* 0x000000000f0c7348 */ /* 0x00ffea0003c00000 */
[----:B------:R-:W-:Y:S02]  /*2f440*/  ELECT P6, UR62, PT ;  /* 0x00000000003e782f */ /* 0x000fe400038c0000 */
[----:B------:R-:W-:Y:S01]  /*2f450*/  MOV R14, UR62 ;  /* 0x0000003e000e7c02 */ /* 0x000fe20008000f00 */
[----:B0123--:R-:W-:Y:S10]  /*2f460*/  ENDCOLLECTIVE ;  /* 0x000000000000791b */ /* 0x00fff40003800000 */
.L_x_872:
[----:B------:R-:W-:Y:S05]  /*2f470*/  BSYNC B0 ;  /* 0x0000000000007941 */ /* 0x000fea0003800000 */
.L_x_871:
[----:B------:R-:W-:Y:S05]  /*2f480*/  BRA `(.L_x_873) ;  /* 0xffffff6800947947 */ /* 0x000fea000383ffff */
.L_x_602:
[----:B0-----:R0:W1:Y:S02]  /*2f490*/  SYNCS.PHASECHK.TRANS64.TRYWAIT P0, [R0+URZ+0x38880], R3 ;  /* 0x03888003000075a7 */ /* 0x001064000800017f */
[----:B-1----:R-:W-:Y:S05]  /*2f4a0*/  @!P0 NANOSLEEP.SYNCS 0x989680 ;  /* 0x009896800000895d */ /* 0x002fea0003900000 */
[----:B------:R-:W1:Y:S02]  /*2f4b0*/  @!P0 SYNCS.PHASECHK.TRANS64 P0, [R0+URZ+0x38880], R3 ;  /* 0x03888003000085a7 */ /* 0x000e64000800007f */
[----:B-1----:R-:W-:Y:S05]  /*2f4c0*/  @!P0 BRA `(.L_x_602) ;  /* 0xfffffffc00f08947 */ /* 0x002fea000383ffff */
[----:B------:R-:W-:Y:S05]  /*2f4d0*/  BRA `(.L_x_874) ;  /* 0xffffff6c00047947 */ /* 0x000fea000383ffff */
.L_x_604:
[----:B-1----:R1:W2:Y:S02]  /*2f4e0*/  SYNCS.PHASECHK.TRANS64.TRYWAIT P0, [R0+URZ+0x38840], R3 ;  /* 0x03884003000075a7 */ /* 0x0022a4000800017f */
[----:B--2---:R-:W-:Y:S05]  /*2f4f0*/  @!P0 NANOSLEEP.SYNCS 0x989680 ;  /* 0x009896800000895d */ /* 0x004fea0003900000 */
[----:B------:R-:W2:Y:S02]  /*2f500*/  @!P0 SYNCS.PHASECHK.TRANS64 P0, [R0+URZ+0x38840], R3 ;  /* 0x03884003000085a7 */ /* 0x000ea4000800007f */
[----:B--2---:R-:W-:Y:S05]  /*2f510*/  @!P0 BRA `(.L_x_604) ;  /* 0xfffffffc00f08947 */ /* 0x004fea000383ffff */
[----:B------:R-:W-:Y:S05]  /*2f520*/  BRA `(.L_x_875) ;  /* 0xffffff6c00707947 */ /* 0x000fea000383ffff */
.L_x_608:
[----:B------:R-:W-:Y:S01]  /*2f530*/  IMAD.MOV.U32 R13, RZ, RZ, R3 ;  /* 0x000000ffff0d7224 */ /* 0x000fe200078e0003 */
[----:B------:R-:W-:Y:S01]  /*2f540*/  LOP3.LUT R7, R7, 0x7f, RZ, 0xc0, !PT ;  /* 0x0000007f07077812 */ /* 0x000fe200078ec0ff */
[----:B------:R-:W-:Y:S02]  /*2f550*/  IMAD.MOV.U32 R12, RZ, RZ, RZ ;  /* 0x000000ffff0c7224 */ /* 0x000fe400078e00ff */
[----:B------:R-:W-:Y:S01]  /*2f560*/  IMAD.MOV.U32 R11, RZ, RZ, 0x181f ;  /* 0x0000181fff0b7424 */ /* 0x000fe200078e00ff */
[----:B------:R-:W-:Y:S01]  /*2f570*/  SHF.R.U32.HI R0, RZ, 0x3, R7 ;  /* 0x00000003ff007819 */ /* 0x000fe20000011607 */
[----:B------:R-:W-:Y:S02]  /*2f580*/  IMAD.MOV.U32 R15, RZ, RZ, -0x1 ;  /* 0xffffffffff0f7424 */ /* 0x000fe400078e00ff */
[----:B-----5:R-:W-:Y:S02]  /*2f590*/  IMAD R2, R19, R8, RZ ;  /* 0x0000000813027224 */ /* 0x020fe400078e02ff */
[----:B------:R-:W-:-:S07]  /*2f5a0*/  IMAD.IADD R0, R0, 0x1, R5 ;  /* 0x0000000100007824 */ /* 0x000fce00078e0205 */
[----:B------:R-:W-:Y:S05]  /*2f5b0*/  WARPSYNC.COLLECTIVE R15, `(.L_x_876) ;  /* 0x000000000f087348 */ /* 0x000fea0003c00000 */
[----:B------:R0:W1:Y:S02]  /*2f5c0*/  SHFL.IDX P6, R14, R13, R12, R11 ;  /* 0x0000000c0d0e7389 */ /* 0x00006400000c000b */
[----:B01----:R-:W-:Y:S01]  /*2f5d0*/  ENDCOLLECTIVE ;  /* 0x000000000000791b */ /* 0x003fe20003800000 */
.L_x_876:
[C---:B------:R-:W-:Y:S02]  /*2f5e0*/  ISETP.GE.AND P2, PT, R0.reuse, R2, PT ;  /* 0x000000020000720c */ /* 0x040fe40003f46270 */
[----:B------:R-:W-:Y:S01]  /*2f5f0*/  IADD3 R5, R0, 0x10, RZ ;  /* 0x0000001000057810 */ /* 0x000fe20007ffe0ff */
[----:B------:R-:W-:Y:S01]  /*2f600*/  IMAD.MOV.U32 R13, RZ, RZ, R4 ;  /* 0x000000ffff0d7224 */ /* 0x000fe200078e0004 */
[----:B------:R-:W-:-:S09]  /*2f610*/  MOV R6, R14 ;  /* 0x0000000e00067202 */ /* 0x000fd20000000f00 */
[----:B------:R-:W-:Y:S05]  /*2f620*/  WARPSYNC.COLLECTIVE R15, `(.L_x_877) ;  /* 0x000000000f087348 */ /* 0x000fea0003c00000 */
[----:B------:R0:W1:Y:S02]  /*2f630*/  SHFL.IDX P6, R14, R13, R12, R11 ;  /* 0x0000000c0d0e7389 */ /* 0x00006400000c000b */
[----:B01----:R-:W-:Y:S01]  /*2f640*/  ENDCOLLECTIVE ;  /* 0x000000000000791b */ /* 0x003fe20003800000 */
.L_x_877:
[----:B------:R-:W-:Y:S02]  /*2f650*/  IMAD.MOV.U32 R13, RZ, RZ, R3 ;  /* 0x000000ffff0d7224 */ /* 0x000fe400078e0003 */
[----:B------:R-:W-:Y:S02]  /*2f660*/  IMAD.MOV.U32 R12, RZ, RZ, 0x1 ;  /* 0x00000001ff0c7424 */ /* 0x000fe400078e00ff */
[----:B------:R-:W-:-:S07]  /*2f670*/  IMAD.MOV.U32 R7, RZ, RZ, R14 ;  /* 0x000000ffff077224 */ /* 0x000fce00078e000e */
[----:B------:R-:W-:Y:S05]  /*2f680*/  WARPSYNC.COLLECTIVE R15, `(.L_x_878) ;  /* 0x000000000f087348 */ /* 0x000fea0003c00000 */
[----:B------:R0:W1:Y:S02]  /*2f690*/  SHFL.IDX P6, R14, R13, R12, R11 ;  /* 0x0000000c0d0e7389 */ /* 0x00006400000c000b */
[----:B01----:R-:W-:Y:S01]  /*2f6a0*/  ENDCOLLECTIVE ;  /* 0x000000000000791b */ /* 0x003fe20003800000 */
.L_x_878:
        /* <DEDUP_REMOVED lines=10> */
.L_x_879:
[----:B------:R-:W-:Y:S01]  /*2f750*/  @!PT LDS RZ, [RZ] ;  /* 0x00000000fffff984 */ /* 0x000fe20000000800 */
[----:B------:R-:W-:Y:S01]  /*2f760*/  @!PT LDS RZ, [RZ] ;  /* 0x00000000fffff984 */ /* 0x000fe20000000800 */
[----:B------:R-:W-:Y:S01]  /*2f770*/  @!PT LDS RZ, [RZ] ;  /* 0x00000000fffff984 */ /* 0x000fe20000000800 */
[----:B------:R0:W-:Y:S04]  /*2f780*/  @!P2 LDGSTS.E.BYPASS.LTC128B.128 [R9+0x20400], desc[UR42][R6.64], !P0 ;  /* 0x204000000609afae */ /* 0x0001e8000c101d6a */
[----:B------:R0:W-:Y:S01]  /*2f790*/  @!P2 LDGSTS.E.BYPASS.LTC128B.128 [R9+0x24400], desc[UR42][R6.64+0x80], !P1 ;  /* 0x244000800609afae */ /* 0x0001e2000c901d6a */
[----:B------:R-:W-:Y:S01]  /*2f7a0*/  ISETP.GE.AND P2, PT, R5, R2, PT ;  /* 0x000000020500720c */ /* 0x000fe20003f46270 */
[----:B------:R-:W-:Y:S02]  /*2f7b0*/  IMAD.MOV.U32 R13, RZ, RZ, R3 ;  /* 0x000000ffff0d7224 */ /* 0x000fe400078e0003 */
[----:B------:R-:W-:Y:S01]  /*2f7c0*/  IMAD.MOV.U32 R12, RZ, RZ, 0x2 ;  /* 0x00000002ff0c7424 */ /* 0x000fe200078e00ff */
[----:B------:R-:W-:-:S09]  /*2f7d0*/  MOV R5, R14 ;  /* 0x0000000e00057202 */ /* 0x000fd20000000f00 */
[----:B0-----:R-:W-:Y:S05]  /*2f7e0*/  WARPSYNC.COLLECTIVE R15, `(.L_x_880) ;  /* 0x000000000f087348 */ /* 0x001fea0003c00000 */
[----:B------:R1:W2:Y:S02]  /*2f7f0*/  SHFL.IDX P6, R14, R13, R12, R11 ;  /* 0x0000000c0d0e7389 */ /* 0x0002a400000c000b */
[----:B012---:R-:W-:Y:S01]  /*2f800*/  ENDCOLLECTIVE ;  /* 0x000000000000791b */ /* 0x007fe20003800000 */
.L_x_880:
[----:B------:R-:W-:Y:S01]  /*2f810*/  @!P2 IADD3 R7, P3, R10, R5, RZ ;  /* 0x000000050a07a210 */ /* 0x000fe20007f7e0ff */
[----:B------:R-:W-:-:S04]  /*2f820*/  VIADD R5, R0, 0x20 ;  /* 0x0000002000057836 */ /* 0x000fc80000000000 */
        /* <DEDUP_REMOVED lines=10> */
[----:B------:R-:W-:Y:S02]  /*2f8d0*/  ISETP.GE.AND P2, PT, R5, R2, PT ;  /* 0x000000020500720c */ /* 0x000fe40003f46270 */
[----:B0-----:R-:W-:-:S11]  /*2f8e0*/  MOV R6, R14 ;  /* 0x0000000e00067202 */ /* 0x001fd60000000f00 */
[----:B------:R-:W-:Y:S05]  /*2f8f0*/  WARPSYNC.COLLECTIVE R15, `(.L_x_881) ;  /* 0x000000000f087348 */ /* 0x000fea0003c00000 */
[----:B------:R0:W1:Y:S02]  /*2f900*/  SHFL.IDX P6, R14, R13, R12, R11 ;  /* 0x0000000c0d0e7389 */ /* 0x00006400000c000b */
[----:B01----:R-:W-:Y:S01]  /*2f910*/  ENDCOLLECTIVE ;  /* 0x000000000000791b */ /* 0x003fe20003800000 */
.L_x_881:
[----:B------:R-:W-:Y:S02]  /*2f920*/  IMAD.MOV.U32 R13, RZ, RZ, R3 ;  /* 0x000000ffff0d7224 */ /* 0x000fe400078e0003 */
[----:B------:R-:W-:Y:S02]  /*2f930*/  IMAD.MOV.U32 R12, RZ, RZ, 0x3 ;  /* 0x00000003ff0c7424 */ /* 0x000fe400078e00ff */
[----:B------:R-:W-:-:S07]  /*2f940*/  IMAD.MOV.U32 R5, RZ, RZ, R14 ;  /* 0x000000ffff057224 */ /* 0x000fce00078e000e */
[----:B------:R-:W-:Y:S05]  /*2f950*/  WARPSYNC.COLLECTIVE R15, `(.L_x_882) ;  /* 0x000000000f087348 */ /* 0x000fea0003c00000 */
[----:B------:R0:W1:Y:S02]  /*2f960*/  SHFL.IDX P6, R14, R13, R12, R11 ;  /* 0x0000000c0d0e7389 */ /* 0x00006400000c000b */
[----:B01----:R-:W-:Y:S01]  /*2f970*/  ENDCOLLECTIVE ;  /* 0x000000000000791b */ /* 0x003fe20003800000 */
.L_x_882:
[----:B------:R-:W-:-:S05]  /*2f980*/  @!P2 IADD3 R5, P3, R10, R5, RZ ;  /* 0x000000050a05a210 */ /* 0x000fca0007f7e0ff */
[----:B------:R-:W-:-:S04]  /*2f990*/  @!P2 IMAD.X R6, RZ, RZ, R6, P3 ;  /* 0x000000ffff06a224 */ /* 0x000fc800018e0606 */
[----:B------:R-:W-:Y:S01]  /*2f9a0*/  @!P2 IMAD.MOV.U32 R7, RZ, RZ, R6 ;  /* 0x000000ffff07a224 */ /* 0x000fe200078e0006 */
[----:B------:R-:W-:Y:S01]  /*2f9b0*/  @!P2 MOV R6, R5 ;  /* 0x000000050006a202 */ /* 0x000fe20000000f00 */
[----:B------:R-:W-:Y:S01]  /*2f9c0*/  VIADD R5, R0, 0x30 ;  /* 0x0000003000057836 */ /* 0x000fe20000000000 */
[----:B------:R-:W-:-:S03]  /*2f9d0*/  MOV R13, R4 ;  /* 0x00000004000d7202 */ /* 0x000fc60000000f00 */
        /* <DEDUP_REMOVED lines=10> */
.L_x_883:
[----:B------:R-:W-:Y:S02]  /*2fa80*/  IMAD.MOV.U32 R13, RZ, RZ, R3 ;  /* 0x000000ffff0d7224 */ /* 0x000fe400078e0003 */
[----:B------:R-:W-:Y:S02]  /*2fa90*/  IMAD.MOV.U32 R12, RZ, RZ, 0x4 ;  /* 0x00000004ff0c7424 */ /* 0x000fe400078e00ff */
[----:B------:R-:W-:-:S07]  /*2faa0*/  IMAD.MOV.U32 R5, RZ, RZ, R14 ;  /* 0x000000ffff057224 */ /* 0x000fce00078e000e */
[----:B------:R-:W-:Y:S05]  /*2fab0*/  WARPSYNC.COLLECTIVE R15, `(.L_x_884) ;  /* 0x000000000f087348 */ /* 0x000fea0003c00000 */
[----:B------:R0:W1:Y:S02]  /*2fac0*/  SHFL.IDX P6, R14, R13, R12, R11 ;  /* 0x0000000c0d0e7389 */ /* 0x00006400000c000b */
[----:B01----:R-:W-:Y:S01]  /*2fad0*/  ENDCOLLECTIVE ;  /* 0x000000000000791b */ /* 0x003fe20003800000 */
.L_x_884:
[----:B------:R-:W-:-:S05]  /*2fae0*/  @!P2 IADD3 R5, P3, R10, R5, RZ ;  /* 0x000000050a05a210 */ /* 0x000fca0007f7e0ff */
[----:B------:R-:W-:-:S04]  /*2faf0*/  @!P2 IMAD.X R6, RZ, RZ, R6, P3 ;  /* 0x000000ffff06a224 */ /* 0x000fc800018e0606 */
[----:B------:R-:W-:Y:S02]  /*2fb00*/  @!P2 IMAD.MOV.U32 R7, RZ, RZ, R6 ;  /* 0x000000ffff07a224 */ /* 0x000fe400078e0006 */
[----:B------:R-:W-:Y:S01]  /*2fb10*/  @!P2 IMAD.MOV.U32 R6, RZ, RZ, R5 ;  /* 0x000000ffff06a224 */ /* 0x000fe200078e0005 */
[----:B------:R-:W-:Y:S01]  /*2fb20*/  IADD3 R5, R0, 0x40, RZ ;  /* 0x0000004000057810 */ /* 0x000fe20007ffe0ff */
[----:B------:R-:W-:-:S03]  /*2fb30*/  IMAD.MOV.U32 R13, RZ, RZ, R4 ;  /* 0x000000ffff0d7224 */ /* 0x000fc600078e0004 */
        /* <DEDUP_REMOVED lines=10> */
.L_x_885:
[----:B------:R-:W-:Y:S01]  /*2fbe0*/  MOV R13, R3 ;  /* 0x00000003000d7202 */ /* 0x000fe20000000f00 */
[----:B------:R-:W-:Y:S01]  /*2fbf0*/  IMAD.MOV.U32 R12, RZ, RZ, 0x5 ;  /* 0x00000005ff0c7424 */ /* 0x000fe200078e00ff */
[----:B------:R-:W-:-:S07]  /*2fc00*/  MOV R5, R14 ;  /* 0x0000000e00057202 */ /* 0x000fce0000000f00 */
[----:B------:R-:W-:Y:S05]  /*2fc10*/  WARPSYNC.COLLECTIVE R15, `(.L_x_886) ;  /* 0x000000000f087348 */ /* 0x000fea0003c00000 */
[----:B------:R0:W1:Y:S02]  /*2fc20*/  SHFL.IDX P6, R14, R13, R12, R11 ;  /* 0x0000000c0d0e7389 */ /* 0x00006400000c000b */
[----:B01----:R-:W-:Y:S01]  /*2fc30*/  ENDCOLLECTIVE ;  /* 0x000000000000791b */ /* 0x003fe20003800000 */
.L_x_886:
[----:B------:R-:W-:-:S05]  /*2fc40*/  @!P2 IADD3 R5, P3, R10, R5, RZ ;  /* 0x000000050a05a210 */ /* 0x000fca0007f7e0ff */
[----:B------:R-:W-:-:S04]  /*2fc50*/  @!P2 IMAD.X R6, RZ, RZ, R6, P3 ;  /* 0x000000ffff06a224 */ /* 0x000fc800018e0606 */
[----:B------:R-:W-:Y:S02]  /*2fc60*/  @!P2 IMAD.MOV.U32 R7, RZ, RZ, R6 ;  /* 0x000000ffff07a224 */ /* 0x000fe400078e0006 */
[----:B------:R-:W-:Y:S02]  /*2fc70*/  @!P2 IMAD.MOV.U32 R6, RZ, RZ, R5 ;  /* 0x000000ffff06a224 */ /* 0x000fe400078e0005 */
[----:B------:R-:W-:Y:S02]  /*2fc80*/  IMAD.MOV.U32 R13, RZ, RZ, R4 ;  /* 0x000000ffff0d7224 */ /* 0x000fe400078e0004 */
[----:B------:R-:W-:Y:S01]  /*2fc90*/  VIADD R5, R0, 0x50 ;  /* 0x0000005000057836 */ /* 0x000fe20000000000 */
        /* <DEDUP_REMOVED lines=10> */
.L_x_887:
[----:B------:R-:W-:Y:S02]  /*2fd40*/  IMAD.MOV.U32 R13, RZ, RZ, R3 ;  /* 0x000000ffff0d7224 */ /* 0x000fe400078e0003 */
[----:B------:R-:W-:Y:S02]  /*2fd50*/  IMAD.MOV.U32 R12, RZ, RZ, 0x6 ;  /* 0x00000006ff0c7424 */ /* 0x000fe400078e00ff */
[----:B------:R-:W-:-:S07]  /*2fd60*/  IMAD.MOV.U32 R5, RZ, RZ, R14 ;  /* 0x000000ffff057224 */ /* 0x000fce00078e000e */
[----:B------:R-:W-:Y:S05]  /*2fd70*/  WARPSYNC.COLLECTIVE R15, `(.L_x_888) ;  /* 0x000000000f087348 */ /* 0x000fea0003c00000 */
[----:B------:R0:W1:Y:S02]  /*2fd80*/  SHFL.IDX P6, R14, R13, R12, R11 ;  /* 0x0000000c0d0e7389 */ /* 0x00006400000c000b */
[----:B01----:R-:W-:Y:S01]  /*2fd90*/  ENDCOLLECTIVE ;  /* 0x000000000000791b */ /* 0x003fe20003800000 */
.L_x_888:
[----:B------:R-:W-:-:S04]  /*2fda0*/  @!P2 IADD3 R5, P3, R10, R5, RZ ;  /* 0x000000050a05a210 */ /* 0x000fc80007f7e0ff */
[----:B------:R-:W-:-:S05]  /*2fdb0*/  @!P2 IADD3.X R6, RZ, R6, RZ, P3, !PT ;  /* 0x00000006ff06a210 */ /* 0x000fca0001ffe4ff */
[----:B------:R-:W-:Y:S02]  /*2fdc0*/  @!P2 IMAD.MOV.U32 R7, RZ, RZ, R6 ;  /* 0x000000ffff07a224 */ /* 0x000fe400078e0006 */
[----:B------:R-:W-:Y:S02]  /*2fdd0*/  @!P2 IMAD.MOV.U32 R6, RZ, RZ, R5 ;  /* 0x000000ffff06a224 */ /* 0x000fe400078e0005 */
[----:B------:R-:W-:-:S03]  /*2fde0*/  IMAD.MOV.U32 R13, RZ, RZ, R4 ;  /* 0x000000ffff0d7224 */ /* 0x000fc600078e0004 */
[----:B------:R-:W-:Y:S01]  /*2fdf0*/  @!PT LDS RZ, [RZ] ;  /* 0x00000000fffff984 */ /* 0x000fe20000000800 */
[----:B------:R-:W-:Y:S01]  /*2fe00*/  @!PT LDS RZ, [RZ] ;  /* 0x00000000fffff984 */ /* 0x000fe20000000800 */
[----:B------:R-:W-:Y:S01]  /*2fe10*/  @!PT LDS RZ, [RZ] ;  /* 0x00000000fffff984 */ /* 0x000fe20000000800 */
[----:B------:R-:W-:Y:S04]  /*2fe20*/  @!P2 LDGSTS.E.BYPASS.LTC128B.128 [R9+0x22c00], desc[UR42][R6.64], !P0 ;  /* 0x22c000000609afae */ /* 0x000fe8000c101d6a */
[----:B------:R0:W-:Y:S02]  /*2fe30*/  @!P2 LDGSTS.E.BYPASS.LTC128B.128 [R9+0x26c00], desc[UR42][R6.64+0x80], !P1 ;  /* 0x26c000800609afae */ /* 0x0001e4000c901d6a */
[----:B0-----:R-:W-:Y:S01]  /*2fe40*/  MOV R6, R14 ;  /* 0x0000000e00067202 */ /* 0x001fe20000000f00 */
[----:B------:R-:W-:-:S07]  /*2fe50*/  VIADD R7, R0, 0x60 ;  /* 0x0000006000077836 */ /* 0x000fce0000000000 */
[----:B------:R-:W-:Y:S05]  /*2fe60*/  WARPSYNC.COLLECTIVE R15, `(.L_x_889) ;  /* 0x000000000f087348 */ /* 0x000fea0003c00000 */
[----:B------:R0:W1:Y:S02]  /*2fe70*/  SHFL.IDX P6, R14, R13, R12, R11 ;  /* 0x0000000c0d0e7389 */ /* 0x00006400000c000b */
[----:B01----:R-:W-:Y:S01]  /*2fe80*/  ENDCOLLECTIVE ;  /* 0x000000000000791b */ /* 0x003fe20003800000 */
.L_x_889:
[----:B------:R-:W-:Y:S01]  /*2fe90*/  ISETP.GE.AND P2, PT, R7, R2, PT ;  /* 0x000000020700720c */ /* 0x000fe20003f46270 */
[----:B------:R-:W-:Y:S02]  /*2fea0*/  IMAD.MOV.U32 R13, RZ, RZ, R3 ;  /* 0x000000ffff0d7224 */ /* 0x000fe400078e0003 */
[----:B------:R-:W-:Y:S02]  /*2feb0*/  IMAD.MOV.U32 R12, RZ, RZ, 0x7 ;  /* 0x00000007ff0c7424 */ /* 0x000fe400078e00ff */
[----:B------:R-:W-:-:S08]  /*2fec0*/  IMAD.MOV.U32 R5, RZ, RZ, R14 ;  /* 0x000000ffff057224 */ /* 0x000fd000078e000e */
[----:B------:R-:W-:Y:S05]  /*2fed0*/  WARPSYNC.COLLECTIVE R15, `(.L_x_890) ;  /* 0x000000000f087348 */ /* 0x000fea0003c00000 */
[----:B------:R0:W1:Y:S02]  /*2fee0*/  SHFL.IDX P6, R14, R13, R12, R11 ;  /* 0x0000000c0d0e7389 */ /* 0x00006400000c000b */
[----:B01----:R-:W-:Y:S01]  /*2fef0*/  ENDCOLLECTIVE ;  /* 0x000000000000791b */ /* 0x003fe20003800000 */
.L_x_890:
[----:B------:R-:W-:-:S05]  /*2ff00*/  @!P2 IADD3 R5, P3, R10, R5, RZ ;  /* 0x000000050a05a210 */ /* 0x000fca0007f7e0ff */
[----:B------:R-:W-:-:S05]  /*2ff10*/  @!P2 IMAD.X R6, RZ, RZ, R6, P3 ;  /* 0x000000ffff06a224 */ /* 0x000fca00018e0606 */
[----:B------:R-:W-:Y:S01]  /*2ff20*/  @!P2 MOV R7, R6 ;  /* 0x000000060007a202 */ /* 0x000fe20000000f00 */
[----:B------:R-:W-:Y:S01]  /*2ff30*/  @!P2 IMAD.MOV.U32 R6, RZ, RZ, R5 ;  /* 0x000000ffff06a224 */ /* 0x000fe200078e0005 */
[----:B------:R-:W-:-:S04]  /*2ff40*/  MOV R13, R4 ;  /* 0x00000004000d7202 */ /* 0x000fc80000000f00 */
        /* <DEDUP_REMOVED lines=9> */
.L_x_891:
[----:B------:R-:W-:Y:S01]  /*2ffe0*/  IMAD.MOV.U32 R3, RZ, RZ, R14 ;  /* 0x000000ffff037224 */ /* 0x000fe200078e000e */
[----:B------:R-:W-:Y:S06]  /*2fff0*/  BRA `(.L_x_892) ;  /* 0xffffff6c00f47947 */ /* 0x000fec000383ffff */
.L_x_613:
[----:B---3--:R3:W4:Y:S02]  /*30000*/  SYNCS.PHASECHK.TRANS64.TRYWAIT P0, [R18+URZ+0x38820], R0 ;  /* 0x03882000120075a7 */ /* 0x008724000800017f */
[----:B----4-:R-:W-:Y:S05]  /*30010*/  @!P0 NANOSLEEP.SYNCS 0x989680 ;  /* 0x009896800000895d */ /* 0x010fea0003900000 */
[----:B------:R-:W4:Y:S02]  /*30020*/  @!P0 SYNCS.PHASECHK.TRANS64 P0, [R18+URZ+0x38820], R0 ;  /* 0x03882000120085a7 */ /* 0x000f24000800007f */
[----:B----4-:R-:W-:Y:S05]  /*30030*/  @!P0 BRA `(.L_x_613) ;  /* 0xfffffffc00f08947 */ /* 0x010fea000383ffff */
[----:B------:R-:W-:Y:S05]  /*30040*/  BRA `(.L_x_893) ;  /* 0xffffff7000607947 */ /* 0x000fea000383ffff */
.L_x_619:
[----:B--2---:R2:W3:Y:S02]  /*30050*/  SYNCS.PHASECHK.TRANS64.TRYWAIT P0, [R6+URZ+0x38880], R5 ;  /* 0x03888005060075a7 */ /* 0x0044e4000800017f */
[----:B---3--:R-:W-:Y:S05]  /*30060*/  @!P0 NANOSLEEP.SYNCS 0x989680 ;  /* 0x009896800000895d */ /* 0x008fea0003900000 */
[----:B------:R-:W3:Y:S02]  /*30070*/  @!P0 SYNCS.PHASECHK.TRANS64 P0, [R6+URZ+0x38880], R5 ;  /* 0x03888005060085a7 */ /* 0x000ee4000800007f */
[----:B---3--:R-:W-:Y:S05]  /*30080*/  @!P0 BRA `(.L_x_619) ;  /* 0xfffffffc00f08947 */ /* 0x008fea000383ffff */
[----:B------:R-:W-:Y:S05]  /*30090*/  BRA `(.L_x_894) ;  /* 0xffffff74001c7947 */ /* 0x000fea000383ffff */
.L_x_625:
[----:B-1----:R1:W3:Y:S02]  /*300a0*/  SYNCS.PHASECHK.TRANS64.TRYWAIT P0, [R6+URZ+0x38840], R5 ;  /* 0x03884005060075a7 */ /* 0x0022e4000800017f */
[----:B---3--:R-:W-:Y:S05]  /*300b0*/  @!P0 NANOSLEEP.SYNCS 0x989680 ;  /* 0x009896800000895d */ /* 0x008fea0003900000 */
[----:B------:R-:W3:Y:S02]  /*300c0*/  @!P0 SYNCS.PHASECHK.TRANS64 P0, [R6+URZ+0x38840], R5 ;  /* 0x03884005060085a7 */ /* 0x000ee4000800007f */
[----:B---3--:R-:W-:Y:S05]  /*300d0*/  @!P0 BRA `(.L_x_625) ;  /* 0xfffffffc00f08947 */ /* 0x008fea000383ffff */
[----:B------:R-:W-:Y:S05]  /*300e0*/  BRA `(.L_x_895) ;  /* 0xffffff7400dc7947 */ /* 0x000fea000383ffff */
.L_x_632:
[----:B--2---:R2:W3:Y:S02]  /*300f0*/  SYNCS.PHASECHK.TRANS64.TRYWAIT P0, [R20+URZ+0x38870], R4 ;  /* 0x03887004140075a7 */ /* 0x0044e4000800017f */
[----:B---3--:R-:W-:Y:S05]  /*30100*/  @!P0 NANOSLEEP.SYNCS 0x989680 ;  /* 0x009896800000895d */ /* 0x008fea0003900000 */
[----:B------:R-:W3:Y:S02]  /*30110*/  @!P0 SYNCS.PHASECHK.TRANS64 P0, [R20+URZ+0x38870], R4 ;  /* 0x03887004140085a7 */ /* 0x000ee4000800007f */
[----:B---3--:R-:W-:Y:S05]  /*30120*/  @!P0 BRA `(.L_x_632) ;  /* 0xfffffffc00f08947 */ /* 0x008fea000383ffff */
[----:B------:R-:W-:Y:S05]  /*30130*/  BRA `(.L_x_896) ;  /* 0xffffff7800b47947 */ /* 0x000fea000383ffff */
.L_x_634:
[----:B---3--:R3:W4:Y:S02]  /*30140*/  SYNCS.PHASECHK.TRANS64.TRYWAIT P0, [R20+URZ+0x38860], R2 ;  /* 0x03886002140075a7 */ /* 0x008724000800017f */
[----:B----4-:R-:W-:Y:S05]  /*30150*/  @!P0 NANOSLEEP.SYNCS 0x989680 ;  /* 0x009896800000895d */ /* 0x010fea0003900000 */
[----:B------:R-:W4:Y:S02]  /*30160*/  @!P0 SYNCS.PHASECHK.TRANS64 P0, [R20+URZ+0x38860], R2 ;  /* 0x03886002140085a7 */ /* 0x000f24000800007f */
[----:B----4-:R-:W-:Y:S05]  /*30170*/  @!P0 BRA `(.L_x_634) ;  /* 0xfffffffc00f08947 */ /* 0x010fea000383ffff */
[----:B------:R-:W-:Y:S05]  /*30180*/  BRA `(.L_x_897) ;  /* 0xffffff7800bc7947 */ /* 0x000fea000383ffff */
.L_x_641:
[----:B--2---:R2:W3:Y:S02]  /*30190*/  SYNCS.PHASECHK.TRANS64.TRYWAIT P1, [R17+URZ+0x38870], R0 ;  /* 0x03887000110075a7 */ /* 0x0044e4000802017f */
[----:B---3--:R-:W-:Y:S05]  /*301a0*/  @!P1 NANOSLEEP.SYNCS 0x989680 ;  /* 0x009896800000995d */ /* 0x008fea0003900000 */
[----:B------:R-:W3:Y:S02]  /*301b0*/  @!P1 SYNCS.PHASECHK.TRANS64 P1, [R17+URZ+0x38870], R0 ;  /* 0x03887000110095a7 */ /* 0x000ee4000802007f */
[----:B---3--:R-:W-:Y:S05]  /*301c0*/  @!P1 BRA `(.L_x_641) ;  /* 0xfffffffc00f09947 */ /* 0x008fea000383ffff */
[----:B------:R-:W-:Y:S05]  /*301d0*/  BRA `(.L_x_898) ;  /* 0xffffff84006c7947 */ /* 0x000fea000383ffff */
.L_x_643:
[----:B--2---:R2:W3:Y:S02]  /*301e0*/  SYNCS.PHASECHK.TRANS64.TRYWAIT P1, [R17+URZ+0x38860], R0 ;  /* 0x03886000110075a7 */ /* 0x0044e4000802017f */
[----:B---3--:R-:W-:Y:S05]  /*301f0*/  @!P1 NANOSLEEP.SYNCS 0x989680 ;  /* 0x009896800000995d */ /* 0x008fea0003900000 */
[----:B------:R-:W3:Y:S02]  /*30200*/  @!P1 SYNCS.PHASECHK.TRANS64 P1, [R17+URZ+0x38860], R0 ;  /* 0x03886000110095a7 */ /* 0x000ee4000802007f */
[----:B---3--:R-:W-:Y:S05]  /*30210*/  @!P1 BRA `(.L_x_643) ;  /* 0xfffffffc00f09947 */ /* 0x008fea000383ffff */
[----:B------:R-:W-:Y:S05]  /*30220*/  BRA `(.L_x_899) ;  /* 0xffffff8400747947 */ /* 0x000fea000383ffff */
.L_x_647:
[----:B------:R-:W2:Y:S01]  /*30230*/  LDL R2, [R1] ;  /* 0x0000000001027983 */ /* 0x000ea20000100800 */
[----:B------:R-:W-:Y:S01]  /*30240*/  BSSY B0, `(.L_x_900) ;  /* 0x0000008000007945 */ /* 0x000fe20003800000 */
[----:B------:R-:W-:Y:S01]  /*30250*/  IMAD.MOV.U32 R12, RZ, RZ, RZ ;  /* 0x000000ffff0c7224 */ /* 0x000fe200078e00ff */
[----:B------:R-:W-:Y:S01]  /*30260*/  MOV R15, 0xffffffff ;  /* 0xffffffff000f7802 */ /* 0x000fe20000000f00 */
[----:B------:R-:W-:Y:S02]  /*30270*/  IMAD.MOV.U32 R11, RZ, RZ, 0x1f ;  /* 0x0000001fff0b7424 */ /* 0x000fe400078e00ff */
[----:B--2---:R-:W-:-:S07]  /*30280*/  IMAD.MOV.U32 R13, RZ, RZ, R2 ;  /* 0x000000ffff0d7224 */ /* 0x004fce00078e0002 */
[----:B0-----:R-:W-:Y:S05]  /*30290*/  WARPSYNC.COLLECTIVE R15, `(.L_x_901) ;  /* 0x000000000f087348 */ /* 0x001fea0003c00000 */
[----:B------:R1:W2:Y:S02]  /*302a0*/  SHFL.IDX P6, R14, R13, R12, R11 ;  /* 0x0000000c0d0e7389 */ /* 0x0002a400000c000b */
[----:B012---:R-:W-:Y:S01]  /*302b0*/  ENDCOLLECTIVE ;  /* 0x000000000000791b */ /* 0x007fe20003800000 */
.L_x_901:
[----:B------:R-:W-:Y:S05]  /*302c0*/  BSYNC B0 ;  /* 0x0000000000007941 */ /* 0x000fea0003800000 */
.L_x_900:
[----:B------:R0:W5:Y:S01]  /*302d0*/  LDL R0, [R1+0xc] ;  /* 0x00000c0001007983 */ /* 0x0001620000100800 */
[----:B------:R-:W-:Y:S01]  /*302e0*/  IMAD.MOV.U32 R13, RZ, RZ, R2 ;  /* 0x000000ffff0d7224 */ /* 0x000fe200078e0002 */
[----:B------:R-:W-:Y:S01]  /*302f0*/  MOV R15, 0xffffffff ;  /* 0xffffffff000f7802 */ /* 0x000fe20000000f00 */
[----:B------:R-:W-:Y:S02]  /*30300*/  IMAD.MOV.U32 R12, RZ, RZ, 0x1 ;  /* 0x00000001ff0c7424 */ /* 0x000fe400078e00ff */
[----:B------:R-:W-:Y:S02]  /*30310*/  IMAD.MOV.U32 R11, RZ, RZ, 0x1f ;  /* 0x0000001fff0b7424 */ /* 0x000fe400078e00ff */
[----:B------:R-:W-:-:S07]  /*30320*/  IMAD.MOV.U32 R5, RZ, RZ, R14 ;  /* 0x000000ffff057224 */ /* 0x000fce00078e000e */
[----:B0----5:R-:W-:Y:S05]  /*30330*/  WARPSYNC.COLLECTIVE R15, `(.L_x_902) ;  /* 0x000000000f087348 */ /* 0x021fea0003c00000 */
[----:B------:R1:W2:Y:S02]  /*30340*/  SHFL.IDX P6, R14, R13, R12, R11 ;  /* 0x0000000c0d0e7389 */ /* 0x0002a400000c000b */
[----:B012--5:R-:W-:Y:S01]  /*30350*/  ENDCOLLECTIVE ;  /* 0x000000000000791b */ /* 0x027fe20003800000 */
.L_x_902:
[----:B------:R-:W-:Y:S01]  /*30360*/  ULDC UR4, c[0x0][0xc3c] ;  /* 0x00030f0000047ab9 */ /* 0x000fe20000000800 */
[----:B------:R-:W-:Y:S02]  /*30370*/  IMAD.IADD R4, R0, 0x1, R16 ;  /* 0x0000000100047824 */ /* 0x000fe400078e0210 */
[----:B------:R-:W-:Y:S02]  /*30380*/  IMAD.MOV.U32 R11, RZ, RZ, RZ ;  /* 0x000000ffff0b7224 */ /* 0x000fe400078e00ff */
[----:B------:R-:W-:Y:S01]  /*30390*/  IMAD.MOV.U32 R10, RZ, RZ, R14 ;  /* 0x000000ffff0a7224 */ /* 0x000fe200078e000e */
        /* <DEDUP_REMOVED lines=8> */
[----:B------:R-:W-:Y:S01]  /*30420*/  MOV R6, RZ ;  /* 0x000000ff00067202 */ /* 0x000fe20000000f00 */
[----:B------:R-:W-:Y:S01]  /*30430*/  IMAD.MOV.U32 R8, RZ, RZ, RZ ;  /* 0x000000ffff087224 */ /* 0x000fe200078e00ff */
[C---:B------:R-:W-:Y:S02]  /*30440*/  ISETP.GE.U32.AND P2, PT, R16.reuse, 0x2, PT ;  /* 0x000000021000780c */ /* 0x040fe40003f46070 */
[C---:B------:R-:W-:Y:S02]  /*30450*/  ISETP.GE.U32.AND P3, PT, R16.reuse, 0x4, PT ;  /* 0x000000041000780c */ /* 0x040fe40003f66070 */
[C---:B------:R-:W-:Y:S02]  /*30460*/  ISETP.GE.U32.AND P4, PT, R16.reuse, 0x8, PT ;  /* 0x000000081000780c */ /* 0x040fe40003f86070 */
[----:B------:R-:W-:Y:S01]  /*30470*/  ISETP.GE.U32.AND P5, PT, R16, 0x10, PT ;  /* 0x000000101000780c */ /* 0x000fe20003fa6070 */
[----:B--2---:R-:W-:-:S02]  /*30480*/  @!P1 IMAD.MOV.U32 R4, RZ, RZ, R0 ;  /* 0x000000ffff049224 */ /* 0x004fc400078e0000 */
[----:B---3--:R-:W-:Y:S01]  /*30490*/  @!P1 IMAD.MOV.U32 R6, RZ, RZ, R2 ;  /* 0x000000ffff069224 */ /* 0x008fe200078e0002 */
[----:B------:R-:W-:-:S03]  /*304a0*/  ISETP.NE.AND P1, PT, R16, RZ, PT ;  /* 0x000000ff1000720c */ /* 0x000fc60003f25270 */
[----:B------:R-:W-:-:S04]  /*304b0*/  IMAD R0, R6, R4, RZ ;  /* 0x0000000406007224 */ /* 0x000fc800078e02ff */
[----:B------:R-:W-:-:S07]  /*304c0*/  IMAD.MOV.U32 R13, RZ, RZ, R0 ;  /* 0x000000ffff0d7224 */ /* 0x000fce00078e0000 */
[----:B------:R-:W-:Y:S05]  /*304d0*/  WARPSYNC.COLLECTIVE R15, `(.L_x_903) ;  /* 0x000000000f087348 */ /* 0x000fea0003c00000 */
[----:B------:R0:W1:Y:S02]  /*304e0*/  SHFL.UP P6, R14, R13, R12, R11 ;  /* 0x0400000c0d0e7389 */ /* 0x00006400000c000b */
[----:B01----:R-:W-:Y:S01]  /*304f0*/  ENDCOLLECTIVE ;  /* 0x000000000000791b */ /* 0x003fe20003800000 */
.L_x_903:
[----:B------:R-:W-:Y:S02]  /*30500*/  IMAD.MOV.U32 R12, RZ, RZ, 0x2 ;  /* 0x00000002ff0c7424 */ /* 0x000fe400078e00ff */
[----:B------:R-:W-:-:S05]  /*30510*/  IMAD.MOV.U32 R2, RZ, RZ, R14 ;  /* 0x000000ffff027224 */ /* 0x000fca00078e000e */
[----:B------:R-:W-:-:S04]  /*30520*/  SEL R2, R2, RZ, P1 ;  /* 0x000000ff02027207 */ /* 0x000fc80000800000 */
[----:B------:R-:W-:-:S05]  /*30530*/  IADD3 R0, R0, R2, RZ ;  /* 0x0000000200007210 */ /* 0x000fca0007ffe0ff */
[----:B------:R-:W-:-:S07]  /*30540*/  IMAD.MOV.U32 R13, RZ, RZ, R0 ;  /* 0x000000ffff0d7224 */ /* 0x000fce00078e0000 */
[----:B------:R-:W-:Y:S05]  /*30550*/  WARPSYNC.COLLECTIVE R15, `(.L_x_904) ;  /* 0x000000000f087348 */ /* 0x000fea0003c00000 */
[----:B------:R0:W1:Y:S02]  /*30560*/  SHFL.UP P6, R14, R13, R12, R11 ;  /* 0x0400000c0d0e7389 */ /* 0x00006400000c000b */
[----:B01----:R-:W-:Y:S01]  /*30570*/  ENDCOLLECTIVE ;  /* 0x000000000000791b */ /* 0x003fe20003800000 */
.L_x_904:
[----:B------:R-:W-:Y:S02]  /*30580*/  IMAD.MOV.U32 R12, RZ, RZ, 0x4 ;  /* 0x00000004ff0c7424 */ /* 0x000fe400078e00ff */
[----:B------:R-:W-:-:S05]  /*30590*/  IMAD.MOV.U32 R2, RZ, RZ, R14 ;  /* 0x000000ffff027224 */ /* 0x000fca00078e000e */
[----:B------:R-:W-:-:S05]  /*305a0*/  SEL R2, R2, RZ, P2 ;  /* 0x000000ff02027207 */ /* 0x000fca0001000000 */
[----:B------:R-:W-:-:S05]  /*305b0*/  IMAD.IADD R0, R0, 0x1, R2 ;  /* 0x0000000100007824 */ /* 0x000fca00078e0202 */
[----:B------:R-:W-:-:S07]  /*305c0*/  MOV R13, R0 ;  /* 0x00000000000d7202 */ /* 0x000fce0000000f00 */
[----:B------:R-:W-:Y:S05]  /*305d0*/  WARPSYNC.COLLECTIVE R15, `(.L_x_905) ;  /* 0x000000000f087348 */ /* 0x000fea0003c00000 */
[----:B------:R0:W1:Y:S02]  /*305e0*/  SHFL.UP P6, R14, R13, R12, R11 ;  /* 0x0400000c0d0e7389 */ /* 0x00006400000c000b */
[----:B01----:R-:W-:Y:S01]  /*305f0*/  ENDCOLLECTIVE ;  /* 0x000000000000791b */ /* 0x003fe20003800000 */
.L_x_905:
[----:B------:R-:W-:Y:S01]  /*30600*/  MOV R12, 0x8 ;  /* 0x00000008000c7802 */ /* 0x000fe20000000f00 */
[----:B------:R-:W-:-:S05]  /*30610*/  IMAD.MOV.U32 R2, RZ, RZ, R14 ;  /* 0x000000ffff027224 */ /* 0x000fca00078e000e */
[----:B------:R-:W-:-:S05]  /*30620*/  SEL R2, R2, RZ, P3 ;  /* 0x000000ff02027207 */ /* 0x000fca0001800000 */
[----:B------:R-:W-:-:S04]  /*30630*/  IMAD.IADD R0, R0, 0x1, R2 ;  /* 0x0000000100007824 */ /* 0x000fc800078e0202 */
[----:B------:R-:W-:-:S07]  /*30640*/  IMAD.MOV.U32 R13, RZ, RZ, R0 ;  /* 0x000000ffff0d7224 */ /* 0x000fce00078e0000 */
[----:B------:R-:W-:Y:S05]  /*30650*/  WARPSYNC.COLLECTIVE R15, `(.L_x_906) ;  /* 0x000000000f087348 */ /* 0x000fea0003c00000 */
[----:B------:R0:W1:Y:S02]  /*30660*/  SHFL.UP P6, R14, R13, R12, R11 ;  /* 0x0400000c0d0e7389 */ /* 0x00006400000c000b */
[----:B01----:R-:W-:Y:S01]  /*30670*/  ENDCOLLECTIVE ;  /* 0x000000000000791b */ /* 0x003fe20003800000 */
.L_x_906:
[----:B------:R-:W-:Y:S02]  /*30680*/  IMAD.MOV.U32 R12, RZ, RZ, 0x10 ;  /* 0x00000010ff0c7424 */ /* 0x000fe400078e00ff */
[----:B------:R-:W-:-:S05]  /*30690*/  IMAD.MOV.U32 R2, RZ, RZ, R14 ;  /* 0x000000ffff027224 */ /* 0x000fca00078e000e */
[----:B------:R-:W-:-:S05]  /*306a0*/  SEL R2, R2, RZ, P4 ;  /* 0x000000ff02027207 */ /* 0x000fca0002000000 */
[----:B------:R-:W-:-:S04]  /*306b0*/  IMAD.IADD R0, R0, 0x1, R2 ;  /* 0x0000000100007824 */ /* 0x000fc800078e0202 */
[----:B------:R-:W-:-:S07]  /*306c0*/  IMAD.MOV.U32 R13, RZ, RZ, R0 ;  /* 0x000000ffff0d7224 */ /* 0x000fce00078e0000 */
[----:B------:R-:W-:Y:S05]  /*306d0*/  WARPSYNC.COLLECTIVE R15, `(.L_x_907) ;  /* 0x000000000f087348 */ /* 0x000fea0003c00000 */
[----:B------:R0:W1:Y:S02]  /*306e0*/  SHFL.UP P6, R14, R13, R12, R11 ;  /* 0x0400000c0d0e7389 */ /* 0x00006400000c000b */
[----:B01----:R-:W-:Y:S01]  /*306f0*/  ENDCOLLECTIVE ;  /* 0x000000000000791b */ /* 0x003fe20003800000 */
.L_x_907:
[----:B------:R-:W-:Y:S02]  /*30700*/  IMAD.MOV.U32 R12, RZ, RZ, 0x1f ;  /* 0x0000001fff0c7424 */ /* 0x000fe400078e00ff */
[----:B------:R-:W-:Y:S01]  /*30710*/  IMAD.MOV.U32 R11, RZ, RZ, 0x1f ;  /* 0x0000001fff0b7424 */ /* 0x000fe200078e00ff */
[----:B------:R-:W-:-:S04]  /*30720*/  MOV R2, R14 ;  /* 0x0000000e00027202 */ /* 0x000fc80000000f00 */
[----:B------:R-:W-:-:S05]  /*30730*/  SEL R2, R2, RZ, P5 ;  /* 0x000000ff02027207 */ /* 0x000fca0002800000 */
[----:B------:R-:W-:-:S04]  /*30740*/  IMAD.IADD R3, R0, 0x1, R2 ;  /* 0x0000000100037824 */ /* 0x000fc800078e0202 */
[----:B------:R-:W-:-:S07]  /*30750*/  IMAD.MOV.U32 R13, RZ, RZ, R3 ;  /* 0x000000ffff0d7224 */ /* 0x000fce00078e0003 */
[----:B------:R-:W-:Y:S05]  /*30760*/  WARPSYNC.COLLECTIVE R15, `(.L_x_908) ;  /* 0x000000000f087348 */ /* 0x000fea0003c00000 */
[----:B------:R0:W1:Y:S02]  /*30770*/  SHFL.IDX P6, R14, R13, R12, R11 ;  /* 0x0000000c0d0e7389 */ /* 0x00006400000c000b */
[----:B01----:R-:W-:Y:S01]  /*30780*/  ENDCOLLECTIVE ;  /* 0x000000000000791b */ /* 0x003fe20003800000 */
.L_x_908:
[----:B------:R-:W-:Y:S01]  /*30790*/  MOV R9, R14 ;  /* 0x0000000e00097202 */ /* 0x000fe20000000f00 */
[----:B------:R-:W-:Y:S06]  /*307a0*/  BRA `(.L_x_909) ;  /* 0xffffff8c00387947 */ /* 0x000fec000383ffff */
.L_x_650:
[----:B------:R-:W-:Y:S01]  /*307b0*/  BSSY B0, `(.L_x_910) ;  /* 0x0000008000007945 */ /* 0x000fe20003800000 */
[----:B------:R-:W-:Y:S01]  /*307c0*/  IMAD.MOV.U32 R13, RZ, RZ, R2 ;  /* 0x000000ffff0d7224 */ /* 0x000fe200078e0002 */
[----:B------:R-:W-:Y:S01]  /*307d0*/  MOV R15, 0xffffffff ;  /* 0xffffffff000f7802 */ /* 0x000fe20000000f00 */
[----:B------:R-:W-:Y:S02]  /*307e0*/  IMAD.MOV.U32 R12, RZ, RZ, 0x1 ;  /* 0x00000001ff0c7424 */ /* 0x000fe400078e00ff */
[----:B------:R-:W-:-:S07]  /*307f0*/  IMAD.MOV.U32 R11, RZ, RZ, RZ ;  /* 0x000000ffff0b7224 */ /* 0x000fce00078e00ff */
[----:B------:R-:W-:Y:S05]  /*30800*/  WARPSYNC.COLLECTIVE R15, `(.L_x_911) ;  /* 0x000000000f087348 */ /* 0x000fea0003c00000 */
[----:B------:R0:W1:Y:S02]  /*30810*/  SHFL.UP P6, R14, R13, R12, R11 ;  /* 0x0400000c0d0e7389 */ /* 0x00006400000c000b */
[----:B01----:R-:W-:Y:S01]  /*30820*/  ENDCOLLECTIVE ;  /* 0x000000000000791b */ /* 0x003fe20003800000 */
.L_x_911:
[----:B------:R-:W-:Y:S05]  /*30830*/  BSYNC B0 ;  /* 0x0000000000007941 */ /* 0x000fea0003800000 */
.L_x_910:
[----:B------:R-:W-:Y:S01]  /*30840*/  IMAD.MOV.U32 R3, RZ, RZ, R14 ;  /* 0x000000ffff037224 */ /* 0x000fe200078e000e */
[----:B------:R-:W-:Y:S01]  /*30850*/  MOV R11, RZ ;  /* 0x000000ff000b7202 */ /* 0x000fe20000000f00 */
[----:B------:R-:W-:Y:S02]  /*30860*/  IMAD.MOV.U32 R12, RZ, RZ, 0x2 ;  /* 0x00000002ff0c7424 */ /* 0x000fe400078e00ff */
[----:B------:R-:W-:Y:S01]  /*30870*/  IMAD.MOV.U32 R15, RZ, RZ, -0x1 ;  /* 0xffffffffff0f7424 */ /* 0x000fe200078e00ff */
[----:B------:R-:W-:-:S05]  /*30880*/  SEL R3, R3, RZ, P1 ;  /* 0x000000ff03037207 */ /* 0x000fca0000800000 */
[----:B------:R-:W-:-:S04]  /*30890*/  IMAD.IADD R2, R2, 0x1, R3 ;  /* 0x0000000102027824 */ /* 0x000fc800078e0203 */
[----:B------:R-:W-:-:S07]  /*308a0*/  IMAD.MOV.U32 R13, RZ, RZ, R2 ;  /* 0x000000ffff0d7224 */ /* 0x000fce00078e0002 */
[----:B------:R-:W-:Y:S05]  /*308b0*/  WARPSYNC.COLLECTIVE R15, `(.L_x_912) ;  /* 0x000000000f087348 */ /* 0x000fea0003c00000 */
[----:B------:R0:W1:Y:S02]  /*308c0*/  SHFL.UP P6, R14, R13, R12, R11 ;  /* 0x0400000c0d0e7389 */ /* 0x00006400000c000b */
[----:B01----:R-:W-:Y:S01]  /*308d0*/  ENDCOLLECTIVE ;  /* 0x000000000000791b */ /* 0x003fe20003800000 */
.L_x_912:
        /* <DEDUP_REMOVED lines=8> */
.L_x_913:
        /* <DEDUP_REMOVED lines=8> */
.L_x_914:
[----:B------:R-:W-:Y:S01]  /*309e0*/  IMAD.MOV.U32 R12, RZ, RZ, 0x10 ;  /* 0x00000010ff0c7424 */ /* 0x000fe200078e00ff */
[----:B------:R-:W-:-:S04]  /*309f0*/  MOV R3, R14 ;  /* 0x0000000e00037202 */ /* 0x000fc80000000f00 */
[----:B------:R-:W-:-:S05]  /*30a00*/  SEL R3, R3, RZ, P4 ;  /* 0x000000ff03037207 */ /* 0x000fca0002000000 */
[----:B------:R-:W-:-:S04]  /*30a10*/  IMAD.IADD R2, R2, 0x1, R3 ;  /* 0x0000000102027824 */ /* 0x000fc800078e0203 */
[----:B------:R-:W-:-:S07]  /*30a20*/  IMAD.MOV.U32 R13, RZ, RZ, R2 ;  /* 0x000000ffff0d7224 */ /* 0x000fce00078e0002 */
[----:B------:R-:W-:Y:S05]  /*30a30*/  WARPSYNC.COLLECTIVE R15, `(.L_x_915) ;  /* 0x000000000f087348 */ /* 0x000fea0003c00000 */
[----:B------:R0:W1:Y:S02]  /*30a40*/  SHFL.UP P6, R14, R13, R12, R11 ;  /* 0x0400000c0d0e7389 */ /* 0x00006400000c000b */
[----:B01----:R-:W-:Y:S01]  /*30a50*/  ENDCOLLECTIVE ;  /* 0x000000000000791b */ /* 0x003fe20003800000 */
.L_x_915:
[----:B------:R-:W-:Y:S02]  /*30a60*/  IMAD.MOV.U32 R12, RZ, RZ, 0x1f ;  /* 0x0000001fff0c7424 */ /* 0x000fe400078e00ff */
[----:B------:R-:W-:Y:S02]  /*30a70*/  IMAD.MOV.U32 R11, RZ, RZ, 0x1f ;  /* 0x0000001fff0b7424 */ /* 0x000fe400078e00ff */
[----:B------:R-:W-:-:S05]  /*30a80*/  IMAD.MOV.U32 R3, RZ, RZ, R14 ;  /* 0x000000ffff037224 */ /* 0x000fca00078e000e */
[----:B------:R-:W-:-:S04]  /*30a90*/  SEL R3, R3, RZ, P5 ;  /* 0x000000ff03037207 */ /* 0x000fc80002800000 */
[----:B------:R-:W-:-:S05]  /*30aa0*/  IADD3 R3, R2, R3, RZ ;  /* 0x0000000302037210 */ /* 0x000fca0007ffe0ff */
[----:B------:R-:W-:-:S07]  /*30ab0*/  IMAD.MOV.U32 R13, RZ, RZ, R3 ;  /* 0x000000ffff0d7224 */ /* 0x000fce00078e0003 */
[----:B------:R-:W-:Y:S05]  /*30ac0*/  WARPSYNC.COLLECTIVE R15, `(.L_x_916) ;  /* 0x000000000f087348 */ /* 0x000fea0003c00000 */
[----:B------:R0:W1:Y:S02]  /*30ad0*/  SHFL.IDX P6, R14, R13, R12, R11 ;  /* 0x0000000c0d0e7389 */ /* 0x00006400000c000b */
[----:B01----:R-:W-:Y:S01]  /*30ae0*/  ENDCOLLECTIVE ;  /* 0x000000000000791b */ /* 0x003fe20003800000 */
.L_x_916:
[----:B------:R-:W-:Y:S01]  /*30af0*/  IMAD.MOV.U32 R9, RZ, RZ, R14 ;  /* 0x000000ffff097224 */ /* 0x000fe200078e000e */
[----:B------:R-:W-:Y:S06]  /*30b00*/  BRA `(.L_x_917) ;  /* 0xffffff8c00107947 */ /* 0x000fec000383ffff */
.L_x_652:
[----:B------:R-:W-:Y:S01]  /*30b10*/  BSSY B0, `(.L_x_918) ;  /* 0x0000006000007945 */ /* 0x000fe20003800000 */
[----:B------:R-:W-:Y:S02]  /*30b20*/  PLOP3.LUT P6, PT, P6, PT, PT, 0x8, 0x0 ;  /* 0x000000000000781c */ /* 0x000fe400037ce170 */
[----:B------:R-:W-:-:S11]  /*30b30*/  MOV R15, 0xffffffff ;  /* 0xffffffff000f7802 */ /* 0x000fd60000000f00 */
[----:B0-----:R-:W-:Y:S05]  /*30b40*/  WARPSYNC.COLLECTIVE R15, `(.L_x_919) ;  /* 0x000000000f087348 */ /* 0x001fea0003c00000 */
[----:B------:R-:W-:Y:S01]  /*30b50*/  VOTE.ANY R14, PT, P6 ;  /* 0x00000000000e7806 */ /* 0x000fe200030e0100 */
[----:B0-----:R-:W-:Y:S06]  /*30b60*/  ENDCOLLECTIVE ;  /* 0x000000000000791b */ /* 0x001fec0003800000 */
.L_x_919:
[----:B------:R-:W-:Y:S05]  /*30b70*/  BSYNC B0 ;  /* 0x0000000000007941 */ /* 0x000fea0003800000 */
.L_x_918:
[----:B------:R-:W-:Y:S01]  /*30b80*/  IMAD.MOV.U32 R3, RZ, RZ, R14 ;  /* 0x000000ffff037224 */ /* 0x000fe200078e000e */
[----:B------:R-:W-:Y:S01]  /*30b90*/  MOV R15, 0xffffffff ;  /* 0xffffffff000f7802 */ /* 0x000fe20000000f00 */
[----:B------:R-:W-:Y:S02]  /*30ba0*/  IMAD.MOV.U32 R13, RZ, RZ, R4 ;  /* 0x000000ffff0d7224 */ /* 0x000fe400078e0004 */
[----:B------:R-:W0:Y:S01]  /*30bb0*/  POPC R0, R3 ;  /* 0x0000000300007309 */ /* 0x000e220000000000 */
[----:B------:R-:W-:Y:S02]  /*30bc0*/  IMAD.MOV.U32 R11, RZ, RZ, 0x1f ;  /* 0x0000001fff0b7424 */ /* 0x000fe400078e00ff */
[----:B0-----:R-:W-:-:S07]  /*30bd0*/  IMAD.MOV.U32 R12, RZ, RZ, R0 ;  /* 0x000000ffff0c7224 */ /* 0x001fce00078e0000 */
[----:B------:R-:W-:Y:S05]  /*30be0*/  WARPSYNC.COLLECTIVE R15, `(.L_x_920) ;  /* 0x000000000f087348 */ /* 0x000fea0003c00000 */
[----:B------:R0:W1:Y:S02]  /*30bf0*/  SHFL.IDX P6, R14, R13, R12, R11 ;  /* 0x0000000c0d0e7389 */ /* 0x00006400000c000b */
[----:B01----:R-:W-:Y:S01]  /*30c00*/  ENDCOLLECTIVE ;  /* 0x000000000000791b */ /* 0x003fe20003800000 */
.L_x_920:
[----:B------:R-:W-:Y:S02]  /*30c10*/  IMAD.MOV.U32 R13, RZ, RZ, R6 ;  /* 0x000000ffff0d7224 */ /* 0x000fe400078e0006 */
[----:B------:R-:W-:-:S07]  /*30c20*/  IMAD.MOV.U32 R4, RZ, RZ, R14 ;  /* 0x000000ffff047224 */ /* 0x000fce00078e000e */
[----:B------:R-:W-:Y:S05]  /*30c30*/  WARPSYNC.COLLECTIVE R15, `(.L_x_921) ;  /* 0x000000000f087348 */ /* 0x000fea0003c00000 */
[----:B------:R0:W1:Y:S02]  /*30c40*/  SHFL.IDX P6, R14, R13, R12, R11 ;  /* 0x0000000c0d0e7389 */ /* 0x00006400000c000b */
[----:B01----:R-:W-:Y:S01]  /*30c50*/  ENDCOLLECTIVE ;  /* 0x000000000000791b */ /* 0x003fe20003800000 */
.L_x_921:
[----:B------:R-:W-:Y:S01]  /*30c60*/  IMAD.MOV.U32 R6, RZ, RZ, R14 ;  /* 0x000000ffff067224 */ /* 0x000fe200078e000e */
[----:B------:R-:W-:Y:S06]  /*30c70*/  BRA `(.L_x_922) ;  /* 0xffffff8800f47947 */ /* 0x000fec000383ffff */
.L_x_654:
[----:B------:R-:W-:Y:S01]  /*30c80*/  BSSY B0, `(.L_x_923) ;  /* 0x0000007000007945 */ /* 0x000fe20003800000 */
[----:B------:R-:W-:Y:S01]  /*30c90*/  IMAD.MOV.U32 R13, RZ, RZ, R7 ;  /* 0x000000ffff0d7224 */ /* 0x000fe200078e0007 */
[----:B------:R-:W-:Y:S01]  /*30ca0*/  MOV R11, 0x1f ;  /* 0x0000001f000b7802 */ /* 0x000fe20000000f00 */
[----:B------:R-:W-:-:S07]  /*30cb0*/  IMAD.MOV.U32 R15, RZ, RZ, -0x1 ;  /* 0xffffffffff0f7424 */ /* 0x000fce00078e00ff */
[----:B012---:R-:W-:Y:S05]  /*30cc0*/  WARPSYNC.COLLECTIVE R15, `(.L_x_924) ;  /* 0x000000000f087348 */ /* 0x007fea0003c00000 */
[----:B------:R3:W4:Y:S02]  /*30cd0*/  SHFL.IDX P6, R14, R13, R12, R11 ;  /* 0x0000000c0d0e7389 */ /* 0x00072400000c000b */
[----:B01234-:R-:W-:Y:S01]  /*30ce0*/  ENDCOLLECTIVE ;  /* 0x000000000000791b */ /* 0x01ffe20003800000 */
.L_x_924:
[----:B------:R-:W-:Y:S05]  /*30cf0*/  BSYNC B0 ;  /* 0x0000000000007941 */ /* 0x000fea0003800000 */
.L_x_923:
[----:B------:R-:W-:Y:S01]  /*30d00*/  IMAD.MOV.U32 R7, RZ, RZ, R14 ;  /* 0x000000ffff077224 */ /* 0x000fe200078e000e */
[----:B------:R-:W-:Y:S06]  /*30d10*/  BRA `(.L_x_925) ;  /* 0xffffff8800e47947 */ /* 0x000fec000383ffff */
.L_x_658:
[----:B0-----:R0:W1:Y:S02]  /*30d20*/  SYNCS.PHASECHK.TRANS64.TRYWAIT P0, [R0+URZ+0x38820], R3 ;  /* 0x03882003000075a7 */ /* 0x001064000800017f */
[----:B-1----:R-:W-:Y:S05]  /*30d30*/  @!P0 NANOSLEEP.SYNCS 0x989680 ;  /* 0x009896800000895d */ /* 0x002fea0003900000 */
[----:B------:R-:W1:Y:S02]  /*30d40*/  @!P0 SYNCS.PHASECHK.TRANS64 P0, [R0+URZ+0x38820], R3 ;  /* 0x03882003000085a7 */ /* 0x000e64000800007f */
[----:B-1----:R-:W-:Y:S05]  /*30d50*/  @!P0 BRA `(.L_x_658) ;  /* 0xfffffffc00f08947 */ /* 0x002fea000383ffff */
[----:B------:R-:W-:Y:S05]  /*30d60*/  BRA `(.L_x_926) ;  /* 0xffffff90007c7947 */ /* 0x000fea000383ffff */
.L_x_659:
[----:B------:R-:W1:Y:S01]  /*30d70*/  S2R R2, SR_TID.X ;  /* 0x0000000000027919 */ /* 0x000e620000002100 */
[----:B------:R-:W-:Y:S01]  /*30d80*/  BSSY B0, `(.L_x_927) ;  /* 0x000000a000007945 */ /* 0x000fe20003800000 */
[----:B------:R-:W-:Y:S01]  /*30d90*/  IMAD.MOV.U32 R12, RZ, RZ, RZ ;  /* 0x000000ffff0c7224 */ /* 0x000fe200078e00ff */
[----:B------:R-:W-:Y:S01]  /*30da0*/  MOV R11, 0x1f ;  /* 0x0000001f000b7802 */ /* 0x000fe20000000f00 */
[----:B------:R-:W-:Y:S01]  /*30db0*/  IMAD.MOV.U32 R15, RZ, RZ, -0x1 ;  /* 0xffffffffff0f7424 */ /* 0x000fe200078e00ff */
[----:B-1----:R-:W-:-:S04]  /*30dc0*/  SHF.R.U32.HI R2, RZ, 0x5, R2 ;  /* 0x00000005ff027819 */ /* 0x002fc80000011602 */
[----:B------:R-:W-:-:S05]  /*30dd0*/  LOP3.LUT R2, R2, 0x3, RZ, 0xc0, !PT ;  /* 0x0000000302027812 */ /* 0x000fca00078ec0ff */
[----:B------:R-:W-:-:S07]  /*30de0*/  IMAD.MOV.U32 R13, RZ, RZ, R2 ;  /* 0x000000ffff0d7224 */ /* 0x000fce00078e0002 */
[----:B0-----:R-:W-:Y:S05]  /*30df0*/  WARPSYNC.COLLECTIVE R15, `(.L_x_928) ;  /* 0x000000000f087348 */ /* 0x001fea0003c00000 */
[----:B------:R1:W2:Y:S02]  /*30e00*/  SHFL.IDX P6, R14, R13, R12, R11 ;  /* 0x0000000c0d0e7389 */ /* 0x0002a400000c000b */
[----:B012---:R-:W-:Y:S01]  /*30e10*/  ENDCOLLECTIVE ;  /* 0x000000000000791b */ /* 0x007fe20003800000 */
.L_x_928:
[----:B------:R-:W-:Y:S05]  /*30e20*/  BSYNC B0 ;  /* 0x0000000000007941 */ /* 0x000fea0003800000 */
.L_x_927:
[----:B------:R-:W-:Y:S05]  /*30e30*/  BRA `(.L_x_929) ;  /* 0xffffff9000647947 */ /* 0x000fea000383ffff */
.L_x_660:
[----:B------:R-:W-:Y:S01]  /*30e40*/  BSSY B0, `(.L_x_930) ;  /* 0x0000006000007945 */ /* 0x000fe20003800000 */
[----:B------:R-:W-:-:S07]  /*30e50*/  IMAD.MOV.U32 R15, RZ, RZ, -0x1 ;  /* 0xffffffffff0f7424 */ /* 0x000fce00078e00ff */
[----:B01----:R-:W-:Y:S05]  /*30e60*/  WARPSYNC.COLLECTIVE R15, `(.L_x_931) ;  /* 0x000000000f0c7348 */ /* 0x003fea0003c00000 */
[----:B------:R-:W-:Y:S02]  /*30e70*/  ELECT P6, UR62, PT ;  /* 0x00000000003e782f */ /* 0x000fe400038c0000 */
[----:B------:R-:W-:Y:S01]  /*30e80*/  MOV R14, UR62 ;  /* 0x0000003e000e7c02 */ /* 0x000fe20008000f00 */
[----:B01----:R-:W-:Y:S10]  /*30e90*/  ENDCOLLECTIVE ;  /* 0x000000000000791b */ /* 0x003ff40003800000 */
.L_x_931:
[----:B------:R-:W-:Y:S05]  /*30ea0*/  BSYNC B0 ;  /* 0x0000000000007941 */ /* 0x000fea0003800000 */
.L_x_930:
[----:B------:R-:W-:Y:S05]  /*30eb0*/  BRA `(.L_x_932) ;  /* 0xffffff9000587947 */ /* 0x000fea000383ffff */
.L_x_662:
[----:B0-----:R0:W1:Y:S02]  /*30ec0*/  SYNCS.PHASECHK.TRANS64.TRYWAIT P1, [R6+URZ], R5 ;  /* 0x00000005060075a7 */ /* 0x001064000802017f */
[----:B-1----:R-:W-:Y:S05]  /*30ed0*/  @!P1 NANOSLEEP.SYNCS 0x989680 ;  /* 0x009896800000995d */ /* 0x002fea0003900000 */
[----:B------:R-:W1:Y:S02]  /*30ee0*/  @!P1 SYNCS.PHASECHK.TRANS64 P1, [R6+URZ], R5 ;  /* 0x00000005060095a7 */ /* 0x000e64000802007f */
[----:B-1----:R-:W-:Y:S05]  /*30ef0*/  @!P1 BRA `(.L_x_662) ;  /* 0xfffffffc00f09947 */ /* 0x002fea000383ffff */
[----:B------:R-:W-:Y:S05]  /*30f00*/  BRA `(.L_x_933) ;  /* 0xffffff9000947947 */ /* 0x000fea000383ffff */
.L_x_663:
[----:B-1----:R1:W2:Y:S02]  /*30f10*/  SYNCS.PHASECHK.TRANS64.TRYWAIT P1, [R7+URZ], R2 ;  /* 0x00000002070075a7 */ /* 0x0022a4000802017f */
[----:B--2---:R-:W-:Y:S05]  /*30f20*/  @!P1 NANOSLEEP.SYNCS 0x989680 ;  /* 0x009896800000995d */ /* 0x004fea0003900000 */
[----:B------:R-:W2:Y:S02]  /*30f30*/  @!P1 SYNCS.PHASECHK.TRANS64 P1, [R7+URZ], R2 ;  /* 0x00000002070095a7 */ /* 0x000ea4000802007f */
[----:B--2---:R-:W-:Y:S05]  /*30f40*/  @!P1 BRA `(.L_x_663) ;  /* 0xfffffffc00f09947 */ /* 0x004fea000383ffff */
[----:B------:R-:W-:Y:S05]  /*30f50*/  BRA `(.L_x_934) ;  /* 0xffffff9000887947 */ /* 0x000fea000383ffff */
.L_x_665:
[----:B--2---:R2:W3:Y:S02]  /*30f60*/  SYNCS.PHASECHK.TRANS64.TRYWAIT P1, [R4+URZ+0x38860], R5 ;  /* 0x03886005040075a7 */ /* 0x0044e4000802017f */
[----:B---3--:R-:W-:Y:S05]  /*30f70*/  @!P1 NANOSLEEP.SYNCS 0x989680 ;  /* 0x009896800000995d */ /* 0x008fea0003900000 */
[----:B------:R-:W3:Y:S02]  /*30f80*/  @!P1 SYNCS.PHASECHK.TRANS64 P1, [R4+URZ+0x38860], R5 ;  /* 0x03886005040095a7 */ /* 0x000ee4000802007f */
[----:B---3--:R-:W-:Y:S05]  /*30f90*/  @!P1 BRA `(.L_x_665) ;  /* 0xfffffffc00f09947 */ /* 0x008fea000383ffff */
[----:B------:R-:W-:Y:S05]  /*30fa0*/  BRA `(.L_x_935) ;  /* 0xffffff90008c7947 */ /* 0x000fea000383ffff */
.L_x_667:
[----:B---3--:R3:W4:Y:S02]  /*30fb0*/  SYNCS.PHASECHK.TRANS64.TRYWAIT P1, [R3+URZ+0x38860], R2 ;  /* 0x03886002030075a7 */ /* 0x008724000802017f */
[----:B----4-:R-:W-:Y:S05]  /*30fc0*/  @!P1 NANOSLEEP.SYNCS 0x989680 ;  /* 0x009896800000995d */ /* 0x010fea0003900000 */
[----:B------:R-:W4:Y:S02]  /*30fd0*/  @!P1 SYNCS.PHASECHK.TRANS64 P1, [R3+URZ+0x38860], R2 ;  /* 0x03886002030095a7 */ /* 0x000f24000802007f */
[----:B----4-:R-:W-:Y:S05]  /*30fe0*/  @!P1 BRA `(.L_x_667) ;  /* 0xfffffffc00f09947 */ /* 0x010fea000383ffff */
[----:B------:R-:W-:Y:S05]  /*30ff0*/  BRA `(.L_x_936) ;  /* 0xffffff90008c7947 */ /* 0x000fea000383ffff */
.L_x_669:
[----:B----4-:R4:W0:Y:S02]  /*31000*/  SYNCS.PHASECHK.TRANS64.TRYWAIT P0, [R4+URZ+0x38880], R5 ;  /* 0x03888005040075a7 */ /* 0x010824000800017f */
[----:B0-----:R-:W-:Y:S05]  /*31010*/  @!P0 NANOSLEEP.SYNCS 0x989680 ;  /* 0x009896800000895d */ /* 0x001fea0003900000 */
[----:B------:R-:W0:Y:S02]  /*31020*/  @!P0 SYNCS.PHASECHK.TRANS64 P0, [R4+URZ+0x38880], R5 ;  /* 0x03888005040085a7 */ /* 0x000e24000800007f */
[----:B0-----:R-:W-:Y:S05]  /*31030*/  @!P0 BRA `(.L_x_669) ;  /* 0xfffffffc00f08947 */ /* 0x001fea000383ffff */
[----:B------:R-:W-:Y:S05]  /*31040*/  BRA `(.L_x_670) ;  /* 0xffffff9000887947 */ /* 0x000fea000383ffff */
.L_x_937:
        /* <DEDUP_REMOVED lines=11> */
.L_x_3136:


//--------------------- .text._ZN7cutlass13device_kernelIN5flash11enable_sm90INS1_16FlashAttnFwdSm90INS1_25CollectiveMainloopFwdSm90ILi2EN4cute5tupleIJNS5_1CILi1EEES8_S8_EEENS6_IJNS7_ILi128EEENS7_ILi64EEENS7_ILi256EEEEEELi256ENS_12float_e4m3_tEfNS_4arch4Sm90ELb0ELb1ELb0ELb0ELb0ELb0ELb0ELb1ELb1ELb1ELb1ELb0EEENS1_21CollectiveEpilogueFwdINS6_IJSA_SC_SB_EEES9_NS_10bfloat16_tESG_Li256ELb0ELb1ELb1ELb1EEENS1_19SingleTileSchedulerILb0ELb1ELb1ELi128EEEEEEEEEvNT_6ParamsE --------------------------
	.section	.text._ZN7cutlass13device_kernelIN5flash11enable_sm90INS1_16FlashAttnFwdSm90INS1_25CollectiveMainloopFwdSm90ILi2EN4cute5tupleIJNS5_1CILi1EEES8_S8_EEENS6_IJNS7_ILi128EEENS7_ILi64EEENS7_ILi256EEEEEELi256ENS_12float_e4m3_tEfNS_4arch4Sm90ELb0ELb1ELb0ELb0ELb0ELb0ELb0ELb1ELb1ELb1ELb1ELb0EEENS1_21CollectiveEpilogueFwdINS6_IJSA_SC_SB_EEES9_NS_10bfloat16_tESG_Li256ELb0ELb1ELb1ELb1EEENS1_19SingleTileSchedulerILb0ELb1ELb1ELi128EEEEEEEEEvNT_6ParamsE,"ax",@progbits
	.align	128
.text._ZN7cutlass13device_kernelIN5flash11enable_sm90INS1_16FlashAttnFwdSm90INS1_25CollectiveMainloopFwdSm90ILi2EN4cute5tupleIJNS5_1CILi1EEES8_S8_EEENS6_IJNS7_ILi128EEENS7_ILi64EEENS7_ILi256EEEEEELi256ENS_12float_e4m3_tEfNS_4arch4Sm90ELb0ELb1ELb0ELb0ELb0ELb0ELb0ELb1ELb1ELb1ELb1ELb0EEENS1_21CollectiveEpilogueFwdINS6_IJSA_SC_SB_EEES9_NS_10bfloat16_tESG_Li256ELb0ELb1ELb1ELb1EEENS1_19SingleTileSchedulerILb0ELb1ELb1ELi128EEEEEEEEEvNT_6ParamsE:
        .type           _ZN7cutlass13device_kernelIN5flash11enable_sm90INS1_16FlashAttnFwdSm90INS1_25CollectiveMainloopFwdSm90ILi2EN4cute5tupleIJNS5_1CILi1EEES8_S8_EEENS6_IJNS7_ILi128EEENS7_ILi64EEENS7_ILi256EEEEEELi256ENS_12float_e4m3_tEfNS_4arch4Sm90ELb0ELb1ELb0ELb0ELb0ELb0ELb0ELb1ELb1ELb1ELb1ELb0EEENS1_21CollectiveEpilogueFwdINS6_IJSA_SC_SB_EEES9_NS_10bfloat16_tESG_Li256ELb0ELb1ELb1ELb1EEENS1_19SingleTileSchedulerILb0ELb1ELb1ELi128EEEEEEEEEvNT_6ParamsE,@function
        .size           _ZN7cutlass13device_kernelIN5flash11enable_sm90INS1_16FlashAttnFwdSm90INS1_25CollectiveMainloopFwdSm90ILi2EN4cute5tupleIJNS5_1CILi1EEES8_S8_EEENS6_IJNS7_ILi128EEENS7_ILi64EEENS7_ILi256EEEEEELi256ENS_12float_e4m3_tEfNS_4arch4Sm90ELb0ELb1ELb0ELb0ELb0ELb0ELb0ELb1ELb1ELb1ELb1ELb0EEENS1_21CollectiveEpilogueFwdINS6_IJSA_SC_SB_EEES9_NS_10bfloat16_tESG_Li256ELb0ELb1ELb1ELb1EEENS1_19SingleTileSchedulerILb0ELb1ELb1ELi128EEEEEEEEEvNT_6ParamsE,(.L_x_3137 - _ZN7cutlass13device_kernelIN5flash11enable_sm90INS1_16FlashAttnFwdSm90INS1_25CollectiveMainloopFwdSm90ILi2EN4cute5tupleIJNS5_1CILi1EEES8_S8_EEENS6_IJNS7_ILi128EEENS7_ILi64EEENS7_ILi256EEEEEELi256ENS_12float_e4m3_tEfNS_4arch4Sm90ELb0ELb1ELb0ELb0ELb0ELb0ELb0ELb1ELb1ELb1ELb1ELb0EEENS1_21CollectiveEpilogueFwdINS6_IJSA_SC_SB_EEES9_NS_10bfloat16_tESG_Li256ELb0ELb1ELb1ELb1EEENS1_19SingleTileSchedulerILb0ELb1ELb1ELi128EEEEEEEEEvNT_6ParamsE)
        .other          _ZN7cutlass13device_kernelIN5flash11enable_sm90INS1_16FlashAttnFwdSm90INS1_25CollectiveMainloopFwdSm90ILi2EN4cute5tupleIJNS5_1CILi1EEES8_S8_EEENS6_IJNS7_ILi128EEENS7_ILi64EEENS7_ILi256EEEEEELi256ENS_12float_e4m3_tEfNS_4arch4Sm90ELb0ELb1ELb0ELb0ELb0ELb0ELb0ELb1ELb1ELb1ELb1ELb0EEENS1_21CollectiveEpilogueFwdINS6_IJSA_SC_SB_EEES9_NS_10bfloat16_tESG_Li256ELb0ELb1ELb1ELb1EEENS1_19SingleTileSchedulerILb0ELb1ELb1ELi128EEEEEEEEEvNT_6ParamsE,@"STO_CUDA_ENTRY STV_DEFAULT"
_ZN7cutlass13device_kernelIN5flash11enable_sm90INS1_16FlashAttnFwdSm90INS1_25CollectiveMainloopFwdSm90ILi2EN4cute5tupleIJNS5_1CILi1EEES8_S8_EEENS6_IJNS7_ILi128EEENS7_ILi64EEENS7_ILi256EEEEEELi256ENS_12float_e4m3_tEfNS_4arch4Sm90ELb0ELb1ELb0ELb0ELb0ELb0ELb0ELb1ELb1ELb1ELb1ELb0EEENS1_21CollectiveEpilogueFwdINS6_IJSA_SC_SB_EEES9_NS_10bfloat16_tESG_Li256ELb0ELb1ELb1ELb1EEENS1_19SingleTileSchedulerILb0ELb1ELb1ELi128EEEEEEEEEvNT_6ParamsE:
        /* <DEDUP_REMOVED lines=18> */
.L_x_939:
[----:B------:R-:W-:Y:S05]  /*0120*/  BSYNC B0 ;  /* 0x0000000000007941 */ /* 0x000fea0003800000 */
.L_x_938:
        /* <DEDUP_REMOVED lines=41> */
.L_x_940:
        /* <DEDUP_REMOVED lines=22> */
.L_x_941:
        /* <DEDUP_REMOVED lines=18> */
.L_x_942:
        /* <DEDUP_REMOVED lines=22> */
.L_x_943:
        /* <DEDUP_REMOVED lines=22> */
.L_x_944:
        /* <DEDUP_REMOVED lines=8> */
.L_x_947:
[----:B------:R-:W-:-:S08]  /*0980*/  NOP ;  /* 0x0000000000007918 */ /* 0x000fd00000000000 */
[----:B------:R-:W0:Y:S02]  /*0990*/  USETMAXREG.TRY_ALLOC.CTAPOOL UP0, 0xf0 ;  /* 0x000000f0000079c8 */ /* 0x000e240008000600 */
[----:B0-----:R-:W-:-:S13]  /*09a0*/  PLOP3.LUT P0, PT, PT, PT, UP0, 0x80, 0x0 ;  /* 0x000000000000781c */ /* 0x001fda0003f0f008 */
[----:B------:R-:W-:Y:S05]  /*09b0*/  @!P0 BRA `(.L_x_947) ;  /* 0xfffffffc00f08947 */ /* 0x000fea000383ffff */
[----:B------:R-:W0:Y:S01]  /*09c0*/  S2UR UR6, SR_CTAID.Y ;  /* 0x00000000000679c3 */ /* 0x000e220000002600 */
[----:B------:R-:W-:Y:S01]  /*09d0*/  LOP3.LUT R0, R19, 0xffffff80, RZ, 0xc0, !PT ;  /* 0xffffff8013007812 */ /* 0x000fe200078ec0ff */
[----:B------:R-:W-:Y:S02]  /*09e0*/  ULDC UR7, c[0x0][0xc50] ;  /* 0x0003140000077ab9 */ /* 0x000fe40000000800 */
[----:B------:R-:W-:-:S04]  /*09f0*/  UISETP.NE.AND UP0, UPT, UR7, 0x1, UPT ;  /* 0x000000010700788c */ /* 0x000fc8000bf05270 */
[----:B------:R-:W-:Y:S08]  /*0a00*/  BAR.ARV 0x8, 0x180 ;  /* 0x0206000000007b1d */ /* 0x000ff00000002000 */
[----:B------:R-:W1:Y:S01]  /*0a10*/  S2UR UR36, SR_CTAID.Z ;  /* 0x00000000002479c3 */ /* 0x000e620000002700 */
[----:B------:R-:W-:Y:S01]  /*0a20*/  ISETP.NE.AND P0, PT, R0, 0x80, PT ;  /* 0x000000800000780c */ /* 0x000fe20003f05270 */
[----:B------:R-:W-:Y:S01]  /*0a30*/  @UP0 ULDC UR4, c[0x0][0xc54] ;  /* 0x0003150000040ab9 */ /* 0x000fe20000000800 */
[----:B------:R-:W-:Y:S01]  /*0a40*/  @UP0 ULDC UR8, c[0x0][0xc58] ;  /* 0x0003160000080ab9 */ /* 0x000fe20000000800 */
[----:B0-----:R-:W-:-:S10]  /*0a50*/  UIMAD.WIDE.U32 UR4, UR6, UR4, URZ ;  /* 0x00000004060472a5 */ /* 0x001fd4000f8e003f */
[----:B------:R-:W-:Y:S06]  /*0a60*/  @!P0 BAR.ARV 0x9, 0x100 ;  /* 0x0244000000008b1d */ /* 0x000fec0000002000 */
[----:B------:R-:W-:Y:S01]  /*0a70*/  UMOV UR42, UR6 ;  /* 0x00000006002a7c82 */ /* 0x000fe20008000000 */
[----:B------:R-:W-:Y:S01]  /*0a80*/  @UP0 USHF.R.U32.HI UR42, URZ, UR8, UR5 ;  /* 0x000000083f2a0299 */ /* 0x000fe20008011605 */
[----:B-1----:R-:W-:-:S03]  /*0a90*/  ISETP.LE.AND P0, PT, RZ, UR36, PT ;  /* 0x00000024ff007c0c */ /* 0x002fc6000bf03270 */
[----:B------:R-:W-:-:S04]  /*0aa0*/  UIADD3 UR4, -UR42, URZ, URZ ;  /* 0x0000003f2a047290 */ /* 0x000fc8000fffe13f */
[----:B------:R-:W-:-:S06]  /*0ab0*/  UIMAD UR6, UR7, UR4, UR6 ;  /* 0x00000004070672a4 */ /* 0x000fcc000f8e0206 */
[----:B------:R-:W-:Y:S06]  /*0ac0*/  @!P0 BRA `(.L_x_948) ;  /* 0x0000012400c88947 */ /* 0x000fec0003800000 */
[----:B------:R-:W-:Y:S01]  /*0ad0*/  ULDC.64 UR4, c[0x0][0x990] ;  /* 0x0002640000047ab9 */ /* 0x000fe20000000a00 */
[----:B------:R-:W-:Y:S01]  /*0ae0*/  ULDC.64 UR8, c[0x0][0x998] ;  /* 0x0002660000087ab9 */ /* 0x000fe20000000a00 */
[----:B------:R-:W-:Y:S01]  /*0af0*/  UISETP.NE.U32.AND UP0, UPT, UR4, URZ, UPT ;  /* 0x0000003f0400728c */ /* 0x000fe2000bf05070 */
[----:B------:R-:W-:Y:S01]  /*0b00*/  IMAD.MOV.U32 R5, RZ, RZ, 0x3f800000 ;  /* 0x3f800000ff057424 */ /* 0x000fe200078e00ff */
[----:B------:R-:W-:Y:S01]  /*0b10*/  UISETP.NE.U32.AND UP1, UPT, UR8, URZ, UPT ;  /* 0x0000003f0800728c */ /* 0x000fe2000bf25070 */
[----:B------:R-:W-:Y:S01]  /*0b20*/  IMAD.MOV.U32 R0, RZ, RZ, 0x3f800000 ;  /* 0x3f800000ff007424 */ /* 0x000fe200078e00ff */
[----:B------:R-:W-:Y:S02]  /*0b30*/  UISETP.NE.AND.EX UP0, UPT, UR5, URZ, UPT, UP0 ;  /* 0x0000003f0500728c */ /* 0x000fe4000bf05300 */
[----:B------:R-:W-:Y:S02]  /*0b40*/  UISETP.NE.AND.EX UP1, UPT, UR9, URZ, UPT, UP1 ;  /* 0x0000003f0900728c */ /* 0x000fe4000bf25310 */
[----:B------:R-:W-:-:S02]  /*0b50*/  USHF.R.S32.HI UR37, URZ, 0x1f, UR36 ;  /* 0x0000001f3f257899 */ /* 0x000fc40008011424 */
[----:B------:R-:W-:Y:S01]  /*0b60*/  PLOP3.LUT P0, PT, PT, PT, UP0, 0x80, 0x0 ;  /* 0x000000000000781c */ /* 0x000fe20003f0f008 */
[----:B------:R-:W0:Y:S01]  /*0b70*/  S2UR UR47, SR_CTAID.X ;  /* 0x00000000002f79c3 */ /* 0x000e220000002500 */
[----:B------:R-:W-:Y:S01]  /*0b80*/  PLOP3.LUT P1, PT, PT, PT, UP1, 0x80, 0x0 ;  /* 0x000000000000781c */ /* 0x000fe20003f2f018 */
[----:B------:R-:W-:Y:S01]  /*0b90*/  ULDC UR39, c[0x0][0x424] ;  /* 0x0001090000277ab9 */ /* 0x000fe20000000800 */
[----:B------:R-:W-:Y:S01]  /*0ba0*/  ULDC UR43, c[0x0][0x288] ;  /* 0x0000a200002b7ab9 */ /* 0x000fe20000000800 */
[----:B------:R-:W-:Y:S02]  /*0bb0*/  @UP0 ULDC.64 UR12, c[0x0][0x9a8] ;  /* 0x00026a00000c0ab9 */ /* 0x000fe40000000a00 */
[----:B------:R-:W-:Y:S01]  /*0bc0*/  @UP1 ULDC.64 UR16, c[0x0][0x9b8] ;  /* 0x00026e0000101ab9 */ /* 0x000fe20000000a00 */
[----:B------:R-:W-:Y:S02]  /*0bd0*/  @UP0 UIMAD UR7, UR37, UR12, URZ ;  /* 0x0000000c250702a4 */ /* 0x000fe4000f8e023f */
[----:B------:R-:W-:-:S02]  /*0be0*/  @UP1 UIMAD UR15, UR37, UR16, URZ ;  /* 0x00000010250f12a4 */ /* 0x000fc4000f8e023f */
[----:B------:R-:W-:Y:S02]  /*0bf0*/  @UP0 UIMAD UR14, UR36, UR13, UR7 ;  /* 0x0000000d240e02a4 */ /* 0x000fe4000f8e0207 */
[----:B------:R-:W-:Y:S02]  /*0c00*/  @UP0 UIMAD.WIDE.U32 UR10, UR36, UR12, URZ ;  /* 0x0000000c240a02a5 */ /* 0x000fe4000f8e003f */
[----:B------:R-:W-:Y:S02]  /*0c10*/  @UP0 USHF.R.S32.HI UR7, URZ, 0x1f, UR42 ;  /* 0x0000001f3f070899 */ /* 0x000fe4000801142a */
[----:B------:R-:W-:Y:S02]  /*0c20*/  @UP1 UIMAD.WIDE.U32 UR12, UR36, UR16, URZ ;  /* 0x00000010240c12a5 */ /* 0x000fe4000f8e003f */
[----:B------:R-:W-:Y:S02]  /*0c30*/  @UP1 UIMAD UR15, UR36, UR17, UR15 ;  /* 0x00000011240f12a4 */ /* 0x000fe4000f8e020f */
[----:B------:R-:W-:Y:S01]  /*0c40*/  @UP1 USHF.R.S32.HI UR20, URZ, 0x1f, UR42 ;  /* 0x0000001f3f141899 */ /* 0x000fe2000801142a */
[----:B------:R-:W-:Y:S01]  /*0c50*/  @UP0 ULDC.64 UR16, c[0x0][0x9b0] ;  /* 0x00026c0000100ab9 */ /* 0x000fe20000000a00 */
[----:B------:R-:W-:Y:S01]  /*0c60*/  @UP1 ULDC.64 UR18, c[0x0][0x9c0] ;  /* 0x0002700000121ab9 */ /* 0x000fe20000000a00 */
[----:B------:R-:W-:-:S02]  /*0c70*/  @UP0 UIMAD UR7, UR7, UR16, URZ ;  /* 0x00000010070702a4 */ /* 0x000fc4000f8e023f */
[----:B------:R-:W-:Y:S02]  /*0c80*/  @UP0 UIADD3 UR11, UR11, UR14, URZ ;  /* 0x0000000e0b0b0290 */ /* 0x000fe4000fffe03f */
[----:B------:R-:W-:Y:S02]  /*0c90*/  @UP1 UIMAD UR14, UR20, UR18, URZ ;  /* 0x00000012140e12a4 */ /* 0x000fe4000f8e023f */
[----:B------:R-:W-:Y:S02]  /*0ca0*/  @UP1 UIADD3 UR13, UR13, UR15, URZ ;  /* 0x0000000f0d0d1290 */ /* 0x000fe4000fffe03f */
[----:B------:R-:W-:Y:S02]  /*0cb0*/  @UP0 UIMAD UR7, UR42, UR17, UR7 ;  /* 0x000000112a0702a4 */ /* 0x000fe4000f8e0207 */
[----:B------:R-:W-:Y:S02]  /*0cc0*/  @UP0 UIMAD.WIDE.U32 UR10, UR42, UR16, UR10 ;  /* 0x000000102a0a02a5 */ /* 0x000fe4000f8e000a */
[----:B------:R-:W-:-:S02]  /*0cd0*/  @UP1 UIMAD UR14, UR42, UR19, UR14 ;  /* 0x000000132a0e12a4 */ /* 0x000fc4000f8e020e */
[----:B------:R-:W-:Y:S02]  /*0ce0*/  @UP1 UIMAD.WIDE.U32 UR12, UR42, UR18, UR12 ;  /* 0x000000122a0c12a5 */ /* 0x000fe4000f8e000c */
[----:B------:R-:W-:Y:S02]  /*0cf0*/  @UP0 UIADD3 UR11, UR11, UR7, URZ ;  /* 0x000000070b0b0290 */ /* 0x000fe4000fffe03f */
[----:B------:R-:W-:Y:S02]  /*0d00*/  @UP0 ULEA UR4, UP2, UR10, UR4, 0x2 ;  /* 0x000000040a040291 */ /* 0x000fe4000f84103f */
[----:B------:R-:W-:Y:S02]  /*0d10*/  @UP1 UIADD3 UR7, UR13, UR14, URZ ;  /* 0x0000000e0d071290 */ /* 0x000fe4000fffe03f */
[----:B------:R-:W-:Y:S02]  /*0d20*/  @UP1 ULEA UR8, UP3, UR12, UR8, 0x2 ;  /* 0x000000080c081291 */ /* 0x000fe4000f86103f */
[----:B------:R-:W-:Y:S01]  /*0d30*/  @UP0 ULEA.HI.X UR5, UR10, UR5, UR11, 0x2, UP2 ;  /* 0x000000050a050291 */ /* 0x000fe200090f140b */
[----:B------:R-:W-:Y:S01]  /*0d40*/  IMAD.U32 R2, RZ, RZ, UR4 ;  /* 0x00000004ff027e24 */ /* 0x000fe2000f8e00ff */
[----:B------:R-:W-:-:S02]  /*0d50*/  @UP1 ULEA.HI.X UR9, UR12, UR9, UR7, 0x2, UP3 ;  /* 0x000000090c091291 */ /* 0x000fc400098f1407 */
[----:B------:R-:W-:Y:S01]  /*0d60*/  IMAD.U32 R6, RZ, RZ, UR8 ;  /* 0x00000008ff067e24 */ /* 0x000fe2000f8e00ff */
[----:B------:R-:W-:Y:S01]  /*0d70*/  ULDC UR7, c[0x0][0x448] ;  /* 0x0001120000077ab9 */ /* 0x000fe20000000800 */
[----:B------:R-:W-:Y:S01]  /*0d80*/  IMAD.U32 R3, RZ, RZ, UR5 ;  /* 0x00000005ff037e24 */ /* 0x000fe2000f8e00ff */
[----:B------:R-:W-:Y:S01]  /*0d90*/  ULDC.64 UR4, c[0x0][0x418] ;  /* 0x0001060000047ab9 */ /* 0x000fe20000000a00 */
[----:B------:R-:W-:Y:S01]  /*0da0*/  IMAD.U32 R7, RZ, RZ, UR9 ;  /* 0x00000009ff077e24 */ /* 0x000fe2000f8e00ff */
[----:B0-----:R-:W-:Y:S02]  /*0db0*/  USHF.L.U32 UR47, UR47, 0x7, URZ ;  /* 0x000000072f2f7899 */ /* 0x001fe4000800063f */
[----:B------:R-:W2:Y:S01]  /*0dc0*/  @P0 LDG.E R5, desc[UR44][R2.64] ;  /* 0x0000002c02050981 */ /* 0x000ea2000c1e1900 */
[----:B------:R-:W-:-:S03]  /*0dd0*/  ULDC UR13, c[0x0][0x2f0] ;  /* 0x0000bc00000d7ab9 */ /* 0x000fc60000000800 */
[----:B------:R-:W2:Y:S01]  /*0de0*/  @P1 LDG.E R0, desc[UR44][R6.64] ;  /* 0x0000002c06001981 */ /* 0x000ea2000c1e1900 */
[----:B------:R-:W-:Y:S01]  /*0df0*/  UISETP.NE.AND UP1, UPT, UR7, 0x1, UPT ;  /* 0x000000010700788c */ /* 0x000fe2000bf25270 */
[----:B------:R-:W-:Y:S01]  /*0e00*/  VIADD R19, R19, 0xffffff80 ;  /* 0xffffff8013137836 */ /* 0x000fe20000000000 */
[----:B------:R-:W-:Y:S02]  /*0e10*/  UISETP.NE.U32.AND UP0, UPT, UR4, URZ, UPT ;  /* 0x0000003f0400728c */ /* 0x000fe4000bf05070 */
[----:B------:R-:W-:Y:S02]  /*0e20*/  UIADD3 UR10, -UR43, 0x1, URZ ;  /* 0x000000012b0a7890 */ /* 0x000fe4000fffe13f */
[----:B------:R-:W-:Y:S02]  /*0e30*/  UISETP.NE.AND.EX UP0, UPT, UR5, URZ, UPT, UP0 ;  /* 0x0000003f0500728c */ /* 0x000fe4000bf05300 */
[----:B------:R-:W-:Y:S01]  /*0e40*/  UIADD3 UR7, UR47, 0x7f, URZ ;  /* 0x0000007f2f077890 */ /* 0x000fe2000fffe03f */
[----:B------:R-:W-:Y:S01]  /*0e50*/  ULDC.64 UR4, c[0x0][0x9e0] ;  /* 0x0002780000047ab9 */ /* 0x000fe20000000a00 */
[----:B------:R-:W-:-:S02]  /*0e60*/  USEL UR39, UR39, 0x1, UP0 ;  /* 0x0000000127277887 */ /* 0x000fc40008000000 */
[----:B------:R-:W-:Y:S02]  /*0e70*/  UISETP.GE.AND UP0, UPT, UR5, 0x1, UPT ;  /* 0x000000010500788c */ /* 0x000fe4000bf06270 */
[----:B------:R-:W-:Y:S01]  /*0e80*/  @UP1 UIADD3 UR8, UR47, 0x7f, URZ ;  /* 0x0000007f2f081890 */ /* 0x000fe2000fffe03f */
[----:B------:R-:W-:Y:S01]  /*0e90*/  @UP1 ULDC UR9, c[0x0][0x44c] ;  /* 0x0001130000091ab9 */ /* 0x000fe20000000800 */
[----:B------:R-:W-:Y:S02]  /*0ea0*/  @UP1 ULDC UR11, c[0x0][0x450] ;  /* 0x00011400000b1ab9 */ /* 0x000fe40000000800 */
[----:B------:R-:W-:Y:S01]  /*0eb0*/  UIMAD.WIDE.U32 UR8, UR8, UR9, URZ ;  /* 0x00000009080872a5 */ /* 0x000fe2000f8e003f */
[----:B------:R-:W-:Y:S01]  /*0ec0*/  PLOP3.LUT P1, PT, PT, PT, UP0, 0x80, 0x0 ;  /* 0x000000000000781c */ /* 0x000fe20003f2f008 */
[----:B------:R-:W-:Y:S02]  /*0ed0*/  UIMAD UR10, UR39, UR13, UR10 ;  /* 0x0000000d270a72a4 */ /* 0x000fe4000f8e020a */
[----:B------:R-:W-:-:S04]  /*0ee0*/  @UP1 USHF.R.U32.HI UR7, URZ, UR11, UR9 ;  /* 0x0000000b3f071299 */ /* 0x000fc80008011609 */
[----:B------:R-:W-:-:S03]  /*0ef0*/  UIADD3 UR10, UR10, UR7, URZ ;  /* 0x000000070a0a7290 */ /* 0x000fc6000fffe03f */
[----:B------:R-:W-:Y:S01]  /*0f00*/  ULDC UR7, c[0x0][0x988] ;  /* 0x0002620000077ab9 */ /* 0x000fe20000000800 */
[----:B------:R-:W-:Y:S01]  /*0f10*/  UIADD3 UR4, UR10, UR4, URZ ;  /* 0x000000040a047290 */ /* 0x000fe2000fffe03f */
[----:B--2---:R-:W-:-:S04]  /*0f20*/  FMUL.FTZ R0, R5, R0 ;  /* 0x0000000005007220 */ /* 0x004fc80000410000 */
[----:B------:R-:W-:Y:S01]  /*0f30*/  FMUL.FTZ R2, R0, UR7 ;  /* 0x0000000700027c20 */ /* 0x000fe20008410000 */
[----:B------:R-:W-:Y:S06]  /*0f40*/  @!P1 BRA `(.L_x_949) ;  /* 0x0000000000449947 */ /* 0x000fec0003800000 */
[----:B------:R-:W-:Y:S01]  /*0f50*/  ISETP.LT.AND P0, PT, RZ, UR10, PT ;  /* 0x0000000aff007c0c */ /* 0x000fe2000bf01270 */
[----:B------:R-:W-:-:S12]  /*0f60*/  UIADD3 UR7, UR10, -0x1, URZ ;  /* 0xffffffff0a077890 */ /* 0x000fd8000fffe03f */
[----:B------:R-:W-:Y:S05]  /*0f70*/  @P0 BRA `(.L_x_950) ;  /* 0x00000000001c0947 */ /* 0x000fea0003800000 */
[----:B------:R-:W-:Y:S02]  /*0f80*/  UISETP.NE.AND UP0, UPT, UR5, 0x1, UPT ;  /* 0x000000010500788c */ /* 0x000fe4000bf05270 */
[----:B------:R-:W-:-:S09]  /*0f90*/  UIADD3 UR7, -UR10, URZ, URZ ;  /* 0x0000003f0a077290 */ /* 0x000fd2000fffe13f */
[----:B------:R-:W-:Y:S02]  /*0fa0*/  @UP0 ULDC.64 UR10, c[0x0][0x9e8] ;  /* 0x00027a00000a0ab9 */ /* 0x000fe40000000a00 */
[----:B------:R-:W-:-:S04]  /*0fb0*/  UIMAD.WIDE.U32 UR8, UR7, UR10, URZ ;  /* 0x0000000a070872a5 */ /* 0x000fc8000f8e003f */
[----:B------:R-:W-:-:S04]  /*0fc0*/  @UP0 USHF.R.U32.HI UR7, URZ, UR11, UR9 ;  /* 0x0000000b3f070299 */ /* 0x000fc80008011609 */
[----:B------:R-:W-:Y:S01]  /*0fd0*/  ULOP3.LUT UR7, URZ, UR7, URZ, 0x33, !UPT ;  /* 0x000000073f077292 */ /* 0x000fe2000f8e333f */
[----:B------:R-:W-:Y:S11]  /*0fe0*/  BRA `(.L_x_951) ;  /* 0x0000000000107947 */ /* 0x000ff60003800000 */
.L_x_950:
[----:B------:R-:W-:-:S11]  /*0ff0*/  UISETP.NE.AND UP0, UPT, UR5, 0x1, UPT ;  /* 0x000000010500788c */ /* 0x000fd6000bf05270 */
[----:B------:R-:W-:Y:S02]  /*1000*/  @UP0 ULDC.64 UR10, c[0x0][0x9e8] ;  /* 0x00027a00000a0ab9 */ /* 0x000fe40000000a00 */
[----:B------:R-:W-:-:S04]  /*1010*/  UIMAD.WIDE.U32 UR8, UR7, UR10, URZ ;  /* 0x0000000a070872a5 */ /* 0x000fc8000f8e003f */
[----:B------:R-:W-:-:S12]  /*1020*/  @UP0 USHF.R.U32.HI UR7, URZ, UR11, UR9 ;  /* 0x0000000b3f070299 */ /* 0x000fd80008011609 */
.L_x_951:
[----:B------:R-:W-:-:S04]  /*1030*/  UIMAD UR7, UR7, UR5, UR5 ;  /* 0x00000005070772a4 */ /* 0x000fc8000f8e0205 */
[----:B------:R-:W-:-:S04]  /*1040*/  UISETP.LT.AND UP0, UPT, UR4, UR7, UPT ;  /* 0x000000070400728c */ /* 0x000fc8000bf01270 */
[----:B------:R-:W-:-:S12]  /*1050*/  USEL UR4, UR4, UR7, UP0 ;  /* 0x0000000704047287 */ /* 0x000fd80008000000 */
.L_x_949:
[----:B------:R-:W-:Y:S02]  /*1060*/  UIMAD UR7, UR39, UR13, 0x3f ;  /* 0x0000003f270774a4 */ /* 0x000fe4000f8e020d */
[----:B------:R-:W-:Y:S01]  /*1070*/  UIADD3 UR10, UR4, 0x3f, URZ ;  /* 0x0000003f040a7890 */ /* 0x000fe2000fffe03f */
[----:B------:R-:W-:Y:S01]  /*1080*/  @UP1 ULDC UR8, c[0x0][0x44c] ;  /* 0x0001130000081ab9 */ /* 0x000fe20000000800 */
[----:B------:R-:W-:Y:S01]  /*1090*/  @UP1 ULDC UR14, c[0x0][0x450] ;  /* 0x00011400000e1ab9 */ /* 0x000fe20000000800 */
[----:B------:R-:W-:Y:S02]  /*10a0*/  UIMAD.WIDE.U32 UR8, UR47, UR8, URZ ;  /* 0x000000082f0872a5 */ /* 0x000fe4000f8e003f */
[----:B------:R-:W-:Y:S02]  /*10b0*/  USHF.R.S32.HI UR4, URZ, 0x1f, UR7 ;  /* 0x0000001f3f047899 */ /* 0x000fe40008011407 */
[----:B------:R-:W-:Y:S01]  /*10c0*/  USHF.R.S32.HI UR11, URZ, 0x1f, UR10 ;  /* 0x0000001f3f0b7899 */ /* 0x000fe2000801140a */
[----:B------:R-:W-:Y:S01]  /*10d0*/  UMOV UR12, UR47 ;  /* 0x0000002f000c7c82 */ /* 0x000fe20008000000 */
[----:B------:R-:W-:-:S02]  /*10e0*/  UIMAD UR43, UR39, UR13, -UR43 ;  /* 0x0000000d272b72a4 */ /* 0x000fc4000f8e0a2b */
[----:B------:R-:W-:Y:S02]  /*10f0*/  @UP1 USHF.R.U32.HI UR12, URZ, UR14, UR9 ;  /* 0x0000000e3f0c1299 */ /* 0x000fe40008011609 */
[----:B------:R-:W-:Y:S02]  /*1100*/  ULEA.HI UR4, UR4, UR7, URZ, 0x6 ;  /* 0x0000000704047291 */ /* 0x000fe4000f8f303f */
[----:B------:R-:W-:Y:S02]  /*1110*/  ULEA.HI UR11, UR11, UR10, URZ, 0x6 ;  /* 0x0000000a0b0b7291 */ /* 0x000fe4000f8f303f */
[----:B------:R-:W-:Y:S02]  /*1120*/  UIADD3 UR7, UR43, UR12, URZ ;  /* 0x0000000c2b077290 */ /* 0x000fe4000fffe03f */
[----:B------:R-:W-:Y:S02]  /*1130*/  USHF.R.S32.HI UR4, URZ, 0x6, UR4 ;  /* 0x000000063f047899 */ /* 0x000fe40008011404 */
[----:B------:R-:W-:Y:S01]  /*1140*/  USHF.R.S32.HI UR11, URZ, 0x6, UR11 ;  /* 0x000000063f0b7899 */ /* 0x000fe2000801140b */
[----:B------:R-:W-:-:S02]  /*1150*/  ULDC UR8, c[0x0][0x9dc] ;  /* 0x0002770000087ab9 */ /* 0x000fc40000000800 */
[----:B------:R-:W-:Y:S02]  /*1160*/  UIADD3 UR8, UR7, -UR8, URZ ;  /* 0x8000000807087290 */ /* 0x000fe4000fffe03f */
[----:B------:R-:W-:-:S04]  /*1170*/  UISETP.LT.AND UP0, UPT, UR4, UR11, UPT ;  /* 0x0000000b0400728c */ /* 0x000fc8000bf01270 */
[----:B------:R-:W-:Y:S01]  /*1180*/  USEL UR4, UR4, UR11, UP0 ;  /* 0x0000000b04047287 */ /* 0x000fe20008000000 */
[----:B------:R-:W-:Y:S01]  /*1190*/  IMAD.U32 R0, RZ, RZ, UR8 ;  /* 0x00000008ff007e24 */ /* 0x000fe2000f8e00ff */
[----:B------:R-:W-:Y:S10]  /*11a0*/  @!P1 BRA `(.L_x_952) ;  /* 0x0000000000409947 */ /* 0x000ff40003800000 */
[----:B------:R-:W-:-:S06]  /*11b0*/  UISETP.GT.AND UP0, UPT, UR7, -0x1, UPT ;  /* 0xffffffff0700788c */ /* 0x000fcc000bf04270 */
[----:B------:R-:W-:-:S13]  /*11c0*/  PLOP3.LUT P0, PT, PT, PT, UP0, 0x80, 0x0 ;  /* 0x000000000000781c */ /* 0x000fda0003f0f008 */
[----:B------:R-:W-:Y:S05]  /*11d0*/  @P0 BRA `(.L_x_953) ;  /* 0x00000000001c0947 */ /* 0x000fea0003800000 */
[----:B------:R-:W-:Y:S02]  /*11e0*/  UISETP.NE.AND UP0, UPT, UR5, 0x1, UPT ;  /* 0x000000010500788c */ /* 0x000fe4000bf05270 */
[----:B------:R-:W-:-:S09]  /*11f0*/  ULOP3.LUT UR7, URZ, UR7, URZ, 0x33, !UPT ;  /* 0x000000073f077292 */ /* 0x000fd2000f8e333f */
[----:B------:R-:W-:Y:S02]  /*1200*/  @UP0 ULDC.64 UR10, c[0x0][0x9e8] ;  /* 0x00027a00000a0ab9 */ /* 0x000fe40000000a00 */
[----:B------:R-:W-:-:S04]  /*1210*/  UIMAD.WIDE.U32 UR8, UR7, UR10, URZ ;  /* 0x0000000a070872a5 */ /* 0x000fc8000f8e003f */
[----:B------:R-:W-:-:S04]  /*1220*/  @UP0 USHF.R.U32.HI UR7, URZ, UR11, UR9 ;  /* 0x0000000b3f070299 */ /* 0x000fc80008011609 */
[----:B------:R-:W-:Y:S01]  /*1230*/  ULOP3.LUT UR7, URZ, UR7, URZ, 0x33, !UPT ;  /* 0x000000073f077292 */ /* 0x000fe2000f8e333f */
[----:B------:R-:W-:Y:S11]  /*1240*/  BRA `(.L_x_954) ;  /* 0x0000000000107947 */ /* 0x000ff60003800000 */
.L_x_953:
[----:B------:R-:W-:-:S11]  /*1250*/  UISETP.NE.AND UP0, UPT, UR5, 0x1, UPT ;  /* 0x000000010500788c */ /* 0x000fd6000bf05270 */
[----:B------:R-:W-:Y:S02]  /*1260*/  @UP0 ULDC.64 UR10, c[0x0][0x9e8] ;  /* 0x00027a00000a0ab9 */ /* 0x000fe40000000a00 */
[----:B------:R-:W-:-:S04]  /*1270*/  UIMAD.WIDE.U32 UR8, UR7, UR10, URZ ;  /* 0x0000000a070872a5 */ /* 0x000fc8000f8e003f */
[----:B------:R-:W-:-:S12]  /*1280*/  @UP0 USHF.R.U32.HI UR7, URZ, UR11, UR9 ;  /* 0x0000000b3f070299 */ /* 0x000fd80008011609 */
.L_x_954:
[----:B------:R-:W-:-:S06]  /*1290*/  UIMAD UR5, UR7, UR5, URZ ;  /* 0x00000005070572a4 */ /* 0x000fcc000f8e023f */
[----:B------:R-:W-:-:S07]  /*12a0*/  VIMNMX R0, R0, UR5, !PT ;  /* 0x0000000500007c48 */ /* 0x000fce000ffe0100 */
.L_x_952:
[----:B------:R-:W-:Y:S01]  /*12b0*/  SHF.R.S32.HI R3, RZ, 0x1f, R0 ;  /* 0x0000001fff037819 */ /* 0x000fe20000011400 */
[----:B------:R-:W-:Y:S02]  /*12c0*/  USHF.R.U32.HI UR5, URZ, 0x10, UR6 ;  /* 0x000000103f057899 */ /* 0x000fe40008011606 */
[----:B------:R-:W-:Y:S01]  /*12d0*/  ULOP3.LUT UR6, UR6, 0xffff, URZ, 0xc0, !UPT ;  /* 0x0000ffff06067892 */ /* 0x000fe2000f8ec03f */
[----:B------:R-:W-:Y:S01]  /*12e0*/  LEA.HI R3, R3, R0, RZ, 0x6 ;  /* 0x0000000003037211 */ /* 0x000fe200078f30ff */
[----:B------:R-:W-:-:S03]  /*12f0*/  UISETP.NE.AND UP0, UPT, UR5, URZ, UPT ;  /* 0x0000003f0500728c */ /* 0x000fc6000bf05270 */
[----:B------:R-:W-:-:S04]  /*1300*/  SHF.R.S32.HI R3, RZ, 0x6, R3 ;  /* 0x00000006ff037819 */ /* 0x000fc80000011403 */
[----:B------:R-:W-:Y:S01]  /*1310*/  VIMNMX R16, RZ, R3, !PT ;  /* 0x00000003ff107248 */ /* 0x000fe20007fe0100 */
[----:B------:R-:W-:-:S03]  /*1320*/  IMAD.MOV.U32 R3, RZ, RZ, RZ ;  /* 0x000000ffff037224 */ /* 0x000fc600078e00ff */
[----:B------:R-:W-:Y:S01]  /*1330*/  ISETP.LT.AND P0, PT, R16, UR4, PT ;  /* 0x0000000410007c0c */ /* 0x000fe2000bf01270 */
[----:B------:R-:W-:-:S12]  /*1340*/  @!UP0 ULDC UR5, c[0x0][0x9f0] ;  /* 0x00027c0000058ab9 */ /* 0x000fd80000000800 */
[----:B------:R-:W-:Y:S05]  /*1350*/  @!P0 BRA `(.L_x_955) ;  /* 0x0000000000748947 */ /* 0x000fea0003800000 */
[----:B------:R-:W-:Y:S01]  /*1360*/  IMAD.U32 R7, RZ, RZ, UR5 ;  /* 0x00000005ff077e24 */ /* 0x000fe2000f8e00ff */
[----:B------:R-:W-:-:S04]  /*1370*/  UIADD3 UR7, UR5, -0x1, UR4 ;  /* 0xffffffff05077890 */ /* 0x000fc8000fffe004 */
[-C--:B------:R-:W-:Y:S02]  /*1380*/  IABS R6, R7.reuse ;  /* 0x0000000700067213 */ /* 0x080fe40000000000 */
[----:B------:R-:W-:Y:S02]  /*1390*/  IADD3 R0, -R16, UR7, RZ ;  /* 0x0000000710007c10 */ /* 0x000fe4000fffe1ff */
[----:B------:R-:W0:Y:S01]  /*13a0*/  I2F.RP R3, R6 ;  /* 0x0000000600037306 */ /* 0x000e220000209400 */
[----:B------:R-:W-:Y:S02]  /*13b0*/  IABS R10, R7 ;  /* 0x00000007000a7213 */ /* 0x000fe40000000000 */
[----:B------:R-:W-:Y:S02]  /*13c0*/  IABS R8, R0 ;  /* 0x0000000000087213 */ /* 0x000fe40000000000 */
[----:B------:R-:W-:-:S04]  /*13d0*/  LOP3.LUT R0, R0, UR5, RZ, 0x3c, !PT ;  /* 0x0000000500007c12 */ /* 0x000fc8000f8e3cff */
        /* <DEDUP_REMOVED lines=8> */
[----:B------:R-:W-:-:S04]  /*1460*/  IMAD.HI.U32 R5, R5, R7, R4 ;  /* 0x0000000705057227 */ /* 0x000fc800078e0004 */
[----:B------:R-:W-:-:S04]  /*1470*/  IMAD.MOV.U32 R4, RZ, RZ, R8 ;  /* 0x000000ffff047224 */ /* 0x000fc800078e0008 */
        /* <DEDUP_REMOVED lines=8> */
[----:B------:R-:W-:-:S04]  /*1500*/  IMAD.MOV.U32 R3, RZ, RZ, R5 ;  /* 0x000000ffff037224 */ /* 0x000fc800078e0005 */
[----:B------:R-:W-:Y:S01]  /*1510*/  @!P2 IMAD.MOV R3, RZ, RZ, -R3 ;  /* 0x000000ffff03a224 */ /* 0x000fe200078e0a03 */
[----:B------:R-:W-:-:S07]  /*1520*/  @!P1 LOP3.LUT R3, RZ, UR5, RZ, 0x33, !PT ;  /* 0x00000005ff039c12 */ /* 0x000fce000f8e33ff */
.L_x_955:
[----:B------:R-:W-:Y:S01]  /*1530*/  IMAD R16, R3, UR6, R16 ;  /* 0x0000000603107c24 */ /* 0x000fe2000f8e0210 */
[----:B------:R-:W-:Y:S02]  /*1540*/  PLOP3.LUT P0, PT, PT, PT, PT, 0x80, 0x0 ;  /* 0x000000000000781c */ /* 0x000fe40003f0f070 */
[----:B------:R-:W-:Y:S01]  /*1550*/  CS2R R28, SRZ ;  /* 0x00000000001c7805 */ /* 0x000fe2000001ff00 */
[----:B------:R-:W-:Y:S01]  /*1560*/  IMAD.MOV.U32 R0, RZ, RZ, RZ ;  /* 0x000000ffff007224 */ /* 0x000fe200078e00ff */
[----:B------:R-:W-:Y:S02]  /*1570*/  CS2R R24, SRZ ;  /* 0x0000000000187805 */ /* 0x000fe4000001ff00 */
[----:B------:R-:W-:Y:S02]  /*1580*/  VIADDMNMX R3, R16, R3, UR4, PT ;  /* 0x0000000410037e46 */ /* 0x000fe4000b800103 */
[----:B------:R-:W-:Y:S01]  /*1590*/  CS2R R30, SRZ ;  /* 0x00000000001e7805 */ /* 0x000fe2000001ff00 */
[----:B------:R-:W-:Y:S01]  /*15a0*/  IMAD.MOV.U32 R26, RZ, RZ, RZ ;  /* 0x000000ffff1a7224 */ /* 0x000fe200078e00ff */
[----:B------:R-:W-:-:S02]  /*15b0*/  CS2R R8, SRZ ;  /* 0x0000000000087805 */ /* 0x000fc4000001ff00 */
[----:B------:R-:W-:Y:S01]  /*15c0*/  R2UR UR50, R3 ;  /* 0x00000000033272ca */ /* 0x000fe200000e0000 */
[----:B------:R-:W-:Y:S01]  /*15d0*/  IMAD.MOV.U32 R3, RZ, RZ, RZ ;  /* 0x000000ffff037224 */ /* 0x000fe200078e00ff */
        /* <DEDUP_REMOVED lines=9> */
[----:B------:R-:W-:Y:S02]  /*1670*/  CS2R R52, SRZ ;  /* 0x0000000000347805 */ /* 0x000fe4000001ff00 */
[----:B------:R-:W-:Y:S02]  /*1680*/  CS2R R48, SRZ ;  /* 0x0000000000307805 */ /* 0x000fe4000001ff00 */
[----:B------:R-:W-:Y:S02]  /*1690*/  ISETP.LT.AND P1, PT, R16, UR50, PT ;  /* 0x0000003210007c0c */ /* 0x000fe4000bf21270 */
        /* <DEDUP_REMOVED lines=50> */
[----:B------:R-:W-:Y:S06]  /*19c0*/  @!P1 BRA `(.L_x_956) ;  /* 0x0000009c00a09947 */ /* 0x000fec0003800000 */
[----:B------:R-:W-:Y:S01]  /*19d0*/  SHF.R.S32.HI R18, RZ, 0x1f, R19 ;  /* 0x0000001fff127819 */ /* 0x000fe20000011413 */
[----:B------:R-:W0:Y:S01]  /*19e0*/  S2UR UR5, SR_CgaCtaId ;  /* 0x00000000000579c3 */ /* 0x000e220000008800 */
[----:B------:R-:W-:Y:S02]  /*19f0*/  UMOV UR41, 0x400 ;  /* 0x0000040000297882 */ /* 0x000fe40000000000 */
[----:B------:R-:W-:-:S04]  /*1a00*/  LEA.HI R22, R18, R19, RZ, 0x7 ;  /* 0x0000001312167211 */ /* 0x000fc800078f38ff */
[----:B------:R-:W-:-:S05]  /*1a10*/  SHF.R.S32.HI R23, RZ, 0x7, R22 ;  /* 0x00000007ff177819 */ /* 0x000fca0000011416 */
        /* <DEDUP_REMOVED lines=29> */
.L_x_957:
[----:B------:R-:W-:-:S04]  /*1bf0*/  SHF.L.U32 R0, RZ, 0x1f, RZ ;  /* 0x0000001fff007819 */ /* 0x000fc800000006ff */
[----:B------:R-:W0:Y:S02]  /*1c00*/  SYNCS.PHASECHK.TRANS64.TRYWAIT P0, [UR41+0x20800], R0 ;  /* 0x02080000ff0075a7 */ /* 0x000e240008000169 */
[----:B0-----:R-:W-:Y:S05]  /*1c10*/  @!P0 BRA `(.L_x_958) ;  /* 0x00000114007c8947 */ /* 0x001fea0003800000 */
.L_x_1099:
[----:B------:R-:W-:-:S06]  /*1c20*/  ULOP3.LUT UR4, UR38, 0x1, URZ, 0xfc, !UPT ;  /* 0x0000000126047892 */ /* 0x000fcc000f8efc3f */
[----:B0-----:R-:W-:-:S05]  /*1c30*/  IMAD.U32 R3, RZ, RZ, UR4 ;  /* 0x00000004ff037e24 */ /* 0x001fca000f8e00ff */
[----:B------:R-:W-:-:S13]  /*1c40*/  ISETP.NE.AND P4, PT, R3, 0x3, PT ;  /* 0x000000030300780c */ /* 0x000fda0003f85270 */
[----:B------:R-:W-:Y:S05]  /*1c50*/  @!P4 BRA `(.L_x_959) ;  /* 0x000000000004c947 */ /* 0x000fea0003800000 */
[----:B------:R-:W-:Y:S01]  /*1c60*/  BPT.TRAP 0x1 ;  /* 0x000000040000795c */ /* 0x000fe20000300000 */
.L_x_959:
[----:B------:R0:W1:Y:S01]  /*1c70*/  SYNCS.PHASECHK.TRANS64.TRYWAIT P0, [UR41+0x20830], R0 ;  /* 0x02083000ff0075a7 */ /* 0x0000620008000169 */
[----:B------:R-:W-:Y:S05]  /*1c80*/  @!P4 BRA `(.L_x_960) ;  /* 0x000000000004c947 */ /* 0x000fea0003800000 */
[----:B------:R-:W-:Y:S01]  /*1c90*/  BPT.TRAP 0x1 ;  /* 0x000000040000795c */ /* 0x000fe20000300000 */
.L_x_960:
[----:B------:R-:W2:Y:S01]  /*1ca0*/  S2R R3, SR_TID.X ;  /* 0x0000000000037919 */ /* 0x000ea20000002100 */
[----:B------:R-:W-:-:S05]  /*1cb0*/  IMAD.U32 R4, RZ, RZ, UR46 ;  /* 0x0000002eff047e24 */ /* 0x000fca000f8e00ff */
[----:B------:R-:W-:Y:S02]  /*1cc0*/  LOP3.LUT R4, R4, 0x10000, RZ, 0xfc, !PT ;  /* 0x0001000004047812 */ /* 0x000fe400078efcff */
[----:B--2---:R-:W-:-:S04]  /*1cd0*/  LOP3.LUT R3, R3, 0x7f, RZ, 0xc0, !PT ;  /* 0x0000007f03037812 */ /* 0x004fc800078ec0ff */
[----:B------:R-:W-:Y:S01]  /*1ce0*/  ISETP.NE.AND P5, PT, R3, RZ, PT ;  /* 0x000000ff0300720c */ /* 0x000fe20003fa5270 */
[----:B-1----:R-:W-:-:S12]  /*1cf0*/  @P0 BRA `(.L_x_961) ;  /* 0x0000000000080947 */ /* 0x002fd80003800000 */
[----:B------:R-:W1:Y:S02]  /*1d00*/  SYNCS.PHASECHK.TRANS64.TRYWAIT P0, [UR41+0x20830], R0 ;  /* 0x02083000ff0075a7 */ /* 0x000e640008000169 */
[----:B-1----:R-:W-:Y:S05]  /*1d10*/  @!P0 BRA `(.L_x_962) ;  /* 0x0000011400548947 */ /* 0x002fea0003800000 */
.L_x_961:
[----:B------:R-:W-:Y:S05]  /*1d20*/  WARPSYNC.ALL ;  /* 0x0000000000007948 */ /* 0x000fea0003800000 */
[----:B------:R-:W-:Y:S01]  /*1d30*/  IMAD.MOV.U32 R5, RZ, RZ, 0x40000040 ;  /* 0x40000040ff057424 */ /* 0x000fe200078e00ff */
[----:B------:R-:W-:Y:S01]  /*1d40*/  UIADD3 UR4, UR41, 0x18400, URZ ;  /* 0x0001840029047890 */ /* 0x000fe2000fffe03f */
[C---:B------:R-:W-:Y:S01]  /*1d50*/  R2UR UR8, R4.reuse ;  /* 0x00000000040872ca */ /* 0x040fe200000e0000 */
[----:B------:R-:W-:Y:S02]  /*1d60*/  WARPGROUP.ARRIVE ;  /* 0x00000000000079c5 */ /* 0x000fe40000000000 */
        /* <DEDUP_REMOVED lines=10> */
[----:B------:R-:W-:Y:S01]  /*1e10*/  LEA.HI R18, R18, R19, RZ, 0x2 ;  /* 0x0000001312127211 */ /* 0x000fe200078f10ff */
[----:B------:R-:W-:Y:S01]  /*1e20*/  UMOV UR15, 0x40000040 ;  /* 0x40000040000f7882 */ /* 0x000fe20000000000 */
[----:B------:R-:W-:Y:S01]  /*1e30*/  UMOV UR17, 0x40000040 ;  /* 0x4000004000117882 */ /* 0x000fe20000000000 */
[----:B------:R-:W-:Y:S01]  /*1e40*/  UIADD3 UR6, UR46, 0x2, URZ ;  /* 0x000000022e067890 */ /* 0x000fe2000fffe03f */
[C---:B------:R-:W-:Y:S01]  /*1e50*/  IMAD.IADD R22, R19.reuse, 0x1, -R22 ;  /* 0x0000000113167824 */ /* 0x040fe200078e0a16 */
[----:B------:R-:W-:Y:S01]  /*1e60*/  UIADD3 UR4, UR28, 0x2, URZ ;  /* 0x000000021c047890 */ /* 0x000fe2000fffe03f */
[----:B------:R-:W-:Y:S01]  /*1e70*/  LOP3.LUT R18, R18, 0xfffffffc, RZ, 0xc0, !PT ;  /* 0xfffffffc12127812 */ /* 0x000fe200078ec0ff */
[----:B------:R-:W-:Y:S01]  /*1e80*/  UMOV UR10, UR46 ;  /* 0x0000002e000a7c82 */ /* 0x000fe20008000000 */
[----:B------:R-:W-:Y:S01]  /*1e90*/  UIADD3 UR12, UR28, 0x6, URZ ;  /* 0x000000061c0c7890 */ /* 0x000fe2000fffe03f */
[----:B------:R-:W-:Y:S01]  /*1ea0*/  QGMMA.64x64x32.F32.E4M3.E4M3 R24, gdesc[UR8], RZ, !UPT, gsb0 ;  /* 0x00e00000081879f3 */ /* 0x000fe2000c0008ff */
[----:B------:R-:W-:Y:S01]  /*1eb0*/  UIADD3 UR8, UR28, 0x4, URZ ;  /* 0x000000041c087890 */ /* 0x000fe2000fffe03f */
[----:B-1----:R-:W-:Y:S01]  /*1ec0*/  SHF.R.S32.HI R3, RZ, 0x1f, R22 ;  /* 0x0000001fff037819 */ /* 0x002fe20000011416 */
[----:B------:R-:W-:Y:S01]  /*1ed0*/  UIADD3 UR10, UR46, 0x4, URZ ;  /* 0x000000042e0a7890 */ /* 0x000fe2000fffe03f */
[----:B------:R-:W-:Y:S01]  /*1ee0*/  IMAD.IADD R18, R19, 0x1, -R18 ;  /* 0x0000000113127824 */ /* 0x000fe200078e0a12 */
[----:B------:R-:W-:Y:S01]  /*1ef0*/  UMOV UR9, 0x40000040 ;  /* 0x4000004000097882 */ /* 0x000fe20000000000 */
[----:B------:R-:W-:Y:S01]  /*1f00*/  UMOV UR11, 0x40000040 ;  /* 0x40000040000b7882 */ /* 0x000fe20000000000 */
[----:B------:R-:W-:Y:S01]  /*1f10*/  UIADD3 UR14, UR46, 0x6, URZ ;  /* 0x000000062e0e7890 */ /* 0x000fe2000fffe03f */
[CC--:B0-----:R-:W-:Y:S01]  /*1f20*/  LEA.HI R0, R3.reuse, R22.reuse, RZ, 0x2 ;  /* 0x0000001603007211 */ /* 0x0c1fe200078f10ff */
[----:B------:R-:W-:Y:S01]  /*1f30*/  UIADD3 UR16, UR28, 0x400, URZ ;  /* 0x000004001c107890 */ /* 0x000fe2000fffe03f */
[----:B------:R-:W-:Y:S01]  /*1f40*/  LEA.HI R6, R3, R22, RZ, 0x5 ;  /* 0x0000001603067211 */ /* 0x000fe200078f28ff */
[----:B------:R-:W-:Y:S01]  /*1f50*/  UIADD3 UR18, UR46, 0x200, URZ ;  /* 0x000002002e127890 */ /* 0x000fe2000fffe03f */
[--C-:B------:R-:W-:Y:S01]  /*1f60*/  SHF.R.S32.HI R3, RZ, 0x2, R0.reuse ;  /* 0x00000002ff037819 */ /* 0x100fe20000011400 */
[----:B------:R-:W-:Y:S01]  /*1f70*/  UMOV UR19, 0x40000040 ;  /* 0x4000004000137882 */ /* 0x000fe20000000000 */
[----:B------:R-:W-:Y:S01]  /*1f80*/  UIADD3 UR20, UR28, 0x402, URZ ;  /* 0x000004021c147890 */ /* 0x000fe2000fffe03f */
[----:B------:R-:W-:Y:S01]  /*1f90*/  SHF.R.S32.HI R8, RZ, 0x1f, R0 ;  /* 0x0000001fff087819 */ /* 0x000fe20000011400 */
[----:B------:R-:W-:Y:S01]  /*1fa0*/  UIADD3 UR22, UR46, 0x202, URZ ;  /* 0x000002022e167890 */ /* 0x000fe2000fffe03f */
[----:B------:R-:W-:Y:S01]  /*1fb0*/  LEA.HI R7, R23, R23, RZ, 0x1 ;  /* 0x0000001717077211 */ /* 0x000fe200078f08ff */
[----:B------:R-:W-:Y:S01]  /*1fc0*/  UMOV UR21, 0x40000040 ;  /* 0x4000004000157882 */ /* 0x000fe20000000000 */
[----:B------:R-:W-:Y:S01]  /*1fd0*/  UMOV UR23, 0x40000040 ;  /* 0x4000004000177882 */ /* 0x000fe20000000000 */
[----:B------:R-:W-:Y:S01]  /*1fe0*/  UIADD3 UR24, UR28, 0x404, URZ ;  /* 0x000004041c187890 */ /* 0x000fe2000fffe03f */
[----:B------:R-:W-:Y:S01]  /*1ff0*/  SHF.R.S32.HI R6, RZ, 0x5, R6 ;  /* 0x00000005ff067819 */ /* 0x000fe20000011406 */
[----:B------:R-:W-:Y:S01]  /*2000*/  UIADD3 UR26, UR46, 0x204, URZ ;  /* 0x000002042e1a7890 */ /* 0x000fe2000fffe03f */
[-C--:B------:R-:W-:Y:S01]  /*2010*/  LEA.HI R8, R8, R3.reuse, RZ, 0x3 ;  /* 0x0000000308087211 */ /* 0x080fe200078f18ff */
[----:B------:R-:W-:Y:S01]  /*2020*/  UMOV UR25, 0x40000040 ;  /* 0x4000004000197882 */ /* 0x000fe20000000000 */
[----:B------:R-:W-:Y:S01]  /*2030*/  UMOV UR27, 0x40000040 ;  /* 0x40000040001b7882 */ /* 0x000fe20000000000 */
[----:B------:R-:W-:Y:S01]  /*2040*/  UIADD3 UR28, UR28, 0x406, URZ ;  /* 0x000004061c1c7890 */ /* 0x000fe2000fffe03f */
[----:B------:R-:W-:Y:S01]  /*2050*/  LOP3.LUT R10, R7, 0x3fffffe, RZ, 0xc0, !PT ;  /* 0x03fffffe070a7812 */ /* 0x000fe200078ec0ff */
[----:B------:R-:W-:Y:S01]  /*2060*/  UIADD3 UR30, UR46, 0x206, URZ ;  /* 0x000002062e1e7890 */ /* 0x000fe2000fffe03f */
[----:B------:R-:W-:Y:S01]  /*2070*/  LEA.HI R7, R18, R18, RZ, 0x1 ;  /* 0x0000001212077211 */ /* 0x000fe200078f08ff */
[----:B------:R-:W-:Y:S01]  /*2080*/  UMOV UR29, 0x40000040 ;  /* 0x40000040001d7882 */ /* 0x000fe20000000000 */
[----:B------:R-:W-:Y:S01]  /*2090*/  UMOV UR31, 0x40000040 ;  /* 0x40000040001f7882 */ /* 0x000fe20000000000 */
[----:B------:R-:W-:Y:S01]  /*20a0*/  LEA R6, R6, UR47, 0x4 ;  /* 0x0000002f06067c11 */ /* 0x000fe2000f8e20ff */
[----:B------:R-:W-:Y:S01]  /*20b0*/  IMAD.IADD R10, R23, 0x1, -R10 ;  /* 0x00000001170a7824 */ /* 0x000fe200078e0a0a */
[----:B------:R-:W-:Y:S01]  /*20c0*/  LOP3.LUT R8, R8, 0xfffffff8, RZ, 0xc0, !PT ;  /* 0xfffffff808087812 */ /* 0x000fe200078ec0ff */
[----:B------:R-:W0:Y:S01]  /*20d0*/  LDC.64 R12, c[0x0][0x9e0] ;  /* 0x00027800ff0c7b82 */ /* 0x000e220000000a00 */
[----:B------:R-:W-:Y:S01]  /*20e0*/  LOP3.LUT R7, R7, 0x1ffffffe, RZ, 0xc0, !PT ;  /* 0x1ffffffe07077812 */ /* 0x000fe200078ec0ff */
[----:B------:R-:W-:Y:S01]  /*20f0*/  ULDC UR54, c[0x0][0x2f0] ;  /* 0x0000bc0000367ab9 */ /* 0x000fe20000000800 */
[----:B------:R-:W-:Y:S01]  /*2100*/  IADD3 R3, R6, R3, -R8 ;  /* 0x0000000306037210 */ /* 0x000fe20007ffe808 */
[----:B------:R-:W-:Y:S01]  /*2110*/  IMAD.U32 R14, RZ, RZ, UR54 ;  /* 0x00000036ff0e7e24 */ /* 0x000fe2000f8e00ff */
[----:B------:R-:W-:Y:S01]  /*2120*/  ULDC UR48, c[0x0][0x9dc] ;  /* 0x0002770000307ab9 */ /* 0x000fe20000000800 */
[----:B------:R-:W-:Y:S01]  /*2130*/  IMAD.IADD R7, R18, 0x1, -R7 ;  /* 0x0000000112077824 */ /* 0x000fe200078e0a07 */
[----:B------:R-:W-:Y:S01]  /*2140*/  ULDC UR53, c[0x0][0x288] ;  /* 0x0000a20000357ab9 */ /* 0x000fe20000000800 */
[----:B------:R-:W-:Y:S01]  /*2150*/  IMAD R10, R10, 0x40, R3 ;  /* 0x000000400a0a7824 */ /* 0x000fe200078e0203 */
[----:B------:R-:W-:Y:S01]  /*2160*/  LOP3.LUT R3, R0, 0x7ffffffc, RZ, 0xc0, !PT ;  /* 0x7ffffffc00037812 */ /* 0x000fe200078ec0ff */
[----:B------:R-:W-:Y:S01]  /*2170*/  IMAD.U32 R9, RZ, RZ, UR41 ;  /* 0x00000029ff097e24 */ /* 0x000fe2000f8e00ff */
[----:B------:R-:W-:Y:S01]  /*2180*/  ULOP3.LUT UR48, URZ, UR48, URZ, 0x33, !UPT ;  /* 0x000000303f307292 */ /* 0x000fe2000f8e333f */
[----:B------:R-:W-:-:S02]  /*2190*/  IMAD R7, R7, 0x8, R10 ;  /* 0x0000000807077824 */ /* 0x000fc400078e020a */
[----:B------:R-:W-:Y:S02]  /*21a0*/  @!P5 VIADD R0, R9, 0x20840 ;  /* 0x000208400900d836 */ /* 0x000fe40000000000 */
[----:B------:R-:W-:-:S03]  /*21b0*/  IMAD.MOV.U32 R8, RZ, RZ, R7 ;  /* 0x000000ffff087224 */ /* 0x000fc600078e0007 */
[----:B------:R-:W-:Y:S02]  /*21c0*/  @!P5 PRMT R0, RZ, 0x654, R0 ;  /* 0x00000654ff00d816 */ /* 0x000fe40000000000 */
[----:B0-----:R-:W-:Y:S01]  /*21d0*/  ISETP.GE.AND P6, PT, R13, 0x1, PT ;  /* 0x000000010d00780c */ /* 0x001fe20003fc6270 */
[----:B------:R-:W-:Y:S02]  /*21e0*/  WARPGROUP.DEPBAR.LE gsb0, 0x0 ;  /* 0x00008000000079c5 */ /* 0x000fe40000010000 */
[----:B------:R-:W-:-:S06]  /*21f0*/  WARPGROUP.ARRIVE ;  /* 0x00000000000079c5 */ /* 0x000fcc0000000000 */
[----:B------:R-:W-:Y:S01]  /*2200*/  QGMMA.64x64x32.F32.E4M3.E4M3 R24, gdesc[UR4], R24, gsb0 ;  /* 0x00e00000041879f3 */ /* 0x000fe20008000818 */
[----:B------:R-:W-:Y:S02]  /*2210*/  ULDC UR6, c[0x0][0x448] ;  /* 0x0001120000067ab9 */ /* 0x000fe40000000800 */
[----:B------:R-:W-:-:S03]  /*2220*/  UISETP.NE.AND UP0, UPT, UR6, 0x1, UPT ;  /* 0x000000010600788c */ /* 0x000fc6000bf05270 */
[----:B------:R-:W-:Y:S02]  /*2230*/  UMOV UR6, 0xffffffc0 ;  /* 0xffffffc000067882 */ /* 0x000fe40000000000 */
[----:B------:R-:W-:Y:S01]  /*2240*/  UIMAD UR6, UR50, UR6, 0x40 ;  /* 0x00000040320674a4 */ /* 0x000fe2000f8e0206 */
[----:B------:R-:W-:Y:S02]  /*2250*/  PLOP3.LUT P0, PT, PT, PT, UP0, 0x80, 0x0 ;  /* 0x000000000000781c */ /* 0x000fe40003f0f008 */
[----:B------:R-:W-:-:S03]  /*2260*/  PLOP3.LUT P1, PT, PT, PT, UP0, 0x80, 0x0 ;  /* 0x000000000000781c */ /* 0x000fc60003f2f008 */
[----:B------:R-:W-:-:S08]  /*2270*/  @UP0 ULDC UR7, c[0x0][0x44c] ;  /* 0x0001130000070ab9 */ /* 0x000fd00000000800 */
[----:B------:R-:W-:Y:S01]  /*2280*/  @P0 IMAD.HI.U32 R6, R7, UR7, RZ ;  /* 0x0000000707060c27 */ /* 0x000fe2000f8e00ff */
[----:B------:R-:W-:Y:S01]  /*2290*/  UIADD3 UR7, UR6, 0x1, URZ ;  /* 0x0000000106077890 */ /* 0x000fe2000fffe03f */
[----:B------:R-:W-:Y:S02]  /*22a0*/  WARPGROUP.DEPBAR.LE gsb0, 0x0 ;  /* 0x00008000000079c5 */ /* 0x000fe40000010000 */
[----:B------:R-:W-:-:S06]  /*22b0*/  WARPGROUP.ARRIVE ;  /* 0x00000000000079c5 */ /* 0x000fcc0000000000 */
[----:B------:R-:W-:Y:S01]  /*22c0*/  QGMMA.64x64x32.F32.E4M3.E4M3 R24, gdesc[UR8], R24, gsb0 ;  /* 0x00e00000081879f3 */ /* 0x000fe20008000818 */
[----:B------:R-:W-:Y:S02]  /*22d0*/  @UP0 ULDC UR10, c[0x0][0x450] ;  /* 0x00011400000a0ab9 */ /* 0x000fe40000000800 */
[----:B------:R-:W-:Y:S01]  /*22e0*/  @P1 SHF.R.U32.HI R8, RZ, UR10, R6 ;  /* 0x0000000aff081c19 */ /* 0x000fe20008011606 */
[----:B------:R-:W-:Y:S02]  /*22f0*/  IMAD.IADD R6, R22, 0x1, -R3 ;  /* 0x0000000116067824 */ /* 0x000fe400078e0a03 */
[----:B------:R-:W-:Y:S01]  /*2300*/  IMAD.U32 R3, RZ, RZ, UR7 ;  /* 0x00000007ff037e24 */ /* 0x000fe2000f8e00ff */
[----:B------:R-:W-:Y:S01]  /*2310*/  UIMAD UR7, UR39, UR54, UR6 ;  /* 0x00000036270772a4 */ /* 0x000fe2000f8e0206 */
[----:B------:R-:W0:Y:S02]  /*2320*/  SHFL.IDX PT, R10, R8, RZ, 0x1c1f ;  /* 0x001c1fff080a7589 */ /* 0x000e2400000e0000 */
[----:B------:R-:W-:-:S03]  /*2330*/  IMAD R3, R6, -0x2, R3 ;  /* 0xfffffffe06037824 */ /* 0x000fc600078e0203 */
[----:B------:R-:W-:Y:S02]  /*2340*/  IMAD.U32 R11, RZ, RZ, UR7 ;  /* 0x00000007ff0b7e24 */ /* 0x000fe4000f8e00ff */
[----:B------:R-:W-:Y:S02]  /*2350*/  IMAD R3, R14, UR39, R3 ;  /* 0x000000270e037c24 */ /* 0x000fe4000f8e0203 */
[----:B------:R-:W-:Y:S02]  /*2360*/  IMAD R11, R6, -0x2, R11 ;  /* 0xfffffffe060b7824 */ /* 0x000fe400078e020b */
[----:B------:R-:W-:-:S04]  /*2370*/  VIADD R3, R3, -UR53 ;  /* 0x8000003503037c36 */ /* 0x000fc80008000000 */
[C---:B------:R-:W-:Y:S02]  /*2380*/  IMAD.IADD R14, R3.reuse, 0x1, R12 ;  /* 0x00000001030e7824 */ /* 0x040fe400078e020c */
[----:B------:R-:W-:-:S04]  /*2390*/  VIADD R15, R3, UR48 ;  /* 0x00000030030f7c36 */ /* 0x000fc80008000000 */
[----:B0-----:R-:W-:Y:S01]  /*23a0*/  IMAD.IADD R3, R15, 0x1, R10 ;  /* 0x000000010f037824 */ /* 0x001fe200078e020a */
[----:B------:R-:W-:Y:S02]  /*23b0*/  WARPGROUP.DEPBAR.LE gsb0, 0x0 ;  /* 0x00008000000079c5 */ /* 0x000fe40000010000 */
[----:B------:R-:W-:-:S06]  /*23c0*/  WARPGROUP.ARRIVE ;  /* 0x00000000000079c5 */ /* 0x000fcc0000000000 */
[----:B------:R-:W-:Y:S01]  /*23d0*/  QGMMA.64x64x32.F32.E4M3.E4M3 R24, gdesc[UR12], R24, gsb0 ;  /* 0x00e000000c1879f3 */ /* 0x000fe20008000818 */
[----:B------:R-:W-:Y:S02]  /*23e0*/  ULEA UR14, UR50, 0xffffffc0, 0x6 ;  /* 0xffffffc0320e7891 */ /* 0x000fe4000f8e303f */
[----:B------:R-:W-:Y:S02]  /*23f0*/  WARPGROUP.DEPBAR.LE gsb0, 0x0 ;  /* 0x00008000000079c5 */ /* 0x000fe40000010000 */
[----:B------:R-:W-:-:S06]  /*2400*/  WARPGROUP.ARRIVE ;  /* 0x00000000000079c5 */ /* 0x000fcc0000000000 */
[----:B------:R-:W-:Y:S03]  /*2410*/  QGMMA.64x64x32.F32.E4M3.E4M3 R24, gdesc[UR16], R24, gsb0 ;  /* 0x00e00000101879f3 */ /* 0x000fe60008000818 */
        /* <DEDUP_REMOVED lines=10> */
[----:B------:R0:W-:Y:S02]  /*24c0*/  @!P5 SYNCS.ARRIVE.TRANS64.RED.A1T0 RZ, [R0+URZ], RZ ;  /* 0x000000ff00ffd9a7 */ /* 0x0001e4000810043f */
[----:B0-----:R-:W-:Y:S01]  /*24d0*/  VIADDMNMX R0, R10, R14, R11, PT ;  /* 0x0000000e0a007246 */ /* 0x001fe2000380010b */
[----:B------:R-:W-:Y:S06]  /*24e0*/  @!P6 BRA `(.L_x_963) ;  /* 0x000000000058e947 */ /* 0x000fec0003800000 */
[----:B------:R-:W-:Y:S01]  /*24f0*/  IMAD.U32 R9, RZ, RZ, UR54 ;  /* 0x00000036ff097e24 */ /* 0x000fe2000f8e00ff */
[----:B------:R-:W-:Y:S03]  /*2500*/  BSSY B0, `(.L_x_964) ;  /* 0x0000010000007945 */ /* 0x000fe60003800000 */
[----:B------:R-:W-:-:S04]  /*2510*/  IMAD R9, R9, UR39, R10 ;  /* 0x0000002709097c24 */ /* 0x000fc8000f8e020a */
[----:B------:R-:W-:-:S05]  /*2520*/  VIADD R9, R9, -UR53 ;  /* 0x8000003509097c36 */ /* 0x000fca0008000000 */
[----:B------:R-:W-:-:S13]  /*2530*/  ISETP.GT.AND P0, PT, R9, -0x1, PT ;  /* 0xffffffff0900780c */ /* 0x000fda0003f04270 */
[----:B------:R-:W-:Y:S05]  /*2540*/  @P0 BRA `(.L_x_965) ;  /* 0x00000000001c0947 */ /* 0x000fea0003800000 */
[----:B------:R-:W-:Y:S02]  /*2550*/  ISETP.NE.AND P0, PT, R13, 0x1, PT ;  /* 0x000000010d00780c */ /* 0x000fe40003f05270 */
[----:B------:R-:W-:-:S11]  /*2560*/  LOP3.LUT R9, RZ, R9, RZ, 0x33, !PT ;  /* 0x00000009ff097212 */ /* 0x000fd600078e33ff */
[----:B------:R-:W0:Y:S02]  /*2570*/  @P0 LDC.64 R18, c[0x0][0x9e8] ;  /* 0x00027a00ff120b82 */ /* 0x000e240000000a00 */
[----:B0-----:R-:W-:-:S05]  /*2580*/  @P0 IMAD.HI.U32 R10, R9, R18, RZ ;  /* 0x00000012090a0227 */ /* 0x001fca00078e00ff */
[----:B------:R-:W-:-:S04]  /*2590*/  @P0 SHF.R.U32.HI R9, RZ, R19, R10 ;  /* 0x00000013ff090219 */ /* 0x000fc8000001160a */
[----:B------:R-:W-:Y:S01]  /*25a0*/  LOP3.LUT R9, RZ, R9, RZ, 0x33, !PT ;  /* 0x00000009ff097212 */ /* 0x000fe200078e33ff */
[----:B------:R-:W-:Y:S06]  /*25b0*/  BRA `(.L_x_966) ;  /* 0x0000000000107947 */ /* 0x000fec0003800000 */
.L_x_965:
[----:B------:R-:W-:-:S13]  /*25c0*/  ISETP.NE.AND P0, PT, R13, 0x1, PT ;  /* 0x000000010d00780c */ /* 0x000fda0003f05270 */
[----:B------:R-:W0:Y:S02]  /*25d0*/  @P0 LDC.64 R18, c[0x0][0x9e8] ;  /* 0x00027a00ff120b82 */ /* 0x000e240000000a00 */
[----:B0-----:R-:W-:-:S05]  /*25e0*/  @P0 IMAD.HI.U32 R10, R9, R18, RZ ;  /* 0x00000012090a0227 */ /* 0x001fca00078e00ff */
[----:B------:R-:W-:-:S07]  /*25f0*/  @P0 SHF.R.U32.HI R9, RZ, R19, R10 ;  /* 0x00000013ff090219 */ /* 0x000fce000001160a */
.L_x_966:
[----:B------:R-:W-:Y:S05]  /*2600*/  BSYNC B0 ;  /* 0x0000000000007941 */ /* 0x000fea0003800000 */
.L_x_964:
[----:B------:R-:W-:-:S04]  /*2610*/  IMAD R9, R9, R13, -UR14 ;  /* 0x8000000e09097e24 */ /* 0x000fc8000f8e020d */
[----:B------:R-:W-:-:S05]  /*2620*/  IMAD R10, R6, -0x2, R9 ;  /* 0xfffffffe060a7824 */ /* 0x000fca00078e0209 */
[----:B------:R-:W-:Y:S02]  /*2630*/  VIMNMX R3, R3, R10, !PT ;  /* 0x0000000a03037248 */ /* 0x000fe40007fe0100 */
[----:B------:R-:W-:-:S07]  /*2640*/  VIADDMNMX R0, R10, R13, R0, PT ;  /* 0x0000000d0a007246 */ /* 0x000fce0003800100 */
.L_x_963:
[----:B------:R-:W-:Y:S01]  /*2650*/  UISETP.GE.AND UP1, UPT, UR6, 0x2, UPT ;  /* 0x000000020600788c */ /* 0x000fe2000bf26270 */
[----:B------:R-:W0:Y:S01]  /*2660*/  SHFL.IDX PT, R8, R8, 0x1, 0x1c1f ;  /* 0x003c1f0008087f89 */ /* 0x000e2200000e0000 */
[----:B------:R-:W-:Y:S02]  /*2670*/  UISETP.GE.AND UP4, UPT, UR6, 0x9, UPT ;  /* 0x000000090600788c */ /* 0x000fe4000bf86270 */
[----:B------:R-:W-:Y:S02]  /*2680*/  UISETP.GE.AND UP2, UPT, UR6, 0x1, UPT ;  /* 0x000000010600788c */ /* 0x000fe4000bf46270 */
[----:B------:R-:W-:Y:S01]  /*2690*/  PLOP3.LUT P1, PT, PT, PT, UP1, 0x40, 0x0 ;  /* 0x000000000000781c */ /* 0x000fe20003f2e818 */
[----:B------:R-:W-:Y:S01]  /*26a0*/  UP2UR UR10, UPR, URZ, 0x2 ;  /* 0x000000023f0a7883 */ /* 0x000fe20008000000 */
[----:B------:R-:W-:Y:S01]  /*26b0*/  PLOP3.LUT P0, PT, PT, PT, UP4, 0x40, 0x0 ;  /* 0x000000000000781c */ /* 0x000fe20003f0e848 */
[----:B------:R-:W-:Y:S01]  /*26c0*/  UISETP.GE.AND UP1, UPT, UR6, 0x12, UPT ;  /* 0x000000120600788c */ /* 0x000fe2000bf26270 */
[C---:B------:R-:W-:Y:S01]  /*26d0*/  ISETP.GT.AND P1, PT, R3.reuse, 0x1, P1 ;  /* 0x000000010300780c */ /* 0x040fe20000f24270 */
[----:B------:R-:W-:Y:S01]  /*26e0*/  UISETP.GE.AND UP3, UPT, UR6, 0xa, UPT ;  /* 0x0000000a0600788c */ /* 0x000fe2000bf66270 */
[----:B------:R-:W-:Y:S01]  /*26f0*/  PLOP3.LUT P2, PT, PT, PT, UP2, 0x40, 0x0 ;  /* 0x000000000000781c */ /* 0x000fe20003f4e828 */
[----:B------:R-:W-:Y:S01]  /*2700*/  UP2UR UR19, UPR, URZ, 0x2 ;  /* 0x000000023f137883 */ /* 0x000fe20008000000 */
[C---:B------:R-:W-:Y:S01]  /*2710*/  ISETP.LT.OR P1, PT, R0.reuse, 0x2, P1 ;  /* 0x000000020000780c */ /* 0x040fe20000f21670 */
[----:B------:R-:W-:Y:S01]  /*2720*/  UP2UR UR11, UPR, URZ, 0x4 ;  /* 0x000000043f0b7883 */ /* 0x000fe20008000000 */
[C---:B------:R-:W-:Y:S01]  /*2730*/  ISETP.GT.AND P0, PT, R3.reuse, 0x8, P0 ;  /* 0x000000080300780c */ /* 0x040fe20000704270 */
[----:B------:R-:W-:Y:S01]  /*2740*/  UISETP.GE.AND UP2, UPT, UR6, 0x11, UPT ;  /* 0x000000110600788c */ /* 0x000fe2000bf46270 */
[----:B------:R-:W-:Y:S01]  /*2750*/  ISETP.GT.AND P2, PT, R3, RZ, P2 ;  /* 0x000000ff0300720c */ /* 0x000fe20001744270 */
[----:B------:R-:W-:Y:S01]  /*2760*/  UP2UR UR7, UPR, URZ, 0x10 ;  /* 0x000000103f077883 */ /* 0x000fe20008000000 */
[----:B------:R-:W-:Y:S01]  /*2770*/  FSEL R57, R25, -INF , !P1 ;  /* 0xff80000019397808 */ /* 0x000fe20004800000 */
[----:B------:R-:W-:Y:S01]  /*2780*/  UP2UR UR18, UPR, URZ, 0x4 ;  /* 0x000000043f127883 */ /* 0x000fe20008000000 */
[----:B------:R-:W-:Y:S01]  /*2790*/  PLOP3.LUT P1, PT, PT, PT, UP1, 0x40, 0x0 ;  /* 0x000000000000781c */ /* 0x000fe20003f2e818 */
[----:B------:R-:W-:Y:S01]  /*27a0*/  UISETP.GE.AND UP1, UPT, UR6, 0x19, UPT ;  /* 0x000000190600788c */ /* 0x000fe2000bf26270 */
[----:B------:R-:W-:Y:S01]  /*27b0*/  PLOP3.LUT P3, PT, PT, PT, UP3, 0x40, 0x0 ;  /* 0x000000000000781c */ /* 0x000fe20003f6e838 */
[----:B------:R-:W-:Y:S01]  /*27c0*/  UP2UR UR15, UPR, URZ, 0x8 ;  /* 0x000000083f0f7883 */ /* 0x000fe20008000000 */
[C---:B------:R-:W-:Y:S01]  /*27d0*/  ISETP.LT.OR P0, PT, R0.reuse, 0x9, P0 ;  /* 0x000000090000780c */ /* 0x040fe20000701670 */
[----:B------:R-:W-:Y:S01]  /*27e0*/  UP2UR UR22, UPR, URZ, 0x2 ;  /* 0x000000023f167883 */ /* 0x000fe20008000000 */
[----:B------:R-:W-:Y:S01]  /*27f0*/  ISETP.LT.OR P2, PT, R0, 0x1, P2 ;  /* 0x000000010000780c */ /* 0x000fe20001741670 */
[----:B------:R-:W-:Y:S01]  /*2800*/  UISETP.GE.AND UP3, UPT, UR6, 0x31, UPT ;  /* 0x000000310600788c */ /* 0x000fe2000bf66270 */
[C---:B------:R-:W-:Y:S01]  /*2810*/  ISETP.GT.AND P3, PT, R3.reuse, 0x9, P3 ;  /* 0x000000090300780c */ /* 0x040fe20001f64270 */
[----:B------:R-:W-:Y:S01]  /*2820*/  UISETP.GE.AND UP4, UPT, UR6, 0x32, UPT ;  /* 0x000000320600788c */ /* 0x000fe2000bf86270 */
[----:B------:R-:W-:Y:S01]  /*2830*/  FSEL R59, R28, -INF , !P0 ;  /* 0xff8000001c3b7808 */ /* 0x000fe20004000000 */
[----:B------:R-:W-:Y:S01]  /*2840*/  UISETP.GE.AND UP5, UPT, UR6, 0x39, UPT ;  /* 0x000000390600788c */ /* 0x000fe2000bfa6270 */
[----:B------:R-:W-:Y:S01]  /*2850*/  FSEL R24, R24, -INF , !P2 ;  /* 0xff80000018187808 */ /* 0x000fe20005000000 */
[----:B------:R-:W-:Y:S01]  /*2860*/  UISETP.GE.AND UP6, UPT, UR6, 0x3a, UPT ;  /* 0x0000003a0600788c */ /* 0x000fe2000bfc6270 */
[----:B------:R-:W-:Y:S01]  /*2870*/  PLOP3.LUT P0, PT, PT, PT, UP1, 0x40, 0x0 ;  /* 0x000000000000781c */ /* 0x000fe20003f0e818 */
[----:B------:R-:W-:Y:S01]  /*2880*/  UISETP.GE.AND UP1, UPT, UR6, 0x1a, UPT ;  /* 0x0000001a0600788c */ /* 0x000fe2000bf26270 */
[----:B------:R-:W-:Y:S01]  /*2890*/  PLOP3.LUT P2, PT, PT, PT, UP2, 0x40, 0x0 ;  /* 0x000000000000781c */ /* 0x000fe20003f4e828 */
[----:B------:R-:W-:Y:S01]  /*28a0*/  UISETP.GE.AND UP2, UPT, UR6, 0x2a, UPT ;  /* 0x0000002a0600788c */ /* 0x000fe2000bf46270 */
[----:B------:R-:W-:Y:S01]  /*28b0*/  ISETP.LT.OR P3, PT, R0, 0xa, P3 ;  /* 0x0000000a0000780c */ /* 0x000fe20001f61670 */
[----:B------:R-:W-:Y:S01]  /*28c0*/  UP2UR UR23, UPR, URZ, 0x2 ;  /* 0x000000023f177883 */ /* 0x000fe20008000000 */
[----:B------:R-:W-:-:S02]  /*28d0*/  ISETP.GT.AND P2, PT, R3, 0x10, P2 ;  /* 0x000000100300780c */ /* 0x000fc40001744270 */
[----:B------:R-:W-:Y:S02]  /*28e0*/  FSEL R61, R29, -INF , !P3 ;  /* 0xff8000001d3d7808 */ /* 0x000fe40005800000 */
[----:B------:R-:W-:Y:S01]  /*28f0*/  PLOP3.LUT P3, PT, PT, PT, UP1, 0x40, 0x0 ;  /* 0x000000000000781c */ /* 0x000fe20003f6e818 */
[----:B------:R-:W-:Y:S01]  /*2900*/  UISETP.GE.AND UP1, UPT, UR6, 0x21, UPT ;  /* 0x000000210600788c */ /* 0x000fe2000bf26270 */
[----:B------:R-:W-:Y:S02]  /*2910*/  ISETP.LT.OR P2, PT, R0, 0x11, P2 ;  /* 0x000000110000780c */ /* 0x000fe40001741670 */
[----:B------:R-:W-:Y:S01]  /*2920*/  ISETP.GT.AND P1, PT, R3, 0x11, P1 ;  /* 0x000000110300780c */ /* 0x000fe20000f24270 */
[----:B------:R-:W-:Y:S01]  /*2930*/  UP2UR UR26, UPR, URZ, 0x2 ;  /* 0x000000023f1a7883 */ /* 0x000fe20008000000 */
[----:B------:R-:W-:Y:S02]  /*2940*/  FSEL R22, R32, -INF , !P2 ;  /* 0xff80000020167808 */ /* 0x000fe40005000000 */
[----:B------:R-:W-:Y:S01]  /*2950*/  PLOP3.LUT P2, PT, PT, PT, UP1, 0x40, 0x0 ;  /* 0x000000000000781c */ /* 0x000fe20003f4e818 */
[----:B------:R-:W-:Y:S01]  /*2960*/  UISETP.GE.AND UP1, UPT, UR6, 0x22, UPT ;  /* 0x000000220600788c */ /* 0x000fe2000bf26270 */
[----:B------:R-:W-:-:S02]  /*2970*/  ISETP.LT.OR P1, PT, R0, 0x12, P1 ;  /* 0x000000120000780c */ /* 0x000fc40000f21670 */
[C---:B------:R-:W-:Y:S01]  /*2980*/  ISETP.GT.AND P0, PT, R3.reuse, 0x18, P0 ;  /* 0x000000180300780c */ /* 0x040fe20000704270 */
[----:B------:R-:W-:Y:S01]  /*2990*/  UP2UR UR27, UPR, URZ, 0x2 ;  /* 0x000000023f1b7883 */ /* 0x000fe20008000000 */
[----:B------:R-:W-:Y:S02]  /*29a0*/  ISETP.GT.AND P3, PT, R3, 0x19, P3 ;  /* 0x000000190300780c */ /* 0x000fe40001f64270 */
[----:B------:R-:W-:Y:S02]  /*29b0*/  FSEL R28, R33, -INF , !P1 ;  /* 0xff800000211c7808 */ /* 0x000fe40004800000 */
[----:B------:R-:W-:Y:S01]  /*29c0*/  PLOP3.LUT P1, PT, PT, PT, UP1, 0x40, 0x0 ;  /* 0x000000000000781c */ /* 0x000fe20003f2e818 */
[----:B------:R-:W-:Y:S01]  /*29d0*/  UISETP.GE.AND UP1, UPT, UR6, 0x29, UPT ;  /* 0x000000290600788c */ /* 0x000fe2000bf26270 */
[C---:B------:R-:W-:Y:S02]  /*29e0*/  ISETP.LT.OR P0, PT, R0.reuse, 0x19, P0 ;  /* 0x000000190000780c */ /* 0x040fe40000701670 */
[----:B------:R-:W-:-:S02]  /*29f0*/  ISETP.LT.OR P3, PT, R0, 0x1a, P3 ;  /* 0x0000001a0000780c */ /* 0x000fc40001f61670 */
[----:B------:R-:W-:Y:S02]  /*2a00*/  FSEL R36, R36, -INF , !P0 ;  /* 0xff80000024247808 */ /* 0x000fe40004000000 */
[----:B------:R-:W-:Y:S02]  /*2a10*/  FSEL R32, R37, -INF , !P3 ;  /* 0xff80000025207808 */ /* 0x000fe40005800000 */
[----:B------:R-:W-:Y:S02]  /*2a20*/  PLOP3.LUT P0, PT, PT, PT, UP1, 0x40, 0x0 ;  /* 0x000000000000781c */ /* 0x000fe40003f0e818 */
[----:B------:R-:W-:Y:S02]  /*2a30*/  PLOP3.LUT P3, PT, PT, PT, UP2, 0x40, 0x0 ;  /* 0x000000000000781c */ /* 0x000fe40003f6e828 */
[C---:B------:R-:W-:Y:S02]  /*2a40*/  ISETP.GT.AND P2, PT, R3.reuse, 0x20, P2 ;  /* 0x000000200300780c */ /* 0x040fe40001744270 */
[----:B------:R-:W-:-:S02]  /*2a50*/  ISETP.GT.AND P1, PT, R3, 0x21, P1 ;  /* 0x000000210300780c */ /* 0x000fc40000f24270 */
[C---:B------:R-:W-:Y:S02]  /*2a60*/  ISETP.GT.AND P0, PT, R3.reuse, 0x28, P0 ;  /* 0x000000280300780c */ /* 0x040fe40000704270 */
[----:B------:R-:W-:Y:S02]  /*2a70*/  ISETP.GT.AND P3, PT, R3, 0x29, P3 ;  /* 0x000000290300780c */ /* 0x000fe40001f64270 */
[C---:B------:R-:W-:Y:S02]  /*2a80*/  ISETP.LT.OR P2, PT, R0.reuse, 0x21, P2 ;  /* 0x000000210000780c */ /* 0x040fe40001741670 */
[C---:B------:R-:W-:Y:S02]  /*2a90*/  ISETP.LT.OR P1, PT, R0.reuse, 0x22, P1 ;  /* 0x000000220000780c */ /* 0x040fe40000f21670 */
[C---:B------:R-:W-:Y:S02]  /*2aa0*/  ISETP.LT.OR P0, PT, R0.reuse, 0x29, P0 ;  /* 0x000000290000780c */ /* 0x040fe40000701670 */
[----:B------:R-:W-:-:S02]  /*2ab0*/  ISETP.LT.OR P3, PT, R0, 0x2a, P3 ;  /* 0x0000002a0000780c */ /* 0x000fc40001f61670 */
[----:B------:R-:W-:Y:S02]  /*2ac0*/  FSEL R40, R40, -INF , !P2 ;  /* 0xff80000028287808 */ /* 0x000fe40005000000 */
[----:B------:R-:W-:Y:S02]  /*2ad0*/  FSEL R56, R41, -INF , !P1 ;  /* 0xff80000029387808 */ /* 0x000fe40004800000 */
[----:B------:R-:W-:Y:S02]  /*2ae0*/  FSEL R44, R44, -INF , !P0 ;  /* 0xff8000002c2c7808 */ /* 0x000fe40004000000 */
[----:B------:R-:W-:Y:S02]  /*2af0*/  FSEL R58, R45, -INF , !P3 ;  /* 0xff8000002d3a7808 */ /* 0x000fe40005800000 */
[----:B------:R-:W-:Y:S02]  /*2b00*/  PLOP3.LUT P2, PT, PT, PT, UP3, 0x40, 0x0 ;  /* 0x000000000000781c */ /* 0x000fe40003f4e838 */
[----:B------:R-:W-:-:S02]  /*2b10*/  PLOP3.LUT P1, PT, PT, PT, UP4, 0x40, 0x0 ;  /* 0x000000000000781c */ /* 0x000fc40003f2e848 */
[----:B------:R-:W-:Y:S02]  /*2b20*/  PLOP3.LUT P0, PT, PT, PT, UP5, 0x40, 0x0 ;  /* 0x000000000000781c */ /* 0x000fe40003f0e858 */
[----:B------:R-:W-:Y:S02]  /*2b30*/  PLOP3.LUT P3, PT, PT, PT, UP6, 0x40, 0x0 ;  /* 0x000000000000781c */ /* 0x000fe40003f6e868 */
[C---:B------:R-:W-:Y:S02]  /*2b40*/  ISETP.GT.AND P2, PT, R3.reuse, 0x30, P2 ;  /* 0x000000300300780c */ /* 0x040fe40001744270 */
[C---:B------:R-:W-:Y:S02]  /*2b50*/  ISETP.GT.AND P1, PT, R3.reuse, 0x31, P1 ;  /* 0x000000310300780c */ /* 0x040fe40000f24270 */
[C---:B------:R-:W-:Y:S02]  /*2b60*/  ISETP.GT.AND P0, PT, R3.reuse, 0x38, P0 ;  /* 0x000000380300780c */ /* 0x040fe40000704270 */
[----:B------:R-:W-:Y:S01]  /*2b70*/  ISETP.GT.AND P3, PT, R3, 0x39, P3 ;  /* 0x000000390300780c */ /* 0x000fe20001f64270 */
[----:B0-----:R-:W-:Y:S01]  /*2b80*/  IMAD.IADD R3, R15, 0x1, R8 ;  /* 0x000000010f037824 */ /* 0x001fe200078e0208 */
[----:B------:R-:W-:-:S02]  /*2b90*/  ISETP.LT.OR P2, PT, R0, 0x31, P2 ;  /* 0x000000310000780c */ /* 0x000fc40001741670 */
[C---:B------:R-:W-:Y:S02]  /*2ba0*/  ISETP.LT.OR P1, PT, R0.reuse, 0x32, P1 ;  /* 0x000000320000780c */ /* 0x040fe40000f21670 */
[C---:B------:R-:W-:Y:S02]  /*2bb0*/  ISETP.LT.OR P0, PT, R0.reuse, 0x39, P0 ;  /* 0x000000390000780c */ /* 0x040fe40000701670 */
[----:B------:R-:W-:Y:S02]  /*2bc0*/  ISETP.LT.OR P3, PT, R0, 0x3a, P3 ;  /* 0x0000003a0000780c */ /* 0x000fe40001f61670 */
[----:B------:R-:W-:Y:S02]  /*2bd0*/  VIADDMNMX R0, R8, R14, R11, PT ;  /* 0x0000000e08007246 */ /* 0x000fe4000380010b */
[----:B------:R-:W-:Y:S02]  /*2be0*/  FSEL R48, R48, -INF , !P2 ;  /* 0xff80000030307808 */ /* 0x000fe40005000000 */
[----:B------:R-:W-:-:S02]  /*2bf0*/  FSEL R60, R49, -INF , !P1 ;  /* 0xff800000313c7808 */ /* 0x000fc40004800000 */
[----:B------:R-:W-:Y:S02]  /*2c00*/  FSEL R52, R52, -INF , !P0 ;  /* 0xff80000034347808 */ /* 0x000fe40004000000 */
[----:B------:R-:W-:Y:S01]  /*2c10*/  FSEL R62, R53, -INF , !P3 ;  /* 0xff800000353e7808 */ /* 0x000fe20005800000 */
        /* <DEDUP_REMOVED lines=14> */
.L_x_969:
[----:B------:R-:W-:-:S13]  /*2d00*/  ISETP.NE.AND P0, PT, R13, 0x1, PT ;  /* 0x000000010d00780c */ /* 0x000fda0003f05270 */
[----:B------:R-:W0:Y:S02]  /*2d10*/  @P0 LDC.64 R10, c[0x0][0x9e8] ;  /* 0x00027a00ff0a0b82 */ /* 0x000e240000000a00 */
[----:B0-----:R-:W-:-:S05]  /*2d20*/  @P0 IMAD.HI.U32 R10, R8, R10, RZ ;  /* 0x0000000a080a0227 */ /* 0x001fca00078e00ff */
[----:B------:R-:W-:-:S07]  /*2d30*/  @P0 SHF.R.U32.HI R8, RZ, R11, R10 ;  /* 0x0000000bff080219 */ /* 0x000fce000001160a */
.L_x_970:
[----:B------:R-:W-:Y:S05]  /*2d40*/  BSYNC B0 ;  /* 0x0000000000007941 */ /* 0x000fea0003800000 */
.L_x_968:
[----:B------:R-:W-:-:S04]  /*2d50*/  IMAD R9, R8, R13, -UR14 ;  /* 0x8000000e08097e24 */ /* 0x000fc8000f8e020d */
[----:B------:R-:W-:-:S05]  /*2d60*/  IMAD R8, R6, -0x2, R9 ;  /* 0xfffffffe06087824 */ /* 0x000fca00078e0209 */
[----:B------:R-:W-:Y:S02]  /*2d70*/  VIMNMX R3, R3, R8, !PT ;  /* 0x0000000803037248 */ /* 0x000fe40007fe0100 */
[----:B------:R-:W-:-:S07]  /*2d80*/  VIADDMNMX R0, R8, R13, R0, PT ;  /* 0x0000000d08007246 */ /* 0x000fce0003800100 */
.L_x_967:
[----:B------:R-:W-:Y:S01]  /*2d90*/  FMNMX.FTZ R8, R24, R57, !PT ;  /* 0x0000003918087209 */ /* 0x000fe20007810000 */
[----:B------:R-:W-:Y:S02]  /*2da0*/  UP2UR UR6, UPR, URZ, 0x8 ;  /* 0x000000083f067883 */ /* 0x000fe40008000000 */
[----:B------:R-:W-:Y:S01]  /*2db0*/  UISETP.NE.AND UP3, UPT, UR7, URZ, UPT ;  /* 0x0000003f0700728c */ /* 0x000fe2000bf65270 */
[----:B------:R-:W-:Y:S01]  /*2dc0*/  FMNMX.FTZ R8, R59, R8, !PT ;  /* 0x000000083b087209 */ /* 0x000fe20007810000 */
[----:B------:R-:W-:Y:S02]  /*2dd0*/  UP2UR UR7, UPR, URZ, 0x10 ;  /* 0x000000103f077883 */ /* 0x000fe40008000000 */
[----:B------:R-:W-:Y:S01]  /*2de0*/  UISETP.NE.AND UP4, UPT, UR10, URZ, UPT ;  /* 0x0000003f0a00728c */ /* 0x000fe2000bf85270 */
[----:B------:R-:W-:Y:S01]  /*2df0*/  FMNMX.FTZ R8, R61, R8, !PT ;  /* 0x000000083d087209 */ /* 0x000fe20007810000 */
[----:B------:R-:W-:Y:S01]  /*2e00*/  UP2UR UR10, UPR, URZ, 0x20 ;  /* 0x000000203f0a7883 */ /* 0x000fe20008000000 */
[----:B------:R-:W-:Y:S01]  /*2e10*/  PLOP3.LUT P2, PT, PT, PT, UP3, 0x40, 0x0 ;  /* 0x000000000000781c */ /* 0x000fe20003f4e838 */
[----:B------:R-:W-:Y:S01]  /*2e20*/  UISETP.NE.AND UP5, UPT, UR11, URZ, UPT ;  /* 0x0000003f0b00728c */ /* 0x000fe2000bfa5270 */
[----:B------:R-:W-:Y:S01]  /*2e30*/  FMNMX.FTZ R8, R22, R8, !PT ;  /* 0x0000000816087209 */ /* 0x000fe20007810000 */
[----:B------:R-:W-:Y:S01]  /*2e40*/  UP2UR UR14, UPR, URZ, 0x1 ;  /* 0x000000013f0e7883 */ /* 0x000fe20008000000 */
[----:B------:R-:W-:Y:S01]  /*2e50*/  PLOP3.LUT P1, PT, PT, PT, UP4, 0x40, 0x0 ;  /* 0x000000000000781c */ /* 0x000fe20003f2e848 */
[----:B------:R-:W-:Y:S01]  /*2e60*/  UISETP.NE.AND UP0, UPT, UR18, URZ, UPT ;  /* 0x0000003f1200728c */ /* 0x000fe2000bf05270 */
[----:B------:R-:W-:Y:S01]  /*2e70*/  FMNMX.FTZ R8, R28, R8, !PT ;  /* 0x000000081c087209 */ /* 0x000fe20007810000 */
[----:B------:R-:W-:Y:S01]  /*2e80*/  UISETP.NE.AND UP3, UPT, UR19, URZ, UPT ;  /* 0x0000003f1300728c */ /* 0x000fe2000bf65270 */
[----:B------:R-:W-:Y:S01]  /*2e90*/  PLOP3.LUT P3, PT, PT, PT, UP5, 0x40, 0x0 ;  /* 0x000000000000781c */ /* 0x000fe20003f6e858 */
[----:B------:R-:W-:Y:S01]  /*2ea0*/  UISETP.NE.AND UP5, UPT, UR15, URZ, UPT ;  /* 0x0000003f0f00728c */ /* 0x000fe2000bfa5270 */
[----:B------:R-:W-:Y:S01]  /*2eb0*/  FMNMX.FTZ R8, R36, R8, !PT ;  /* 0x0000000824087209 */ /* 0x000fe20007810000 */
[----:B------:R-:W-:Y:S01]  /*2ec0*/  UISETP.NE.AND UP4, UPT, UR22, URZ, UPT ;  /* 0x0000003f1600728c */ /* 0x000fe2000bf85270 */
[C---:B------:R-:W-:Y:S01]  /*2ed0*/  ISETP.GT.AND P3, PT, R3.reuse, RZ, P3 ;  /* 0x000000ff0300720c */ /* 0x040fe20001f64270 */
[----:B------:R-:W-:Y:S01]  /*2ee0*/  UP2UR UR11, UPR, URZ, 0x40 ;  /* 0x000000403f0b7883 */ /* 0x000fe20008000000 */
[----:B------:R-:W-:Y:S01]  /*2ef0*/  FMNMX.FTZ R8, R32, R8, !PT ;  /* 0x0000000820087209 */ /* 0x000fe20007810000 */
[----:B------:R-:W-:Y:S01]  /*2f00*/  UISETP.NE.AND UP6, UPT, UR26, URZ, UPT ;  /* 0x0000003f1a00728c */ /* 0x000fe2000bfc5270 */
[----:B------:R-:W-:Y:S01]  /*2f10*/  ISETP.GT.AND P1, PT, R3, 0x1, P1 ;  /* 0x000000010300780c */ /* 0x000fe20000f24270 */
[----:B------:R-:W-:Y:S01]  /*2f20*/  UIADD3 UR50, UR50, -0x2, URZ ;  /* 0xfffffffe32327890 */ /* 0x000fe2000fffe03f */
[----:B------:R-:W-:-:S02]  /*2f30*/  FMNMX.FTZ R8, R40, R8, !PT ;  /* 0x0000000828087209 */ /* 0x000fc40007810000 */
[----:B------:R-:W-:Y:S02]  /*2f40*/  ISETP.LT.OR P3, PT, R0, 0x1, P3 ;  /* 0x000000010000780c */ /* 0x000fe40001f61670 */
[----:B------:R-:W-:Y:S02]  /*2f50*/  FMNMX.FTZ R8, R56, R8, !PT ;  /* 0x0000000838087209 */ /* 0x000fe40007810000 */
[----:B------:R-:W-:Y:S02]  /*2f60*/  ISETP.LT.OR P1, PT, R0, 0x2, P1 ;  /* 0x000000020000780c */ /* 0x000fe40000f21670 */
[----:B------:R-:W-:Y:S02]  /*2f70*/  FMNMX.FTZ R8, R44, R8, !PT ;  /* 0x000000082c087209 */ /* 0x000fe40007810000 */
[----:B------:R-:W-:Y:S02]  /*2f80*/  ISETP.GT.AND P2, PT, R3, 0x8, P2 ;  /* 0x000000080300780c */ /* 0x000fe40001744270 */
[----:B------:R-:W-:-:S02]  /*2f90*/  FMNMX.FTZ R8, R58, R8, !PT ;  /* 0x000000083a087209 */ /* 0x000fc40007810000 */
[----:B------:R-:W-:Y:S02]  /*2fa0*/  FSEL R15, R26, -INF , !P3 ;  /* 0xff8000001a0f7808 */ /* 0x000fe40005800000 */
[----:B------:R-:W-:Y:S02]  /*2fb0*/  FMNMX.FTZ R8, R48, R8, !PT ;  /* 0x0000000830087209 */ /* 0x000fe40007810000 */
[----:B------:R-:W-:Y:S01]  /*2fc0*/  PLOP3.LUT P3, PT, PT, PT, UP0, 0x40, 0x0 ;  /* 0x000000000000781c */ /* 0x000fe20003f6e808 */
[----:B------:R-:W-:Y:S01]  /*2fd0*/  UISETP.NE.AND UP0, UPT, UR27, URZ, UPT ;  /* 0x0000003f1b00728c */ /* 0x000fe2000bf05270 */
[----:B------:R-:W-:Y:S02]  /*2fe0*/  FMNMX.FTZ R8, R60, R8, !PT ;  /* 0x000000083c087209 */ /* 0x000fe40007810000 */
[----:B------:R-:W-:Y:S02]  /*2ff0*/  FSEL R27, R27, -INF , !P1 ;  /* 0xff8000001b1b7808 */ /* 0x000fe40004800000 */
[----:B------:R-:W-:-:S02]  /*3000*/  FMNMX.FTZ R8, R52, R8, !PT ;  /* 0x0000000834087209 */ /* 0x000fc40007810000 */
[----:B------:R-:W-:Y:S02]  /*3010*/  ISETP.LT.OR P2, PT, R0, 0x9, P2 ;  /* 0x000000090000780c */ /* 0x000fe40001741670 */
[----:B------:R-:W-:Y:S02]  /*3020*/  FMNMX.FTZ R8, R62, R8, !PT ;  /* 0x000000083e087209 */ /* 0x000fe40007810000 */
[----:B------:R-:W-:Y:S01]  /*3030*/  PLOP3.LUT P1, PT, PT, PT, UP3, 0x40, 0x0 ;  /* 0x000000000000781c */ /* 0x000fe20003f2e838 */
[----:B------:R-:W-:Y:S01]  /*3040*/  UISETP.NE.AND UP3, UPT, UR6, URZ, UPT ;  /* 0x0000003f0600728c */ /* 0x000fe2000bf65270 */
[----:B------:R-:W-:Y:S01]  /*3050*/  FSEL R19, R30, -INF , !P2 ;  /* 0xff8000001e137808 */ /* 0x000fe20005000000 */
[----:B------:R-:W0:Y:S01]  /*3060*/  SHFL.BFLY PT, R9, R8, 0x2, 0x1f ;  /* 0x0c401f0008097f89 */ /* 0x000e2200000e0000 */
[----:B------:R-:W-:Y:S02]  /*3070*/  ISETP.GT.AND P3, PT, R3, 0x10, P3 ;  /* 0x000000100300780c */ /* 0x000fe40001f64270 */
[----:B------:R-:W-:Y:S01]  /*3080*/  PLOP3.LUT P2, PT, PT, PT, UP4, 0x40, 0x0 ;  /* 0x000000000000781c */ /* 0x000fe20003f4e848 */
[----:B------:R-:W-:Y:S01]  /*3090*/  UISETP.NE.AND UP4, UPT, UR7, URZ, UPT ;  /* 0x0000003f0700728c */ /* 0x000fe2000bf85270 */
[----:B------:R-:W-:-:S02]  /*30a0*/  ISETP.LT.OR P3, PT, R0, 0x11, P3 ;  /* 0x000000110000780c */ /* 0x000fc40001f61670 */
[C---:B------:R-:W-:Y:S02]  /*30b0*/  ISETP.GT.AND P1, PT, R3.reuse, 0x11, P1 ;  /* 0x000000110300780c */ /* 0x040fe40000f24270 */
[----:B------:R-:W-:Y:S02]  /*30c0*/  FSEL R21, R34, -INF , !P3 ;  /* 0xff80000022157808 */ /* 0x000fe40005800000 */
[----:B------:R-:W-:Y:S02]  /*30d0*/  ISETP.LT.OR P1, PT, R0, 0x12, P1 ;  /* 0x000000120000780c */ /* 0x000fe40000f21670 */
[----:B------:R-:W-:Y:S02]  /*30e0*/  ISETP.GT.AND P2, PT, R3, 0x18, P2 ;  /* 0x000000180300780c */ /* 0x000fe40001744270 */
[----:B------:R-:W-:Y:S01]  /*30f0*/  PLOP3.LUT P3, PT, PT, PT, UP6, 0x40, 0x0 ;  /* 0x000000000000781c */ /* 0x000fe20003f6e868 */
[----:B------:R-:W-:Y:S01]  /*3100*/  UISETP.NE.AND UP6, UPT, UR11, URZ, UPT ;  /* 0x0000003f0b00728c */ /* 0x000fe2000bfc5270 */
[----:B------:R-:W-:-:S02]  /*3110*/  FSEL R35, R35, -INF , !P1 ;  /* 0xff80000023237808 */ /* 0x000fc40004800000 */
[----:B------:R-:W-:Y:S02]  /*3120*/  ISETP.LT.OR P2, PT, R0, 0x19, P2 ;  /* 0x000000190000780c */ /* 0x000fe40001741670 */
[----:B------:R-:W-:Y:S01]  /*3130*/  PLOP3.LUT P1, PT, PT, PT, UP0, 0x40, 0x0 ;  /* 0x000000000000781c */ /* 0x000fe20003f2e808 */
[----:B------:R-:W-:Y:S01]  /*3140*/  UISETP.NE.AND UP0, UPT, UR14, URZ, UPT ;  /* 0x0000003f0e00728c */ /* 0x000fe2000bf05270 */
[----:B------:R-:W-:Y:S02]  /*3150*/  ISETP.GT.AND P3, PT, R3, 0x20, P3 ;  /* 0x000000200300780c */ /* 0x000fe40001f64270 */
[----:B0-----:R-:W-:Y:S02]  /*3160*/  FMNMX.FTZ R10, R8, R9, !PT ;  /* 0x00000009080a7209 */ /* 0x001fe40007810000 */
[----:B------:R-:W-:Y:S02]  /*3170*/  FMNMX.FTZ R8, R15, R27, !PT ;  /* 0x0000001b0f087209 */ /* 0x000fe40007810000 */
[----:B------:R-:W-:Y:S01]  /*3180*/  FSEL R23, R38, -INF , !P2 ;  /* 0xff80000026177808 */ /* 0x000fe20005000000 */
[----:B------:R-:W0:Y:S01]  /*3190*/  SHFL.BFLY PT, R9, R10, 0x1, 0x1f ;  /* 0x0c201f000a097f89 */ /* 0x000e2200000e0000 */
[----:B------:R-:W-:-:S02]  /*31a0*/  FMNMX.FTZ R8, R19, R8, !PT ;  /* 0x0000000813087209 */ /* 0x000fc40007810000 */
[----:B------:R-:W-:Y:S01]  /*31b0*/  PLOP3.LUT P2, PT, PT, PT, UP1, 0x40, 0x0 ;  /* 0x000000000000781c */ /* 0x000fe20003f4e818 */
[----:B------:R-:W-:Y:S01]  /*31c0*/  @UP0 ULDC UR6, c[0x0][0x44c] ;  /* 0x0001130000060ab9 */ /* 0x000fe20000000800 */
[----:B------:R-:W-:Y:S01]  /*31d0*/  ISETP.LT.OR P3, PT, R0, 0x21, P3 ;  /* 0x000000210000780c */ /* 0x000fe20001f61670 */
[----:B------:R-:W-:Y:S01]  /*31e0*/  UIMAD.WIDE.U32 UR6, UR47, UR6, URZ ;  /* 0x000000062f0672a5 */ /* 0x000fe2000f8e003f */
[C---:B------:R-:W-:Y:S02]  /*31f0*/  ISETP.GT.AND P1, PT, R3.reuse, 0x21, P1 ;  /* 0x000000210300780c */ /* 0x040fe40000f24270 */
[----:B------:R-:W-:Y:S02]  /*3200*/  FSEL R25, R42, -INF , !P3 ;  /* 0xff8000002a197808 */ /* 0x000fe40005800000 */
[----:B------:R-:W-:Y:S02]  /*3210*/  ISETP.GT.AND P2, PT, R3, 0x28, P2 ;  /* 0x000000280300780c */ /* 0x000fe40001744270 */
[----:B------:R-:W-:-:S02]  /*3220*/  ISETP.LT.OR P1, PT, R0, 0x22, P1 ;  /* 0x000000220000780c */ /* 0x000fc40000f21670 */
[----:B------:R-:W-:Y:S02]  /*3230*/  PLOP3.LUT P3, PT, PT, PT, UP3, 0x40, 0x0 ;  /* 0x000000000000781c */ /* 0x000fe40003f6e838 */
[----:B------:R-:W-:Y:S02]  /*3240*/  ISETP.LT.OR P2, PT, R0, 0x29, P2 ;  /* 0x000000290000780c */ /* 0x000fe40001741670 */
[----:B------:R-:W-:Y:S02]  /*3250*/  FSEL R43, R43, -INF , !P1 ;  /* 0xff8000002b2b7808 */ /* 0x000fe40004800000 */
[----:B------:R-:W-:Y:S02]  /*3260*/  PLOP3.LUT P1, PT, PT, PT, UP4, 0x40, 0x0 ;  /* 0x000000000000781c */ /* 0x000fe40003f2e848 */
[----:B------:R-:W-:Y:S02]  /*3270*/  FSEL R29, R46, -INF , !P2 ;  /* 0xff8000002e1d7808 */ /* 0x000fe40005000000 */
[----:B0-----:R-:W-:-:S02]  /*3280*/  FMNMX.FTZ R9, R10, R9, !PT ;  /* 0x000000090a097209 */ /* 0x001fc40007810000 */
[----:B------:R-:W-:Y:S02]  /*3290*/  ISETP.GT.AND P3, PT, R3, 0x30, P3 ;  /* 0x000000300300780c */ /* 0x000fe40001f64270 */
[----:B------:R-:W-:Y:S01]  /*32a0*/  FSETP.NEU.FTZ.AND P0, PT, R9, -INF , PT ;  /* 0xff8000000900780b */ /* 0x000fe20003f1d000 */
[----:B------:R-:W-:Y:S01]  /*32b0*/  FFMA.FTZ R11, R2, R9, -8 ;  /* 0xc1000000020b7423 */ /* 0x000fe20000010009 */
[----:B------:R-:W-:Y:S02]  /*32c0*/  ISETP.GT.AND P1, PT, R3, 0x31, P1 ;  /* 0x000000310300780c */ /* 0x000fe40000f24270 */
[C---:B------:R-:W-:Y:S02]  /*32d0*/  ISETP.LT.OR P3, PT, R0.reuse, 0x31, P3 ;  /* 0x000000310000780c */ /* 0x040fe40001f61670 */
[----:B------:R-:W-:Y:S02]  /*32e0*/  FSEL R37, R11, RZ, P0 ;  /* 0x000000ff0b257208 */ /* 0x000fe40000000000 */
[----:B------:R-:W-:Y:S01]  /*32f0*/  PLOP3.LUT P0, PT, PT, PT, UP5, 0x40, 0x0 ;  /* 0x000000000000781c */ /* 0x000fe20003f0e858 */
[----:B------:R-:W-:Y:S01]  /*3300*/  UISETP.NE.AND UP5, UPT, UR23, URZ, UPT ;  /* 0x0000003f1700728c */ /* 0x000fe2000bfa5270 */
[----:B------:R-:W-:Y:S01]  /*3310*/  ISETP.LT.OR P1, PT, R0, 0x32, P1 ;  /* 0x000000320000780c */ /* 0x000fe20000f21670 */
[C-C-:B------:R-:W-:Y:S01]  /*3320*/  FFMA.FTZ R14, R2.reuse, R57, -R37.reuse ;  /* 0x00000039020e7223 */ /* 0x140fe20000010825 */
[----:B------:R-:W-:Y:S01]  /*3330*/  ISETP.GT.AND P0, PT, R3, 0x9, P0 ;  /* 0x000000090300780c */ /* 0x000fe20000704270 */
[C-C-:B------:R-:W-:Y:S01]  /*3340*/  FFMA.FTZ R10, R2.reuse, R24, -R37.reuse ;  /* 0x00000018020a7223 */ /* 0x140fe20000010825 */
[----:B------:R-:W-:Y:S01]  /*3350*/  FSEL R51, R51, -INF , !P1 ;  /* 0xff80000033337808 */ /* 0x000fe20004800000 */
[--C-:B------:R-:W-:Y:S01]  /*3360*/  FFMA.FTZ R20, R2, R61, -R37.reuse ;  /* 0x0000003d02147223 */ /* 0x100fe20000010825 */
[----:B------:R-:W-:Y:S01]  /*3370*/  ISETP.LT.OR P0, PT, R0, 0xa, P0 ;  /* 0x0000000a0000780c */ /* 0x000fe20000701670 */
[----:B------:R0:W-:Y:S01]  /*3380*/  MUFU.EX2 R41, R14 ;  /* 0x0000000e00297308 */ /* 0x0001e20000000800 */
[C-C-:B------:R-:W-:Y:S01]  /*3390*/  FFMA.FTZ R22, R2.reuse, R22, -R37.reuse ;  /* 0x0000001602167223 */ /* 0x140fe20000010825 */
[C-C-:B------:R-:W-:Y:S01]  /*33a0*/  FFMA.FTZ R30, R2.reuse, R60, -R37.reuse ;  /* 0x0000003c021e7223 */ /* 0x140fe20000010825 */
[----:B------:R-:W-:Y:S01]  /*33b0*/  FSEL R31, R31, -INF , !P0 ;  /* 0xff8000001f1f7808 */ /* 0x000fe20004000000 */
[C-C-:B------:R-:W-:Y:S01]  /*33c0*/  FFMA.FTZ R24, R2.reuse, R36, -R37.reuse ;  /* 0x0000002402187223 */ /* 0x140fe20000010825 */
[----:B------:R-:W-:Y:S01]  /*33d0*/  PLOP3.LUT P0, PT, PT, PT, UP5, 0x40, 0x0 ;  /* 0x000000000000781c */ /* 0x000fe20003f0e858 */
[----:B------:R-:W-:Y:S01]  /*33e0*/  UISETP.NE.AND UP5, UPT, UR10, URZ, UPT ;  /* 0x0000003f0a00728c */ /* 0x000fe2000bfa5270 */
[----:B------:R-:W-:Y:S01]  /*33f0*/  FMNMX.FTZ R8, R31, R8, !PT ;  /* 0x000000081f087209 */ /* 0x000fe20007810000 */
[----:B------:R1:W-:Y:S01]  /*3400*/  MUFU.EX2 R45, R20 ;  /* 0x00000014002d7308 */ /* 0x0003e20000000800 */
[----:B------:R-:W-:Y:S01]  /*3410*/  ISETP.GT.AND P0, PT, R3, 0x19, P0 ;  /* 0x000000190300780c */ /* 0x000fe20000704270 */
[C-C-:B0-----:R-:W-:Y:S01]  /*3420*/  FFMA.FTZ R14, R2.reuse, R28, -R37.reuse ;  /* 0x0000001c020e7223 */ /* 0x141fe20000010825 */
[----:B------:R-:W-:Y:S01]  /*3430*/  FMNMX.FTZ R8, R21, R8, !PT ;  /* 0x0000000815087209 */ /* 0x000fe20007810000 */
[--C-:B------:R-:W-:Y:S01]  /*3440*/  FFMA.FTZ R26, R2, R32, -R37.reuse ;  /* 0x00000020021a7223 */ /* 0x100fe20000010825 */
[----:B------:R-:W-:Y:S01]  /*3450*/  ISETP.LT.OR P0, PT, R0, 0x1a, P0 ;  /* 0x0000001a0000780c */ /* 0x000fe20000701670 */
[C-C-:B------:R-:W-:Y:S01]  /*3460*/  FFMA.FTZ R28, R2.reuse, R40, -R37.reuse ;  /* 0x00000028021c7223 */ /* 0x140fe20000010825 */
[----:B------:R-:W-:Y:S01]  /*3470*/  FMNMX.FTZ R8, R35, R8, !PT ;  /* 0x0000000823087209 */ /* 0x000fe20007810000 */
[----:B------:R-:W0:Y:S01]  /*3480*/  MUFU.EX2 R10, R10 ;  /* 0x0000000a000a7308 */ /* 0x000e220000000800 */
[----:B------:R-:W-:Y:S01]  /*3490*/  FSEL R39, R39, -INF , !P0 ;  /* 0xff80000027277808 */ /* 0x000fe20004000000 */
[----:B-1----:R-:W-:Y:S01]  /*34a0*/  FFMA.FTZ R20, R2, R58, -R37 ;  /* 0x0000003a02147223 */ /* 0x002fe20000010825 */
[----:B------:R-:W-:Y:S01]  /*34b0*/  FMNMX.FTZ R8, R23, R8, !PT ;  /* 0x0000000817087209 */ /* 0x000fe20007810000 */
[----:B------:R-:W-:Y:S01]  /*34c0*/  @UP0 ULDC UR10, c[0x0][0x450] ;  /* 0x00011400000a0ab9 */ /* 0x000fe20000000800 */
[----:B------:R-:W-:Y:S01]  /*34d0*/  PLOP3.LUT P0, PT, PT, PT, UP2, 0x40, 0x0 ;  /* 0x000000000000781c */ /* 0x000fe20003f0e828 */
[----:B------:R-:W-:Y:S01]  /*34e0*/  @UP0 USHF.R.U32.HI UR47, URZ, UR10, UR7 ;  /* 0x0000000a3f2f0299 */ /* 0x000fe20008011607 */
[----:B------:R-:W-:Y:S01]  /*34f0*/  FMNMX.FTZ R8, R39, R8, !PT ;  /* 0x0000000827087209 */ /* 0x000fe20007810000 */
[----:B------:R-:W-:Y:S01]  /*3500*/  MUFU.EX2 R22, R22 ;  /* 0x0000001600167308 */ /* 0x000fe20000000800 */
[----:B------:R-:W-:Y:S01]  /*3510*/  ISETP.GT.AND P0, PT, R3, 0x29, P0 ;  /* 0x000000290300780c */ /* 0x000fe20000704270 */
[----:B------:R-:W-:Y:S01]  /*3520*/  UIADD3 UR43, UR43, UR47, URZ ;  /* 0x0000002f2b2b7290 */ /* 0x000fe2000fffe03f */
[----:B------:R-:W-:-:S02]  /*3530*/  FMNMX.FTZ R8, R25, R8, !PT ;  /* 0x0000000819087209 */ /* 0x000fc40007810000 */
[----:B------:R-:W-:Y:S02]  /*3540*/  ISETP.LT.OR P0, PT, R0, 0x2a, P0 ;  /* 0x0000002a0000780c */ /* 0x000fe40000701670 */
[----:B------:R-:W-:Y:S01]  /*3550*/  FMNMX.FTZ R8, R43, R8, !PT ;  /* 0x000000082b087209 */ /* 0x000fe20007810000 */
[----:B------:R-:W-:Y:S01]  /*3560*/  MUFU.EX2 R61, R30 ;  /* 0x0000001e003d7308 */ /* 0x000fe20000000800 */
[----:B------:R-:W-:Y:S01]  /*3570*/  FSEL R47, R47, -INF , !P0 ;  /* 0xff8000002f2f7808 */ /* 0x000fe20004000000 */
[----:B------:R-:W-:Y:S01]  /*3580*/  VIADD R12, R12, UR43 ;  /* 0x0000002b0c0c7c36 */ /* 0x000fe20008000000 */
[----:B------:R-:W-:Y:S02]  /*3590*/  PLOP3.LUT P2, PT, PT, PT, UP5, 0x40, 0x0 ;  /* 0x000000000000781c */ /* 0x000fe40003f4e858 */
[----:B------:R-:W-:Y:S02]  /*35a0*/  PLOP3.LUT P0, PT, PT, PT, UP6, 0x40, 0x0 ;  /* 0x000000000000781c */ /* 0x000fe40003f0e868 */
[----:B------:R-:W-:Y:S01]  /*35b0*/  FMNMX.FTZ R8, R29, R8, !PT ;  /* 0x000000081d087209 */ /* 0x000fe20007810000 */
[----:B------:R1:W-:Y:S01]  /*35c0*/  MUFU.EX2 R49, R14 ;  /* 0x0000000e00317308 */ /* 0x0003e20000000800 */
[----:B------:R-:W-:-:S02]  /*35d0*/  ISETP.GT.AND P2, PT, R3, 0x38, P2 ;  /* 0x000000380300780c */ /* 0x000fc40001744270 */
[----:B------:R-:W-:Y:S02]  /*35e0*/  ISETP.GT.AND P0, PT, R3, 0x39, P0 ;  /* 0x000000390300780c */ /* 0x000fe40000704270 */
[----:B------:R-:W-:Y:S02]  /*35f0*/  FSEL R3, R50, -INF , !P3 ;  /* 0xff80000032037808 */ /* 0x000fe40005800000 */
[----:B------:R-:W-:Y:S01]  /*3600*/  FMNMX.FTZ R8, R47, R8, !PT ;  /* 0x000000082f087209 */ /* 0x000fe20007810000 */
[----:B------:R-:W-:Y:S01]  /*3610*/  MUFU.EX2 R24, R24 ;  /* 0x0000001800187308 */ /* 0x000fe20000000800 */
[----:B------:R-:W-:Y:S01]  /*3620*/  ISETP.LT.OR P2, PT, R0, 0x39, P2 ;  /* 0x000000390000780c */ /* 0x000fe20001741670 */
[--C-:B-1----:R-:W-:Y:S01]  /*3630*/  FFMA.FTZ R14, R2, R44, -R37.reuse ;  /* 0x0000002c020e7223 */ /* 0x102fe20000010825 */
[----:B------:R-:W-:Y:S02]  /*3640*/  FMNMX.FTZ R8, R3, R8, !PT ;  /* 0x0000000803087209 */ /* 0x000fe40007810000 */
[----:B------:R-:W-:Y:S01]  /*3650*/  ISETP.LT.OR P0, PT, R0, 0x3a, P0 ;  /* 0x0000003a0000780c */ /* 0x000fe20000701670 */
[----:B------:R-:W-:Y:S01]  /*3660*/  FFMA.FTZ R0, R2, R59, -R37 ;  /* 0x0000003b02007223 */ /* 0x000fe20000010825 */
[----:B------:R-:W-:Y:S01]  /*3670*/  FSEL R33, R54, -INF , !P2 ;  /* 0xff80000036217808 */ /* 0x000fe20005000000 */
[----:B------:R-:W-:Y:S01]  /*3680*/  MUFU.EX2 R59, R20 ;  /* 0x00000014003b7308 */ /* 0x000fe20000000800 */
[----:B------:R-:W-:-:S02]  /*3690*/  FMNMX.FTZ R8, R51, R8, !PT ;  /* 0x0000000833087209 */ /* 0x000fc40007810000 */
[----:B------:R-:W-:Y:S02]  /*36a0*/  FSEL R55, R55, -INF , !P0 ;  /* 0xff80000037377808 */ /* 0x000fe40004000000 */
[----:B------:R-:W-:-:S03]  /*36b0*/  FMNMX.FTZ R8, R33, R8, !PT ;  /* 0x0000000821087209 */ /* 0x000fc60007810000 */
[----:B------:R-:W1:Y:S01]  /*36c0*/  MUFU.EX2 R18, R0 ;  /* 0x0000000000127308 */ /* 0x000e620000000800 */
[----:B------:R-:W-:-:S05]  /*36d0*/  FMNMX.FTZ R8, R55, R8, !PT ;  /* 0x0000000837087209 */ /* 0x000fca0007810000 */
[----:B------:R-:W2:Y:S02]  /*36e0*/  SHFL.BFLY PT, R11, R8, 0x2, 0x1f ;  /* 0x0c401f00080b7f89 */ /* 0x000ea400000e0000 */
[----:B------:R3:W-:Y:S08]  /*36f0*/  MUFU.EX2 R53, R26 ;  /* 0x0000001a00357308 */ /* 0x0007f00000000800 */
[----:B------:R-:W-:Y:S01]  /*3700*/  MUFU.EX2 R14, R14 ;  /* 0x0000000e000e7308 */ /* 0x000fe20000000800 */
[----:B---3--:R-:W-:-:S07]  /*3710*/  FFMA.FTZ R26, R2, R48, -R37 ;  /* 0x00000030021a7223 */ /* 0x008fce0000010825 */
[----:B------:R-:W-:Y:S01]  /*3720*/  MUFU.EX2 R28, R28 ;  /* 0x0000001c001c7308 */ /* 0x000fe20000000800 */
[----:B--2---:R-:W-:Y:S01]  /*3730*/  FMNMX.FTZ R0, R8, R11, !PT ;  /* 0x0000000b08007209 */ /* 0x004fe20007810000 */
[----:B------:R-:W-:-:S06]  /*3740*/  FFMA.FTZ R8, R2, R56, -R37 ;  /* 0x0000003802087223 */ /* 0x000fcc0000010825 */
[----:B------:R-:W-:Y:S01]  /*3750*/  MUFU.EX2 R26, R26 ;  /* 0x0000001a001a7308 */ /* 0x000fe20000000800 */
[----:B------:R-:W2:Y:S07]  /*3760*/  SHFL.BFLY PT, R11, R0, 0x1, 0x1f ;  /* 0x0c201f00000b7f89 */ /* 0x000eae00000e0000 */
[----:B------:R3:W-:Y:S01]  /*3770*/  MUFU.EX2 R57, R8 ;  /* 0x0000000800397308 */ /* 0x0007e20000000800 */
[----:B--2---:R-:W-:Y:S01]  /*3780*/  FMNMX.FTZ R11, R0, R11, !PT ;  /* 0x0000000b000b7209 */ /* 0x004fe20007810000 */
[C-C-:B------:R-:W-:Y:S01]  /*3790*/  FFMA.FTZ R0, R2.reuse, R52, -R37.reuse ;  /* 0x0000003402007223 */ /* 0x140fe20000010825 */
[----:B------:R-:W-:-:S02]  /*37a0*/  FFMA.FTZ R37, R2, R62, -R37 ;  /* 0x0000003e02257223 */ /* 0x000fc40000010825 */
[----:B------:R-:W-:Y:S01]  /*37b0*/  FSETP.NEU.FTZ.AND P0, PT, R11, -INF , PT ;  /* 0xff8000000b00780b */ /* 0x000fe20003f1d000 */
[----:B---3--:R-:W-:Y:S02]  /*37c0*/  FFMA.FTZ R8, R2, R11, -8 ;  /* 0xc100000002087423 */ /* 0x008fe4000001000b */
[----:B------:R-:W-:Y:S03]  /*37d0*/  MUFU.EX2 R0, R0 ;  /* 0x0000000000007308 */ /* 0x000fe60000000800 */
[----:B------:R-:W-:-:S05]  /*37e0*/  FSEL R8, R8, RZ, P0 ;  /* 0x000000ff08087208 */ /* 0x000fca0000000000 */
        /* <DEDUP_REMOVED lines=14> */
[----:B0-----:R-:W-:Y:S01]  /*38d0*/  FADD.FTZ R27, R10, R41 ;  /* 0x000000290a1b7221 */ /* 0x001fe20000010000 */
[C-C-:B------:R-:W-:Y:S01]  /*38e0*/  FFMA.FTZ R3, R2.reuse, R3, -R8.reuse ;  /* 0x0000000302037223 */ /* 0x140fe20000010808 */
[C-C-:B------:R-:W-:Y:S01]  /*38f0*/  FFMA.FTZ R51, R2.reuse, R51, -R8.reuse ;  /* 0x0000003302337223 */ /* 0x140fe20000010808 */
[--C-:B------:R-:W-:Y:S01]  /*3900*/  FFMA.FTZ R33, R2, R33, -R8.reuse ;  /* 0x0000002102217223 */ /* 0x100fe20000010808 */
[----:B-1----:R-:W-:Y:S01]  /*3910*/  FADD.FTZ R40, R18, R27 ;  /* 0x0000001b12287221 */ /* 0x002fe20000010000 */
[C---:B------:R-:W-:Y:S01]  /*3920*/  F2FP.SATFINITE.E4M3.F32.PACK_AB_MERGE_C R27, R45.reuse, R18, RZ ;  /* 0x000000122d1b723e */ /* 0x040fe200048070ff */
[----:B------:R-:W-:Y:S01]  /*3930*/  FFMA.FTZ R8, R2, R55, -R8 ;  /* 0x0000003702087223 */ /* 0x000fe20000010808 */
[----:B------:R-:W0:Y:S01]  /*3940*/  MUFU.EX2 R19, R19 ;  /* 0x0000001300137308 */ /* 0x000e220000000800 */
[----:B------:R-:W-:Y:S01]  /*3950*/  FADD.FTZ R45, R45, R40 ;  /* 0x000000282d2d7221 */ /* 0x000fe20000010000 */
[----:B------:R-:W-:-:S06]  /*3960*/  F2FP.SATFINITE.E4M3.F32.PACK_AB_MERGE_C R188, R41, R10, R27 ;  /* 0x0000000a29bc723e */ /* 0x000fcc000480701b */
[----:B------:R1:W3:Y:S01]  /*3970*/  MUFU.EX2 R30, R31 ;  /* 0x0000001f001e7308 */ /* 0x0002e20000000800 */
[----:B--2---:R-:W-:-:S07]  /*3980*/  FADD.FTZ R38, R15, R20 ;  /* 0x000000140f267221 */ /* 0x004fce0000010000 */
[----:B------:R-:W2:Y:S01]  /*3990*/  MUFU.EX2 R21, R21 ;  /* 0x0000001500157308 */ /* 0x000ea20000000800 */
[----:B0-----:R-:W-:Y:S01]  /*39a0*/  FADD.FTZ R27, R19, R38 ;  /* 0x00000026131b7221 */ /* 0x001fe20000010000 */
[----:B------:R-:W-:-:S04]  /*39b0*/  FADD.FTZ R38, R22, R45 ;  /* 0x0000002d16267221 */ /* 0x000fc80000010000 */
[----:B-1----:R-:W-:Y:S02]  /*39c0*/  FADD.FTZ R31, R49, R38 ;  /* 0x00000026311f7221 */ /* 0x002fe40000010000 */
[----:B------:R0:W1:Y:S01]  /*39d0*/  MUFU.EX2 R32, R35 ;  /* 0x0000002300207308 */ /* 0x0000620000000800 */
[C---:B---3--:R-:W-:Y:S01]  /*39e0*/  FADD.FTZ R10, R30.reuse, R27 ;  /* 0x0000001b1e0a7221 */ /* 0x048fe20000010000 */
[----:B------:R-:W-:-:S04]  /*39f0*/  F2FP.SATFINITE.E4M3.F32.PACK_AB_MERGE_C R30, R30, R19, RZ ;  /* 0x000000131e1e723e */ /* 0x000fc800048070ff */
[----:B------:R-:W-:Y:S02]  /*3a00*/  F2FP.SATFINITE.E4M3.F32.PACK_AB_MERGE_C R189, R20, R15, R30 ;  /* 0x0000000f14bd723e */ /* 0x000fe4000480701e */
[----:B------:R-:W3:Y:S01]  /*3a10*/  MUFU.EX2 R23, R23 ;  /* 0x0000001700177308 */ /* 0x000ee20000000800 */
[----:B0-----:R-:W-:Y:S01]  /*3a20*/  F2FP.SATFINITE.E4M3.F32.PACK_AB_MERGE_C R35, R53, R24, RZ ;  /* 0x000000183523723e */ /* 0x001fe200048070ff */
[----:B--2---:R-:W-:Y:S01]  /*3a30*/  FADD.FTZ R27, R21, R10 ;  /* 0x0000000a151b7221 */ /* 0x004fe20000010000 */
[----:B------:R-:W-:Y:S01]  /*3a40*/  FADD.FTZ R24, R24, R31 ;  /* 0x0000001f18187221 */ /* 0x000fe20000010000 */
[----:B------:R-:W-:Y:S02]  /*3a50*/  F2FP.SATFINITE.E4M3.F32.PACK_AB_MERGE_C R31, R59, R14, RZ ;  /* 0x0000000e3b1f723e */ /* 0x000fe400048070ff */
[----:B------:R-:W-:Y:S01]  /*3a60*/  F2FP.SATFINITE.E4M3.F32.PACK_AB_MERGE_C R190, R49, R22, R35 ;  /* 0x0000001631be723e */ /* 0x000fe20004807023 */
[----:B------:R-:W-:Y:S01]  /*3a70*/  FADD.FTZ R53, R53, R24 ;  /* 0x0000001835357221 */ /* 0x000fe20000010000 */
[----:B------:R-:W0:Y:S01]  /*3a80*/  MUFU.EX2 R34, R39 ;  /* 0x0000002700227308 */ /* 0x000e220000000800 */
[----:B-1----:R-:W-:Y:S01]  /*3a90*/  FADD.FTZ R22, R32, R27 ;  /* 0x0000001b20167221 */ /* 0x002fe20000010000 */
[----:B------:R-:W-:Y:S01]  /*3aa0*/  F2FP.SATFINITE.E4M3.F32.PACK_AB_MERGE_C R184, R57, R28, R31 ;  /* 0x0000001c39b8723e */ /* 0x000fe2000480701f */
[----:B------:R-:W-:-:S04]  /*3ab0*/  FADD.FTZ R28, R28, R53 ;  /* 0x000000351c1c7221 */ /* 0x000fc80000010000 */
[----:B------:R-:W-:Y:S01]  /*3ac0*/  FADD.FTZ R57, R57, R28 ;  /* 0x0000001c39397221 */ /* 0x000fe20000010000 */
[----:B------:R-:W1:Y:S01]  /*3ad0*/  MUFU.EX2 R25, R25 ;  /* 0x0000001900197308 */ /* 0x000e620000000800 */
[----:B---3--:R-:W-:-:S07]  /*3ae0*/  FADD.FTZ R27, R23, R22 ;  /* 0x00000016171b7221 */ /* 0x008fce0000010000 */
[----:B------:R-:W2:Y:S01]  /*3af0*/  MUFU.EX2 R36, R43 ;  /* 0x0000002b00247308 */ /* 0x000ea20000000800 */
[C---:B0-----:R-:W-:Y:S01]  /*3b00*/  FADD.FTZ R22, R34.reuse, R27 ;  /* 0x0000001b22167221 */ /* 0x041fe20000010000 */
[----:B------:R-:W-:-:S04]  /*3b10*/  F2FP.SATFINITE.E4M3.F32.PACK_AB_MERGE_C R23, R34, R23, RZ ;  /* 0x000000172217723e */ /* 0x000fc800048070ff */
[----:B------:R-:W-:Y:S02]  /*3b20*/  F2FP.SATFINITE.E4M3.F32.PACK_AB_MERGE_C R191, R32, R21, R23 ;  /* 0x0000001520bf723e */ /* 0x000fe40004807017 */
[----:B------:R-:W0:Y:S01]  /*3b30*/  MUFU.EX2 R29, R29 ;  /* 0x0000001d001d7308 */ /* 0x000e220000000800 */
[----:B-1----:R-:W-:Y:S01]  /*3b40*/  FADD.FTZ R19, R25, R22 ;  /* 0x0000001619137221 */ /* 0x002fe20000010000 */
[----:B------:R-:W-:-:S04]  /*3b50*/  FADD.FTZ R22, R14, R57 ;  /* 0x000000390e167221 */ /* 0x000fc80000010000 */
[----:B------:R-:W-:Y:S02]  /*3b60*/  FADD.FTZ R59, R59, R22 ;  /* 0x000000163b3b7221 */ /* 0x000fe40000010000 */
[----:B------:R-:W1:Y:S01]  /*3b70*/  MUFU.EX2 R37, R37 ;  /* 0x0000002500257308 */ /* 0x000e620000000800 */
[----:B--2---:R-:W-:-:S07]  /*3b80*/  FADD.FTZ R14, R36, R19 ;  /* 0x00000013240e7221 */ /* 0x004fce0000010000 */
[----:B------:R-:W2:Y:S01]  /*3b90*/  MUFU.EX2 R18, R47 ;  /* 0x0000002f00127308 */ /* 0x000ea20000000800 */
[----:B0-----:R-:W-:-:S07]  /*3ba0*/  FADD.FTZ R19, R29, R14 ;  /* 0x0000000e1d137221 */ /* 0x001fce0000010000 */
[----:B------:R-:W0:Y:S01]  /*3bb0*/  MUFU.EX2 R3, R3 ;  /* 0x0000000300037308 */ /* 0x000e220000000800 */
[----:B-1----:R-:W-:-:S04]  /*3bc0*/  F2FP.SATFINITE.E4M3.F32.PACK_AB_MERGE_C R24, R37, R0, RZ ;  /* 0x000000002518723e */ /* 0x002fc800048070ff */
[C---:B------:R-:W-:Y:S01]  /*3bd0*/  F2FP.SATFINITE.E4M3.F32.PACK_AB_MERGE_C R186, R61.reuse, R26, R24 ;  /* 0x0000001a3dba723e */ /* 0x040fe20004807018 */
[----:B------:R-:W-:Y:S02]  /*3be0*/  FADD.FTZ R26, R26, R59 ;  /* 0x0000003b1a1a7221 */ /* 0x000fe40000010000 */
[----:B------:R-:W1:Y:S01]  /*3bf0*/  MUFU.EX2 R10, R51 ;  /* 0x00000033000a7308 */ /* 0x000e620000000800 */
[C---:B--2---:R-:W-:Y:S01]  /*3c00*/  F2FP.SATFINITE.E4M3.F32.PACK_AB_MERGE_C R29, R18.reuse, R29, RZ ;  /* 0x0000001d121d723e */ /* 0x044fe200048070ff */
[----:B------:R-:W-:Y:S01]  /*3c10*/  FADD.FTZ R18, R18, R19 ;  /* 0x0000001312127221 */ /* 0x000fe20000010000 */
[----:B------:R-:W-:Y:S02]  /*3c20*/  FADD.FTZ R61, R61, R26 ;  /* 0x0000001a3d3d7221 */ /* 0x000fe40000010000 */
[----:B------:R-:W-:Y:S02]  /*3c30*/  F2FP.SATFINITE.E4M3.F32.PACK_AB_MERGE_C R185, R36, R25, R29 ;  /* 0x0000001924b9723e */ /* 0x000fe4000480701d */
[----:B------:R-:W-:Y:S01]  /*3c40*/  FADD.FTZ R0, R0, R61 ;  /* 0x0000003d00007221 */ /* 0x000fe20000010000 */
[----:B------:R-:W-:Y:S01]  /*3c50*/  MUFU.EX2 R33, R33 ;  /* 0x0000002100217308 */ /* 0x000fe20000000800 */
[----:B0-----:R-:W-:-:S02]  /*3c60*/  FADD.FTZ R15, R3, R18 ;  /* 0x00000012030f7221 */ /* 0x001fc40000010000 */
[----:B------:R-:W-:-:S05]  /*3c70*/  FADD.FTZ R0, R37, R0 ;  /* 0x0000000025007221 */ /* 0x000fca0000010000 */
[----:B------:R-:W0:Y:S01]  /*3c80*/  MUFU.EX2 R8, R8 ;  /* 0x0000000800087308 */ /* 0x000e220000000800 */
[----:B-1----:R-:W-:Y:S01]  /*3c90*/  FADD.FTZ R14, R10, R15 ;  /* 0x0000000f0a0e7221 */ /* 0x002fe20000010000 */
[----:B0-----:R-:W-:-:S03]  /*3ca0*/  F2FP.SATFINITE.E4M3.F32.PACK_AB_MERGE_C R15, R8, R33, RZ ;  /* 0x00000021080f723e */ /* 0x001fc600048070ff */
[----:B------:R-:W-:Y:S01]  /*3cb0*/  FADD.FTZ R33, R33, R14 ;  /* 0x0000000e21217221 */ /* 0x000fe20000010000 */
[----:B------:R-:W-:-:S03]  /*3cc0*/  F2FP.SATFINITE.E4M3.F32.PACK_AB_MERGE_C R187, R10, R3, R15 ;  /* 0x000000030abb723e */ /* 0x000fc6000480700f */
[----:B------:R-:W-:Y:S01]  /*3cd0*/  FADD.FTZ R3, R8, R33 ;  /* 0x0000002108037221 */ /* 0x000fe20000010000 */
[----:B------:R-:W-:Y:S06]  /*3ce0*/  @!P6 BRA `(.L_x_971) ;  /* 0x000000000044e947 */ /* 0x000fec0003800000 */
[----:B------:R-:W-:Y:S01]  /*3cf0*/  ISETP.LT.AND P0, PT, RZ, UR43, PT ;  /* 0x0000002bff007c0c */ /* 0x000fe2000bf01270 */
[----:B------:R-:W-:-:S06]  /*3d00*/  UIADD3 UR6, UR43, -0x1, URZ ;  /* 0xffffffff2b067890 */ /* 0x000fcc000fffe03f */
[----:B------:R-:W-:-:S06]  /*3d10*/  IMAD.U32 R8, RZ, RZ, UR6 ;  /* 0x00000006ff087e24 */ /* 0x000fcc000f8e00ff */
[----:B------:R-:W-:Y:S05]  /*3d20*/  @P0 BRA `(.L_x_972) ;  /* 0x00000000001c0947 */ /* 0x000fea0003800000 */
[----:B------:R-:W-:Y:S01]  /*3d30*/  ISETP.NE.AND P0, PT, R13, 0x1, PT ;  /* 0x000000010d00780c */ /* 0x000fe20003f05270 */
[----:B------:R-:W-:-:S12]  /*3d40*/  IMAD R15, RZ, RZ, -UR43 ;  /* 0x8000002bff0f7e24 */ /* 0x000fd8000f8e02ff */
[----:B------:R-:W0:Y:S02]  /*3d50*/  @P0 LDC.64 R18, c[0x0][0x9e8] ;  /* 0x00027a00ff120b82 */ /* 0x000e240000000a00 */
[----:B0-----:R-:W-:-:S05]  /*3d60*/  @P0 IMAD.HI.U32 R8, R15, R18, RZ ;  /* 0x000000120f080227 */ /* 0x001fca00078e00ff */
[----:B------:R-:W-:-:S04]  /*3d70*/  @P0 SHF.R.U32.HI R15, RZ, R19, R8 ;  /* 0x00000013ff0f0219 */ /* 0x000fc80000011608 */
[----:B------:R-:W-:Y:S01]  /*3d80*/  LOP3.LUT R8, RZ, R15, RZ, 0x33, !PT ;  /* 0x0000000fff087212 */ /* 0x000fe200078e33ff */
[----:B------:R-:W-:Y:S06]  /*3d90*/  BRA `(.L_x_973) ;  /* 0x0000000000107947 */ /* 0x000fec0003800000 */
.L_x_972:
[----:B------:R-:W-:-:S13]  /*3da0*/  ISETP.NE.AND P0, PT, R13, 0x1, PT ;  /* 0x000000010d00780c */ /* 0x000fda0003f05270 */
[----:B------:R-:W0:Y:S02]  /*3db0*/  @P0 LDC.64 R14, c[0x0][0x9e8] ;  /* 0x00027a00ff0e0b82 */ /* 0x000e240000000a00 */
[----:B0-----:R-:W-:-:S05]  /*3dc0*/  @P0 IMAD.HI.U32 R10, R8, R14, RZ ;  /* 0x0000000e080a0227 */ /* 0x001fca00078e00ff */
[----:B------:R-:W-:-:S07]  /*3dd0*/  @P0 SHF.R.U32.HI R8, RZ, R15, R10 ;  /* 0x0000000fff080219 */ /* 0x000fce000001160a */
.L_x_973:
[----:B------:R-:W-:-:S05]  /*3de0*/  IMAD R13, R8, R13, R13 ;  /* 0x0000000d080d7224 */ /* 0x000fca00078e020d */
[----:B------:R-:W-:-:S07]  /*3df0*/  VIMNMX R12, R12, R13, PT ;  /* 0x0000000d0c0c7248 */ /* 0x000fce0003fe0100 */
.L_x_971:
[----:B------:R-:W-:Y:S01]  /*3e00*/  SHF.R.S32.HI R13, RZ, 0x1f, R12 ;  /* 0x0000001fff0d7819 */ /* 0x000fe2000001140c */
[----:B------:R-:W0:Y:S01]  /*3e10*/  S2UR UR43, SR_CgaCtaId ;  /* 0x00000000002b79c3 */ /* 0x000e220000008800 */
[----:B------:R-:W-:Y:S01]  /*3e20*/  UMOV UR49, URZ ;  /* 0x0000003f00317c82 */ /* 0x000fe20008000000 */
[----:B------:R-:W-:Y:S01]  /*3e30*/  UMOV UR47, URZ ;  /* 0x0000003f002f7c82 */ /* 0x000fe20008000000 */
[----:B------:R-:W-:Y:S02]  /*3e40*/  LEA.HI R13, R13, R12, RZ, 0x6 ;  /* 0x0000000c0d0d7211 */ /* 0x000fe400078f30ff */
[----:B------:R-:W-:Y:S02]  /*3e50*/  CS2R R24, SRZ ;  /* 0x0000000000187805 */ /* 0x000fe4000001ff00 */
[----:B------:R-:W-:Y:S02]  /*3e60*/  CS2R R26, SRZ ;  /* 0x00000000001a7805 */ /* 0x000fe4000001ff00 */
[----:B------:R-:W-:-:S02]  /*3e70*/  CS2R R28, SRZ ;  /* 0x00000000001c7805 */ /* 0x000fc4000001ff00 */
[----:B------:R-:W-:Y:S02]  /*3e80*/  SHF.R.S32.HI R13, RZ, 0x6, R13 ;  /* 0x00000006ff0d7819 */ /* 0x000fe4000001140d */
[----:B------:R-:W-:Y:S02]  /*3e90*/  CS2R R30, SRZ ;  /* 0x00000000001e7805 */ /* 0x000fe4000001ff00 */
[----:B------:R-:W-:Y:S02]  /*3ea0*/  CS2R R32, SRZ ;  /* 0x0000000000207805 */ /* 0x000fe4000001ff00 */
[----:B------:R-:W-:Y:S02]  /*3eb0*/  CS2R R34, SRZ ;  /* 0x0000000000227805 */ /* 0x000fe4000001ff00 */
[----:B------:R-:W-:Y:S02]  /*3ec0*/  VIMNMX R8, R16, R13, !PT ;  /* 0x0000000d10087248 */ /* 0x000fe40007fe0100 */
[----:B------:R-:W-:-:S02]  /*3ed0*/  CS2R R36, SRZ ;  /* 0x0000000000247805 */ /* 0x000fc4000001ff00 */
[----:B------:R-:W-:Y:S02]  /*3ee0*/  CS2R R38, SRZ ;  /* 0x0000000000267805 */ /* 0x000fe4000001ff00 */
[----:B------:R-:W-:Y:S02]  /*3ef0*/  CS2R R40, SRZ ;  /* 0x0000000000287805 */ /* 0x000fe4000001ff00 */
[----:B------:R-:W-:Y:S02]  /*3f00*/  ISETP.LE.AND P0, PT, R8, UR50, PT ;  /* 0x0000003208007c0c */ /* 0x000fe4000bf03270 */
        /* <DEDUP_REMOVED lines=55> */
[----:B0-----:R-:W-:Y:S06]  /*4280*/  @!P0 BRA `(.L_x_974) ;  /* 0x00000028001c8947 */ /* 0x001fec0003800000 */
        /* <DEDUP_REMOVED lines=64> */
[----:B------:R-:W-:Y:S01]  /*4690*/  UMOV UR52, URZ ;  /* 0x0000003f00347c82 */ /* 0x000fe20008000000 */
[----:B------:R-:W-:Y:S01]  /*46a0*/  UMOV UR51, URZ ;  /* 0x0000003f00337c82 */ /* 0x000fe20008000000 */
[----:B------:R-:W-:Y:S01]  /*46b0*/  ULDC UR55, c[0x0][0x9e4] ;  /* 0x0002790000377ab9 */ /* 0x000fe20000000800 */
[----:B------:R-:W-:Y:S01]  /*46c0*/  ULDC UR53, c[0x0][0x288] ;  /* 0x0000a20000357ab9 */ /* 0x000fe20000000800 */
[----:B------:R-:W-:Y:S01]  /*46d0*/  ULDC UR54, c[0x0][0x2f0] ;  /* 0x0000bc0000367ab9 */ /* 0x000fe20000000800 */
[----:B------:R-:W-:-:S05]  /*46e0*/  ULDC UR56, c[0x0][0x9e0] ;  /* 0x0002780000387ab9 */ /* 0x000fca0000000800 */
.L_x_992:
[----:B------:R-:W-:Y:S01]  /*46f0*/  UIADD3 UR49, UR51, 0x1, URZ ;  /* 0x0000000133317890 */ /* 0x000fe2000fffe03f */
[----:B------:R-:W-:-:S03]  /*4700*/  ISETP.NE.AND P1, PT, RZ, UR40, PT ;  /* 0x00000028ff007c0c */ /* 0x000fc6000bf25270 */
[----:B------:R-:W-:-:S04]  /*4710*/  UISETP.NE.AND UP1, UPT, UR49, 0x2, UPT ;  /* 0x000000023100788c */ /* 0x000fc8000bf25270 */
[----:B------:R-:W-:Y:S02]  /*4720*/  USEL UR47, URZ, 0x1, UP1 ;  /* 0x000000013f2f7887 */ /* 0x000fe40008800000 */
[----:B------:R-:W-:Y:S02]  /*4730*/  USEL UR49, UR49, URZ, UP1 ;  /* 0x0000003f31317287 */ /* 0x000fe40008800000 */
[----:B------:R-:W-:Y:S02]  /*4740*/  ULOP3.LUT UR47, UR52, UR47, URZ, 0x3c, !UPT ;  /* 0x0000002f342f7292 */ /* 0x000fe4000f8e3c3f */
[----:B------:R-:W-:Y:S10]  /*4750*/  @P1 BRA `(.L_x_975) ;  /* 0x00000000002c1947 */ /* 0x000ff40003800000 */
[----:B------:R-:W-:Y:S05]  /*4760*/  @!P4 BRA `(.L_x_976) ;  /* 0x000000000004c947 */ /* 0x000fea0003800000 */
[----:B------:R-:W-:Y:S01]  /*4770*/  BPT.TRAP 0x1 ;  /* 0x000000040000795c */ /* 0x000fe20000300000 */
.L_x_976:
[----:B------:R-:W-:Y:S01]  /*4780*/  ULEA UR6, UR49, UR41, 0x3 ;  /* 0x0000002931067291 */ /* 0x000fe2000f8e183f */
[----:B------:R-:W-:-:S05]  /*4790*/  IMAD.U32 R10, RZ, RZ, UR47 ;  /* 0x0000002fff0a7e24 */ /* 0x000fca000f8e00ff */
[----:B------:R-:W-:-:S04]  /*47a0*/  SHF.L.U32 R10, R10, 0x1f, RZ ;  /* 0x0000001f0a0a7819 */ /* 0x000fc800000006ff */
[----:B------:R0:W1:Y:S01]  /*47b0*/  SYNCS.PHASECHK.TRANS64.TRYWAIT P0, [UR6+0x20830], R10 ;  /* 0x0208300aff0075a7 */ /* 0x0000620008000146 */
[----:B------:R-:W-:Y:S05]  /*47c0*/  @!P4 BRA `(.L_x_977) ;  /* 0x000000000004c947 */ /* 0x000fea0003800000 */
[----:B------:R-:W-:Y:S01]  /*47d0*/  BPT.TRAP 0x1 ;  /* 0x000000040000795c */ /* 0x000fe20000300000 */
.L_x_977:
[----:B-1----:R-:W-:Y:S05]  /*47e0*/  @P0 BRA `(.L_x_975) ;  /* 0x0000000000080947 */ /* 0x002fea0003800000 */
[----:B------:R-:W1:Y:S02]  /*47f0*/  SYNCS.PHASECHK.TRANS64.TRYWAIT P0, [UR6+0x20830], R10 ;  /* 0x0208300aff0075a7 */ /* 0x000e640008000146 */
[----:B-1----:R-:W-:Y:S05]  /*4800*/  @!P0 BRA `(.L_x_978) ;  /* 0x000000e800b08947 */ /* 0x002fea0003800000 */
.L_x_975:
[----:B01----:R-:W-:Y:S01]  /*4810*/  VIADD R10, R17, 0x8 ;  /* 0x00000008110a7836 */ /* 0x003fe20000000000 */
[----:B------:R-:W-:Y:S01]  /*4820*/  R2UR UR32, R4 ;  /* 0x00000000042072ca */ /* 0x000fe200000e0000 */
[----:B------:R-:W-:Y:S01]  /*4830*/  ULEA UR34, UR49, UR46, 0xa ;  /* 0x0000002e31227291 */ /* 0x000fe2000f8e503f */
[----:B------:R-:W-:Y:S01]  /*4840*/  R2UR UR33, R5 ;  /* 0x00000000052172ca */ /* 0x000fe200000e0000 */
[----:B------:R-:W-:Y:S01]  /*4850*/  UMOV UR35, 0x40000040 ;  /* 0x4000004000237882 */ /* 0x000fe20000000000 */
[----:B------:R0:W-:Y:S01]  /*4860*/  BAR.SYNC.DEFER_BLOCKING R10, 0x100 ;  /* 0x0004000a0000751d */ /* 0x0001e20000010000 */
[----:B------:R-:W-:Y:S02]  /*4870*/  UIADD3 UR6, UR34, 0x2, URZ ;  /* 0x0000000222067890 */ /* 0x000fe4000fffe03f */
[----:B------:R-:W-:Y:S02]  /*4880*/  UIADD3 UR10, UR34, 0x4, URZ ;  /* 0x00000004220a7890 */ /* 0x000fe4000fffe03f */
[----:B------:R-:W-:Y:S01]  /*4890*/  UIADD3 UR14, UR34, 0x6, URZ ;  /* 0x00000006220e7890 */ /* 0x000fe2000fffe03f */
[----:B------:R-:W-:Y:S01]  /*48a0*/  UMOV UR7, 0x40000040 ;  /* 0x4000004000077882 */ /* 0x000fe20000000000 */
[----:B------:R-:W-:Y:S01]  /*48b0*/  UMOV UR11, 0x40000040 ;  /* 0x40000040000b7882 */ /* 0x000fe20000000000 */
[----:B------:R-:W-:Y:S01]  /*48c0*/  UMOV UR15, 0x40000040 ;  /* 0x40000040000f7882 */ /* 0x000fe20000000000 */
[----:B------:R-:W-:Y:S01]  /*48d0*/  UIADD3 UR18, UR34, 0x200, URZ ;  /* 0x0000020022127890 */ /* 0x000fe2000fffe03f */
[----:B------:R-:W-:Y:S01]  /*48e0*/  UMOV UR19, 0x40000040 ;  /* 0x4000004000137882 */ /* 0x000fe20000000000 */
[----:B------:R-:W-:Y:S01]  /*48f0*/  UIADD3 UR22, UR34, 0x202, URZ ;  /* 0x0000020222167890 */ /* 0x000fe2000fffe03f */
[----:B------:R-:W-:Y:S01]  /*4900*/  UMOV UR23, 0x40000040 ;  /* 0x4000004000177882 */ /* 0x000fe20000000000 */
[----:B------:R-:W-:Y:S01]  /*4910*/  UIADD3 UR26, UR34, 0x204, URZ ;  /* 0x00000204221a7890 */ /* 0x000fe2000fffe03f */
[----:B------:R-:W-:Y:S01]  /*4920*/  UMOV UR27, 0x40000040 ;  /* 0x40000040001b7882 */ /* 0x000fe20000000000 */
[----:B------:R-:W-:Y:S01]  /*4930*/  UIADD3 UR30, UR34, 0x206, URZ ;  /* 0x00000206221e7890 */ /* 0x000fe2000fffe03f */
[----:B------:R-:W-:Y:S01]  /*4940*/  UMOV UR31, 0x40000040 ;  /* 0x40000040001f7882 */ /* 0x000fe20000000000 */
[----:B------:R-:W-:-:S06]  /*4950*/  WARPGROUP.ARRIVE ;  /* 0x00000000000079c5 */ /* 0x000fcc0000000000 */
[----:B------:R-:W-:Y:S03]  /*4960*/  QGMMA.64x64x32.F32.E4M3.E4M3 R152, gdesc[UR32], RZ, !UPT, gsb0 ;  /* 0x00e00000209879f3 */ /* 0x000fe6000c0008ff */
        /* <DEDUP_REMOVED lines=22> */
[----:B0-----:R-:W-:Y:S05]  /*4ad0*/  @P1 BRA `(.L_x_979) ;  /* 0x00000000002c1947 */ /* 0x001fea0003800000 */
[----:B------:R-:W-:Y:S05]  /*4ae0*/  @!P4 BRA `(.L_x_980) ;  /* 0x000000000004c947 */ /* 0x000fea0003800000 */
[----:B------:R-:W-:Y:S01]  /*4af0*/  BPT.TRAP 0x1 ;  /* 0x000000040000795c */ /* 0x000fe20000300000 */
.L_x_980:
[----:B------:R-:W-:Y:S01]  /*4b00*/  ULEA UR6, UR51, UR41, 0x3 ;  /* 0x0000002933067291 */ /* 0x000fe2000f8e183f */
[----:B------:R-:W-:-:S05]  /*4b10*/  IMAD.U32 R10, RZ, RZ, UR52 ;  /* 0x00000034ff0a7e24 */ /* 0x000fca000f8e00ff */
[----:B------:R-:W-:-:S04]  /*4b20*/  SHF.L.U32 R10, R10, 0x1f, RZ ;  /* 0x0000001f0a0a7819 */ /* 0x000fc800000006ff */
[----:B------:R0:W1:Y:S01]  /*4b30*/  SYNCS.PHASECHK.TRANS64.TRYWAIT P0, [UR6+0x20850], R10 ;  /* 0x0208500aff0075a7 */ /* 0x0000620008000146 */
[----:B------:R-:W-:Y:S05]  /*4b40*/  @!P4 BRA `(.L_x_981) ;  /* 0x000000000004c947 */ /* 0x000fea0003800000 */
[----:B------:R-:W-:Y:S01]  /*4b50*/  BPT.TRAP 0x1 ;  /* 0x000000040000795c */ /* 0x000fe20000300000 */
.L_x_981:
[----:B-1----:R-:W-:Y:S05]  /*4b60*/  @P0 BRA `(.L_x_979) ;  /* 0x0000000000080947 */ /* 0x002fea0003800000 */
[----:B------:R-:W1:Y:S02]  /*4b70*/  SYNCS.PHASECHK.TRANS64.TRYWAIT P0, [UR6+0x20850], R10 ;  /* 0x0208500aff0075a7 */ /* 0x000e640008000146 */
[----:B-1----:R-:W-:Y:S05]  /*4b80*/  @!P0 BRA `(.L_x_982) ;  /* 0x000000e400e88947 */ /* 0x002fea0003800000 */
.L_x_979:
[----:B------:R-:W-:Y:S01]  /*4b90*/  UIADD3 UR6, UR41, 0x400, URZ ;  /* 0x0000040029067890 */ /* 0x000fe2000fffe03f */
[----:B------:R-:W-:Y:S01]  /*4ba0*/  WARPGROUP.ARRIVE ;  /* 0x00000000000079c5 */ /* 0x000fe20000000000 */
[----:B------:R-:W-:Y:S01]  /*4bb0*/  UMOV UR7, 0x80000020 ;  /* 0x8000002000077882 */ /* 0x000fe20000000000 */
[----:B------:R-:W-:Y:S01]  /*4bc0*/  PLOP3.LUT P0, PT, PT, PT, UP0, 0x80, 0x0 ;  /* 0x000000000000781c */ /* 0x000fe20003f0f008 */
[----:B------:R-:W-:Y:S01]  /*4bd0*/  USHF.R.U32.HI UR6, URZ, 0x4, UR6 ;  /* 0x000000043f067899 */ /* 0x000fe20008011606 */
[----:B------:R-:W-:Y:S01]  /*4be0*/  PLOP3.LUT P1, PT, PT, PT, UP0, 0x80, 0x0 ;  /* 0x000000000000781c */ /* 0x000fe20003f2f008 */
[----:B------:R-:W-:Y:S01]  /*4bf0*/  @UP0 ULDC UR10, c[0x0][0x450] ;  /* 0x00011400000a0ab9 */ /* 0x000fe20000000800 */
[----:B------:R-:W-:Y:S01]  /*4c00*/  IMAD.MOV.U32 R14, RZ, RZ, R7 ;  /* 0x000000ffff0e7224 */ /* 0x000fe200078e0007 */
[----:B------:R-:W-:Y:S01]  /*4c10*/  ULOP3.LUT UR6, UR6, 0x3fff, URZ, 0xc0, !UPT ;  /* 0x00003fff06067892 */ /* 0x000fe2000f8ec03f */
[----:B------:R-:W-:Y:S02]  /*4c20*/  IMAD.U32 R12, RZ, RZ, UR49 ;  /* 0x00000031ff0c7e24 */ /* 0x000fe4000f8e00ff */
[----:B------:R-:W-:Y:S01]  /*4c30*/  IMAD.U32 R18, RZ, RZ, UR54 ;  /* 0x00000036ff127e24 */ /* 0x000fe2000f8e00ff */
[----:B------:R-:W-:-:S02]  /*4c40*/  ULOP3.LUT UR6, UR6, 0x10000, URZ, 0xfc, !UPT ;  /* 0x0001000006067892 */ /* 0x000fc4000f8efc3f */
[----:B------:R-:W-:Y:S02]  /*4c50*/  @!P5 LEA R12, R12, UR41, 0x3 ;  /* 0x000000290c0cdc11 */ /* 0x000fe4000f8e18ff */
[----:B------:R-:W-:-:S03]  /*4c60*/  ULEA UR6, UR51, UR6, 0xa ;  /* 0x0000000633067291 */ /* 0x000fc6000f8e503f */
[----:B------:R-:W-:-:S05]  /*4c70*/  @!P5 VIADD R12, R12, 0x20840 ;  /* 0x000208400c0cd836 */ /* 0x000fca0000000000 */
[----:B------:R-:W-:Y:S01]  /*4c80*/  @!P5 PRMT R12, RZ, 0x654, R12 ;  /* 0x00000654ff0cd816 */ /* 0x000fe2000000000c */
[----:B------:R-:W-:Y:S01]  /*4c90*/  QGMMA.64x256x32.F32.E4M3.E4M3 R24, R188, gdesc[UR4], R24, gsb0 ;  /* 0x03e00004bc187df3 */ /* 0x000fe20008000818 */
[----:B------:R-:W-:Y:S01]  /*4ca0*/  UIADD3 UR6, UR6, 0x2, URZ ;  /* 0x0000000206067890 */ /* 0x000fe2000fffe03f */
[----:B------:R-:W-:Y:S01]  /*4cb0*/  UMOV UR7, 0x80000020 ;  /* 0x8000002000077882 */ /* 0x000fe20000000000 */
[----:B------:R-:W-:Y:S02]  /*4cc0*/  WARPGROUP.DEPBAR.LE gsb0, 0x0 ;  /* 0x00008000000079c5 */ /* 0x000fe40000010000 */
[----:B------:R-:W-:-:S15]  /*4cd0*/  WARPGROUP.ARRIVE ;  /* 0x00000000000079c5 */ /* 0x000fde0000000000 */
[----:B------:R-:W-:-:S08]  /*4ce0*/  NOP ;  /* 0x0000000000007918 */ /* 0x000fd00000000000 */
[----:B------:R-:W-:Y:S01]  /*4cf0*/  QGMMA.64x256x32.F32.E4M3.E4M3 R24, R184, gdesc[UR4], R24, gsb0 ;  /* 0x03e00004b8187df3 */ /* 0x000fe20008000818 */
[----:B------:R-:W-:Y:S01]  /*4d00*/  @UP0 ULDC UR6, c[0x0][0x44c] ;  /* 0x0001130000060ab9 */ /* 0x000fe20000000800 */
[----:B------:R-:W-:Y:S01]  /*4d10*/  USHF.L.U32 UR7, UR50, 0x6, URZ ;  /* 0x0000000632077899 */ /* 0x000fe2000800063f */
[----:B01----:R-:W-:-:S03]  /*4d20*/  @P0 IMAD.HI.U32 R10, R7, UR6, RZ ;  /* 0x00000006070a0c27 */ /* 0x003fc6000f8e00ff */
[----:B------:R-:W-:Y:S02]  /*4d30*/  UIADD3 UR6, -UR7, 0x1, URZ ;  /* 0x0000000107067890 */ /* 0x000fe4000fffe13f */
[----:B------:R-:W-:Y:S02]  /*4d40*/  @P1 SHF.R.U32.HI R14, RZ, UR10, R10 ;  /* 0x0000000aff0e1c19 */ /* 0x000fe4000801160a */
[----:B------:R-:W-:Y:S02]  /*4d50*/  IADD3 R10, -R17, 0xb, RZ ;  /* 0x0000000b110a7810 */ /* 0x000fe40007ffe1ff */
[----:B------:R-:W-:Y:S01]  /*4d60*/  IMAD.U32 R13, RZ, RZ, UR6 ;  /* 0x00000006ff0d7e24 */ /* 0x000fe2000f8e00ff */
[----:B------:R-:W0:Y:S03]  /*4d70*/  SHFL.IDX PT, R15, R14, RZ, 0x1c1f ;  /* 0x001c1fff0e0f7589 */ /* 0x000e2600000e0000 */
[----:B------:R-:W-:-:S04]  /*4d80*/  IMAD R13, R6, -0x2, R13 ;  /* 0xfffffffe060d7824 */ /* 0x000fc800078e020d */
[----:B------:R-:W-:-:S04]  /*4d90*/  IMAD R13, R18, UR39, R13 ;  /* 0x00000027120d7c24 */ /* 0x000fc8000f8e020d */
[----:B------:R-:W-:-:S04]  /*4da0*/  VIADD R13, R13, -UR53 ;  /* 0x800000350d0d7c36 */ /* 0x000fc80008000000 */
[C---:B------:R-:W-:Y:S02]  /*4db0*/  VIADD R20, R13.reuse, UR56 ;  /* 0x000000380d147c36 */ /* 0x040fe40008000000 */
[----:B------:R-:W-:-:S04]  /*4dc0*/  VIADD R22, R13, UR48 ;  /* 0x000000300d167c36 */ /* 0x000fc80008000000 */
[--C-:B0-----:R-:W-:Y:S01]  /*4dd0*/  IMAD.IADD R18, R22, 0x1, R15.reuse ;  /* 0x0000000116127824 */ /* 0x101fe200078e020f */
[----:B------:R-:W-:Y:S02]  /*4de0*/  WARPGROUP.DEPBAR.LE gsb0, 0x0 ;  /* 0x00008000000079c5 */ /* 0x000fe40000010000 */
[----:B------:R0:W-:Y:S06]  /*4df0*/  BAR.ARV R10, 0x100 ;  /* 0x0004000a0000751d */ /* 0x0001ec0000002000 */
[----:B------:R1:W-:Y:S02]  /*4e00*/  @!P5 SYNCS.ARRIVE.TRANS64.RED.A1T0 RZ, [R12+URZ], RZ ;  /* 0x000000ff0cffd9a7 */ /* 0x0003e4000810043f */
[----:B-1----:R-:W-:Y:S01]  /*4e10*/  IMAD.IADD R12, R20, 0x1, R15 ;  /* 0x00000001140c7824 */ /* 0x002fe200078e020f */
[----:B0-----:R-:W-:Y:S06]  /*4e20*/  @!P6 BRA `(.L_x_983) ;  /* 0x000000000060e947 */ /* 0x001fec0003800000 */
[----:B------:R-:W-:Y:S01]  /*4e30*/  IMAD.U32 R10, RZ, RZ, UR54 ;  /* 0x00000036ff0a7e24 */ /* 0x000fe2000f8e00ff */
[----:B------:R-:W-:Y:S03]  /*4e40*/  BSSY B0, `(.L_x_984) ;  /* 0x0000012000007945 */ /* 0x000fe60003800000 */
[----:B------:R-:W-:-:S04]  /*4e50*/  IMAD R10, R10, UR39, R15 ;  /* 0x000000270a0a7c24 */ /* 0x000fc8000f8e020f */
[----:B------:R-:W-:-:S05]  /*4e60*/  VIADD R13, R10, -UR53 ;  /* 0x800000350a0d7c36 */ /* 0x000fca0008000000 */
[----:B------:R-:W-:-:S13]  /*4e70*/  ISETP.GT.AND P0, PT, R13, -0x1, PT ;  /* 0xffffffff0d00780c */ /* 0x000fda0003f04270 */
[----:B------:R-:W-:Y:S05]  /*4e80*/  @P0 BRA `(.L_x_985) ;  /* 0x0000000000200947 */ /* 0x000fea0003800000 */
[----:B------:R-:W-:Y:S01]  /*4e90*/  IMAD.U32 R184, RZ, RZ, UR55 ;  /* 0x00000037ffb87e24 */ /* 0x000fe2000f8e00ff */
[----:B------:R-:W-:-:S04]  /*4ea0*/  LOP3.LUT R13, RZ, R13, RZ, 0x33, !PT ;  /* 0x0000000dff0d7212 */ /* 0x000fc800078e33ff */
[----:B------:R-:W-:-:S13]  /*4eb0*/  ISETP.NE.AND P0, PT, R184, 0x1, PT ;  /* 0x00000001b800780c */ /* 0x000fda0003f05270 */
[----:B------:R-:W0:Y:S02]  /*4ec0*/  @P0 LDC.64 R186, c[0x0][0x9e8] ;  /* 0x00027a00ffba0b82 */ /* 0x000e240000000a00 */
[----:B0-----:R-:W-:-:S05]  /*4ed0*/  @P0 IMAD.HI.U32 R10, R13, R186, RZ ;  /* 0x000000ba0d0a0227 */ /* 0x001fca00078e00ff */
[----:B------:R-:W-:-:S04]  /*4ee0*/  @P0 SHF.R.U32.HI R13, RZ, R187, R10 ;  /* 0x000000bbff0d0219 */ /* 0x000fc8000001160a */
[----:B------:R-:W-:Y:S01]  /*4ef0*/  LOP3.LUT R13, RZ, R13, RZ, 0x33, !PT ;  /* 0x0000000dff0d7212 */ /* 0x000fe200078e33ff */
[----:B------:R-:W-:Y:S06]  /*4f00*/  BRA `(.L_x_986) ;  /* 0x0000000000147947 */ /* 0x000fec0003800000 */
.L_x_985:
[----:B------:R-:W-:-:S05]  /*4f10*/  IMAD.U32 R184, RZ, RZ, UR55 ;  /* 0x00000037ffb87e24 */ /* 0x000fca000f8e00ff */
[----:B------:R-:W-:-:S13]  /*4f20*/  ISETP.NE.AND P0, PT, R184, 0x1, PT ;  /* 0x00000001b800780c */ /* 0x000fda0003f05270 */
[----:B------:R-:W0:Y:S02]  /*4f30*/  @P0 LDC.64 R186, c[0x0][0x9e8] ;  /* 0x00027a00ffba0b82 */ /* 0x000e240000000a00 */
[----:B0-----:R-:W-:-:S05]  /*4f40*/  @P0 IMAD.HI.U32 R10, R13, R186, RZ ;  /* 0x000000ba0d0a0227 */ /* 0x001fca00078e00ff */
[----:B------:R-:W-:-:S07]  /*4f50*/  @P0 SHF.R.U32.HI R13, RZ, R187, R10 ;  /* 0x000000bbff0d0219 */ /* 0x000fce000001160a */
.L_x_986:
[----:B------:R-:W-:Y:S05]  /*4f60*/  BSYNC B0 ;  /* 0x0000000000007941 */ /* 0x000fea0003800000 */
.L_x_984:
[----:B------:R-:W-:-:S04]  /*4f70*/  IMAD R13, R13, R184, -UR7 ;  /* 0x800000070d0d7e24 */ /* 0x000fc8000f8e02b8 */
[----:B------:R-:W-:-:S05]  /*4f80*/  IMAD R13, R6, -0x2, R13 ;  /* 0xfffffffe060d7824 */ /* 0x000fca00078e020d */
[----:B------:R-:W-:Y:S02]  /*4f90*/  VIADDMNMX R12, R13, R184, R12, PT ;  /* 0x000000b80d0c7246 */ /* 0x000fe4000380010c */
[----:B------:R-:W-:-:S07]  /*4fa0*/  VIMNMX R18, R18, R13, !PT ;  /* 0x0000000d12127248 */ /* 0x000fce0007fe0100 */
.L_x_983:
[----:B------:R-:W-:Y:S01]  /*4fb0*/  UISETP.GT.AND UP1, UPT, UR50, -0x1, UPT ;  /* 0xffffffff3200788c */ /* 0x000fe2000bf24270 */
[----:B------:R-:W0:Y:S05]  /*4fc0*/  SHFL.IDX PT, R189, R14, 0x1, 0x1c1f ;  /* 0x003c1f000ebd7f89 */ /* 0x000e2a00000e0000 */
[----:B------:R-:W-:-:S04]  /*4fd0*/  PLOP3.LUT P0, PT, PT, PT, UP1, 0x80, 0x0 ;  /* 0x000000000000781c */ /* 0x000fc80003f0f018 */
[C---:B------:R-:W-:Y:S02]  /*4fe0*/  ISETP.GT.AND P1, PT, R18.reuse, RZ, P0 ;  /* 0x000000ff1200720c */ /* 0x040fe40000724270 */
[----:B------:R-:W-:Y:S02]  /*4ff0*/  ISETP.GT.AND P3, PT, R18, 0x1, P0 ;  /* 0x000000011200780c */ /* 0x000fe40000764270 */
[----:B------:R-:W-:Y:S02]  /*5000*/  ISETP.LT.OR P2, PT, R12, 0x1, P1 ;  /* 0x000000010c00780c */ /* 0x000fe40000f41670 */
[----:B------:R-:W-:Y:S02]  /*5010*/  ISETP.GT.AND P1, PT, R18, 0x8, P0 ;  /* 0x000000081200780c */ /* 0x000fe40000724270 */
[----:B------:R-:W-:Y:S02]  /*5020*/  FSEL R152, R152, -INF , !P2 ;  /* 0xff80000098987808 */ /* 0x000fe40005000000 */
[----:B------:R-:W-:-:S02]  /*5030*/  ISETP.GT.AND P2, PT, R18, 0x9, P0 ;  /* 0x000000091200780c */ /* 0x000fc40000744270 */
[C---:B------:R-:W-:Y:S02]  /*5040*/  ISETP.LT.OR P3, PT, R12.reuse, 0x2, P3 ;  /* 0x000000020c00780c */ /* 0x040fe40001f61670 */
[----:B------:R-:W-:Y:S01]  /*5050*/  ISETP.LT.OR P1, PT, R12, 0x9, P1 ;  /* 0x000000090c00780c */ /* 0x000fe20000f21670 */
[--C-:B0-----:R-:W-:Y:S01]  /*5060*/  IMAD.IADD R10, R20, 0x1, R189.reuse ;  /* 0x00000001140a7824 */ /* 0x101fe200078e02bd */
[----:B------:R-:W-:Y:S01]  /*5070*/  ISETP.LT.OR P2, PT, R12, 0xa, P2 ;  /* 0x0000000a0c00780c */ /* 0x000fe20001741670 */
[----:B------:R-:W-:Y:S01]  /*5080*/  IMAD.IADD R14, R22, 0x1, R189 ;  /* 0x00000001160e7824 */ /* 0x000fe200078e02bd */
[----:B------:R-:W-:Y:S02]  /*5090*/  FSEL R187, R153, -INF , !P3 ;  /* 0xff80000099bb7808 */ /* 0x000fe40005800000 */
[----:B------:R-:W-:Y:S02]  /*50a0*/  FSEL R185, R156, -INF , !P1 ;  /* 0xff8000009cb97808 */ /* 0x000fe40004800000 */
[----:B------:R-:W-:-:S02]  /*50b0*/  FSEL R157, R157, -INF , !P2 ;  /* 0xff8000009d9d7808 */ /* 0x000fc40005000000 */
[C---:B------:R-:W-:Y:S02]  /*50c0*/  ISETP.GT.AND P3, PT, R18.reuse, 0x10, P0 ;  /* 0x000000101200780c */ /* 0x040fe40000764270 */
[C---:B------:R-:W-:Y:S02]  /*50d0*/  ISETP.GT.AND P1, PT, R18.reuse, 0x11, P0 ;  /* 0x000000111200780c */ /* 0x040fe40000724270 */
[----:B------:R-:W-:Y:S02]  /*50e0*/  ISETP.GT.AND P2, PT, R18, 0x18, P0 ;  /* 0x000000181200780c */ /* 0x000fe40000744270 */
[C---:B------:R-:W-:Y:S02]  /*50f0*/  ISETP.LT.OR P3, PT, R12.reuse, 0x11, P3 ;  /* 0x000000110c00780c */ /* 0x040fe40001f61670 */
[C---:B------:R-:W-:Y:S02]  /*5100*/  ISETP.LT.OR P1, PT, R12.reuse, 0x12, P1 ;  /* 0x000000120c00780c */ /* 0x040fe40000f21670 */
[----:B------:R-:W-:-:S02]  /*5110*/  ISETP.LT.OR P2, PT, R12, 0x19, P2 ;  /* 0x000000190c00780c */ /* 0x000fc40001741670 */
[----:B------:R-:W-:Y:S02]  /*5120*/  FSEL R15, R160, -INF , !P3 ;  /* 0xff800000a00f7808 */ /* 0x000fe40005800000 */
[----:B------:R-:W-:Y:S02]  /*5130*/  FSEL R161, R161, -INF , !P1 ;  /* 0xff800000a1a17808 */ /* 0x000fe40004800000 */
[----:B------:R-:W-:Y:S02]  /*5140*/  FSEL R13, R164, -INF , !P2 ;  /* 0xff800000a40d7808 */ /* 0x000fe40005000000 */
[C---:B------:R-:W-:Y:S02]  /*5150*/  ISETP.GT.AND P3, PT, R18.reuse, 0x19, P0 ;  /* 0x000000191200780c */ /* 0x040fe40000764270 */
[C---:B------:R-:W-:Y:S02]  /*5160*/  ISETP.GT.AND P1, PT, R18.reuse, 0x20, P0 ;  /* 0x000000201200780c */ /* 0x040fe40000724270 */
[----:B------:R-:W-:-:S02]  /*5170*/  ISETP.GT.AND P2, PT, R18, 0x21, P0 ;  /* 0x000000211200780c */ /* 0x000fc40000744270 */
[C---:B------:R-:W-:Y:S02]  /*5180*/  ISETP.LT.OR P3, PT, R12.reuse, 0x1a, P3 ;  /* 0x0000001a0c00780c */ /* 0x040fe40001f61670 */
[C---:B------:R-:W-:Y:S02]  /*5190*/  ISETP.LT.OR P1, PT, R12.reuse, 0x21, P1 ;  /* 0x000000210c00780c */ /* 0x040fe40000f21670 */
[----:B------:R-:W-:Y:S02]  /*51a0*/  ISETP.LT.OR P2, PT, R12, 0x22, P2 ;  /* 0x000000220c00780c */ /* 0x000fe40001741670 */
        /* <DEDUP_REMOVED lines=36> */
.L_x_989:
[----:B------:R-:W-:-:S05]  /*53f0*/  IMAD.U32 R18, RZ, RZ, UR55 ;  /* 0x00000037ff127e24 */ /* 0x000fca000f8e00ff */
[----:B------:R-:W-:-:S13]  /*5400*/  ISETP.NE.AND P1, PT, R18, 0x1, PT ;  /* 0x000000011200780c */ /* 0x000fda0003f25270 */
[----:B------:R-:W0:Y:S02]  /*5410*/  @P1 LDC.64 R190, c[0x0][0x9e8] ;  /* 0x00027a00ffbe1b82 */ /* 0x000e240000000a00 */
[----:B0-----:R-:W-:-:S05]  /*5420*/  @P1 IMAD.HI.U32 R12, R189, R190, RZ ;  /* 0x000000bebd0c1227 */ /* 0x001fca00078e00ff */
[----:B------:R-:W-:-:S07]  /*5430*/  @P1 SHF.R.U32.HI R189, RZ, R191, R12 ;  /* 0x000000bfffbd1219 */ /* 0x000fce000001160c */
.L_x_990:
[----:B------:R-:W-:Y:S05]  /*5440*/  BSYNC B0 ;  /* 0x0000000000007941 */ /* 0x000fea0003800000 */
.L_x_988:
[----:B------:R-:W-:-:S04]  /*5450*/  IMAD R189, R189, R18, -UR7 ;  /* 0x80000007bdbd7e24 */ /* 0x000fc8000f8e0212 */
[----:B------:R-:W-:-:S05]  /*5460*/  IMAD R189, R6, -0x2, R189 ;  /* 0xfffffffe06bd7824 */ /* 0x000fca00078e02bd */
[----:B------:R-:W-:Y:S02]  /*5470*/  VIADDMNMX R10, R189, R18, R10, PT ;  /* 0x00000012bd0a7246 */ /* 0x000fe4000380010a */
[----:B------:R-:W-:-:S07]  /*5480*/  VIMNMX R14, R14, R189, !PT ;  /* 0x000000bd0e0e7248 */ /* 0x000fce0007fe0100 */
.L_x_987:
[----:B------:R-:W-:Y:S02]  /*5490*/  FMNMX.FTZ R12, R152, R9, !PT ;  /* 0x00000009980c7209 */ /* 0x000fe40007810000 */
[----:B------:R-:W-:Y:S02]  /*54a0*/  ISETP.GT.AND P1, PT, R14, 0x1, P0 ;  /* 0x000000010e00780c */ /* 0x000fe40000724270 */
[----:B------:R-:W-:Y:S02]  /*54b0*/  FMNMX.FTZ R12, R187, R12, !PT ;  /* 0x0000000cbb0c7209 */ /* 0x000fe40007810000 */
[----:B------:R-:W-:Y:S02]  /*54c0*/  ISETP.LT.OR P1, PT, R10, 0x2, P1 ;  /* 0x000000020a00780c */ /* 0x000fe40000f21670 */
[----:B------:R-:W-:Y:S02]  /*54d0*/  FMNMX.FTZ R12, R185, R12, !PT ;  /* 0x0000000cb90c7209 */ /* 0x000fe40007810000 */
[----:B------:R-:W-:-:S02]  /*54e0*/  ISETP.GT.AND P2, PT, R14, 0x8, P0 ;  /* 0x000000080e00780c */ /* 0x000fc40000744270 */
[----:B------:R-:W-:Y:S02]  /*54f0*/  FMNMX.FTZ R12, R157, R12, !PT ;  /* 0x0000000c9d0c7209 */ /* 0x000fe40007810000 */
[----:B------:R-:W-:Y:S02]  /*5500*/  ISETP.LT.OR P2, PT, R10, 0x9, P2 ;  /* 0x000000090a00780c */ /* 0x000fe40001741670 */
[----:B------:R-:W-:Y:S02]  /*5510*/  FMNMX.FTZ R12, R15, R12, !PT ;  /* 0x0000000c0f0c7209 */ /* 0x000fe40007810000 */
[----:B------:R-:W-:Y:S02]  /*5520*/  ISETP.GT.AND P3, PT, R14, 0x9, P0 ;  /* 0x000000090e00780c */ /* 0x000fe40000764270 */
[----:B------:R-:W-:Y:S02]  /*5530*/  FMNMX.FTZ R12, R161, R12, !PT ;  /* 0x0000000ca10c7209 */ /* 0x000fe40007810000 */
[----:B------:R-:W-:-:S02]  /*5540*/  FSEL R191, R158, -INF , !P2 ;  /* 0xff8000009ebf7808 */ /* 0x000fc40005000000 */
        /* <DEDUP_REMOVED lines=11> */
[----:B------:R-:W-:-:S02]  /*5600*/  ISETP.LT.OR P3, PT, R10, 0x12, P3 ;  /* 0x000000120a00780c */ /* 0x000fc40001f61670 */
[----:B------:R-:W-:Y:S02]  /*5610*/  FMNMX.FTZ R12, R23, R12, !PT ;  /* 0x0000000c170c7209 */ /* 0x000fe40007810000 */
[----:B------:R-:W-:Y:S02]  /*5620*/  FSEL R163, R163, -INF , !P3 ;  /* 0xff800000a3a37808 */ /* 0x000fe40005800000 */
[----:B------:R-:W-:Y:S02]  /*5630*/  FMNMX.FTZ R12, R177, R12, !PT ;  /* 0x0000000cb10c7209 */ /* 0x000fe40007810000 */
[----:B------:R-:W-:Y:S02]  /*5640*/  ISETP.GT.AND P3, PT, R14, 0x20, P0 ;  /* 0x000000200e00780c */ /* 0x000fe40000764270 */
[----:B------:R-:W-:Y:S02]  /*5650*/  FMNMX.FTZ R12, R153, R12, !PT ;  /* 0x0000000c990c7209 */ /* 0x000fe40007810000 */
[----:B------:R-:W-:-:S02]  /*5660*/  ISETP.LT.OR P3, PT, R10, 0x21, P3 ;  /* 0x000000210a00780c */ /* 0x000fc40001f61670 */
[----:B------:R-:W-:Y:S02]  /*5670*/  FMNMX.FTZ R12, R181, R12, !PT ;  /* 0x0000000cb50c7209 */ /* 0x000fe40007810000 */
[----:B------:R-:W-:-:S03]  /*5680*/  FSEL R197, R170, -INF , !P3 ;  /* 0xff800000aac57808 */ /* 0x000fc60005800000 */
[----:B------:R-:W0:Y:S02]  /*5690*/  SHFL.BFLY PT, R189, R12, 0x2, 0x1f ;  /* 0x0c401f000cbd7f89 */ /* 0x000e2400000e0000 */
[----:B0-----:R-:W-:Y:S02]  /*56a0*/  FMNMX.FTZ R18, R12, R189, !PT ;  /* 0x000000bd0c127209 */ /* 0x001fe40007810000 */
[----:B------:R-:W-:Y:S02]  /*56b0*/  FSEL R189, R155, -INF , !P1 ;  /* 0xff8000009bbd7808 */ /* 0x000fe40004800000 */
[----:B------:R-:W-:Y:S01]  /*56c0*/  ISETP.GT.AND P1, PT, R14, RZ, P0 ;  /* 0x000000ff0e00720c */ /* 0x000fe20000724270 */
[----:B------:R-:W0:Y:S03]  /*56d0*/  SHFL.BFLY PT, R193, R18, 0x1, 0x1f ;  /* 0x0c201f0012c17f89 */ /* 0x000e2600000e0000 */
[----:B------:R-:W-:-:S04]  /*56e0*/  ISETP.LT.OR P1, PT, R10, 0x1, P1 ;  /* 0x000000010a00780c */ /* 0x000fc80000f21670 */
[----:B------:R-:W-:Y:S02]  /*56f0*/  FSEL R154, R154, -INF , !P1 ;  /* 0xff8000009a9a7808 */ /* 0x000fe40004800000 */
[----:B------:R-:W-:Y:S02]  /*5700*/  ISETP.GT.AND P1, PT, R14, 0x18, P0 ;  /* 0x000000180e00780c */ /* 0x000fe40000724270 */
[----:B------:R-:W-:Y:S02]  /*5710*/  FMNMX.FTZ R12, R154, R11, !PT ;  /* 0x0000000b9a0c7209 */ /* 0x000fe40007810000 */
[----:B------:R-:W-:Y:S02]  /*5720*/  ISETP.LT.OR P1, PT, R10, 0x19, P1 ;  /* 0x000000190a00780c */ /* 0x000fe40000f21670 */
[----:B------:R-:W-:Y:S02]  /*5730*/  FMNMX.FTZ R12, R189, R12, !PT ;  /* 0x0000000cbd0c7209 */ /* 0x000fe40007810000 */
[----:B------:R-:W-:-:S02]  /*5740*/  FSEL R195, R166, -INF , !P1 ;  /* 0xff800000a6c37808 */ /* 0x000fc40004800000 */
[----:B------:R-:W-:Y:S02]  /*5750*/  FMNMX.FTZ R12, R191, R12, !PT ;  /* 0x0000000cbf0c7209 */ /* 0x000fe40007810000 */
[----:B------:R-:W-:Y:S02]  /*5760*/  ISETP.GT.AND P1, PT, R14, 0x21, P0 ;  /* 0x000000210e00780c */ /* 0x000fe40000724270 */
[----:B------:R-:W-:Y:S02]  /*5770*/  FMNMX.FTZ R12, R159, R12, !PT ;  /* 0x0000000c9f0c7209 */ /* 0x000fe40007810000 */
[----:B0-----:R-:W-:Y:S02]  /*5780*/  FMNMX.FTZ R155, R18, R193, !PT ;  /* 0x000000c1129b7209 */ /* 0x001fe40007810000 */
[----:B------:R-:W-:Y:S02]  /*5790*/  FSEL R193, R162, -INF , !P2 ;  /* 0xff800000a2c17808 */ /* 0x000fe40005000000 */
[----:B------:R-:W-:Y:S01]  /*57a0*/  ISETP.GT.AND P2, PT, R14, 0x19, P0 ;  /* 0x000000190e00780c */ /* 0x000fe20000744270 */
[----:B------:R-:W-:-:S01]  /*57b0*/  FFMA.FTZ R18, R2, R155, -8 ;  /* 0xc100000002127423 */ /* 0x000fc2000001009b */
[----:B------:R-:W-:-:S02]  /*57c0*/  FMNMX.FTZ R12, R193, R12, !PT ;  /* 0x0000000cc10c7209 */ /* 0x000fc40007810000 */
[----:B------:R-:W-:Y:S02]  /*57d0*/  ISETP.LT.OR P2, PT, R10, 0x1a, P2 ;  /* 0x0000001a0a00780c */ /* 0x000fe40001741670 */
[----:B------:R-:W-:Y:S02]  /*57e0*/  FMNMX.FTZ R12, R163, R12, !PT ;  /* 0x0000000ca30c7209 */ /* 0x000fe40007810000 */
[----:B------:R-:W-:Y:S02]  /*57f0*/  FSEL R167, R167, -INF , !P2 ;  /* 0xff800000a7a77808 */ /* 0x000fe40005000000 */
[----:B------:R-:W-:Y:S02]  /*5800*/  FMNMX.FTZ R12, R195, R12, !PT ;  /* 0x0000000cc30c7209 */ /* 0x000fe40007810000 */
[----:B------:R-:W-:Y:S02]  /*5810*/  ISETP.GT.AND P2, PT, R14, 0x28, P0 ;  /* 0x000000280e00780c */ /* 0x000fe40000744270 */
[----:B------:R-:W-:-:S02]  /*5820*/  ISETP.LT.OR P1, PT, R10, 0x22, P1 ;  /* 0x000000220a00780c */ /* 0x000fc40000f21670 */
[----:B------:R-:W-:Y:S02]  /*5830*/  FMNMX.FTZ R12, R167, R12, !PT ;  /* 0x0000000ca70c7209 */ /* 0x000fe40007810000 */
[----:B------:R-:W-:Y:S02]  /*5840*/  ISETP.LT.OR P2, PT, R10, 0x29, P2 ;  /* 0x000000290a00780c */ /* 0x000fe40001741670 */
[----:B------:R-:W-:Y:S02]  /*5850*/  FSEL R171, R171, -INF , !P1 ;  /* 0xff800000abab7808 */ /* 0x000fe40004800000 */
[----:B------:R-:W-:Y:S02]  /*5860*/  FSETP.NEU.FTZ.AND P3, PT, R155, -INF , PT ;  /* 0xff8000009b00780b */ /* 0x000fe40003f7d000 */
[----:B------:R-:W-:Y:S02]  /*5870*/  ISETP.GT.AND P1, PT, R14, 0x29, P0 ;  /* 0x000000290e00780c */ /* 0x000fe40000724270 */
[----:B------:R-:W-:-:S02]  /*5880*/  FMNMX.FTZ R12, R197, R12, !PT ;  /* 0x0000000cc50c7209 */ /* 0x000fc40007810000 */
[----:B------:R-:W-:Y:S02]  /*5890*/  FSEL R199, R174, -INF , !P2 ;  /* 0xff800000aec77808 */ /* 0x000fe40005000000 */
[----:B------:R-:W-:Y:S02]  /*58a0*/  FSEL R162, R18, RZ, P3 ;  /* 0x000000ff12a27208 */ /* 0x000fe40001800000 */
[----:B------:R-:W-:Y:S02]  /*58b0*/  ISETP.GT.AND P2, PT, R14, 0x30, P0 ;  /* 0x000000300e00780c */ /* 0x000fe40000744270 */
[----:B------:R-:W-:Y:S01]  /*58c0*/  ISETP.LT.OR P1, PT, R10, 0x2a, P1 ;  /* 0x0000002a0a00780c */ /* 0x000fe20000f21670 */
[----:B------:R-:W-:-:S01]  /*58d0*/  FFMA.FTZ R20, R2, R187, -R162 ;  /* 0x000000bb02147223 */ /* 0x000fc200000108a2 */
[----:B------:R-:W-:Y:S01]  /*58e0*/  FMNMX.FTZ R18, R171, R12, !PT ;  /* 0x0000000cab127209 */ /* 0x000fe20007810000 */
[----:B------:R-:W-:-:S01]  /*58f0*/  FFMA.FTZ R156, R2, R153, -R162 ;  /* 0x00000099029c7223 */ /* 0x000fc200000108a2 */
[----:B------:R-:W-:Y:S01]  /*5900*/  ISETP.LT.OR P2, PT, R10, 0x31, P2 ;  /* 0x000000310a00780c */ /* 0x000fe20001741670 */
[----:B------:R-:W-:-:S01]  /*5910*/  FFMA.FTZ R201, R2, R152, -R162 ;  /* 0x0000009802c97223 */ /* 0x000fc200000108a2 */
[----:B------:R-:W-:Y:S01]  /*5920*/  FSEL R175, R175, -INF , !P1 ;  /* 0xff800000afaf7808 */ /* 0x000fe20004800000 */
[----:B------:R0:W-:Y:S01]  /*5930*/  MUFU.EX2 R12, R20 ;  /* 0x00000014000c7308 */ /* 0x0001e20000000800 */
[----:B------:R-:W-:Y:S01]  /*5940*/  ISETP.GT.AND P1, PT, R14, 0x31, P0 ;  /* 0x000000310e00780c */ /* 0x000fe20000724270 */
[C-C-:B------:R-:W-:Y:S01]  /*5950*/  FFMA.FTZ R157, R2.reuse, R157, -R162.reuse ;  /* 0x0000009d029d7223 */ /* 0x140fe200000108a2 */
[----:B------:R-:W-:Y:S01]  /*5960*/  FMNMX.FTZ R18, R199, R18, !PT ;  /* 0x00000012c7127209 */ /* 0x000fe20007810000 */
[--C-:B------:R-:W-:Y:S01]  /*5970*/  FFMA.FTZ R13, R2, R13, -R162.reuse ;  /* 0x0000000d020d7223 */ /* 0x100fe200000108a2 */
[----:B------:R-:W-:Y:S01]  /*5980*/  FSEL R187, R178, -INF , !P2 ;  /* 0xff800000b2bb7808 */ /* 0x000fe20005000000 */
[--C-:B------:R-:W-:Y:S01]  /*5990*/  FFMA.FTZ R19, R2, R19, -R162.reuse ;  /* 0x0000001302137223 */ /* 0x100fe200000108a2 */
[----:B------:R-:W-:Y:S01]  /*59a0*/  ISETP.GT.AND P2, PT, R14, 0x38, P0 ;  /* 0x000000380e00780c */ /* 0x000fe20000744270 */
[--C-:B------:R-:W-:Y:S01]  /*59b0*/  FFMA.FTZ R21, R2, R21, -R162.reuse ;  /* 0x0000001502157223 */ /* 0x100fe200000108a2 */
[----:B------:R-:W-:Y:S01]  /*59c0*/  ISETP.LT.OR P1, PT, R10, 0x32, P1 ;  /* 0x000000320a00780c */ /* 0x000fe20000f21670 */
[C-C-:B0-----:R-:W-:Y:S01]  /*59d0*/  FFMA.FTZ R20, R2.reuse, R169, -R162.reuse ;  /* 0x000000a902147223 */ /* 0x141fe200000108a2 */
[----:B------:R-:W-:Y:S01]  /*59e0*/  FMNMX.FTZ R18, R175, R18, !PT ;  /* 0x00000012af127209 */ /* 0x000fe20007810000 */
[--C-:B------:R-:W-:Y:S01]  /*59f0*/  FFMA.FTZ R23, R2, R23, -R162.reuse ;  /* 0x0000001702177223 */ /* 0x100fe200000108a2 */
[----:B------:R-:W-:Y:S01]  /*5a00*/  ISETP.GT.AND P0, PT, R14, 0x39, P0 ;  /* 0x000000390e00780c */ /* 0x000fe20000704270 */
[--C-:B------:R-:W-:Y:S01]  /*5a10*/  FFMA.FTZ R14, R2, R185, -R162.reuse ;  /* 0x000000b9020e7223 */ /* 0x100fe200000108a2 */
[----:B------:R-:W-:Y:S01]  /*5a20*/  ISETP.LT.OR P2, PT, R10, 0x39, P2 ;  /* 0x000000390a00780c */ /* 0x000fe20001741670 */
[----:B------:R-:W-:Y:S01]  /*5a30*/  FFMA.FTZ R152, R2, R177, -R162 ;  /* 0x000000b102987223 */ /* 0x000fe200000108a2 */
[----:B------:R-:W-:Y:S01]  /*5a40*/  FSEL R179, R179, -INF , !P1 ;  /* 0xff800000b3b37808 */ /* 0x000fe20004800000 */
[----:B------:R-:W-:Y:S01]  /*5a50*/  MUFU.EX2 R201, R201 ;  /* 0x000000c900c97308 */ /* 0x000fe20000000800 */
[----:B------:R-:W-:-:S02]  /*5a60*/  FMNMX.FTZ R18, R187, R18, !PT ;  /* 0x00000012bb127209 */ /* 0x000fc40007810000 */
[----:B------:R-:W-:Y:S01]  /*5a70*/  ISETP.LT.OR P0, PT, R10, 0x3a, P0 ;  /* 0x0000003a0a00780c */ /* 0x000fe20000701670 */
[----:B------:R-:W-:-:S01]  /*5a80*/  FFMA.FTZ R10, R2, R15, -R162 ;  /* 0x0000000f020a7223 */ /* 0x000fc200000108a2 */
[----:B------:R-:W-:Y:S01]  /*5a90*/  FSEL R185, R182, -INF , !P2 ;  /* 0xff800000b6b97808 */ /* 0x000fe20005000000 */
[----:B------:R-:W-:-:S01]  /*5aa0*/  FFMA.FTZ R15, R2, R161, -R162 ;  /* 0x000000a1020f7223 */ /* 0x000fc200000108a2 */
[----:B------:R-:W-:Y:S01]  /*5ab0*/  FMNMX.FTZ R18, R179, R18, !PT ;  /* 0x00000012b3127209 */ /* 0x000fe20007810000 */
[----:B------:R-:W-:Y:S01]  /*5ac0*/  MUFU.EX2 R14, R14 ;  /* 0x0000000e000e7308 */ /* 0x000fe20000000800 */
[----:B------:R-:W-:Y:S02]  /*5ad0*/  FSEL R183, R183, -INF , !P0 ;  /* 0xff800000b7b77808 */ /* 0x000fe40004000000 */
[----:B------:R-:W-:Y:S02]  /*5ae0*/  FMNMX.FTZ R18, R185, R18, !PT ;  /* 0x00000012b9127209 */ /* 0x000fe40007810000 */
[----:B------:R-:W-:-:S02]  /*5af0*/  FSEL R160, R155, RZ, P3 ;  /* 0x000000ff9ba07208 */ /* 0x000fc40001800000 */
[----:B------:R-:W-:Y:S01]  /*5b00*/  FMNMX.FTZ R22, R183, R18, !PT ;  /* 0x00000012b7167209 */ /* 0x000fe20007810000 */
[----:B------:R-:W-:-:S01]  /*5b10*/  FFMA.FTZ R18, R2, R165, -R162 ;  /* 0x000000a502127223 */ /* 0x000fc200000108a2 */
[----:B------:R-:W-:Y:S03]  /*5b20*/  MUFU.EX2 R157, R157 ;  /* 0x0000009d009d7308 */ /* 0x000fe60000000800 */
[----:B------:R-:W0:Y:S05]  /*5b30*/  SHFL.BFLY PT, R161, R22, 0x2, 0x1f ;  /* 0x0c401f0016a17f89 */ /* 0x000e2a00000e0000 */
[----:B------:R-:W-:Y:S08]  /*5b40*/  MUFU.EX2 R10, R10 ;  /* 0x0000000a000a7308 */ /* 0x000ff00000000800 */
[----:B------:R-:W-:Y:S08]  /*5b50*/  MUFU.EX2 R15, R15 ;  /* 0x0000000f000f7308 */ /* 0x000ff00000000800 */
[----:B------:R-:W-:Y:S01]  /*5b60*/  MUFU.EX2 R13, R13 ;  /* 0x0000000d000d7308 */ /* 0x000fe20000000800 */
[----:B0-----:R-:W-:Y:S01]  /*5b70*/  FMNMX.FTZ R161, R22, R161, !PT ;  /* 0x000000a116a17209 */ /* 0x001fe20007810000 */
[C-C-:B------:R-:W-:Y:S01]  /*5b80*/  FFMA.FTZ R22, R2.reuse, R173, -R162.reuse ;  /* 0x000000ad02167223 */ /* 0x140fe200000108a2 */
[----:B------:R-:W-:-:S03]  /*5b90*/  FFMA.FTZ R162, R2, R181, -R162 ;  /* 0x000000b502a27223 */ /* 0x000fc600000108a2 */
[----:B------:R-:W0:Y:S02]  /*5ba0*/  SHFL.BFLY PT, R158, R161, 0x1, 0x1f ;  /* 0x0c201f00a19e7f89 */ /* 0x000e2400000e0000 */
[----:B------:R-:W-:Y:S08]  /*5bb0*/  MUFU.EX2 R18, R18 ;  /* 0x0000001200127308 */ /* 0x000ff00000000800 */
[----:B------:R-:W-:Y:S08]  /*5bc0*/  MUFU.EX2 R19, R19 ;  /* 0x0000001300137308 */ /* 0x000ff00000000800 */
[----:B------:R-:W-:Y:S01]  /*5bd0*/  MUFU.EX2 R20, R20 ;  /* 0x0000001400147308 */ /* 0x000fe20000000800 */
[----:B0-----:R-:W-:Y:S01]  /*5be0*/  FMNMX.FTZ R153, R161, R158, !PT ;  /* 0x0000009ea1997209 */ /* 0x001fe20007810000 */
[----:B------:R-:W-:-:S06]  /*5bf0*/  FADD.FTZ R161, -R160, R9 ;  /* 0x00000009a0a17221 */ /* 0x000fcc0000010100 */
[----:B------:R-:W-:Y:S01]  /*5c00*/  MUFU.EX2 R21, R21 ;  /* 0x0000001500157308 */ /* 0x000fe20000000800 */
[----:B------:R-:W-:Y:S01]  /*5c10*/  FSETP.NEU.FTZ.AND P0, PT, R153, -INF , PT ;  /* 0xff8000009900780b */ /* 0x000fe20003f1d000 */
[C---:B------:R-:W-:Y:S01]  /*5c20*/  FFMA.FTZ R160, R2.reuse, R153, -8 ;  /* 0xc100000002a07423 */ /* 0x040fe20000010099 */
[----:B------:R-:W-:-:S05]  /*5c30*/  FMUL.FTZ R158, R2, R161 ;  /* 0x000000a1029e7220 */ /* 0x000fca0000410000 */
[----:B------:R0:W-:Y:S01]  /*5c40*/  MUFU.EX2 R9, R162 ;  /* 0x000000a200097308 */ /* 0x0001e20000000800 */
[----:B------:R-:W-:-:S05]  /*5c50*/  FSEL R164, R160, RZ, P0 ;  /* 0x000000ffa0a47208 */ /* 0x000fca0000000000 */
[C-C-:B------:R-:W-:Y:S01]  /*5c60*/  FFMA.FTZ R154, R2.reuse, R154, -R164.reuse ;  /* 0x0000009a029a7223 */ /* 0x140fe200000108a4 */
[----:B------:R-:W-:-:S01]  /*5c70*/  FFMA.FTZ R161, R2, R189, -R164 ;  /* 0x000000bd02a17223 */ /* 0x000fc200000108a4 */
[----:B------:R-:W1:Y:S01]  /*5c80*/  MUFU.EX2 R158, R158 ;  /* 0x0000009e009e7308 */ /* 0x000e620000000800 */
[----:B0-----:R-:W-:Y:S01]  /*5c90*/  FSEL R162, R153, RZ, P0 ;  /* 0x000000ff99a27208 */ /* 0x001fe20000000000 */
[C-C-:B------:R-:W-:Y:S01]  /*5ca0*/  FFMA.FTZ R191, R2.reuse, R191, -R164.reuse ;  /* 0x000000bf02bf7223 */ /* 0x140fe200000108a4 */
[----:B------:R-:W-:-:S01]  /*5cb0*/  FFMA.FTZ R165, R2, R159, -R164 ;  /* 0x0000009f02a57223 */ /* 0x000fc200000108a4 */
[C-C-:B------:R-:W-:Y:S01]  /*5cc0*/  FFMA.FTZ R159, R2.reuse, R193, -R164.reuse ;  /* 0x000000c1029f7223 */ /* 0x140fe200000108a4 */
[----:B------:R-:W-:-:S01]  /*5cd0*/  FFMA.FTZ R160, R2, R163, -R164 ;  /* 0x000000a302a07223 */ /* 0x000fc200000108a4 */
[----:B------:R-:W-:Y:S01]  /*5ce0*/  FADD.FTZ R11, -R162, R11 ;  /* 0x0000000ba20b7221 */ /* 0x000fe20000010100 */
[----:B------:R-:W-:-:S01]  /*5cf0*/  FFMA.FTZ R195, R2, R195, -R164 ;  /* 0x000000c302c37223 */ /* 0x000fc200000108a4 */
[----:B------:R-:W-:Y:S01]  /*5d00*/  MUFU.EX2 R154, R154 ;  /* 0x0000009a009a7308 */ /* 0x000fe20000000800 */
[----:B------:R-:W-:-:S01]  /*5d10*/  FFMA.FTZ R167, R2, R167, -R164 ;  /* 0x000000a702a77223 */ /* 0x000fc200000108a4 */
[C---:B------:R-:W-:Y:S01]  /*5d20*/  FMUL.FTZ R11, R2.reuse, R11 ;  /* 0x0000000b020b7220 */ /* 0x040fe20000410000 */
[----:B------:R-:W-:-:S01]  /*5d30*/  FFMA.FTZ R197, R2, R197, -R164 ;  /* 0x000000c502c57223 */ /* 0x000fc200000108a4 */
[C-C-:B------:R-:W-:Y:S01]  /*5d40*/  FFMA.FTZ R171, R2.reuse, R171, -R164.reuse ;  /* 0x000000ab02ab7223 */ /* 0x140fe200000108a4 */
[----:B------:R-:W-:-:S01]  /*5d50*/  FFMA.FTZ R199, R2, R199, -R164 ;  /* 0x000000c702c77223 */ /* 0x000fc200000108a4 */
[C-C-:B------:R-:W-:Y:S01]  /*5d60*/  FFMA.FTZ R175, R2.reuse, R175, -R164.reuse ;  /* 0x000000af02af7223 */ /* 0x140fe200000108a4 */
[----:B------:R-:W-:-:S01]  /*5d70*/  FFMA.FTZ R187, R2, R187, -R164 ;  /* 0x000000bb02bb7223 */ /* 0x000fc200000108a4 */
[----:B------:R-:W0:Y:S01]  /*5d80*/  MUFU.EX2 R11, R11 ;  /* 0x0000000b000b7308 */ /* 0x000e220000000800 */
[----:B-1----:R-:W-:-:S01]  /*5d90*/  FFMA.FTZ R163, R158, R0, R201 ;  /* 0x000000009ea37223 */ /* 0x002fc200000100c9 */
[C-C-:B------:R-:W-:Y:S01]  /*5da0*/  FFMA.FTZ R179, R2.reuse, R179, -R164.reuse ;  /* 0x000000b302b37223 */ /* 0x140fe200000108a4 */
[----:B------:R-:W-:-:S01]  /*5db0*/  FFMA.FTZ R185, R2, R185, -R164 ;  /* 0x000000b902b97223 */ /* 0x000fc200000108a4 */
[----:B------:R-:W-:Y:S01]  /*5dc0*/  FFMA.FTZ R164, R2, R183, -R164 ;  /* 0x000000b702a47223 */ /* 0x000fe200000108a4 */
[----:B------:R-:W-:-:S03]  /*5dd0*/  FADD.FTZ R163, R12, R163 ;  /* 0x000000a30ca37221 */ /* 0x000fc60000010000 */
[----:B------:R-:W1:Y:S01]  /*5de0*/  MUFU.EX2 R161, R161 ;  /* 0x000000a100a17308 */ /* 0x000e620000000800 */
[----:B------:R-:W-:-:S07]  /*5df0*/  FADD.FTZ R162, R14, R163 ;  /* 0x000000a30ea27221 */ /* 0x000fce0000010000 */
[----:B------:R-:W2:Y:S01]  /*5e00*/  MUFU.EX2 R191, R191 ;  /* 0x000000bf00bf7308 */ /* 0x000ea20000000800 */
[----:B0-----:R-:W-:-:S01]  /*5e10*/  FFMA.FTZ R0, R11, R3, R154 ;  /* 0x000000030b007223 */ /* 0x001fc2000001009a */
[----:B------:R-:W-:-:S04]  /*5e20*/  FADD.FTZ R3, R157, R162 ;  /* 0x000000a29d037221 */ /* 0x000fc80000010000 */
[----:B------:R-:W-:Y:S02]  /*5e30*/  FADD.FTZ R162, R10, R3 ;  /* 0x000000030aa27221 */ /* 0x000fe40000010000 */
[----:B------:R-:W0:Y:S01]  /*5e40*/  MUFU.EX2 R165, R165 ;  /* 0x000000a500a57308 */ /* 0x000e220000000800 */
[----:B-1----:R-:W-:-:S01]  /*5e50*/  FADD.FTZ R0, R161, R0 ;  /* 0x00000000a1007221 */ /* 0x002fc20000010000 */
[----:B------:R-:W-:-:S04]  /*5e60*/  FADD.FTZ R162, R15, R162 ;  /* 0x000000a20fa27221 */ /* 0x000fc80000010000 */
[----:B------:R-:W-:Y:S02]  /*5e70*/  FADD.FTZ R163, R13, R162 ;  /* 0x000000a20da37221 */ /* 0x000fe40000010000 */
[----:B------:R-:W1:Y:S01]  /*5e80*/  MUFU.EX2 R159, R159 ;  /* 0x0000009f009f7308 */ /* 0x000e620000000800 */
[----:B--2---:R-:W-:-:S07]  /*5e90*/  FADD.FTZ R0, R191, R0 ;  /* 0x00000000bf007221 */ /* 0x004fce0000010000 */
[----:B------:R-:W2:Y:S01]  /*5ea0*/  MUFU.EX2 R160, R160 ;  /* 0x000000a000a07308 */ /* 0x000ea20000000800 */
[----:B0-----:R-:W-:-:S07]  /*5eb0*/  FADD.FTZ R0, R165, R0 ;  /* 0x00000000a5007221 */ /* 0x001fce0000010000 */
[----:B------:R-:W0:Y:S01]  /*5ec0*/  MUFU.EX2 R166, R195 ;  /* 0x000000c300a67308 */ /* 0x000e220000000800 */
[----:B-1----:R-:W-:-:S01]  /*5ed0*/  FADD.FTZ R3, R159, R0 ;  /* 0x000000009f037221 */ /* 0x002fc20000010000 */
[----:B------:R-:W-:-:S04]  /*5ee0*/  FADD.FTZ R0, R18, R163 ;  /* 0x000000a312007221 */ /* 0x000fc80000010000 */
[----:B------:R-:W-:Y:S02]  /*5ef0*/  FADD.FTZ R163, R19, R0 ;  /* 0x0000000013a37221 */ /* 0x000fe40000010000 */
[----:B------:R-:W1:Y:S01]  /*5f00*/  MUFU.EX2 R167, R167 ;  /* 0x000000a700a77308 */ /* 0x000e620000000800 */
[----:B--2---:R-:W-:-:S01]  /*5f10*/  FADD.FTZ R3, R160, R3 ;  /* 0x00000003a0037221 */ /* 0x004fc20000010000 */
[----:B------:R-:W-:-:S04]  /*5f20*/  FADD.FTZ R0, R20, R163 ;  /* 0x000000a314007221 */ /* 0x000fc80000010000 */
[----:B------:R-:W-:Y:S02]  /*5f30*/  FADD.FTZ R163, R21, R0 ;  /* 0x0000000015a37221 */ /* 0x000fe40000010000 */
        /* <DEDUP_REMOVED lines=23> */
[----:B--2---:R-:W-:-:S04]  /*60b0*/  FADD.FTZ R0, R156, R163 ;  /* 0x000000a39c007221 */ /* 0x004fc80000010000 */
[----:B------:R-:W-:Y:S01]  /*60c0*/  FADD.FTZ R0, R9, R0 ;  /* 0x0000000009007221 */ /* 0x000fe20000010000 */
[----:B0-----:R-:W-:-:S04]  /*60d0*/  FADD.FTZ R3, R172, R3 ;  /* 0x00000003ac037221 */ /* 0x001fc80000010000 */
[----:B-1----:R-:W-:Y:S01]  /*60e0*/  FADD.FTZ R3, R164, R3 ;  /* 0x00000003a4037221 */ /* 0x002fe20000010000 */
[----:B------:R-:W-:Y:S06]  /*60f0*/  @!P4 BRA `(.L_x_991) ;  /* 0x000000000004c947 */ /* 0x000fec0003800000 */
[----:B------:R-:W-:Y:S01]  /*6100*/  BPT.TRAP 0x1 ;  /* 0x000000040000795c */ /* 0x000fe20000300000 */
.L_x_991:
[----:B------:R-:W-:Y:S01]  /*6110*/  ULEA UR6, UR51, UR41, 0x3 ;  /* 0x0000002933067291 */ /* 0x000fe2000f8e183f */
[----:B------:R-:W-:Y:S01]  /*6120*/  ISETP.LT.AND P0, PT, R8, UR50, PT ;  /* 0x0000003208007c0c */ /* 0x000fe2000bf01270 */
[----:B------:R-:W-:Y:S01]  /*6130*/  UMOV UR52, UR47 ;  /* 0x0000002f00347c82 */ /* 0x000fe20008000000 */
[----:B------:R-:W-:Y:S01]  /*6140*/  F2FP.SATFINITE.E4M3.F32.PACK_AB_MERGE_C R14, R157, R14, RZ ;  /* 0x0000000e9d0e723e */ /* 0x000fe200048070ff */
[----:B------:R-:W-:Y:S01]  /*6150*/  UIADD3 UR6, UR6, 0x20860, URZ ;  /* 0x0002086006067890 */ /* 0x000fe2000fffe03f */
[----:B------:R-:W-:Y:S01]  /*6160*/  F2FP.SATFINITE.E4M3.F32.PACK_AB_MERGE_C R13, R18, R13, RZ ;  /* 0x0000000d120d723e */ /* 0x000fe200048070ff */
[----:B------:R-:W-:Y:S01]  /*6170*/  UMOV UR51, UR49 ;  /* 0x0000003100337c82 */ /* 0x000fe20008000000 */
[----:B------:R-:W-:Y:S01]  /*6180*/  F2FP.SATFINITE.E4M3.F32.PACK_AB_MERGE_C R21, R22, R21, RZ ;  /* 0x000000151615723e */ /* 0x000fe200048070ff */
[----:B------:R-:W-:Y:S01]  /*6190*/  UPRMT UR6, UR43, 0x654, UR6 ;  /* 0x000006542b067896 */ /* 0x000fe20008000006 */
[----:B------:R-:W-:Y:S01]  /*61a0*/  F2FP.SATFINITE.E4M3.F32.PACK_AB_MERGE_C R9, R9, R156, RZ ;  /* 0x0000009c0909723e */ /* 0x000fe200048070ff */
[----:B------:R-:W-:Y:S01]  /*61b0*/  FMUL.FTZ R26, R26, R11 ;  /* 0x0000000b1a1a7220 */ /* 0x000fe20000410000 */
[----:B------:R-:W-:Y:S01]  /*61c0*/  F2FP.SATFINITE.E4M3.F32.PACK_AB_MERGE_C R157, R165, R191, RZ ;  /* 0x000000bfa59d723e */ /* 0x000fe200048070ff */
[-C--:B------:R-:W-:Y:S01]  /*61d0*/  FMUL.FTZ R27, R27, R11.reuse ;  /* 0x0000000b1b1b7220 */ /* 0x080fe20000410000 */
[----:B------:R-:W-:Y:S01]  /*61e0*/  F2FP.SATFINITE.E4M3.F32.PACK_AB_MERGE_C R18, R167, R166, RZ ;  /* 0x000000a6a712723e */ /* 0x000fe200048070ff */
[-C--:B------:R-:W-:Y:S01]  /*61f0*/  FMUL.FTZ R30, R30, R11.reuse ;  /* 0x0000000b1e1e7220 */ /* 0x080fe20000410000 */
[----:B------:R-:W-:Y:S01]  /*6200*/  F2FP.SATFINITE.E4M3.F32.PACK_AB_MERGE_C R22, R175, R170, RZ ;  /* 0x000000aaaf16723e */ /* 0x000fe200048070ff */
[-C--:B------:R-:W-:Y:S01]  /*6210*/  FMUL.FTZ R31, R31, R11.reuse ;  /* 0x0000000b1f1f7220 */ /* 0x080fe20000410000 */
[----:B------:R-:W-:Y:S01]  /*6220*/  SYNCS.ARRIVE.TRANS64.RED.A1T0 RZ, [UR6], RZ ;  /* 0x000000ffffff79a7 */ /* 0x000fe20008100406 */
[----:B------:R-:W-:Y:S01]  /*6230*/  UIADD3 UR6, UR50, -0x1, URZ ;  /* 0xffffffff32067890 */ /* 0x000fe2000fffe03f */
[----:B------:R-:W-:Y:S01]  /*6240*/  F2FP.SATFINITE.E4M3.F32.PACK_AB_MERGE_C R156, R164, R172, RZ ;  /* 0x000000aca49c723e */ /* 0x000fe200048070ff */
[----:B------:R-:W-:Y:S01]  /*6250*/  FMUL.FTZ R34, R34, R11 ;  /* 0x0000000b22227220 */ /* 0x000fe20000410000 */
[----:B------:R-:W-:Y:S01]  /*6260*/  F2FP.SATFINITE.E4M3.F32.PACK_AB_MERGE_C R186, R152, R23, R9 ;  /* 0x0000001798ba723e */ /* 0x000fe20004807009 */
[-C--:B------:R-:W-:Y:S01]  /*6270*/  FMUL.FTZ R35, R35, R11.reuse ;  /* 0x0000000b23237220 */ /* 0x080fe20000410000 */
[-C--:B------:R-:W-:Y:S01]  /*6280*/  FMUL.FTZ R38, R38, R11.reuse ;  /* 0x0000000b26267220 */ /* 0x080fe20000410000 */
[-C--:B------:R-:W-:Y:S01]  /*6290*/  FMUL.FTZ R39, R39, R11.reuse ;  /* 0x0000000b27277220 */ /* 0x080fe20000410000 */
[----:B------:R-:W-:Y:S01]  /*62a0*/  UMOV UR50, UR6 ;  /* 0x0000000600327c82 */ /* 0x000fe20008000000 */
        /* <DEDUP_REMOVED lines=57> */
[----:B------:R-:W-:Y:S01]  /*6640*/  FMUL.FTZ R24, R24, R158 ;  /* 0x0000009e18187220 */ /* 0x000fe20000410000 */
[----:B------:R-:W-:Y:S01]  /*6650*/  F2FP.SATFINITE.E4M3.F32.PACK_AB_MERGE_C R189, R161, R154, R157 ;  /* 0x0000009aa1bd723e */ /* 0x000fe2000480709d */
        /* <DEDUP_REMOVED lines=68> */
[----:B------:R-:W-:-:S02]  /*6aa0*/  IMAD.MOV.U32 R11, RZ, RZ, R153 ;  /* 0x000000ffff0b7224 */ /* 0x000fc400078e0099 */
[----:B------:R-:W-:Y:S01]  /*6ab0*/  IMAD.MOV.U32 R9, RZ, RZ, R155 ;  /* 0x000000ffff097224 */ /* 0x000fe200078e009b */
[----:B------:R-:W-:Y:S06]  /*6ac0*/  @P0 BRA `(.L_x_992) ;  /* 0xffffffdc00080947 */ /* 0x000fec000383ffff */
[----:B------:R-:W-:Y:S01]  /*6ad0*/  IMAD.MOV.U32 R11, RZ, RZ, R153 ;  /* 0x000000ffff0b7224 */ /* 0x000fe200078e0099 */
[----:B------:R-:W-:Y:S01]  /*6ae0*/  UMOV UR50, UR6 ;  /* 0x0000000600327c82 */ /* 0x000fe20008000000 */
[----:B------:R-:W-:-:S07]  /*6af0*/  IMAD.MOV.U32 R9, RZ, RZ, R155 ;  /* 0x000000ffff097224 */ /* 0x000fce00078e009b */
.L_x_974:
[----:B------:R-:W0:Y:S01]  /*6b00*/  LDC R8, c[0x0][0x448] ;  /* 0x00011200ff087b82 */ /* 0x000e220000000800 */
[----:B------:R-:W-:-:S04]  /*6b10*/  UIADD3 UR53, -UR53, 0x1, URZ ;  /* 0x0000000135357890 */ /* 0x000fc8000fffe13f */
[----:B------:R-:W-:-:S03]  /*6b20*/  UIMAD UR53, UR39, UR54, UR53 ;  /* 0x00000036273572a4 */ /* 0x000fc6000f8e0235 */
[----:B------:R-:W1:Y:S08]  /*6b30*/  S2UR UR6, SR_CTAID.X ;  /* 0x00000000000679c3 */ /* 0x000e700000002500 */
[----:B------:R-:W2:Y:S01]  /*6b40*/  LDC R15, c[0x0][0x9e4] ;  /* 0x00027900ff0f7b82 */ /* 0x000ea20000000800 */
[----:B0-----:R-:W-:Y:S01]  /*6b50*/  ISETP.NE.AND P3, PT, R8, 0x1, PT ;  /* 0x000000010800780c */ /* 0x001fe20003f65270 */
[----:B-1----:R-:W-:-:S12]  /*6b60*/  ULEA UR6, UR6, 0x7f, 0x7 ;  /* 0x0000007f06067891 */ /* 0x002fd8000f8e383f */
[----:B------:R-:W0:Y:S01]  /*6b70*/  @P3 LDC R10, c[0x0][0x44c] ;  /* 0x00011300ff0a3b82 */ /* 0x000e220000000800 */
[----:B------:R-:W-:Y:S01]  /*6b80*/  IMAD.U32 R8, RZ, RZ, UR6 ;  /* 0x00000006ff087e24 */ /* 0x000fe2000f8e00ff */
[----:B--2---:R-:W-:-:S06]  /*6b90*/  ISETP.GE.AND P6, PT, R15, 0x1, PT ;  /* 0x000000010f00780c */ /* 0x004fcc0003fc6270 */
[----:B------:R-:W1:Y:S01]  /*6ba0*/  @P3 LDC R13, c[0x0][0x450] ;  /* 0x00011400ff0d3b82 */ /* 0x000e620000000800 */
[----:B0-----:R-:W-:Y:S01]  /*6bb0*/  @P3 IMAD.HI.U32 R10, R10, UR6, RZ ;  /* 0x000000060a0a3c27 */ /* 0x001fe2000f8e00ff */
[----:B------:R-:W-:-:S04]  /*6bc0*/  ULDC UR6, c[0x0][0x9dc] ;  /* 0x0002770000067ab9 */ /* 0x000fc80000000800 */
[----:B-1----:R-:W-:-:S05]  /*6bd0*/  @P3 SHF.R.U32.HI R8, RZ, R13, R10 ;  /* 0x0000000dff083219 */ /* 0x002fca000001160a */
[----:B------:R-:W-:-:S04]  /*6be0*/  VIADD R8, R8, UR53 ;  /* 0x0000003508087c36 */ /* 0x000fc80008000000 */
[----:B------:R-:W-:Y:S01]  /*6bf0*/  VIADD R10, R8, -UR6 ;  /* 0x80000006080a7c36 */ /* 0x000fe20008000000 */
[----:B------:R-:W-:Y:S06]  /*6c00*/  @!P6 BRA `(.L_x_993) ;  /* 0x00000000003ce947 */ /* 0x000fec0003800000 */
        /* <DEDUP_REMOVED lines=9> */
.L_x_994:
[----:B------:R-:W-:-:S13]  /*6ca0*/  ISETP.NE.AND P0, PT, R15, 0x1, PT ;  /* 0x000000010f00780c */ /* 0x000fda0003f05270 */
[----:B------:R-:W0:Y:S02]  /*6cb0*/  @P0 LDC.64 R12, c[0x0][0x9e8] ;  /* 0x00027a00ff0c0b82 */ /* 0x000e240000000a00 */
[----:B0-----:R-:W-:-:S05]  /*6cc0*/  @P0 IMAD.HI.U32 R12, R8, R12, RZ ;  /* 0x0000000c080c0227 */ /* 0x001fca00078e00ff */
[----:B------:R-:W-:-:S07]  /*6cd0*/  @P0 SHF.R.U32.HI R8, RZ, R13, R12 ;  /* 0x0000000dff080219 */ /* 0x000fce000001160c */
.L_x_995:
[----:B------:R-:W-:-:S05]  /*6ce0*/  IMAD R13, R8, R15, RZ ;  /* 0x0000000f080d7224 */ /* 0x000fca00078e02ff */
[----:B------:R-:W-:-:S07]  /*6cf0*/  VIMNMX R10, R10, R13, !PT ;  /* 0x0000000d0a0a7248 */ /* 0x000fce0007fe0100 */
.L_x_993:
[----:B------:R-:W-:-:S05]  /*6d00*/  VIADD R10, R10, 0x3f ;  /* 0x0000003f0a0a7836 */ /* 0x000fca0000000000 */
[----:B------:R-:W-:-:S04]  /*6d10*/  SHF.R.S32.HI R13, RZ, 0x1f, R10 ;  /* 0x0000001fff0d7819 */ /* 0x000fc8000001140a */
[----:B------:R-:W-:-:S04]  /*6d20*/  LEA.HI R13, R13, R10, RZ, 0x6 ;  /* 0x0000000a0d0d7211 */ /* 0x000fc800078f30ff */
[----:B------:R-:W-:-:S04]  /*6d30*/  SHF.R.S32.HI R13, RZ, 0x6, R13 ;  /* 0x00000006ff0d7819 */ /* 0x000fc8000001140d */
[----:B------:R-:W-:-:S04]  /*6d40*/  VIMNMX R8, R16, R13, !PT ;  /* 0x0000000d10087248 */ /* 0x000fc80007fe0100 */
[----:B------:R-:W-:-:S13]  /*6d50*/  ISETP.LE.AND P0, PT, R8, UR50, PT ;  /* 0x0000003208007c0c */ /* 0x000fda000bf03270 */
[----:B------:R-:W-:Y:S05]  /*6d60*/  @!P0 BRA `(.L_x_996) ;  /* 0x0000001800588947 */ /* 0x000fea0003800000 */
[----:B------:R-:W-:Y:S01]  /*6d70*/  IMAD.MOV.U32 R10, RZ, RZ, R11 ;  /* 0x000000ffff0a7224 */ /* 0x000fe200078e000b */
[----:B------:R-:W-:Y:S01]  /*6d80*/  UMOV UR52, UR47 ;  /* 0x0000002f00347c82 */ /* 0x000fe20008000000 */
[----:B------:R-:W-:Y:S01]  /*6d90*/  IMAD.MOV.U32 R12, RZ, RZ, R9 ;  /* 0x000000ffff0c7224 */ /* 0x000fe200078e0009 */
[----:B------:R-:W-:-:S06]  /*6da0*/  UMOV UR51, UR49 ;  /* 0x0000003100337c82 */ /* 0x000fcc0008000000 */
.L_x_1006:
[----:B------:R-:W-:Y:S01]  /*6db0*/  ISETP.NE.AND P0, PT, RZ, UR40, PT ;  /* 0x00000028ff007c0c */ /* 0x000fe2000bf05270 */
[----:B------:R-:W-:-:S04]  /*6dc0*/  UISETP.NE.AND UP0, UPT, UR51, 0x1, UPT ;  /* 0x000000013300788c */ /* 0x000fc8000bf05270 */
[----:B------:R-:W-:-:S04]  /*6dd0*/  USEL UR47, URZ, 0x1, UP0 ;  /* 0x000000013f2f7887 */ /* 0x000fc80008000000 */
[----:B------:R-:W-:-:S04]  /*6de0*/  ULOP3.LUT UR47, UR52, UR47, URZ, 0x3c, !UPT ;  /* 0x0000002f342f7292 */ /* 0x000fc8000f8e3c3f */
[----:B------:R-:W-:Y:S08]  /*6df0*/  @P0 BRA `(.L_x_997) ;  /* 0x0000000000380947 */ /* 0x000ff00003800000 */
[----:B------:R-:W-:Y:S05]  /*6e00*/  @!P4 BRA `(.L_x_998) ;  /* 0x000000000004c947 */ /* 0x000fea0003800000 */
[----:B------:R-:W-:Y:S01]  /*6e10*/  BPT.TRAP 0x1 ;  /* 0x000000040000795c */ /* 0x000fe20000300000 */
.L_x_998:
[----:B------:R-:W-:Y:S01]  /*6e20*/  UIADD3 UR6, UR51, 0x1, URZ ;  /* 0x0000000133067890 */ /* 0x000fe2000fffe03f */
[----:B------:R-:W-:-:S03]  /*6e30*/  IMAD.U32 R9, RZ, RZ, UR47 ;  /* 0x0000002fff097e24 */ /* 0x000fc6000f8e00ff */
[----:B------:R-:W-:Y:S02]  /*6e40*/  UISETP.NE.AND UP0, UPT, UR6, 0x2, UPT ;  /* 0x000000020600788c */ /* 0x000fe4000bf05270 */
[----:B------:R-:W-:Y:S02]  /*6e50*/  SHF.L.U32 R9, R9, 0x1f, RZ ;  /* 0x0000001f09097819 */ /* 0x000fe400000006ff */
[----:B------:R-:W-:-:S04]  /*6e60*/  USEL UR6, UR6, URZ, UP0 ;  /* 0x0000003f06067287 */ /* 0x000fc80008000000 */
[----:B------:R-:W-:-:S09]  /*6e70*/  ULEA UR6, UR6, UR41, 0x3 ;  /* 0x0000002906067291 */ /* 0x000fd2000f8e183f */
[----:B------:R0:W1:Y:S01]  /*6e80*/  SYNCS.PHASECHK.TRANS64.TRYWAIT P1, [UR6+0x20830], R9 ;  /* 0x02083009ff0075a7 */ /* 0x0000620008020146 */
[----:B------:R-:W-:Y:S05]  /*6e90*/  @!P4 BRA `(.L_x_999) ;  /* 0x000000000004c947 */ /* 0x000fea0003800000 */
[----:B------:R-:W-:Y:S01]  /*6ea0*/  BPT.TRAP 0x1 ;  /* 0x000000040000795c */ /* 0x000fe20000300000 */
.L_x_999:
[----:B-1----:R-:W-:Y:S05]  /*6eb0*/  @P1 BRA `(.L_x_997) ;  /* 0x0000000000081947 */ /* 0x002fea0003800000 */
[----:B------:R-:W1:Y:S02]  /*6ec0*/  SYNCS.PHASECHK.TRANS64.TRYWAIT P1, [UR6+0x20830], R9 ;  /* 0x02083009ff0075a7 */ /* 0x000e640008020146 */
[----:B-1----:R-:W-:Y:S05]  /*6ed0*/  @!P1 BRA `(.L_x_1000) ;  /* 0x000000c4002c9947 */ /* 0x002fea0003800000 */
.L_x_997:
        /* <DEDUP_REMOVED lines=23> */
[----:B------:R-:W-:Y:S01]  /*7050*/  QGMMA.64x64x32.F32.E4M3.E4M3 R152, gdesc[UR32], RZ, !UPT, gsb0 ;  /* 0x00e00000209879f3 */ /* 0x000fe2000c0008ff */
[----:B------:R-:W-:Y:S02]  /*7060*/  UMOV UR31, 0x40000040 ;  /* 0x40000040001f7882 */ /* 0x000fe40000000000 */
        /* <DEDUP_REMOVED lines=25> */
.L_x_1002:
[----:B------:R-:W-:Y:S01]  /*7200*/  ULEA UR6, UR51, UR41, 0x3 ;  /* 0x0000002933067291 */ /* 0x000fe2000f8e183f */
[----:B------:R-:W-:-:S05]  /*7210*/  IMAD.U32 R9, RZ, RZ, UR52 ;  /* 0x00000034ff097e24 */ /* 0x000fca000f8e00ff */
[----:B------:R-:W-:-:S04]  /*7220*/  SHF.L.U32 R9, R9, 0x1f, RZ ;  /* 0x0000001f09097819 */ /* 0x000fc800000006ff */
[----:B------:R0:W1:Y:S01]  /*7230*/  SYNCS.PHASECHK.TRANS64.TRYWAIT P0, [UR6+0x20850], R9 ;  /* 0x02085009ff0075a7 */ /* 0x0000620008000146 */
[----:B------:R-:W-:Y:S05]  /*7240*/  @!P4 BRA `(.L_x_1003) ;  /* 0x000000000004c947 */ /* 0x000fea0003800000 */
[----:B------:R-:W-:Y:S01]  /*7250*/  BPT.TRAP 0x1 ;  /* 0x000000040000795c */ /* 0x000fe20000300000 */
.L_x_1003:
[----:B-1----:R-:W-:Y:S05]  /*7260*/  @P0 BRA `(.L_x_1001) ;  /* 0x0000000000080947 */ /* 0x002fea0003800000 */
[----:B------:R-:W1:Y:S02]  /*7270*/  SYNCS.PHASECHK.TRANS64.TRYWAIT P0, [UR6+0x20850], R9 ;  /* 0x02085009ff0075a7 */ /* 0x000e640008000146 */
[----:B-1----:R-:W-:Y:S05]  /*7280*/  @!P0 BRA `(.L_x_1004) ;  /* 0x000000c000588947 */ /* 0x002fea0003800000 */
.L_x_1001:
[----:B------:R-:W-:Y:S01]  /*7290*/  UIADD3 UR6, UR41, 0x400, URZ ;  /* 0x0000040029067890 */ /* 0x000fe2000fffe03f */
[----:B------:R-:W-:Y:S01]  /*72a0*/  WARPGROUP.ARRIVE ;  /* 0x00000000000079c5 */ /* 0x000fe20000000000 */
[----:B------:R-:W-:Y:S01]  /*72b0*/  UMOV UR7, 0x80000020 ;  /* 0x8000002000077882 */ /* 0x000fe20000000000 */
[----:B-1----:R-:W-:Y:S01]  /*72c0*/  FMNMX.FTZ R14, R152, R12, !PT ;  /* 0x0000000c980e7209 */ /* 0x002fe20007810000 */
[----:B------:R-:W-:Y:S01]  /*72d0*/  USHF.R.U32.HI UR6, URZ, 0x4, UR6 ;  /* 0x000000043f067899 */ /* 0x000fe20008011606 */
[----:B------:R-:W-:Y:S02]  /*72e0*/  FMNMX.FTZ R18, R154, R10, !PT ;  /* 0x0000000a9a127209 */ /* 0x000fe40007810000 */
[----:B0-----:R-:W-:Y:S01]  /*72f0*/  FMNMX.FTZ R9, R153, R14, !PT ;  /* 0x0000000e99097209 */ /* 0x001fe20007810000 */
[----:B------:R-:W-:Y:S01]  /*7300*/  ULOP3.LUT UR6, UR6, 0x3fff, URZ, 0xc0, !UPT ;  /* 0x00003fff06067892 */ /* 0x000fe2000f8ec03f */
[----:B------:R-:W-:Y:S02]  /*7310*/  FMNMX.FTZ R11, R155, R18, !PT ;  /* 0x000000129b0b7209 */ /* 0x000fe40007810000 */
[----:B------:R-:W-:Y:S01]  /*7320*/  FMNMX.FTZ R14, R156, R9, !PT ;  /* 0x000000099c0e7209 */ /* 0x000fe20007810000 */
[----:B------:R-:W-:Y:S01]  /*7330*/  ULOP3.LUT UR6, UR6, 0x10000, URZ, 0xfc, !UPT ;  /* 0x0001000006067892 */ /* 0x000fe2000f8efc3f */
[----:B------:R-:W-:-:S02]  /*7340*/  FMNMX.FTZ R18, R158, R11, !PT ;  /* 0x0000000b9e127209 */ /* 0x000fc40007810000 */
[----:B------:R-:W-:Y:S01]  /*7350*/  FMNMX.FTZ R9, R157, R14, !PT ;  /* 0x0000000e9d097209 */ /* 0x000fe20007810000 */
[----:B------:R-:W-:Y:S01]  /*7360*/  ULEA UR6, UR51, UR6, 0xa ;  /* 0x0000000633067291 */ /* 0x000fe2000f8e503f */
[----:B------:R-:W-:Y:S02]  /*7370*/  FMNMX.FTZ R11, R159, R18, !PT ;  /* 0x000000129f0b7209 */ /* 0x000fe40007810000 */
[----:B------:R-:W-:Y:S02]  /*7380*/  FMNMX.FTZ R14, R160, R9, !PT ;  /* 0x00000009a00e7209 */ /* 0x000fe40007810000 */
[----:B------:R-:W-:Y:S02]  /*7390*/  FMNMX.FTZ R18, R162, R11, !PT ;  /* 0x0000000ba2127209 */ /* 0x000fe40007810000 */
[----:B------:R-:W-:Y:S02]  /*73a0*/  FMNMX.FTZ R9, R161, R14, !PT ;  /* 0x0000000ea1097209 */ /* 0x000fe40007810000 */
[----:B------:R-:W-:Y:S01]  /*73b0*/  QGMMA.64x256x32.F32.E4M3.E4M3 R24, R188, gdesc[UR4], R24, gsb0 ;  /* 0x03e00004bc187df3 */ /* 0x000fe20008000818 */
[----:B------:R-:W-:Y:S01]  /*73c0*/  FMNMX.FTZ R11, R163, R18, !PT ;  /* 0x00000012a30b7209 */ /* 0x000fe20007810000 */
        /* <DEDUP_REMOVED lines=30> */
[----:B------:R-:W-:Y:S02]  /*75b0*/  FADD.FTZ R13, -R9, R12 ;  /* 0x0000000c090d7221 */ /* 0x000fe40000010100 */
[----:B------:R-:W-:-:S02]  /*75c0*/  FADD.FTZ R21, -R11, R10 ;  /* 0x0000000a0b157221 */ /* 0x000fc40000010100 */
[C---:B------:R-:W-:Y:S02]  /*75d0*/  FMUL.FTZ R13, R2.reuse, R13 ;  /* 0x0000000d020d7220 */ /* 0x040fe40000410000 */
[----:B------:R-:W-:-:S04]  /*75e0*/  FMUL.FTZ R10, R2, R21 ;  /* 0x00000015020a7220 */ /* 0x000fc80000410000 */
[----:B------:R-:W-:Y:S08]  /*75f0*/  MUFU.EX2 R13, R13 ;  /* 0x0000000d000d7308 */ /* 0x000ff00000000800 */
[----:B------:R-:W-:Y:S01]  /*7600*/  MUFU.EX2 R10, R10 ;  /* 0x0000000a000a7308 */ /* 0x000fe20000000800 */
[----:B------:R-:W-:Y:S02]  /*7610*/  WARPGROUP.DEPBAR.LE gsb0, 0x0 ;  /* 0x00008000000079c5 */ /* 0x000fe40000010000 */
[----:B------:R-:W-:Y:S01]  /*7620*/  WARPGROUP.ARRIVE ;  /* 0x00000000000079c5 */ /* 0x000fe20000000000 */
[----:B------:R-:W-:-:S04]  /*7630*/  FFMA.FTZ R189, R2, R9, -8 ;  /* 0xc100000002bd7423 */ /* 0x000fc80000010009 */
[C-C-:B------:R-:W-:Y:S01]  /*7640*/  FFMA.FTZ R19, R2.reuse, R157, -R189.reuse ;  /* 0x0000009d02137223 */ /* 0x140fe200000108bd */
[----:B------:R-:W-:Y:S01]  /*7650*/  QGMMA.64x256x32.F32.E4M3.E4M3 R24, R184, gdesc[UR4], R24, gsb0 ;  /* 0x03e00004b8187df3 */ /* 0x000fe20008000818 */
[----:B------:R-:W-:-:S01]  /*7660*/  FFMA.FTZ R157, R2, R173, -R189 ;  /* 0x000000ad029d7223 */ /* 0x000fc200000108bd */
[C---:B------:R-:W-:Y:S01]  /*7670*/  FFMA.FTZ R173, R2.reuse, R11, -8 ;  /* 0xc100000002ad7423 */ /* 0x040fe2000001000b */
[----:B------:R-:W-:-:S01]  /*7680*/  FFMA.FTZ R12, R2, R152, -R189 ;  /* 0x00000098020c7223 */ /* 0x000fc200000108bd */
[C-C-:B------:R-:W-:Y:S01]  /*7690*/  FFMA.FTZ R23, R2.reuse, R165, -R189.reuse ;  /* 0x000000a502177223 */ /* 0x140fe200000108bd */
[----:B------:R-:W-:-:S01]  /*76a0*/  FFMA.FTZ R15, R2, R153, -R189 ;  /* 0x00000099020f7223 */ /* 0x000fc200000108bd */
[C-C-:B------:R-:W-:Y:S01]  /*76b0*/  FFMA.FTZ R165, R2.reuse, R154, -R173.reuse ;  /* 0x0000009a02a57223 */ /* 0x140fe200000108ad */
[----:B------:R-:W-:-:S01]  /*76c0*/  FFMA.FTZ R154, R2, R155, -R173 ;  /* 0x0000009b029a7223 */ /* 0x000fc200000108ad */
[C-C-:B------:R-:W-:Y:S01]  /*76d0*/  FFMA.FTZ R14, R2.reuse, R156, -R189.reuse ;  /* 0x0000009c020e7223 */ /* 0x140fe200000108bd */
        /* <DEDUP_REMOVED lines=16> */
[----:B------:R-:W-:Y:S01]  /*77e0*/  MUFU.EX2 R15, R15 ;  /* 0x0000000f000f7308 */ /* 0x000fe20000000800 */
        /* <DEDUP_REMOVED lines=9> */
[C---:B------:R-:W-:Y:S01]  /*7880*/  FFMA.FTZ R160, R2.reuse, R180, -R189 ;  /* 0x000000b402a07223 */ /* 0x040fe200000108bd */
[----:B------:R-:W-:-:S01]  /*7890*/  FFMA.FTZ R182, R2, R182, -R173 ;  /* 0x000000b602b67223 */ /* 0x000fc200000108ad */
[C---:B------:R-:W-:Y:S01]  /*78a0*/  FFMA.FTZ R169, R2.reuse, R181, -R189 ;  /* 0x000000b502a97223 */ /* 0x040fe200000108bd */
[----:B------:R-:W-:-:S01]  /*78b0*/  FFMA.FTZ R173, R2, R183, -R173 ;  /* 0x000000b702ad7223 */ /* 0x000fc200000108ad */
[----:B------:R-:W-:-:S02]  /*78c0*/  IADD3 R163, -R17, 0xb, RZ ;  /* 0x0000000b11a37810 */ /* 0x000fc40007ffe1ff */
[----:B------:R-:W-:Y:S08]  /*78d0*/  MUFU.EX2 R14, R14 ;  /* 0x0000000e000e7308 */ /* 0x000ff00000000800 */
[----:B------:R-:W1:Y:S01]  /*78e0*/  MUFU.EX2 R164, R164 ;  /* 0x000000a400a47308 */ /* 0x000e620000000800 */
[----:B0-----:R-:W-:-:S07]  /*78f0*/  FADD.FTZ R3, R154, R3 ;  /* 0x000000039a037221 */ /* 0x001fce0000010000 */
[----:B------:R-:W0:Y:S08]  /*7900*/  MUFU.EX2 R19, R19 ;  /* 0x0000001300137308 */ /* 0x000e300000000800 */
[----:B------:R2:W3:Y:S01]  /*7910*/  MUFU.EX2 R168, R159 ;  /* 0x0000009f00a87308 */ /* 0x0004e20000000800 */
[----:B-1----:R-:W-:-:S07]  /*7920*/  FADD.FTZ R3, R164, R3 ;  /* 0x00000003a4037221 */ /* 0x002fce0000010000 */
[----:B------:R-:W1:Y:S01]  /*7930*/  MUFU.EX2 R18, R18 ;  /* 0x0000001200127308 */ /* 0x000e620000000800 */
[----:B--2---:R-:W-:-:S04]  /*7940*/  FADD.FTZ R159, R15, R0 ;  /* 0x000000000f9f7221 */ /* 0x004fc80000010000 */
[----:B------:R-:W-:-:S03]  /*7950*/  FADD.FTZ R0, R14, R159 ;  /* 0x0000009f0e007221 */ /* 0x000fc60000010000 */
[----:B------:R-:W2:Y:S01]  /*7960*/  MUFU.EX2 R155, R155 ;  /* 0x0000009b009b7308 */ /* 0x000ea20000000800 */
[----:B0-----:R-:W-:-:S01]  /*7970*/  FADD.FTZ R159, R19, R0 ;  /* 0x00000000139f7221 */ /* 0x001fc20000010000 */
[----:B---3--:R-:W-:-:S06]  /*7980*/  FADD.FTZ R0, R168, R3 ;  /* 0x00000003a8007221 */ /* 0x008fcc0000010000 */
[----:B------:R-:W0:Y:S01]  /*7990*/  MUFU.EX2 R21, R21 ;  /* 0x0000001500157308 */ /* 0x000e220000000800 */
[----:B-1----:R-:W-:-:S07]  /*79a0*/  FADD.FTZ R162, R18, R159 ;  /* 0x0000009f12a27221 */ /* 0x002fce0000010000 */
[----:B------:R-:W1:Y:S01]  /*79b0*/  MUFU.EX2 R158, R158 ;  /* 0x0000009e009e7308 */ /* 0x000e620000000800 */
[----:B--2---:R-:W-:-:S07]  /*79c0*/  FADD.FTZ R3, R155, R0 ;  /* 0x000000009b037221 */ /* 0x004fce0000010000 */
[----:B------:R-:W2:Y:S01]  /*79d0*/  MUFU.EX2 R20, R20 ;  /* 0x0000001400147308 */ /* 0x000ea20000000800 */
[----:B0-----:R-:W-:-:S01]  /*79e0*/  FADD.FTZ R159, R21, R162 ;  /* 0x000000a2159f7221 */ /* 0x001fc20000010000 */
[----:B------:R-:W-:-:S06]  /*79f0*/  IMAD.U32 R162, RZ, RZ, UR49 ;  /* 0x00000031ffa27e24 */ /* 0x000fcc000f8e00ff */
        /* <DEDUP_REMOVED lines=8> */
[----:B------:R-:W-:-:S05]  /*7a80*/  @!P5 LEA R0, R162, UR41, 0x3 ;  /* 0x00000029a200dc11 */ /* 0x000fca000f8e18ff */
[----:B------:R-:W-:Y:S01]  /*7a90*/  @!P5 VIADD R0, R0, 0x20840 ;  /* 0x000208400000d836 */ /* 0x000fe20000000000 */
[----:B------:R-:W1:Y:S01]  /*7aa0*/  MUFU.EX2 R170, R170 ;  /* 0x000000aa00aa7308 */ /* 0x000e620000000800 */
[----:B--2---:R-:W-:-:S03]  /*7ab0*/  FADD.FTZ R3, R167, R3 ;  /* 0x00000003a7037221 */ /* 0x004fc60000010000 */
[----:B------:R-:W-:-:S04]  /*7ac0*/  @!P5 PRMT R0, RZ, 0x654, R0 ;  /* 0x00000654ff00d816 */ /* 0x000fc80000000000 */
        /* <DEDUP_REMOVED lines=12> */
[----:B------:R-:W-:Y:S01]  /*7b90*/  MUFU.EX2 R156, R156 ;  /* 0x0000009c009c7308 */ /* 0x000fe20000000800 */
[----:B0-----:R-:W-:-:S07]  /*7ba0*/  FADD.FTZ R159, R157, R162 ;  /* 0x000000a29d9f7221 */ /* 0x001fce0000010000 */
        /* <DEDUP_REMOVED lines=10> */
[----:B0-----:R-:W-:-:S01]  /*7c50*/  FADD.FTZ R3, R182, R3 ;  /* 0x00000003b6037221 */ /* 0x001fc20000010000 */
[----:B------:R-:W-:-:S02]  /*7c60*/  WARPGROUP.DEPBAR.LE gsb0, 0x0 ;  /* 0x00008000000079c5 */ /* 0x000fc40000010000 */
[----:B------:R0:W-:Y:S06]  /*7c70*/  BAR.ARV R163, 0x100 ;  /* 0x000400a30000751d */ /* 0x0001ec0000002000 */
[----:B------:R2:W-:Y:S01]  /*7c80*/  @!P5 SYNCS.ARRIVE.TRANS64.RED.A1T0 RZ, [R0+URZ], RZ ;  /* 0x000000ff00ffd9a7 */ /* 0x0005e2000810043f */
[----:B-1----:R-:W-:-:S01]  /*7c90*/  FADD.FTZ R3, R173, R3 ;  /* 0x00000003ad037221 */ /* 0x002fc20000010000 */
[----:B--2---:R-:W-:-:S04]  /*7ca0*/  FADD.FTZ R0, R156, R159 ;  /* 0x0000009f9c007221 */ /* 0x004fc80000010000 */
[----:B------:R-:W-:-:S04]  /*7cb0*/  FADD.FTZ R159, R161, R0 ;  /* 0x00000000a19f7221 */ /* 0x000fc80000010000 */
[----:B------:R-:W-:-:S04]  /*7cc0*/  FADD.FTZ R0, R160, R159 ;  /* 0x0000009fa0007221 */ /* 0x000fc80000010000 */
[----:B------:R-:W-:Y:S01]  /*7cd0*/  FADD.FTZ R0, R169, R0 ;  /* 0x00000000a9007221 */ /* 0x000fe20000010000 */
[----:B0-----:R-:W-:Y:S06]  /*7ce0*/  @!P4 BRA `(.L_x_1005) ;  /* 0x000000000004c947 */ /* 0x001fec0003800000 */
[----:B------:R-:W-:Y:S01]  /*7cf0*/  BPT.TRAP 0x1 ;  /* 0x000000040000795c */ /* 0x000fe20000300000 */
.L_x_1005:
        /* <DEDUP_REMOVED lines=156> */
[----:B------:R-:W-:-:S05]  /*86c0*/  UMOV UR50, UR6 ;  /* 0x0000000600327c82 */ /* 0x000fca0008000000 */
.L_x_996:
[----:B------:R-:W-:-:S13]  /*86d0*/  ISETP.LE.AND P0, PT, R16, UR50, PT ;  /* 0x0000003210007c0c */ /* 0x000fda000bf03270 */
[----:B------:R-:W-:Y:S05]  /*86e0*/  @!P0 BRA `(.L_x_1007) ;  /* 0x0000002400048947 */ /* 0x000fea0003800000 */
[C---:B------:R-:W-:Y:S01]  /*86f0*/  VIADD R8, R17.reuse, 0x8 ;  /* 0x0000000811087836 */ /* 0x040fe20000000000 */
[----:B------:R-:W-:Y:S01]  /*8700*/  IADD3 R17, -R17, 0xb, RZ ;  /* 0x0000000b11117810 */ /* 0x000fe20007ffe1ff */
[----:B------:R-:W-:Y:S01]  /*8710*/  IMAD.MOV.U32 R10, RZ, RZ, R11 ;  /* 0x000000ffff0a7224 */ /* 0x000fe200078e000b */
[----:B------:R-:W-:Y:S01]  /*8720*/  UMOV UR56, UR47 ;  /* 0x0000002f00387c82 */ /* 0x000fe20008000000 */
[----:B------:R-:W-:Y:S01]  /*8730*/  IMAD.MOV.U32 R12, RZ, RZ, R9 ;  /* 0x000000ffff0c7224 */ /* 0x000fe200078e0009 */
[----:B------:R-:W-:Y:S01]  /*8740*/  UMOV UR55, UR49 ;  /* 0x0000003100377c82 */ /* 0x000fe20008000000 */
[----:B------:R-:W-:Y:S01]  /*8750*/  ULDC UR51, c[0x0][0x9e4] ;  /* 0x0002790000337ab9 */ /* 0x000fe20000000800 */
[----:B------:R-:W-:Y:S01]  /*8760*/  ULDC UR53, c[0x0][0x288] ;  /* 0x0000a20000357ab9 */ /* 0x000fe20000000800 */
[----:B------:R-:W-:Y:S01]  /*8770*/  ULDC UR54, c[0x0][0x2f0] ;  /* 0x0000bc0000367ab9 */ /* 0x000fe20000000800 */
[----:B------:R-:W-:-:S05]  /*8780*/  ULDC UR52, c[0x0][0x9e0] ;  /* 0x0002780000347ab9 */ /* 0x000fca0000000800 */
.L_x_1025:
        /* <DEDUP_REMOVED lines=9> */
.L_x_1009:
[----:B------:R-:W-:Y:S01]  /*8820*/  ULEA UR6, UR49, UR41, 0x3 ;  /* 0x0000002931067291 */ /* 0x000fe2000f8e183f */
[----:B------:R-:W-:-:S05]  /*8830*/  IMAD.U32 R9, RZ, RZ, UR47 ;  /* 0x0000002fff097e24 */ /* 0x000fca000f8e00ff */
[----:B------:R-:W-:-:S04]  /*8840*/  SHF.L.U32 R9, R9, 0x1f, RZ ;  /* 0x0000001f09097819 */ /* 0x000fc800000006ff */
[----:B------:R0:W1:Y:S01]  /*8850*/  SYNCS.PHASECHK.TRANS64.TRYWAIT P1, [UR6+0x20830], R9 ;  /* 0x02083009ff0075a7 */ /* 0x0000620008020146 */
[----:B------:R-:W-:Y:S05]  /*8860*/  @!P4 BRA `(.L_x_1010) ;  /* 0x000000000004c947 */ /* 0x000fea0003800000 */
[----:B------:R-:W-:Y:S01]  /*8870*/  BPT.TRAP 0x1 ;  /* 0x000000040000795c */ /* 0x000fe20000300000 */
.L_x_1010:
[----:B-1----:R-:W-:Y:S05]  /*8880*/  @P1 BRA `(.L_x_1008) ;  /* 0x0000000000081947 */ /* 0x002fea0003800000 */
[----:B------:R-:W1:Y:S02]  /*8890*/  SYNCS.PHASECHK.TRANS64.TRYWAIT P1, [UR6+0x20830], R9 ;  /* 0x02083009ff0075a7 */ /* 0x000e640008020146 */
[----:B-1----:R-:W-:Y:S05]  /*88a0*/  @!P1 BRA `(.L_x_1011) ;  /* 0x000000a800e89947 */ /* 0x002fea0003800000 */
.L_x_1008:
[----:B------:R2:W-:Y:S01]  /*88b0*/  BAR.SYNC.DEFER_BLOCKING R8, 0x100 ;  /* 0x000400080000751d */ /* 0x0005e20000010000 */
[----:B------:R-:W-:Y:S01]  /*88c0*/  R2UR UR32, R4 ;  /* 0x00000000042072ca */ /* 0x000fe200000e0000 */
[----:B------:R-:W-:Y:S01]  /*88d0*/  ULEA UR34, UR49, UR46, 0xa ;  /* 0x0000002e31227291 */ /* 0x000fe2000f8e503f */
[----:B------:R-:W-:-:S03]  /*88e0*/  R2UR UR33, R5 ;  /* 0x00000000052172ca */ /* 0x000fc600000e0000 */
        /* <DEDUP_REMOVED lines=12> */
[----:B------:R-:W-:Y:S01]  /*89b0*/  WARPGROUP.ARRIVE ;  /* 0x00000000000079c5 */ /* 0x000fe20000000000 */
[----:B------:R-:W-:Y:S01]  /*89c0*/  UMOV UR27, 0x40000040 ;  /* 0x40000040001b7882 */ /* 0x000fe20000000000 */
[----:B------:R-:W-:Y:S01]  /*89d0*/  UIADD3 UR30, UR34, 0x206, URZ ;  /* 0x00000206221e7890 */ /* 0x000fe2000fffe03f */
[----:B------:R-:W-:-:S03]  /*89e0*/  UMOV UR31, 0x40000040 ;  /* 0x40000040001f7882 */ /* 0x000fc60000000000 */
        /* <DEDUP_REMOVED lines=23> */
[----:B--2---:R-:W-:Y:S05]  /*8b60*/  @P0 BRA `(.L_x_1012) ;  /* 0x00000000002c0947 */ /* 0x004fea0003800000 */
[----:B------:R-:W-:Y:S05]  /*8b70*/  @!P4 BRA `(.L_x_1013) ;  /* 0x000000000004c947 */ /* 0x000fea0003800000 */
[----:B------:R-:W-:Y:S01]  /*8b80*/  BPT.TRAP 0x1 ;  /* 0x000000040000795c */ /* 0x000fe20000300000 */
.L_x_1013:
[----:B------:R-:W-:Y:S01]  /*8b90*/  ULEA UR6, UR55, UR41, 0x3 ;  /* 0x0000002937067291 */ /* 0x000fe2000f8e183f */
[----:B01----:R-:W-:-:S05]  /*8ba0*/  IMAD.U32 R9, RZ, RZ, UR56 ;  /* 0x00000038ff097e24 */ /* 0x003fca000f8e00ff */
[----:B------:R-:W-:-:S04]  /*8bb0*/  SHF.L.U32 R9, R9, 0x1f, RZ ;  /* 0x0000001f09097819 */ /* 0x000fc800000006ff */
[----:B------:R0:W1:Y:S01]  /*8bc0*/  SYNCS.PHASECHK.TRANS64.TRYWAIT P0, [UR6+0x20850], R9 ;  /* 0x02085009ff0075a7 */ /* 0x0000620008000146 */
[----:B------:R-:W-:Y:S05]  /*8bd0*/  @!P4 BRA `(.L_x_1014) ;  /* 0x000000000004c947 */ /* 0x000fea0003800000 */
[----:B------:R-:W-:Y:S01]  /*8be0*/  BPT.TRAP 0x1 ;  /* 0x000000040000795c */ /* 0x000fe20000300000 */
.L_x_1014:
[----:B-1----:R-:W-:Y:S05]  /*8bf0*/  @P0 BRA `(.L_x_1012) ;  /* 0x0000000000080947 */ /* 0x002fea0003800000 */
[----:B------:R-:W1:Y:S02]  /*8c00*/  SYNCS.PHASECHK.TRANS64.TRYWAIT P0, [UR6+0x20850], R9 ;  /* 0x02085009ff0075a7 */ /* 0x000e640008000146 */
[----:B-1----:R-:W-:Y:S05]  /*8c10*/  @!P0 BRA `(.L_x_1015) ;  /* 0x000000a800248947 */ /* 0x002fea0003800000 */
.L_x_1012:
[----:B------:R-:W-:Y:S01]  /*8c20*/  UIADD3 UR6, UR41, 0x400, URZ ;  /* 0x0000040029067890 */ /* 0x000fe2000fffe03f */
[----:B------:R-:W-:Y:S01]  /*8c30*/  WARPGROUP.ARRIVE ;  /* 0x00000000000079c5 */ /* 0x000fe20000000000 */
[----:B------:R-:W-:Y:S01]  /*8c40*/  UMOV UR7, 0x80000020 ;  /* 0x8000002000077882 */ /* 0x000fe20000000000 */
[----:B-1----:R-:W1:Y:S01]  /*8c50*/  @P3 LDC R14, c[0x0][0x44c] ;  /* 0x00011300ff0e3b82 */ /* 0x002e620000000800 */
[----:B------:R-:W-:Y:S01]  /*8c60*/  USHF.R.U32.HI UR6, URZ, 0x4, UR6 ;  /* 0x000000043f067899 */ /* 0x000fe20008011606 */
[----:B------:R-:W-:Y:S02]  /*8c70*/  IMAD.U32 R11, RZ, RZ, UR49 ;  /* 0x00000031ff0b7e24 */ /* 0x000fe4000f8e00ff */
[----:B0-----:R-:W-:Y:S01]  /*8c80*/  IMAD.MOV.U32 R9, RZ, RZ, R7 ;  /* 0x000000ffff097224 */ /* 0x001fe200078e0007 */
[----:B------:R-:W-:Y:S02]  /*8c90*/  ULOP3.LUT UR6, UR6, 0x3fff, URZ, 0xc0, !UPT ;  /* 0x00003fff06067892 */ /* 0x000fe4000f8ec03f */
[----:B------:R-:W-:Y:S01]  /*8ca0*/  @!P5 LEA R11, R11, UR41, 0x3 ;  /* 0x000000290b0bdc11 */ /* 0x000fe2000f8e18ff */
[----:B------:R-:W0:Y:S01]  /*8cb0*/  @P3 LDC R13, c[0x0][0x450] ;  /* 0x00011400ff0d3b82 */ /* 0x000e220000000800 */
[----:B------:R-:W-:-:S03]  /*8cc0*/  ULOP3.LUT UR6, UR6, 0x10000, URZ, 0xfc, !UPT ;  /* 0x0001000006067892 */ /* 0x000fc6000f8efc3f */
[----:B------:R-:W-:Y:S01]  /*8cd0*/  @!P5 VIADD R11, R11, 0x20840 ;  /* 0x000208400b0bd836 */ /* 0x000fe20000000000 */
[----:B------:R-:W-:-:S09]  /*8ce0*/  ULEA UR6, UR55, UR6, 0xa ;  /* 0x0000000637067291 */ /* 0x000fd2000f8e503f */
[----:B------:R-:W-:Y:S01]  /*8cf0*/  QGMMA.64x256x32.F32.E4M3.E4M3 R24, R188, gdesc[UR4], R24, gsb0 ;  /* 0x03e00004bc187df3 */ /* 0x000fe20008000818 */
[----:B------:R-:W-:Y:S01]  /*8d00*/  UIADD3 UR6, UR6, 0x2, URZ ;  /* 0x0000000206067890 */ /* 0x000fe2000fffe03f */
[----:B-1----:R-:W-:Y:S01]  /*8d10*/  @P3 IMAD.HI.U32 R14, R7, R14, RZ ;  /* 0x0000000e070e3227 */ /* 0x002fe200078e00ff */
[----:B------:R-:W-:-:S04]  /*8d20*/  UMOV UR7, 0x80000020 ;  /* 0x8000002000077882 */ /* 0x000fc80000000000 */
[----:B0-----:R-:W-:Y:S02]  /*8d30*/  @P3 SHF.R.U32.HI R9, RZ, R13, R14 ;  /* 0x0000000dff093219 */ /* 0x001fe4000001160e */
[----:B------:R-:W-:-:S03]  /*8d40*/  @!P5 PRMT R14, RZ, 0x654, R11 ;  /* 0x00000654ff0ed816 */ /* 0x000fc6000000000b */
[----:B------:R-:W0:Y:S01]  /*8d50*/  SHFL.IDX PT, R13, R9, RZ, 0x1c1f ;  /* 0x001c1fff090d7589 */ /* 0x000e2200000e0000 */
[----:B------:R-:W-:Y:S02]  /*8d60*/  WARPGROUP.DEPBAR.LE gsb0, 0x0 ;  /* 0x00008000000079c5 */ /* 0x000fe40000010000 */
[----:B------:R-:W-:-:S13]  /*8d70*/  WARPGROUP.ARRIVE ;  /* 0x00000000000079c5 */ /* 0x000fda0000000000 */
[----:B------:R-:W-:Y:S01]  /*8d80*/  QGMMA.64x256x32.F32.E4M3.E4M3 R24, R184, gdesc[UR4], R24, gsb0 ;  /* 0x03e00004b8187df3 */ /* 0x000fe20008000818 */
[----:B------:R-:W-:-:S04]  /*8d90*/  USHF.L.U32 UR7, UR50, 0x6, URZ ;  /* 0x0000000632077899 */ /* 0x000fc8000800063f */
[----:B------:R-:W-:-:S06]  /*8da0*/  UIADD3 UR6, -UR7, 0x1, URZ ;  /* 0x0000000107067890 */ /* 0x000fcc000fffe13f */
[----:B------:R-:W-:-:S04]  /*8db0*/  IMAD.U32 R15, RZ, RZ, UR6 ;  /* 0x00000006ff0f7e24 */ /* 0x000fc8000f8e00ff */
[----:B------:R-:W-:Y:S01]  /*8dc0*/  IMAD R11, R6, -0x2, R15 ;  /* 0xfffffffe060b7824 */ /* 0x000fe200078e020f */
[----:B------:R-:W-:Y:S02]  /*8dd0*/  WARPGROUP.DEPBAR.LE gsb0, 0x0 ;  /* 0x00008000000079c5 */ /* 0x000fe40000010000 */
[----:B------:R-:W-:Y:S01]  /*8de0*/  IMAD.U32 R186, RZ, RZ, UR54 ;  /* 0x00000036ffba7e24 */ /* 0x000fe2000f8e00ff */
[----:B------:R1:W-:Y:S06]  /*8df0*/  BAR.ARV R17, 0x100 ;  /* 0x000400110000751d */ /* 0x0003ec0000002000 */
[----:B------:R-:W-:Y:S01]  /*8e00*/  IMAD R11, R186, UR39, R11 ;  /* 0x00000027ba0b7c24 */ /* 0x000fe2000f8e020b */
[----:B------:R0:W-:Y:S03]  /*8e10*/  @!P5 SYNCS.ARRIVE.TRANS64.RED.A1T0 RZ, [R14+URZ], RZ ;  /* 0x000000ff0effd9a7 */ /* 0x0001e6000810043f */
[----:B------:R-:W-:-:S04]  /*8e20*/  VIADD R11, R11, -UR53 ;  /* 0x800000350b0b7c36 */ /* 0x000fc80008000000 */
[C---:B------:R-:W-:Y:S02]  /*8e30*/  VIADD R22, R11.reuse, UR52 ;  /* 0x000000340b167c36 */ /* 0x040fe40008000000 */
[----:B------:R-:W-:Y:S02]  /*8e40*/  VIADD R23, R11, UR48 ;  /* 0x000000300b177c36 */ /* 0x000fe40008000000 */
[--C-:B0-----:R-:W-:Y:S02]  /*8e50*/  IMAD.IADD R14, R22, 0x1, R13.reuse ;  /* 0x00000001160e7824 */ /* 0x101fe400078e020d */
[----:B------:R-:W-:Y:S01]  /*8e60*/  IMAD.IADD R18, R23, 0x1, R13 ;  /* 0x0000000117127824 */ /* 0x000fe200078e020d */
[----:B-1----:R-:W-:Y:S06]  /*8e70*/  @!P6 BRA `(.L_x_1016) ;  /* 0x00000000005ce947 */ /* 0x002fec0003800000 */
[----:B------:R-:W-:Y:S01]  /*8e80*/  IMAD R11, R186, UR39, R13 ;  /* 0x00000027ba0b7c24 */ /* 0x000fe2000f8e020d */
[----:B------:R-:W-:Y:S03]  /*8e90*/  BSSY B0, `(.L_x_1017) ;  /* 0x0000011000007945 */ /* 0x000fe60003800000 */
        /* <DEDUP_REMOVED lines=11> */
.L_x_1018:
[----:B------:R-:W-:-:S05]  /*8f50*/  IMAD.U32 R184, RZ, RZ, UR51 ;  /* 0x00000033ffb87e24 */ /* 0x000fca000f8e00ff */
[----:B------:R-:W-:-:S13]  /*8f60*/  ISETP.NE.AND P0, PT, R184, 0x1, PT ;  /* 0x00000001b800780c */ /* 0x000fda0003f05270 */
[----:B------:R-:W0:Y:S02]  /*8f70*/  @P0 LDC.64 R20, c[0x0][0x9e8] ;  /* 0x00027a00ff140b82 */ /* 0x000e240000000a00 */
[----:B0-----:R-:W-:-:S05]  /*8f80*/  @P0 IMAD.HI.U32 R20, R11, R20, RZ ;  /* 0x000000140b140227 */ /* 0x001fca00078e00ff */
[----:B------:R-:W-:-:S07]  /*8f90*/  @P0 SHF.R.U32.HI R11, RZ, R21, R20 ;  /* 0x00000015ff0b0219 */ /* 0x000fce0000011614 */
.L_x_1019:
[----:B------:R-:W-:Y:S05]  /*8fa0*/  BSYNC B0 ;  /* 0x0000000000007941 */ /* 0x000fea0003800000 */
.L_x_1017:
[----:B------:R-:W-:-:S04]  /*8fb0*/  IMAD R11, R11, R184, -UR7 ;  /* 0x800000070b0b7e24 */ /* 0x000fc8000f8e02b8 */
[----:B------:R-:W-:-:S05]  /*8fc0*/  IMAD R11, R6, -0x2, R11 ;  /* 0xfffffffe060b7824 */ /* 0x000fca00078e020b */
[----:B------:R-:W-:Y:S02]  /*8fd0*/  VIADDMNMX R14, R11, R184, R14, PT ;  /* 0x000000b80b0e7246 */ /* 0x000fe4000380010e */
[----:B------:R-:W-:-:S07]  /*8fe0*/  VIMNMX R18, R18, R11, !PT ;  /* 0x0000000b12127248 */ /* 0x000fce0007fe0100 */
.L_x_1016:
[----:B------:R-:W-:Y:S01]  /*8ff0*/  UISETP.GT.AND UP0, UPT, UR50, -0x1, UPT ;  /* 0xffffffff3200788c */ /* 0x000fe2000bf04270 */
[----:B------:R-:W0:Y:S05]  /*9000*/  SHFL.IDX PT, R9, R9, 0x1, 0x1c1f ;  /* 0x003c1f0009097f89 */ /* 0x000e2a00000e0000 */
[----:B------:R-:W-:-:S04]  /*9010*/  PLOP3.LUT P0, PT, PT, PT, UP0, 0x80, 0x0 ;  /* 0x000000000000781c */ /* 0x000fc80003f0f008 */
[C---:B------:R-:W-:Y:S02]  /*9020*/  ISETP.GT.AND P2, PT, R18.reuse, RZ, P0 ;  /* 0x000000ff1200720c */ /* 0x040fe40000744270 */
[----:B------:R-:W-:Y:S02]  /*9030*/  ISETP.GT.AND P1, PT, R18, 0x1, P0 ;  /* 0x000000011200780c */ /* 0x000fe40000724270 */
[C---:B------:R-:W-:Y:S02]  /*9040*/  ISETP.LT.OR P2, PT, R14.reuse, 0x1, P2 ;  /* 0x000000010e00780c */ /* 0x040fe40001741670 */
[----:B------:R-:W-:Y:S02]  /*9050*/  ISETP.LT.OR P1, PT, R14, 0x2, P1 ;  /* 0x000000020e00780c */ /* 0x000fe40000f21670 */
[----:B------:R-:W-:Y:S02]  /*9060*/  FSEL R187, R152, -INF , !P2 ;  /* 0xff80000098bb7808 */ /* 0x000fe40005000000 */
[----:B------:R-:W-:-:S02]  /*9070*/  FSEL R185, R153, -INF , !P1 ;  /* 0xff80000099b97808 */ /* 0x000fc40004800000 */
[C---:B------:R-:W-:Y:S02]  /*9080*/  ISETP.GT.AND P2, PT, R18.reuse, 0x8, P0 ;  /* 0x000000081200780c */ /* 0x040fe40000744270 */
[----:B------:R-:W-:Y:S01]  /*9090*/  ISETP.GT.AND P1, PT, R18, 0x9, P0 ;  /* 0x000000091200780c */ /* 0x000fe20000724270 */
[----:B0-----:R-:W-:Y:S01]  /*90a0*/  IMAD.IADD R20, R23, 0x1, R9 ;  /* 0x0000000117147824 */ /* 0x001fe200078e0209 */
[C---:B------:R-:W-:Y:S02]  /*90b0*/  ISETP.LT.OR P2, PT, R14.reuse, 0x9, P2 ;  /* 0x000000090e00780c */ /* 0x040fe40001741670 */
[----:B------:R-:W-:Y:S02]  /*90c0*/  ISETP.LT.OR P1, PT, R14, 0xa, P1 ;  /* 0x0000000a0e00780c */ /* 0x000fe40000f21670 */
[----:B------:R-:W-:Y:S02]  /*90d0*/  FSEL R153, R156, -INF , !P2 ;  /* 0xff8000009c997808 */ /* 0x000fe40005000000 */
[----:B------:R-:W-:-:S02]  /*90e0*/  FSEL R157, R157, -INF , !P1 ;  /* 0xff8000009d9d7808 */ /* 0x000fc40004800000 */
[C---:B------:R-:W-:Y:S02]  /*90f0*/  ISETP.GT.AND P2, PT, R18.reuse, 0x10, P0 ;  /* 0x000000101200780c */ /* 0x040fe40000744270 */
[----:B------:R-:W-:Y:S02]  /*9100*/  ISETP.GT.AND P1, PT, R18, 0x11, P0 ;  /* 0x000000111200780c */ /* 0x000fe40000724270 */
        /* <DEDUP_REMOVED lines=31> */
[----:B------:R-:W-:Y:S01]  /*9300*/  ISETP.LT.OR P1, PT, R14, 0x3a, P1 ;  /* 0x0000003a0e00780c */ /* 0x000fe20000f21670 */
[----:B------:R-:W-:Y:S01]  /*9310*/  IMAD.IADD R14, R22, 0x1, R9 ;  /* 0x00000001160e7824 */ /* 0x000fe200078e0209 */
[----:B------:R-:W-:Y:S02]  /*9320*/  FSEL R23, R180, -INF , !P2 ;  /* 0xff800000b4177808 */ /* 0x000fe40005000000 */
[----:B------:R-:W-:Y:S01]  /*9330*/  FSEL R181, R181, -INF , !P1 ;  /* 0xff800000b5b57808 */ /* 0x000fe20004800000 */
[----:B------:R-:W-:Y:S08]  /*9340*/  @!P6 BRA `(.L_x_1020) ;  /* 0x00000000005ce947 */ /* 0x000ff00003800000 */
        /* <DEDUP_REMOVED lines=13> */
.L_x_1022:
[----:B------:R-:W-:-:S05]  /*9420*/  IMAD.U32 R22, RZ, RZ, UR51 ;  /* 0x00000033ff167e24 */ /* 0x000fca000f8e00ff */
[----:B------:R-:W-:-:S13]  /*9430*/  ISETP.NE.AND P1, PT, R22, 0x1, PT ;  /* 0x000000011600780c */ /* 0x000fda0003f25270 */
[----:B------:R-:W0:Y:S02]  /*9440*/  @P1 LDC.64 R188, c[0x0][0x9e8] ;  /* 0x00027a00ffbc1b82 */ /* 0x000e240000000a00 */
[----:B0-----:R-:W-:-:S05]  /*9450*/  @P1 IMAD.HI.U32 R18, R9, R188, RZ ;  /* 0x000000bc09121227 */ /* 0x001fca00078e00ff */
[----:B------:R-:W-:-:S07]  /*9460*/  @P1 SHF.R.U32.HI R9, RZ, R189, R18 ;  /* 0x000000bdff091219 */ /* 0x000fce0000011612 */
.L_x_1023:
[----:B------:R-:W-:Y:S05]  /*9470*/  BSYNC B0 ;  /* 0x0000000000007941 */ /* 0x000fea0003800000 */
.L_x_1021:
[----:B------:R-:W-:-:S04]  /*9480*/  IMAD R9, R9, R22, -UR7 ;  /* 0x8000000709097e24 */ /* 0x000fc8000f8e0216 */
[----:B------:R-:W-:-:S05]  /*9490*/  IMAD R9, R6, -0x2, R9 ;  /* 0xfffffffe06097824 */ /* 0x000fca00078e0209 */
[----:B------:R-:W-:Y:S02]  /*94a0*/  VIADDMNMX R14, R9, R22, R14, PT ;  /* 0x00000016090e7246 */ /* 0x000fe4000380010e */
[----:B------:R-:W-:-:S07]  /*94b0*/  VIMNMX R20, R20, R9, !PT ;  /* 0x0000000914147248 */ /* 0x000fce0007fe0100 */
.L_x_1020:
[----:B------:R-:W-:Y:S02]  /*94c0*/  FMNMX.FTZ R18, R187, R12, !PT ;  /* 0x0000000cbb127209 */ /* 0x000fe40007810000 */
[----:B------:R-:W-:Y:S02]  /*94d0*/  ISETP.GT.AND P2, PT, R20, 0x1, P0 ;  /* 0x000000011400780c */ /* 0x000fe40000744270 */
[----:B------:R-:W-:Y:S02]  /*94e0*/  FMNMX.FTZ R18, R185, R18, !PT ;  /* 0x00000012b9127209 */ /* 0x000fe40007810000 */
[----:B------:R-:W-:Y:S02]  /*94f0*/  ISETP.LT.OR P2, PT, R14, 0x2, P2 ;  /* 0x000000020e00780c */ /* 0x000fe40001741670 */
[----:B------:R-:W-:Y:S02]  /*9500*/  FMNMX.FTZ R18, R153, R18, !PT ;  /* 0x0000001299127209 */ /* 0x000fe40007810000 */
[----:B------:R-:W-:-:S02]  /*9510*/  FSEL R155, R155, -INF , !P2 ;  /* 0xff8000009b9b7808 */ /* 0x000fc40005000000 */
[----:B------:R-:W-:Y:S02]  /*9520*/  FMNMX.FTZ R18, R157, R18, !PT ;  /* 0x000000129d127209 */ /* 0x000fe40007810000 */
[C---:B------:R-:W-:Y:S02]  /*9530*/  ISETP.GT.AND P2, PT, R20.reuse, 0x9, P0 ;  /* 0x000000091400780c */ /* 0x040fe40000744270 */
[----:B------:R-:W-:Y:S02]  /*9540*/  FMNMX.FTZ R18, R15, R18, !PT ;  /* 0x000000120f127209 */ /* 0x000fe40007810000 */
[----:B------:R-:W-:Y:S02]  /*9550*/  ISETP.GT.AND P1, PT, R20, 0x8, P0 ;  /* 0x000000081400780c */ /* 0x000fe40000724270 */
[----:B------:R-:W-:Y:S02]  /*9560*/  FMNMX.FTZ R18, R161, R18, !PT ;  /* 0x00000012a1127209 */ /* 0x000fe40007810000 */
[----:B------:R-:W-:-:S02]  /*9570*/  ISETP.LT.OR P2, PT, R14, 0xa, P2 ;  /* 0x0000000a0e00780c */ /* 0x000fc40001741670 */
[----:B------:R-:W-:Y:S02]  /*9580*/  FMNMX.FTZ R18, R11, R18, !PT ;  /* 0x000000120b127209 */ /* 0x000fe40007810000 */
[----:B------:R-:W-:Y:S02]  /*9590*/  ISETP.LT.OR P1, PT, R14, 0x9, P1 ;  /* 0x000000090e00780c */ /* 0x000fe40000f21670 */
[----:B------:R-:W-:Y:S02]  /*95a0*/  FMNMX.FTZ R18, R165, R18, !PT ;  /* 0x00000012a5127209 */ /* 0x000fe40007810000 */
[----:B------:R-:W-:Y:S02]  /*95b0*/  FSEL R159, R159, -INF , !P2 ;  /* 0xff8000009f9f7808 */ /* 0x000fe40005000000 */
[----:B------:R-:W-:Y:S02]  /*95c0*/  FMNMX.FTZ R18, R13, R18, !PT ;  /* 0x000000120d127209 */ /* 0x000fe40007810000 */
[----:B------:R-:W-:-:S02]  /*95d0*/  ISETP.GT.AND P2, PT, R20, 0x11, P0 ;  /* 0x000000111400780c */ /* 0x000fc40000744270 */
[----:B------:R-:W-:Y:S02]  /*95e0*/  FMNMX.FTZ R18, R169, R18, !PT ;  /* 0x00000012a9127209 */ /* 0x000fe40007810000 */
[----:B------:R-:W-:Y:S02]  /*95f0*/  FSEL R189, R158, -INF , !P1 ;  /* 0xff8000009ebd7808 */ /* 0x000fe40004800000 */
        /* <DEDUP_REMOVED lines=9> */
[----:B------:R-:W-:-:S02]  /*9690*/  ISETP.GT.AND P2, PT, R20, RZ, P0 ;  /* 0x000000ff1400720c */ /* 0x000fc40000744270 */
[----:B------:R-:W-:Y:S02]  /*96a0*/  FMNMX.FTZ R18, R181, R18, !PT ;  /* 0x00000012b5127209 */ /* 0x000fe40007810000 */
[----:B------:R-:W-:Y:S02]  /*96b0*/  FSEL R191, R162, -INF , !P1 ;  /* 0xff800000a2bf7808 */ /* 0x000fe40004800000 */
[----:B------:R-:W-:Y:S01]  /*96c0*/  ISETP.GT.AND P1, PT, R20, 0x18, P0 ;  /* 0x000000181400780c */ /* 0x000fe20000724270 */
[----:B------:R-:W0:Y:S01]  /*96d0*/  SHFL.BFLY PT, R9, R18, 0x2, 0x1f ;  /* 0x0c401f0012097f89 */ /* 0x000e2200000e0000 */
[C---:B------:R-:W-:Y:S02]  /*96e0*/  ISETP.LT.OR P2, PT, R14.reuse, 0x1, P2 ;  /* 0x000000010e00780c */ /* 0x040fe40001741670 */
[----:B------:R-:W-:Y:S02]  /*96f0*/  ISETP.LT.OR P1, PT, R14, 0x19, P1 ;  /* 0x000000190e00780c */ /* 0x000fe40000f21670 */
[----:B------:R-:W-:-:S02]  /*9700*/  FSEL R197, R154, -INF , !P2 ;  /* 0xff8000009ac57808 */ /* 0x000fc40005000000 */
[----:B------:R-:W-:Y:S02]  /*9710*/  FSEL R163, R166, -INF , !P1 ;  /* 0xff800000a6a37808 */ /* 0x000fe40004800000 */
[C---:B------:R-:W-:Y:S02]  /*9720*/  ISETP.GT.AND P1, PT, R20.reuse, 0x19, P0 ;  /* 0x000000191400780c */ /* 0x040fe40000724270 */
[----:B------:R-:W-:Y:S02]  /*9730*/  ISETP.GT.AND P2, PT, R20, 0x20, P0 ;  /* 0x000000201400780c */ /* 0x000fe40000744270 */
[C---:B------:R-:W-:Y:S02]  /*9740*/  ISETP.LT.OR P1, PT, R14.reuse, 0x1a, P1 ;  /* 0x0000001a0e00780c */ /* 0x040fe40000f21670 */
[----:B------:R-:W-:Y:S02]  /*9750*/  ISETP.LT.OR P2, PT, R14, 0x21, P2 ;  /* 0x000000210e00780c */ /* 0x000fe40001741670 */
[----:B------:R-:W-:-:S02]  /*9760*/  FSEL R167, R167, -INF , !P1 ;  /* 0xff800000a7a77808 */ /* 0x000fc40004800000 */
[----:B------:R-:W-:Y:S02]  /*9770*/  ISETP.GT.AND P1, PT, R20, 0x21, P0 ;  /* 0x000000211400780c */ /* 0x000fe40000724270 */
[----:B------:R-:W-:Y:S02]  /*9780*/  FSEL R195, R170, -INF , !P2 ;  /* 0xff800000aac37808 */ /* 0x000fe40005000000 */
[----:B------:R-:W-:Y:S02]  /*9790*/  ISETP.LT.OR P1, PT, R14, 0x22, P1 ;  /* 0x000000220e00780c */ /* 0x000fe40000f21670 */
[----:B0-----:R-:W-:Y:S02]  /*97a0*/  FMNMX.FTZ R9, R18, R9, !PT ;  /* 0x0000000912097209 */ /* 0x001fe40007810000 */
[----:B------:R-:W-:Y:S02]  /*97b0*/  FMNMX.FTZ R18, R197, R10, !PT ;  /* 0x0000000ac5127209 */ /* 0x000fe40007810000 */
[----:B------:R-:W-:Y:S01]  /*97c0*/  ISETP.GT.AND P2, PT, R20, 0x28, P0 ;  /* 0x000000281400780c */ /* 0x000fe20000744270 */
[----:B------:R-:W0:Y:S01]  /*97d0*/  SHFL.BFLY PT, R22, R9, 0x1, 0x1f ;  /* 0x0c201f0009167f89 */ /* 0x000e2200000e0000 */
[----:B------:R-:W-:-:S02]  /*97e0*/  FMNMX.FTZ R18, R155, R18, !PT ;  /* 0x000000129b127209 */ /* 0x000fc40007810000 */
[----:B------:R-:W-:Y:S02]  /*97f0*/  FSEL R171, R171, -INF , !P1 ;  /* 0xff800000abab7808 */ /* 0x000fe40004800000 */
[----:B------:R-:W-:Y:S02]  /*9800*/  FMNMX.FTZ R18, R189, R18, !PT ;  /* 0x00000012bd127209 */ /* 0x000fe40007810000 */
[----:B------:R-:W-:Y:S02]  /*9810*/  ISETP.GT.AND P1, PT, R20, 0x29, P0 ;  /* 0x000000291400780c */ /* 0x000fe40000724270 */
[----:B------:R-:W-:Y:S02]  /*9820*/  FMNMX.FTZ R18, R159, R18, !PT ;  /* 0x000000129f127209 */ /* 0x000fe40007810000 */
[----:B------:R-:W-:Y:S02]  /*9830*/  ISETP.LT.OR P2, PT, R14, 0x29, P2 ;  /* 0x000000290e00780c */ /* 0x000fe40001741670 */
[----:B------:R-:W-:-:S02]  /*9840*/  FMNMX.FTZ R18, R191, R18, !PT ;  /* 0x00000012bf127209 */ /* 0x000fc40007810000 */
[----:B------:R-:W-:Y:S02]  /*9850*/  ISETP.LT.OR P1, PT, R14, 0x2a, P1 ;  /* 0x0000002a0e00780c */ /* 0x000fe40000f21670 */
[----:B------:R-:W-:Y:S02]  /*9860*/  FMNMX.FTZ R18, R193, R18, !PT ;  /* 0x00000012c1127209 */ /* 0x000fe40007810000 */
[----:B------:R-:W-:Y:S02]  /*9870*/  FSEL R199, R174, -INF , !P2 ;  /* 0xff800000aec77808 */ /* 0x000fe40005000000 */
[----:B------:R-:W-:Y:S02]  /*9880*/  FMNMX.FTZ R18, R163, R18, !PT ;  /* 0x00000012a3127209 */ /* 0x000fe40007810000 */
[----:B------:R-:W-:Y:S02]  /*9890*/  FSEL R175, R175, -INF , !P1 ;  /* 0xff800000afaf7808 */ /* 0x000fe40004800000 */
[----:B0-----:R-:W-:-:S02]  /*98a0*/  FMNMX.FTZ R9, R9, R22, !PT ;  /* 0x0000001609097209 */ /* 0x001fc40007810000 */
[----:B------:R-:W-:Y:S02]  /*98b0*/  ISETP.GT.AND P1, PT, R20, 0x30, P0 ;  /* 0x000000301400780c */ /* 0x000fe40000724270 */
[----:B------:R-:W-:Y:S01]  /*98c0*/  FSETP.NEU.FTZ.AND P2, PT, R9, -INF , PT ;  /* 0xff8000000900780b */ /* 0x000fe20003f5d000 */
[----:B------:R-:W-:-:S01]  /*98d0*/  FFMA.FTZ R22, R2, R9, -8 ;  /* 0xc100000002167423 */ /* 0x000fc20000010009 */
[----:B------:R-:W-:Y:S02]  /*98e0*/  FMNMX.FTZ R18, R167, R18, !PT ;  /* 0x00000012a7127209 */ /* 0x000fe40007810000 */
[----:B------:R-:W-:Y:S02]  /*98f0*/  ISETP.LT.OR P1, PT, R14, 0x31, P1 ;  /* 0x000000310e00780c */ /* 0x000fe40000f21670 */
[----:B------:R-:W-:Y:S02]  /*9900*/  FSEL R160, R22, RZ, P2 ;  /* 0x000000ff16a07208 */ /* 0x000fe40001000000 */
[----:B------:R-:W-:-:S03]  /*9910*/  FMNMX.FTZ R18, R195, R18, !PT ;  /* 0x00000012c3127209 */ /* 0x000fc60007810000 */
[--C-:B------:R-:W-:Y:S01]  /*9920*/  FFMA.FTZ R201, R2, R187, -R160.reuse ;  /* 0x000000bb02c97223 */ /* 0x100fe200000108a0 */
[----:B------:R-:W-:Y:S01]  /*9930*/  FSEL R187, R178, -INF , !P1 ;  /* 0xff800000b2bb7808 */ /* 0x000fe20004800000 */
[--C-:B------:R-:W-:Y:S01]  /*9940*/  FFMA.FTZ R152, R2, R153, -R160.reuse ;  /* 0x0000009902987223 */ /* 0x100fe200000108a0 */
[----:B------:R-:W-:Y:S01]  /*9950*/  ISETP.GT.AND P1, PT, R20, 0x31, P0 ;  /* 0x000000311400780c */ /* 0x000fe20000724270 */
[C-C-:B------:R-:W-:Y:S01]  /*9960*/  FFMA.FTZ R185, R2.reuse, R185, -R160.reuse ;  /* 0x000000b902b97223 */ /* 0x140fe200000108a0 */
[----:B------:R-:W-:Y:S01]  /*9970*/  FMNMX.FTZ R22, R171, R18, !PT ;  /* 0x00000012ab167209 */ /* 0x000fe20007810000 */
[--C-:B------:R-:W-:Y:S01]  /*9980*/  FFMA.FTZ R157, R2, R157, -R160.reuse ;  /* 0x0000009d029d7223 */ /* 0x100fe200000108a0 */
[----:B------:R-:W-:Y:S01]  /*9990*/  ISETP.LT.OR P1, PT, R14, 0x32, P1 ;  /* 0x000000320e00780c */ /* 0x000fe20000f21670 */
[----:B------:R-:W-:Y:S01]  /*99a0*/  MUFU.EX2 R18, R185 ;  /* 0x000000b900127308 */ /* 0x000fe20000000800 */
[----:B------:R-:W-:Y:S01]  /*99b0*/  FMNMX.FTZ R22, R199, R22, !PT ;  /* 0x00000016c7167209 */ /* 0x000fe20007810000 */
[C-C-:B------:R-:W-:Y:S01]  /*99c0*/  FFMA.FTZ R13, R2.reuse, R13, -R160.reuse ;  /* 0x0000000d020d7223 */ /* 0x140fe200000108a0 */
[----:B------:R-:W-:Y:S01]  /*99d0*/  FSEL R179, R179, -INF , !P1 ;  /* 0xff800000b3b37808 */ /* 0x000fe20004800000 */
[--C-:B------:R-:W-:Y:S01]  /*99e0*/  FFMA.FTZ R19, R2, R19, -R160.reuse ;  /* 0x0000001302137223 */ /* 0x100fe200000108a0 */
[----:B------:R-:W-:Y:S01]  /*99f0*/  ISETP.GT.AND P1, PT, R20, 0x38, P0 ;  /* 0x000000381400780c */ /* 0x000fe20000724270 */
[C-C-:B------:R-:W-:Y:S01]  /*9a00*/  FFMA.FTZ R21, R2.reuse, R21, -R160.reuse ;  /* 0x0000001502157223 */ /* 0x140fe200000108a0 */
[----:B------:R-:W-:Y:S01]  /*9a10*/  FMNMX.FTZ R22, R175, R22, !PT ;  /* 0x00000016af167209 */ /* 0x000fe20007810000 */
[--C-:B------:R-:W-:Y:S01]  /*9a20*/  FFMA.FTZ R156, R2, R177, -R160.reuse ;  /* 0x000000b1029c7223 */ /* 0x100fe200000108a0 */
[----:B------:R-:W-:Y:S01]  /*9a30*/  ISETP.GT.AND P0, PT, R20, 0x39, P0 ;  /* 0x000000391400780c */ /* 0x000fe20000704270 */
[--C-:B------:R-:W-:Y:S01]  /*9a40*/  FFMA.FTZ R23, R2, R23, -R160.reuse ;  /* 0x0000001702177223 */ /* 0x100fe200000108a0 */
[----:B------:R-:W-:Y:S01]  /*9a50*/  ISETP.LT.OR P1, PT, R14, 0x39, P1 ;  /* 0x000000390e00780c */ /* 0x000fe20000f21670 */
[----:B------:R0:W-:Y:S01]  /*9a60*/  MUFU.EX2 R20, R152 ;  /* 0x0000009800147308 */ /* 0x0001e20000000800 */
[----:B------:R-:W-:Y:S01]  /*9a70*/  FMNMX.FTZ R22, R187, R22, !PT ;  /* 0x00000016bb167209 */ /* 0x000fe20007810000 */
[--C-:B------:R-:W-:Y:S01]  /*9a80*/  FFMA.FTZ R181, R2, R181, -R160.reuse ;  /* 0x000000b502b57223 */ /* 0x100fe200000108a0 */
[----:B------:R-:W-:Y:S01]  /*9a90*/  ISETP.LT.OR P0, PT, R14, 0x3a, P0 ;  /* 0x0000003a0e00780c */ /* 0x000fe20000701670 */
[--C-:B------:R-:W-:Y:S01]  /*9aa0*/  FFMA.FTZ R14, R2, R15, -R160.reuse ;  /* 0x0000000f020e7223 */ /* 0x100fe200000108a0 */
[----:B------:R-:W-:Y:S01]  /*9ab0*/  FSEL R153, R182, -INF , !P1 ;  /* 0xff800000b6997808 */ /* 0x000fe20004800000 */
[C-C-:B------:R-:W-:Y:S01]  /*9ac0*/  FFMA.FTZ R15, R2.reuse, R161, -R160.reuse ;  /* 0x000000a1020f7223 */ /* 0x140fe200000108a0 */
[----:B------:R-:W-:Y:S01]  /*9ad0*/  FMNMX.FTZ R22, R179, R22, !PT ;  /* 0x00000016b3167209 */ /* 0x000fe20007810000 */
[C-C-:B------:R-:W-:Y:S01]  /*9ae0*/  FFMA.FTZ R161, R2.reuse, R165, -R160.reuse ;  /* 0x000000a502a17223 */ /* 0x140fe200000108a0 */
[----:B------:R-:W-:Y:S01]  /*9af0*/  FSEL R183, R183, -INF , !P0 ;  /* 0xff800000b7b77808 */ /* 0x000fe20004000000 */
[----:B0-----:R-:W-:Y:S01]  /*9b00*/  FFMA.FTZ R152, R2, R169, -R160 ;  /* 0x000000a902987223 */ /* 0x001fe200000108a0 */
[----:B------:R-:W-:Y:S01]  /*9b10*/  FMNMX.FTZ R22, R153, R22, !PT ;  /* 0x0000001699167209 */ /* 0x000fe20007810000 */
[----:B------:R-:W-:Y:S01]  /*9b20*/  MUFU.EX2 R201, R201 ;  /* 0x000000c900c97308 */ /* 0x000fe20000000800 */
[----:B------:R-:W-:-:S02]  /*9b30*/  FSEL R165, R9, RZ, P2 ;  /* 0x000000ff09a57208 */ /* 0x000fc40001000000 */
[----:B------:R-:W-:Y:S01]  /*9b40*/  FMNMX.FTZ R154, R183, R22, !PT ;  /* 0x00000016b79a7209 */ /* 0x000fe20007810000 */
[----:B------:R-:W-:-:S02]  /*9b50*/  FFMA.FTZ R22, R2, R11, -R160 ;  /* 0x0000000b02167223 */ /* 0x000fc400000108a0 */
[----:B------:R-:W-:Y:S02]  /*9b60*/  FADD.FTZ R165, -R165, R12 ;  /* 0x0000000ca5a57221 */ /* 0x000fe40000010100 */
[----:B------:R-:W0:Y:S01]  /*9b70*/  SHFL.BFLY PT, R185, R154, 0x2, 0x1f ;  /* 0x0c401f009ab97f89 */ /* 0x000e2200000e0000 */
[----:B------:R-:W-:Y:S01]  /*9b80*/  MUFU.EX2 R157, R157 ;  /* 0x0000009d009d7308 */ /* 0x000fe20000000800 */
[----:B------:R-:W-:-:S07]  /*9b90*/  FMUL.FTZ R12, R2, R165 ;  /* 0x000000a5020c7220 */ /* 0x000fce0000410000 */
[----:B------:R-:W1:Y:S08]  /*9ba0*/  MUFU.EX2 R12, R12 ;  /* 0x0000000c000c7308 */ /* 0x000e700000000800 */
[----:B------:R-:W-:Y:S01]  /*9bb0*/  MUFU.EX2 R14, R14 ;  /* 0x0000000e000e7308 */ /* 0x000fe20000000800 */
[----:B0-----:R-:W-:Y:S01]  /*9bc0*/  FMNMX.FTZ R185, R154, R185, !PT ;  /* 0x000000b99ab97209 */ /* 0x001fe20007810000 */
[----:B------:R-:W-:-:S06]  /*9bd0*/  FFMA.FTZ R154, R2, R173, -R160 ;  /* 0x000000ad029a7223 */ /* 0x000fcc00000108a0 */
[----:B------:R-:W-:Y:S01]  /*9be0*/  MUFU.EX2 R15, R15 ;  /* 0x0000000f000f7308 */ /* 0x000fe20000000800 */
[----:B------:R-:W0:Y:S07]  /*9bf0*/  SHFL.BFLY PT, R158, R185, 0x1, 0x1f ;  /* 0x0c201f00b99e7f89 */ /* 0x000e2e00000e0000 */
[----:B------:R-:W-:Y:S08]  /*9c00*/  MUFU.EX2 R22, R22 ;  /* 0x0000001600167308 */ /* 0x000ff00000000800 */
[----:B------:R-:W-:Y:S08]  /*9c10*/  MUFU.EX2 R161, R161 ;  /* 0x000000a100a17308 */ /* 0x000ff00000000800 */
[----:B------:R-:W-:Y:S01]  /*9c20*/  MUFU.EX2 R13, R13 ;  /* 0x0000000d000d7308 */ /* 0x000fe20000000800 */
[----:B0-----:R-:W-:-:S04]  /*9c30*/  FMNMX.FTZ R11, R185, R158, !PT ;  /* 0x0000009eb90b7209 */ /* 0x001fc80007810000 */
[----:B------:R-:W-:Y:S01]  /*9c40*/  FSETP.NEU.FTZ.AND P0, PT, R11, -INF , PT ;  /* 0xff8000000b00780b */ /* 0x000fe20003f1d000 */
[----:B------:R-:W-:-:S02]  /*9c50*/  FFMA.FTZ R160, R2, R11, -8 ;  /* 0xc100000002a07423 */ /* 0x000fc4000001000b */
[----:B------:R-:W-:Y:S01]  /*9c60*/  MUFU.EX2 R152, R152 ;  /* 0x0000009800987308 */ /* 0x000fe20000000800 */
[----:B------:R-:W-:Y:S02]  /*9c70*/  FSEL R165, R11, RZ, P0 ;  /* 0x000000ff0ba57208 */ /* 0x000fe40000000000 */
[----:B------:R-:W-:-:S03]  /*9c80*/  FSEL R164, R160, RZ, P0 ;  /* 0x000000ffa0a47208 */ /* 0x000fc60000000000 */
[----:B------:R-:W-:Y:S02]  /*9c90*/  FADD.FTZ R165, -R165, R10 ;  /* 0x0000000aa5a57221 */ /* 0x000fe40000010100 */
[----:B------:R-:W-:Y:S01]  /*9ca0*/  MUFU.EX2 R19, R19 ;  /* 0x0000001300137308 */ /* 0x000fe20000000800 */
[----:B------:R-:W-:-:S01]  /*9cb0*/  FFMA.FTZ R168, R2, R163, -R164 ;  /* 0x000000a302a87223 */ /* 0x000fc200000108a4 */
[C-C-:B------:R-:W-:Y:S01]  /*9cc0*/  FFMA.FTZ R160, R2.reuse, R197, -R164.reuse ;  /* 0x000000c502a07223 */ /* 0x140fe200000108a4 */
[C---:B------:R-:W-:Y:S01]  /*9cd0*/  FMUL.FTZ R163, R2.reuse, R165 ;  /* 0x000000a502a37220 */ /* 0x040fe20000410000 */
[C-C-:B------:R-:W-:Y:S01]  /*9ce0*/  FFMA.FTZ R155, R2.reuse, R155, -R164.reuse ;  /* 0x0000009b029b7223 */ /* 0x140fe200000108a4 */
[----:B------:R-:W-:-:S01]  /*9cf0*/  FFMA.FTZ R189, R2, R189, -R164 ;  /* 0x000000bd02bd7223 */ /* 0x000fc200000108a4 */
[C-C-:B------:R-:W-:Y:S01]  /*9d00*/  FFMA.FTZ R166, R2.reuse, R159, -R164.reuse ;  /* 0x0000009f02a67223 */ /* 0x140fe200000108a4 */
[----:B------:R-:W-:-:S01]  /*9d10*/  FFMA.FTZ R159, R2, R191, -R164 ;  /* 0x000000bf029f7223 */ /* 0x000fc200000108a4 */
[----:B------:R-:W-:Y:S01]  /*9d20*/  MUFU.EX2 R160, R160 ;  /* 0x000000a000a07308 */ /* 0x000fe20000000800 */
[----:B------:R-:W-:-:S01]  /*9d30*/  FFMA.FTZ R162, R2, R193, -R164 ;  /* 0x000000c102a27223 */ /* 0x000fc200000108a4 */
[----:B-1----:R-:W-:Y:S01]  /*9d40*/  FFMA.FTZ R165, R12, R0, R201 ;  /* 0x000000000ca57223 */ /* 0x002fe200000100c9 */
[----:B------:R-:W-:-:S01]  /*9d50*/  FFMA.FTZ R167, R2, R167, -R164 ;  /* 0x000000a702a77223 */ /* 0x000fc200000108a4 */
[C-C-:B------:R-:W-:Y:S01]  /*9d60*/  FFMA.FTZ R195, R2.reuse, R195, -R164.reuse ;  /* 0x000000c302c37223 */ /* 0x140fe200000108a4 */
[----:B------:R-:W-:-:S01]  /*9d70*/  FFMA.FTZ R171, R2, R171, -R164 ;  /* 0x000000ab02ab7223 */ /* 0x000fc200000108a4 */
[----:B------:R-:W-:Y:S01]  /*9d80*/  FADD.FTZ R165, R18, R165 ;  /* 0x000000a512a57221 */ /* 0x000fe20000010000 */
[----:B------:R-:W-:-:S01]  /*9d90*/  FFMA.FTZ R199, R2, R199, -R164 ;  /* 0x000000c702c77223 */ /* 0x000fc200000108a4 */
[----:B------:R-:W0:Y:S01]  /*9da0*/  MUFU.EX2 R163, R163 ;  /* 0x000000a300a37308 */ /* 0x000e220000000800 */
[----:B------:R-:W-:-:S01]  /*9db0*/  FFMA.FTZ R175, R2, R175, -R164 ;  /* 0x000000af02af7223 */ /* 0x000fc200000108a4 */
[----:B------:R-:W-:Y:S01]  /*9dc0*/  FADD.FTZ R10, R20, R165 ;  /* 0x000000a5140a7221 */ /* 0x000fe20000010000 */
[----:B------:R-:W-:-:S01]  /*9dd0*/  FFMA.FTZ R187, R2, R187, -R164 ;  /* 0x000000bb02bb7223 */ /* 0x000fc200000108a4 */
[C-C-:B------:R-:W-:Y:S01]  /*9de0*/  FFMA.FTZ R179, R2.reuse, R179, -R164.reuse ;  /* 0x000000b302b37223 */ /* 0x140fe200000108a4 */
[----:B------:R-:W-:-:S01]  /*9df0*/  FFMA.FTZ R153, R2, R153, -R164 ;  /* 0x0000009902997223 */ /* 0x000fc200000108a4 */
[----:B------:R-:W-:-:S02]  /*9e00*/  FFMA.FTZ R164, R2, R183, -R164 ;  /* 0x000000b702a47223 */ /* 0x000fc400000108a4 */
[----:B------:R-:W1:Y:S08]  /*9e10*/  MUFU.EX2 R155, R155 ;  /* 0x0000009b009b7308 */ /* 0x000e700000000800 */
[----:B------:R-:W2:Y:S01]  /*9e20*/  MUFU.EX2 R189, R189 ;  /* 0x000000bd00bd7308 */ /* 0x000ea20000000800 */
[----:B0-----:R-:W-:-:S01]  /*9e30*/  FFMA.FTZ R0, R163, R3, R160 ;  /* 0x00000003a3007223 */ /* 0x001fc200000100a0 */
[----:B------:R-:W-:-:S04]  /*9e40*/  FADD.FTZ R3, R157, R10 ;  /* 0x0000000a9d037221 */ /* 0x000fc80000010000 */
[----:B------:R-:W-:Y:S02]  /*9e50*/  FADD.FTZ R10, R14, R3 ;  /* 0x000000030e0a7221 */ /* 0x000fe40000010000 */
[----:B------:R-:W0:Y:S01]  /*9e60*/  MUFU.EX2 R166, R166 ;  /* 0x000000a600a67308 */ /* 0x000e220000000800 */
[----:B-1----:R-:W-:-:S01]  /*9e70*/  FADD.FTZ R0, R155, R0 ;  /* 0x000000009b007221 */ /* 0x002fc20000010000 */
[----:B------:R-:W-:-:S06]  /*9e80*/  FADD.FTZ R165, R15, R10 ;  /* 0x0000000a0fa57221 */ /* 0x000fcc0000010000 */
        /* <DEDUP_REMOVED lines=13> */
[----:B0-----:R-:W-:-:S01]  /*9f60*/  FADD.FTZ R3, R168, R3 ;  /* 0x00000003a8037221 */ /* 0x001fc20000010000 */
[----:B------:R-:W-:-:S06]  /*9f70*/  FADD.FTZ R165, R19, R0 ;  /* 0x0000000013a57221 */ /* 0x000fcc0000010000 */
        /* <DEDUP_REMOVED lines=18> */
[----:B------:R2:W0:Y:S01]  /*a0a0*/  MUFU.EX2 R178, R153 ;  /* 0x0000009900b27308 */ /* 0x0004220000000800 */
[----:B-1----:R-:W-:-:S07]  /*a0b0*/  FADD.FTZ R3, R176, R3 ;  /* 0x00000003b0037221 */ /* 0x002fce0000010000 */
[----:B------:R-:W1:Y:S01]  /*a0c0*/  MUFU.EX2 R158, R181 ;  /* 0x000000b5009e7308 */ /* 0x000e620000000800 */
[----:B--2---:R-:W-:-:S07]  /*a0d0*/  FADD.FTZ R153, R23, R0 ;  /* 0x0000000017997221 */ /* 0x004fce0000010000 */
[----:B------:R-:W2:Y:S01]  /*a0e0*/  MUFU.EX2 R164, R164 ;  /* 0x000000a400a47308 */ /* 0x000ea20000000800 */
[----:B0-----:R-:W-:-:S01]  /*a0f0*/  FADD.FTZ R3, R178, R3 ;  /* 0x00000003b2037221 */ /* 0x001fc20000010000 */
[----:B-1----:R-:W-:-:S03]  /*a100*/  FADD.FTZ R0, R158, R153 ;  /* 0x000000999e007221 */ /* 0x002fc60000010000 */
[----:B--2---:R-:W-:Y:S01]  /*a110*/  FADD.FTZ R3, R164, R3 ;  /* 0x00000003a4037221 */ /* 0x004fe20000010000 */
[----:B------:R-:W-:Y:S06]  /*a120*/  @!P4 BRA `(.L_x_1024) ;  /* 0x000000000004c947 */ /* 0x000fec0003800000 */
[----:B------:R-:W-:Y:S01]  /*a130*/  BPT.TRAP 0x1 ;  /* 0x000000040000795c */ /* 0x000fe20000300000 */
.L_x_1024:
        /* <DEDUP_REMOVED lines=14> */
[-C--:B------:R-:W-:Y:S01]  /*a220*/  FMUL.FTZ R28, R28, R12.reuse ;  /* 0x0000000c1c1c7220 */ /* 0x080fe20000410000 */
        /* <DEDUP_REMOVED lines=141> */
.L_x_1007:
[----:B------:R-:W-:Y:S06]  /*ab00*/  BAR.ARV 0x8, 0x180 ;  /* 0x0206000000007b1d */ /* 0x000fec0000002000 */
[----:B------:R-:W-:Y:S05]  /*ab10*/  @!P4 BRA `(.L_x_1026) ;  /* 0x000000000004c947 */ /* 0x000fea0003800000 */
[----:B------:R-:W-:Y:S01]  /*ab20*/  BPT.TRAP 0x1 ;  /* 0x000000040000795c */ /* 0x000fe20000300000 */
.L_x_1026:
[----:B------:R-:W-:Y:S01]  /*ab30*/  ULEA UR14, UR49, UR41, 0x3 ;  /* 0x00000029310e7291 */ /* 0x000fe2000f8e183f */
[----:B------:R-:W-:-:S05]  /*ab40*/  IMAD.U32 R4, RZ, RZ, UR47 ;  /* 0x0000002fff047e24 */ /* 0x000fca000f8e00ff */
[----:B------:R-:W-:-:S04]  /*ab50*/  SHF.L.U32 R4, R4, 0x1f, RZ ;  /* 0x0000001f04047819 */ /* 0x000fc800000006ff */
[----:B------:R0:W1:Y:S01]  /*ab60*/  SYNCS.PHASECHK.TRANS64.TRYWAIT P0, [UR14+0x20850], R4 ;  /* 0x02085004ff0075a7 */ /* 0x000062000800014e */
[----:B------:R-:W-:Y:S05]  /*ab70*/  @!P4 BRA `(.L_x_1027) ;  /* 0x000000000004c947 */ /* 0x000fea0003800000 */
[----:B------:R-:W-:Y:S01]  /*ab80*/  BPT.TRAP 0x1 ;  /* 0x000000040000795c */ /* 0x000fe20000300000 */
.L_x_1027:
[----:B-1----:R-:W-:Y:S05]  /*ab90*/  @P0 BRA `(.L_x_1028) ;  /* 0x0000000000080947 */ /* 0x002fea0003800000 */
[----:B------:R-:W1:Y:S02]  /*aba0*/  SYNCS.PHASECHK.TRANS64.TRYWAIT P0, [UR14+0x20850], R4 ;  /* 0x02085004ff0075a7 */ /* 0x000e64000800014e */
[----:B-1----:R-:W-:Y:S05]  /*abb0*/  @!P0 BRA `(.L_x_1029) ;  /* 0x0000008800548947 */ /* 0x002fea0003800000 */
.L_x_1028:
[----:B------:R-:W-:Y:S01]  /*abc0*/  ULDC.64 UR10, c[0x0][0x9a0] ;  /* 0x00026800000a7ab9 */ /* 0x000fe20000000a00 */
[----:B------:R-:W-:Y:S01]  /*abd0*/  UIADD3 UR41, UR41, 0x400, URZ ;  /* 0x0000040029297890 */ /* 0x000fe2000fffe03f */
[----:B------:R-:W-:Y:S01]  /*abe0*/  WARPGROUP.ARRIVE ;  /* 0x00000000000079c5 */ /* 0x000fe20000000000 */
[----:B------:R-:W-:Y:S01]  /*abf0*/  UISETP.NE.U32.AND UP0, UPT, UR10, URZ, UPT ;  /* 0x0000003f0a00728c */ /* 0x000fe2000bf05070 */
[----:B------:R-:W-:Y:S01]  /*ac00*/  IMAD.MOV.U32 R6, RZ, RZ, 0x3f800000 ;  /* 0x3f800000ff067424 */ /* 0x000fe200078e00ff */
[----:B------:R-:W-:Y:S02]  /*ac10*/  USHF.R.U32.HI UR41, URZ, 0x4, UR41 ;  /* 0x000000043f297899 */ /* 0x000fe40008011629 */
[----:B------:R-:W-:Y:S02]  /*ac20*/  UISETP.NE.AND.EX UP0, UPT, UR11, URZ, UPT, UP0 ;  /* 0x0000003f0b00728c */ /* 0x000fe4000bf05300 */
[----:B------:R-:W-:Y:S01]  /*ac30*/  ULOP3.LUT UR41, UR41, 0x3fff, URZ, 0xc0, !UPT ;  /* 0x00003fff29297892 */ /* 0x000fe2000f8ec03f */
[----:B------:R-:W-:-:S03]  /*ac40*/  UMOV UR19, 0x80000020 ;  /* 0x8000002000137882 */ /* 0x000fc60000000000 */
[----:B------:R-:W-:-:S05]  /*ac50*/  PLOP3.LUT P0, PT, PT, PT, UP0, 0x80, 0x0 ;  /* 0x000000000000781c */ /* 0x000fca0003f0f008 */
[----:B------:R-:W-:Y:S01]  /*ac60*/  @UP0 ULDC.64 UR8, c[0x0][0x9c8] ;  /* 0x0002720000080ab9 */ /* 0x000fe20000000a00 */
[----:B------:R-:W-:Y:S02]  /*ac70*/  @UP0 USHF.R.S32.HI UR7, URZ, 0x1f, UR42 ;  /* 0x0000001f3f070899 */ /* 0x000fe4000801142a */
[----:B------:R-:W-:Y:S02]  /*ac80*/  @UP0 UIMAD UR6, UR37, UR8, URZ ;  /* 0x00000008250602a4 */ /* 0x000fe4000f8e023f */
[----:B------:R-:W-:Y:S02]  /*ac90*/  @UP0 UIMAD.WIDE.U32 UR4, UR36, UR8, URZ ;  /* 0x00000008240402a5 */ /* 0x000fe4000f8e003f */
[----:B------:R-:W-:Y:S02]  /*aca0*/  ULOP3.LUT UR8, UR41, 0x10000, URZ, 0xfc, !UPT ;  /* 0x0001000029087892 */ /* 0x000fe4000f8efc3f */
[----:B------:R-:W-:Y:S02]  /*acb0*/  @UP0 UIMAD UR6, UR36, UR9, UR6 ;  /* 0x00000009240602a4 */ /* 0x000fe4000f8e0206 */
[----:B------:R-:W-:Y:S01]  /*acc0*/  ULEA UR8, UR49, UR8, 0xa ;  /* 0x0000000831087291 */ /* 0x000fe2000f8e503f */
[----:B------:R-:W-:Y:S01]  /*acd0*/  @UP0 ULDC.64 UR12, c[0x0][0x9d0] ;  /* 0x00027400000c0ab9 */ /* 0x000fe20000000a00 */
[----:B------:R-:W-:-:S02]  /*ace0*/  @UP0 UIADD3 UR5, UR5, UR6, URZ ;  /* 0x0000000605050290 */ /* 0x000fc4000fffe03f */
[----:B------:R-:W-:-:S03]  /*acf0*/  @UP0 UIMAD UR6, UR7, UR12, URZ ;  /* 0x0000000c070602a4 */ /* 0x000fc6000f8e023f */
[----:B------:R-:W-:Y:S01]  /*ad00*/  UMOV UR18, UR8 ;  /* 0x0000000800127c82 */ /* 0x000fe20008000000 */
[----:B------:R-:W-:Y:S01]  /*ad10*/  @UP0 UIMAD.WIDE.U32 UR4, UR42, UR12, UR4 ;  /* 0x0000000c2a0402a5 */ /* 0x000fe2000f8e0004 */
[----:B------:R-:W-:Y:S01]  /*ad20*/  QGMMA.64x256x32.F32.E4M3.E4M3 R24, R188, gdesc[UR16], R24, gsb0 ;  /* 0x03e00010bc187df3 */ /* 0x000fe20008000818 */
[----:B------:R-:W-:-:S04]  /*ad30*/  @UP0 UIMAD UR6, UR42, UR13, UR6 ;  /* 0x0000000d2a0602a4 */ /* 0x000fc8000f8e0206 */
[----:B------:R-:W-:Y:S02]  /*ad40*/  @UP0 UIADD3 UR5, UR5, UR6, URZ ;  /* 0x0000000605050290 */ /* 0x000fe4000fffe03f */
[----:B------:R-:W-:-:S04]  /*ad50*/  @UP0 ULEA UR6, UP1, UR4, UR10, 0x2 ;  /* 0x0000000a04060291 */ /* 0x000fc8000f82103f */
[----:B------:R-:W-:Y:S02]  /*ad60*/  @UP0 ULEA.HI.X UR7, UR4, UR11, UR5, 0x2, UP1 ;  /* 0x0000000b04070291 */ /* 0x000fe400088f1405 */
[----:B01----:R-:W-:-:S04]  /*ad70*/  IMAD.U32 R4, RZ, RZ, UR6 ;  /* 0x00000006ff047e24 */ /* 0x003fc8000f8e00ff */
[----:B------:R-:W-:-:S05]  /*ad80*/  IMAD.U32 R5, RZ, RZ, UR7 ;  /* 0x00000007ff057e24 */ /* 0x000fca000f8e00ff */
[----:B------:R0:W2:Y:S01]  /*ad90*/  @P0 LDG.E R6, desc[UR44][R4.64] ;  /* 0x0000002c04060981 */ /* 0x0000a2000c1e1900 */
[----:B------:R-:W-:Y:S01]  /*ada0*/  UIADD3 UR8, UR8, 0x2, URZ ;  /* 0x0000000208087890 */ /* 0x000fe2000fffe03f */
[----:B------:R-:W-:-:S06]  /*adb0*/  UMOV UR7, 0x80000020 ;  /* 0x8000002000077882 */ /* 0x000fcc0000000000 */
[----:B------:R-:W-:Y:S01]  /*adc0*/  UMOV UR6, UR8 ;  /* 0x0000000800067c82 */ /* 0x000fe20008000000 */
[----:B------:R-:W1:Y:S04]  /*add0*/  SHFL.BFLY PT, R7, R0, 0x2, 0x1f ;  /* 0x0c401f0000077f89 */ /* 0x000e6800000e0000 */
[----:B------:R-:W3:Y:S01]  /*ade0*/  SHFL.BFLY PT, R10, R3, 0x2, 0x1f ;  /* 0x0c401f00030a7f89 */ /* 0x000ee200000e0000 */
        /* <DEDUP_REMOVED lines=16> */
[----:B------:R-:W1:Y:S01]  /*aef0*/  @P2 MUFU.LG2 R8, R16 ;  /* 0x0000001000082308 */ /* 0x000e620000000c00 */
[----:B------:R-:W-:Y:S02]  /*af00*/  WARPGROUP.DEPBAR.LE gsb0, 0x0 ;  /* 0x00008000000079c5 */ /* 0x000fe40000010000 */
[----:B------:R-:W-:-:S06]  /*af10*/  WARPGROUP.ARRIVE ;  /* 0x00000000000079c5 */ /* 0x000fcc0000000000 */
[----:B------:R-:W-:Y:S01]  /*af20*/  QGMMA.64x256x32.F32.E4M3.E4M3 R24, R184, gdesc[UR4], R24, gsb0 ;  /* 0x03e00004b8187df3 */ /* 0x000fe20008000818 */
[----:B------:R-:W3:Y:S01]  /*af30*/  @P0 MUFU.RCP R13, R14 ;  /* 0x0000000e000d0308 */ /* 0x000ee20000001000 */
[C---:B------:R-:W-:Y:S01]  /*af40*/  @P1 FMUL.FTZ R4, R2.reuse, 0.69314718246459960938 ;  /* 0x3f31721802041820 */ /* 0x040fe20000410000 */
[----:B------:R-:W-:Y:S01]  /*af50*/  @P2 FMUL.FTZ R17, R2, 0.69314718246459960938 ;  /* 0x3f31721802112820 */ /* 0x000fe20000410000 */
[----:B0-----:R-:W-:Y:S01]  /*af60*/  @P1 FMUL.FTZ R7, R7, 0.69314718246459960938 ;  /* 0x3f31721807071820 */ /* 0x001fe20000410000 */
[----:B-1----:R-:W-:Y:S01]  /*af70*/  @P2 FMUL.FTZ R8, R8, 0.69314718246459960938 ;  /* 0x3f31721808082820 */ /* 0x002fe20000410000 */
[----:B------:R-:W-:Y:S02]  /*af80*/  IMAD.MOV.U32 R0, RZ, RZ, -0x800000 ;  /* 0xff800000ff007424 */ /* 0x000fe400078e00ff */
[----:B------:R-:W-:Y:S02]  /*af90*/  IMAD.MOV.U32 R3, RZ, RZ, -0x800000 ;  /* 0xff800000ff037424 */ /* 0x000fe400078e00ff */
[----:B------:R-:W-:Y:S01]  /*afa0*/  @P1 FFMA.FTZ R0, R4, R9, R7 ;  /* 0x0000000904001223 */ /* 0x000fe20000010007 */
[----:B------:R-:W-:Y:S01]  /*afb0*/  @P2 FFMA.FTZ R3, R17, R11, R8 ;  /* 0x0000000b11032223 */ /* 0x000fe20000010008 */
[-C--:B--2---:R-:W-:Y:S01]  /*afc0*/  FMUL.FTZ R5, R5, R6.reuse ;  /* 0x0000000605057220 */ /* 0x084fe20000410000 */
[----:B---3--:R-:W-:Y:S01]  /*afd0*/  FMUL.FTZ R2, R13, R6 ;  /* 0x000000060d027220 */ /* 0x008fe20000410000 */
[----:B------:R-:W-:-:S02]  /*afe0*/  WARPGROUP.DEPBAR.LE gsb0, 0x0 ;  /* 0x00008000000079c5 */ /* 0x000fc40000010000 */
[----:B------:R-:W-:Y:S05]  /*aff0*/  @!P4 BRA `(.L_x_1030) ;  /* 0x000000000004c947 */ /* 0x000fea0003800000 */
[----:B------:R-:W-:Y:S01]  /*b000*/  BPT.TRAP 0x1 ;  /* 0x000000040000795c */ /* 0x000fe20000300000 */
.L_x_1030:
        /* <DEDUP_REMOVED lines=132> */
.L_x_956:
[----:B------:R-:W-:Y:S05]  /*b850*/  @P0 BRA `(.L_x_1031) ;  /* 0x00000038006c0947 */ /* 0x000fea0003800000 */
[----:B------:R-:W0:Y:S01]  /*b860*/  S2R R6, SR_TID.X ;  /* 0x0000000000067919 */ /* 0x000e220000002100 */
[----:B------:R-:W-:Y:S01]  /*b870*/  ULDC.64 UR4, c[0x4][0x38] ;  /* 0x01000e0000047ab9 */ /* 0x000fe20000000a00 */
[----:B------:R-:W-:Y:S01]  /*b880*/  ULDC.64 UR8, c[0x0][0xbd0] ;  /* 0x0002f40000087ab9 */ /* 0x000fe20000000a00 */
[----:B------:R-:W-:Y:S01]  /*b890*/  USHF.R.S32.HI UR7, URZ, 0x1f, UR42 ;  /* 0x0000001f3f077899 */ /* 0x000fe2000801142a */
[----:B------:R-:W1:Y:S01]  /*b8a0*/  S2R R12, SR_CTAID.X ;  /* 0x00000000000c7919 */ /* 0x000e620000002500 */
[----:B------:R-:W-:Y:S01]  /*b8b0*/  ULDC.64 UR10, c[0x0][0xb38] ;  /* 0x0002ce00000a7ab9 */ /* 0x000fe20000000a00 */
[----:B0-----:R-:W-:-:S05]  /*b8c0*/  IMAD.SHL.U32 R2, R6, 0x4, RZ ;  /* 0x0000000406027824 */ /* 0x001fca00078e00ff */
[----:B------:R-:W-:Y:S01]  /*b8d0*/  LOP3.LUT R2, R2, 0xc, RZ, 0xc0, !PT ;  /* 0x0000000c02027812 */ /* 0x000fe200078ec0ff */
[----:B------:R-:W-:Y:S03]  /*b8e0*/  BAR.SYNC.DEFER_BLOCKING 0x1, 0x100 ;  /* 0x0044000000007b1d */ /* 0x000fe60000010000 */
[----:B------:R-:W-:-:S05]  /*b8f0*/  IADD3 R4, P0, R2, UR4, RZ ;  /* 0x0000000402047c10 */ /* 0x000fca000ff1e0ff */
[----:B------:R-:W-:-:S05]  /*b900*/  IMAD.X R5, RZ, RZ, UR5, P0 ;  /* 0x00000005ff057e24 */ /* 0x000fca00080e06ff */
[----:B------:R0:W2:Y:S01]  /*b910*/  LDG.E.CONSTANT R2, desc[UR44][R4.64] ;  /* 0x0000002c04027981 */ /* 0x0000a2000c1e9900 */
[C---:B------:R-:W-:Y:S01]  /*b920*/  LOP3.LUT P0, R10, R6.reuse, 0x3, RZ, 0xc0, !PT ;  /* 0x00000003060a7812 */ /* 0x040fe2000780c0ff */
[----:B------:R-:W-:Y:S01]  /*b930*/  VIADD R6, R6, 0xffffff80 ;  /* 0xffffff8006067836 */ /* 0x000fe20000000000 */
[----:B------:R-:W-:Y:S01]  /*b940*/  UIMAD.WIDE.U32 UR4, UR42, UR8, URZ ;  /* 0x000000082a0472a5 */ /* 0x000fe2000f8e003f */
[----:B------:R-:W-:Y:S01]  /*b950*/  BSSY B0, `(.L_x_1032) ;  /* 0x00002b1000007945 */ /* 0x000fe20003800000 */
[----:B------:R-:W-:Y:S01]  /*b960*/  ISETP.EQ.OR P0, PT, R10, 0x3, !P0 ;  /* 0x000000030a00780c */ /* 0x000fe20004702670 */
[----:B------:R-:W-:Y:S02]  /*b970*/  UIMAD UR6, UR7, UR8, URZ ;  /* 0x00000008070672a4 */ /* 0x000fe4000f8e023f */
[----:B------:R-:W-:Y:S01]  /*b980*/  UIMAD UR8, UR7, UR10, URZ ;  /* 0x0000000a070872a4 */ /* 0x000fe2000f8e023f */
[----:B------:R-:W-:Y:S01]  /*b990*/  SEL R13, R24, R25, P0 ;  /* 0x00000019180d7207 */ /* 0x000fe20000000000 */
[----:B------:R-:W-:Y:S01]  /*b9a0*/  UIMAD UR9, UR42, UR9, UR6 ;  /* 0x000000092a0972a4 */ /* 0x000fe2000f8e0206 */
[----:B------:R-:W-:Y:S01]  /*b9b0*/  SEL R24, R25, R24, P0 ;  /* 0x0000001819187207 */ /* 0x000fe20000000000 */
[----:B------:R-:W-:Y:S01]  /*b9c0*/  UIMAD.WIDE.U32 UR6, UR42, UR10, URZ ;  /* 0x0000000a2a0672a5 */ /* 0x000fe2000f8e003f */
[----:B0-----:R-:W-:Y:S01]  /*b9d0*/  SHF.R.S32.HI R5, RZ, 0x1f, R6 ;  /* 0x0000001fff057819 */ /* 0x001fe20000011406 */
[----:B------:R-:W-:Y:S01]  /*b9e0*/  UIADD3 UR9, UR5, UR9, URZ ;  /* 0x0000000905097290 */ /* 0x000fe2000fffe03f */
[----:B------:R-:W-:Y:S01]  /*b9f0*/  SEL R25, R44, R45, P0 ;  /* 0x0000002d2c197207 */ /* 0x000fe20000000000 */
[----:B------:R-:W-:Y:S01]  /*ba00*/  UIMAD UR8, UR42, UR11, UR8 ;  /* 0x0000000b2a0872a4 */ /* 0x000fe2000f8e0208 */
[----:B------:R-:W-:-:S02]  /*ba10*/  SEL R153, R112, R113, P0 ;  /* 0x0000007170997207 */ /* 0x000fc40000000000 */
[----:B------:R-:W-:Y:S01]  /*ba20*/  SEL R35, R56, R57, P0 ;  /* 0x0000003938237207 */ /* 0x000fe20000000000 */
[----:B------:R-:W-:Y:S01]  /*ba30*/  UIADD3 UR8, UR7, UR8, URZ ;  /* 0x0000000807087290 */ /* 0x000fe2000fffe03f */
[----:B------:R-:W-:Y:S02]  /*ba40*/  SEL R112, R113, R112, P0 ;  /* 0x0000007071707207 */ /* 0x000fe40000000000 */
[----:B------:R-:W-:Y:S02]  /*ba50*/  SEL R56, R57, R56, P0 ;  /* 0x0000003839387207 */ /* 0x000fe40000000000 */
[----:B------:R-:W-:Y:S02]  /*ba60*/  SEL R113, R120, R121, P0 ;  /* 0x0000007978717207 */ /* 0x000fe40000000000 */
[----:B------:R-:W-:Y:S02]  /*ba70*/  LEA.HI R4, R5, R6, RZ, 0x7 ;  /* 0x0000000605047211 */ /* 0x000fe400078f38ff */
        /* <DEDUP_REMOVED lines=52> */
[----:B------:R-:W-:Y:S02]  /*bdc0*/  SHF.R.S32.HI R7, RZ, 0x1f, R18 ;  /* 0x0000001fff077819 */ /* 0x000fe40000011412 */
[----:B------:R-:W-:Y:S02]  /*bdd0*/  SEL R88, R89, R88, P0 ;  /* 0x0000005859587207 */ /* 0x000fe40000000000 */
[----:B------:R-:W-:Y:S02]  /*bde0*/  SEL R26, R9, R26, P0 ;  /* 0x0000001a091a7207 */ /* 0x000fe40000000000 */
[----:B------:R-:W-:-:S02]  /*bdf0*/  SEL R207, R138, R139, P0 ;  /* 0x0000008b8acf7207 */ /* 0x000fc40000000000 */
[----:B------:R-:W-:Y:S02]  /*be00*/  SEL R89, R116, R117, P0 ;  /* 0x0000007574597207 */ /* 0x000fe40000000000 */
[----:B------:R-:W-:Y:S02]  /*be10*/  SEL R138, R139, R138, P0 ;  /* 0x0000008a8b8a7207 */ /* 0x000fe40000000000 */
[----:B------:R-:W-:Y:S02]  /*be20*/  SHF.R.S32.HI R9, RZ, 0x7, R4 ;  /* 0x00000007ff097819 */ /* 0x000fe40000011404 */
[----:B------:R-:W-:Y:S02]  /*be30*/  SEL R116, R117, R116, P0 ;  /* 0x0000007475747207 */ /* 0x000fe40000000000 */
[----:B------:R-:W-:Y:S02]  /*be40*/  LEA.HI R5, R5, R6, RZ, 0x2 ;  /* 0x0000000605057211 */ /* 0x000fe400078f10ff */
[----:B------:R-:W-:-:S02]  /*be50*/  SEL R72, R73, R72, P0 ;  /* 0x0000004849487207 */ /* 0x000fc40000000000 */
[----:B------:R-:W-:Y:S02]  /*be60*/  LEA.HI R11, R7, R18, RZ, 0x2 ;  /* 0x00000012070b7211 */ /* 0x000fe400078f10ff */
[----:B------:R-:W-:Y:S02]  /*be70*/  SEL R73, R84, R85, P0 ;  /* 0x0000005554497207 */ /* 0x000fe40000000000 */
[----:B------:R-:W-:Y:S02]  /*be80*/  SEL R117, R38, R39, P0 ;  /* 0x0000002726757207 */ /* 0x000fe40000000000 */
[----:B------:R-:W-:Y:S02]  /*be90*/  SEL R179, R74, R75, P0 ;  /* 0x0000004b4ab37207 */ /* 0x000fe40000000000 */
[----:B------:R-:W-:Y:S02]  /*bea0*/  SEL R84, R85, R84, P0 ;  /* 0x0000005455547207 */ /* 0x000fe40000000000 */
[----:B------:R-:W-:-:S02]  /*beb0*/  SEL R155, R124, R125, P0 ;  /* 0x0000007d7c9b7207 */ /* 0x000fc40000000000 */
[----:B------:R-:W-:Y:S02]  /*bec0*/  SEL R16, R39, R38, P0 ;  /* 0x0000002627107207 */ /* 0x000fe40000000000 */
[----:B------:R-:W-:Y:S02]  /*bed0*/  SEL R74, R75, R74, P0 ;  /* 0x0000004a4b4a7207 */ /* 0x000fe40000000000 */
[----:B------:R-:W-:Y:S02]  /*bee0*/  LEA.HI R4, R4, R9, RZ, 0x1 ;  /* 0x0000000904047211 */ /* 0x000fe400078f08ff */
[----:B------:R-:W-:Y:S02]  /*bef0*/  SEL R85, R96, R97, P0 ;  /* 0x0000006160557207 */ /* 0x000fe40000000000 */
[----:B------:R-:W-:Y:S02]  /*bf00*/  SEL R124, R125, R124, P0 ;  /* 0x0000007c7d7c7207 */ /* 0x000fe40000000000 */
[----:B------:R-:W-:-:S02]  /*bf10*/  LOP3.LUT R75, R5, 0xfffffffc, RZ, 0xc0, !PT ;  /* 0xfffffffc054b7812 */ /* 0x000fc400078ec0ff */
[----:B------:R-:W-:Y:S02]  /*bf20*/  SEL R15, R28, R29, P0 ;  /* 0x0000001d1c0f7207 */ /* 0x000fe40000000000 */
[----:B------:R-:W-:Y:S01]  /*bf30*/  SEL R96, R97, R96, P0 ;  /* 0x0000006061607207 */ /* 0x000fe20000000000 */
[----:B------:R-:W-:Y:S01]  /*bf40*/  IMAD.IADD R75, R6, 0x1, -R75 ;  /* 0x00000001064b7824 */ /* 0x000fe200078e0a4b */
[----:B------:R-:W-:Y:S02]  /*bf50*/  SEL R163, R144, R145, P0 ;  /* 0x0000009190a37207 */ /* 0x000fe40000000000 */
[----:B------:R-:W-:Y:S02]  /*bf60*/  SEL R39, R42, R43, P0 ;  /* 0x0000002b2a277207 */ /* 0x000fe40000000000 */
[----:B------:R-:W-:Y:S02]  /*bf70*/  SEL R14, R43, R42, P0 ;  /* 0x0000002a2b0e7207 */ /* 0x000fe40000000000 */
[----:B------:R-:W-:-:S02]  /*bf80*/  SEL R209, R142, R143, P0 ;  /* 0x0000008f8ed17207 */ /* 0x000fc40000000000 */
[--C-:B------:R-:W-:Y:S02]  /*bf90*/  SHF.R.S32.HI R5, RZ, 0x2, R11.reuse ;  /* 0x00000002ff057819 */ /* 0x100fe4000001140b */
[----:B------:R-:W-:Y:S02]  /*bfa0*/  SHF.R.S32.HI R10, RZ, 0x1f, R11 ;  /* 0x0000001fff0a7819 */ /* 0x000fe4000001140b */
        /* <DEDUP_REMOVED lines=20> */
[----:B------:R-:W-:Y:S02]  /*c0f0*/  LOP3.LUT R4, R4, 0x3fffffe, RZ, 0xc0, !PT ;  /* 0x03fffffe04047812 */ /* 0x000fe400078ec0ff */
[----:B------:R-:W-:-:S02]  /*c100*/  SEL R157, R128, R129, P0 ;  /* 0x00000081809d7207 */ /* 0x000fc40000000000 */
[----:B------:R-:W-:Y:S01]  /*c110*/  SEL R181, R78, R79, P0 ;  /* 0x0000004f4eb57207 */ /* 0x000fe20000000000 */
[----:B------:R-:W-:Y:S01]  /*c120*/  IMAD.IADD R9, R9, 0x1, -R4 ;  /* 0x0000000109097824 */ /* 0x000fe200078e0a04 */
        /* <DEDUP_REMOVED lines=8> */
[----:B------:R-:W-:Y:S02]  /*c1b0*/  LEA.HI R10, R10, R5, RZ, 0x3 ;  /* 0x000000050a0a7211 */ /* 0x000fe400078f18ff */
        /* <DEDUP_REMOVED lines=9> */
[----:B------:R-:W-:Y:S02]  /*c250*/  LOP3.LUT R4, R10, 0xfffffff8, RZ, 0xc0, !PT ;  /* 0xfffffff80a047812 */ /* 0x000fe400078ec0ff */
[----:B------:R-:W-:Y:S02]  /*c260*/  LEA.HI R7, R7, R18, RZ, 0x5 ;  /* 0x0000001207077211 */ /* 0x000fe400078f28ff */
[----:B------:R-:W-:Y:S01]  /*c270*/  SEL R45, R45, R44, P0 ;  /* 0x0000002c2d2d7207 */ /* 0x000fe20000000000 */
[----:B------:R-:W-:Y:S01]  /*c280*/  IMAD.IADD R4, R5, 0x1, -R4 ;  /* 0x0000000105047824 */ /* 0x000fe200078e0a04 */
[----:B------:R-:W-:Y:S01]  /*c290*/  SEL R62, R63, R62, P0 ;  /* 0x0000003e3f3e7207 */ /* 0x000fe20000000000 */
[----:B------:R-:W-:Y:S01]  /*c2a0*/  IMAD.U32 R5, RZ, RZ, UR5 ;  /* 0x00000005ff057e24 */ /* 0x000fe2000f8e00ff */
[----:B------:R-:W-:Y:S01]  /*c2b0*/  SEL R63, R83, R82, P0 ;  /* 0x00000052533f7207 */ /* 0x000fe20000000000 */
[----:B------:R-:W-:Y:S01]  /*c2c0*/  IMAD.U32 R5, RZ, RZ, UR9 ;  /* 0x00000009ff057e24 */ /* 0x000fe2000f8e00ff */
[----:B------:R-:W-:-:S02]  /*c2d0*/  SEL R47, R50, R51, P0 ;  /* 0x00000033322f7207 */ /* 0x000fc40000000000 */
[----:B------:R-:W-:Y:S02]  /*c2e0*/  SEL R51, R82, R83, P0 ;  /* 0x0000005352337207 */ /* 0x000fe40000000000 */
[----:B------:R-:W-:Y:S02]  /*c2f0*/  SHF.R.S32.HI R7, RZ, 0x5, R7 ;  /* 0x00000005ff077819 */ /* 0x000fe40000011407 */
[----:B------:R-:W-:Y:S02]  /*c300*/  SEL R183, R86, R87, P0 ;  /* 0x0000005756b77207 */ /* 0x000fe40000000000 */
[----:B------:R-:W-:Y:S01]  /*c310*/  SEL R86, R87, R86, P0 ;  /* 0x0000005657567207 */ /* 0x000fe20000000000 */
[----:B------:R-:W-:Y:S01]  /*c320*/  IMAD R10, R7, 0x10, R4 ;  /* 0x00000010070a7824 */ /* 0x000fe200078e0204 */
[----:B------:R-:W-:Y:S01]  /*c330*/  LEA.HI R6, R75, R75, RZ, 0x1 ;  /* 0x0000004b4b067211 */ /* 0x000fe200078f08ff */
[----:B------:R-:W-:Y:S01]  /*c340*/  IMAD.U32 R4, RZ, RZ, UR4 ;  /* 0x00000004ff047e24 */ /* 0x000fe2000f8e00ff */
[----:B------:R-:W0:Y:S01]  /*c350*/  S2UR UR4, SR_CTAID.Y ;  /* 0x00000000000479c3 */ /* 0x000e220000002600 */
[----:B------:R-:W-:Y:S01]  /*c360*/  IMAD R10, R9, 0x40, R10 ;  /* 0x00000040090a7824 */ /* 0x000fe200078e020a */
[----:B------:R-:W-:Y:S01]  /*c370*/  LOP3.LUT R36, R6, 0x1ffffffe, RZ, 0xc0, !PT ;  /* 0x1ffffffe06247812 */ /* 0x000fe200078ec0ff */
[----:B------:R-:W-:Y:S01]  /*c380*/  IMAD.U32 R7, RZ, RZ, UR7 ;  /* 0x00000007ff077e24 */ /* 0x000fe2000f8e00ff */
[----:B------:R-:W-:Y:S01]  /*c390*/  LOP3.LUT R9, R11, 0x7ffffffc, RZ, 0xc0, !PT ;  /* 0x7ffffffc0b097812 */ /* 0x000fe200078ec0ff */
[----:B--2---:R2:W-:Y:S01]  /*c3a0*/  SHFL.IDX PT, R127, R25, R2, 0x1c1f ;  /* 0x001c1f02197f7589 */ /* 0x0045e200000e0000 */
[----:B------:R-:W-:Y:S01]  /*c3b0*/  SEL R191, R106, R107, P0 ;  /* 0x0000006b6abf7207 */ /* 0x000fe20000000000 */
[----:B------:R-:W-:Y:S01]  /*c3c0*/  IMAD.IADD R75, R75, 0x1, -R36 ;  /* 0x000000014b4b7824 */ /* 0x000fe200078e0a24 */
[----:B------:R-:W-:Y:S01]  /*c3d0*/  SEL R125, R107, R106, P0 ;  /* 0x0000006a6b7d7207 */ /* 0x000fe20000000000 */
[----:B------:R-:W-:Y:S01]  /*c3e0*/  SHFL.IDX PT, R131, R23, R2, 0x1c1f ;  /* 0x001c1f0217837589 */ /* 0x000fe200000e0000 */
[----:B------:R-:W-:Y:S01]  /*c3f0*/  LOP3.LUT P1, RZ, R18, 0x3, RZ, 0xc0, !PT ;  /* 0x0000000312ff7812 */ /* 0x000fe2000782c0ff */
[----:B------:R-:W-:-:S02]  /*c400*/  IMAD R11, R75, 0x8, R10 ;  /* 0x000000084b0b7824 */ /* 0x000fc400078e020a */
[----:B------:R-:W-:Y:S01]  /*c410*/  SHFL.IDX PT, R134, R21, R2, 0x1c1f ;  /* 0x001c1f0215867589 */ /* 0x000fe200000e0000 */
[----:B------:R-:W-:Y:S01]  /*c420*/  IMAD.IADD R9, R18, 0x1, -R9 ;  /* 0x0000000112097824 */ /* 0x000fe200078e0a09 */
[----:B--2---:R-:W-:Y:S01]  /*c430*/  LOP3.LUT R25, R2, 0x2, RZ, 0x3c, !PT ;  /* 0x0000000202197812 */ /* 0x004fe200078e3cff */
[C---:B-1----:R-:W-:Y:S01]  /*c440*/  IMAD R10, R12.reuse, 0x80, R10 ;  /* 0x000000800c0a7824 */ /* 0x042fe200078e020a */
[----:B------:R-:W-:Y:S01]  /*c450*/  SHFL.IDX PT, R135, R19, R2, 0x1c1f ;  /* 0x001c1f0213877589 */ /* 0x000fe200000e0000 */
[----:B------:R-:W-:Y:S02]  /*c460*/  IMAD R11, R12, 0x80, R11 ;  /* 0x000000800c0b7824 */ /* 0x000fe400078e020b */
[----:B------:R-:W-:Y:S01]  /*c470*/  IMAD.U32 R6, RZ, RZ, UR6 ;  /* 0x00000006ff067e24 */ /* 0x000fe2000f8e00ff */
[----:B------:R-:W1:Y:S01]  /*c480*/  SHFL.IDX PT, R23, R37, R25, 0x1c1f ;  /* 0x001c1f1925177589 */ /* 0x000e6200000e0000 */
[----:B------:R-:W-:Y:S01]  /*c490*/  IMAD.U32 R7, RZ, RZ, UR8 ;  /* 0x00000008ff077e24 */ /* 0x000fe2000f8e00ff */
[----:B------:R-:W-:Y:S01]  /*c4a0*/  ULDC.64 UR6, c[0x0][0xb48] ;  /* 0x0002d20000067ab9 */ /* 0x000fe20000000a00 */
[----:B------:R-:W-:Y:S01]  /*c4b0*/  ULDC.64 UR8, c[0x0][0xb28] ;  /* 0x0002ca0000087ab9 */ /* 0x000fe20000000a00 */
[----:B------:R-:W-:Y:S01]  /*c4c0*/  SHFL.IDX PT, R32, R32, R25, 0x1c1f ;  /* 0x001c1f1920207589 */ /* 0x000fe200000e0000 */
[----:B------:R-:W-:-:S03]  /*c4d0*/  IMAD.SHL.U32 R9, R9, 0x2, RZ ;  /* 0x0000000209097824 */ /* 0x000fc600078e00ff */
[----:B------:R-:W-:Y:S04]  /*c4e0*/  SHFL.IDX PT, R114, R61, R2, 0x1c1f ;  /* 0x001c1f023d727589 */ /* 0x000fe800000e0000 */
[----:B------:R-:W-:Y:S04]  /*c4f0*/  SHFL.IDX PT, R126, R27, R2, 0x1c1f ;  /* 0x001c1f021b7e7589 */ /* 0x000fe800000e0000 */
[----:B------:R-:W-:Y:S04]  /*c500*/  SHFL.IDX PT, R162, R53, R25, 0x1c1f ;  /* 0x001c1f1935a27589 */ /* 0x000fe800000e0000 */
[----:B------:R-:W-:Y:S04]  /*c510*/  SHFL.IDX PT, R61, R48, R25, 0x1c1f ;  /* 0x001c1f19303d7589 */ /* 0x000fe800000e0000 */
[----:B------:R-:W-:Y:S01]  /*c520*/  SHFL.IDX PT, R115, R57, R2, 0x1c1f ;  /* 0x001c1f0239737589 */ /* 0x000fe200000e0000 */
[----:B-1----:R-:W-:-:S02]  /*c530*/  SEL R21, R134, R23, P0 ;  /* 0x0000001786157207 */ /* 0x002fc40000000000 */
[----:B------:R-:W-:Y:S01]  /*c540*/  SEL R23, R23, R134, P0 ;  /* 0x0000008617177207 */ /* 0x000fe20000000000 */
[----:B------:R-:W-:Y:S04]  /*c550*/  SHFL.IDX PT, R68, R68, R25, 0x1c1f ;  /* 0x001c1f1944447589 */ /* 0x000fe800000e0000 */
[----:B------:R1:W-:Y:S04]  /*c560*/  SHFL.IDX PT, R53, R8, R25, 0x1c1f ;  /* 0x001c1f1908357589 */ /* 0x0003e800000e0000 */
[----:B------:R-:W-:Y:S04]  /*c570*/  SHFL.IDX PT, R119, R169, R2, 0x1c1f ;  /* 0x001c1f02a9777589 */ /* 0x000fe800000e0000 */
[----:B------:R-:W-:Y:S01]  /*c580*/  SHFL.IDX PT, R152, R31, R25, 0x1c1f ;  /* 0x001c1f191f987589 */ /* 0x000fe200000e0000 */
[----:B-1----:R-:W1:Y:S03]  /*c590*/  LDC R8, c[0x0][0xbe8] ;  /* 0x0002fa00ff087b82 */ /* 0x002e660000000800 */
[----:B------:R-:W-:Y:S04]  /*c5a0*/  SHFL.IDX PT, R139, R13, R2, 0x1c1f ;  /* 0x001c1f020d8b7589 */ /* 0x000fe800000e0000 */
[----:B------:R-:W-:Y:S04]  /*c5b0*/  SHFL.IDX PT, R24, R24, R25, 0x1c1f ;  /* 0x001c1f1918187589 */ /* 0x000fe800000e0000 */
[----:B------:R-:W-:Y:S04]  /*c5c0*/  SHFL.IDX PT, R168, R116, R25, 0x1c1f ;  /* 0x001c1f1974a87589 */ /* 0x000fe800000e0000 */
[----:B------:R-:W-:Y:S04]  /*c5d0*/  SHFL.IDX PT, R121, R121, R2, 0x1c1f ;  /* 0x001c1f0279797589 */ /* 0x000fe800000e0000 */
[----:B------:R-:W-:Y:S04]  /*c5e0*/  SHFL.IDX PT, R116, R34, R25, 0x1c1f ;  /* 0x001c1f1922747589 */ /* 0x000fe800000e0000 */
[----:B------:R-:W2:Y:S01]  /*c5f0*/  SHFL.IDX PT, R33, R33, R2, 0x1c1f ;  /* 0x001c1f0221217589 */ /* 0x000ea200000e0000 */
[----:B-1----:R-:W-:-:S03]  /*c600*/  ISETP.NE.AND P2, PT, R8, 0x1, PT ;  /* 0x000000010800780c */ /* 0x002fc60003f45270 */
[----:B------:R-:W-:Y:S04]  /*c610*/  SHFL.IDX PT, R35, R35, R2, 0x1c1f ;  /* 0x001c1f0223237589 */ /* 0x000fe800000e0000 */
[----:B------:R-:W1:Y:S04]  /*c620*/  SHFL.IDX PT, R164, R56, R25, 0x1c1f ;  /* 0x001c1f1938a47589 */ /* 0x000e6800000e0000 */
[----:B------:R-:W-:Y:S04]  /*c630*/  SHFL.IDX PT, R170, R112, R25, 0x1c1f ;  /* 0x001c1f1970aa7589 */ /* 0x000fe800000e0000 */
[----:B------:R-:W-:Y:S04]  /*c640*/  SHFL.IDX PT, R123, R41, R2, 0x1c1f ;  /* 0x001c1f02297b7589 */ /* 0x000fe800000e0000 */
[----:B------:R-:W-:Y:S04]  /*c650*/  SHFL.IDX PT, R105, R65, R2, 0x1c1f ;  /* 0x001c1f0241697589 */ /* 0x000fe800000e0000 */
[----:B------:R-:W-:Y:S01]  /*c660*/  SHFL.IDX PT, R117, R117, R2, 0x1c1f ;  /* 0x001c1f0275757589 */ /* 0x000fe200000e0000 */
[----:B--2---:R-:W-:-:S03]  /*c670*/  SEL R31, R162, R33, P0 ;  /* 0x00000021a21f7207 */ /* 0x004fc60000000000 */
[----:B------:R-:W2:Y:S04]  /*c680*/  SHFL.IDX PT, R60, R60, R25, 0x1c1f ;  /* 0x001c1f193c3c7589 */ /* 0x000ea800000e0000 */
[----:B------:R3:W-:Y:S01]  /*c690*/  SHFL.IDX PT, R112, R16, R25, 0x1c1f ;  /* 0x001c1f1910707589 */ /* 0x0007e200000e0000 */
[----:B-1----:R-:W-:-:S03]  /*c6a0*/  SEL R34, R164, R35, P0 ;  /* 0x00000023a4227207 */ /* 0x002fc60000000000 */
[----:B------:R-:W-:Y:S04]  /*c6b0*/  SHFL.IDX PT, R122, R49, R2, 0x1c1f ;  /* 0x001c1f02317a7589 */ /* 0x000fe800000e0000 */
[----:B------:R-:W-:Y:S01]  /*c6c0*/  SHFL.IDX PT, R79, R93, R2, 0x1c1f ;  /* 0x001c1f025d4f7589 */ /* 0x000fe200000e0000 */
[----:B---3--:R-:W-:-:S03]  /*c6d0*/  SEL R16, R139, R24, P0 ;  /* 0x000000188b107207 */ /* 0x008fc60000000000 */
        /* <DEDUP_REMOVED lines=8> */
[----:B------:R1:W-:Y:S04]  /*c760*/  SHFL.IDX PT, R124, R14, R25, 0x1c1f ;  /* 0x001c1f190e7c7589 */ /* 0x0003e800000e0000 */
[----:B------:R-:W-:Y:S04]  /*c770*/  SHFL.IDX PT, R103, R43, R2, 0x1c1f ;  /* 0x001c1f022b677589 */ /* 0x000fe800000e0000 */
[----:B------:R-:W-:Y:S01]  /*c780*/  SHFL.IDX PT, R167, R144, R25, 0x1c1f ;  /* 0x001c1f1990a77589 */ /* 0x000fe200000e0000 */
[----:B-1----:R-:W-:-:S03]  /*c790*/  SEL R14, R24, R139, P0 ;  /* 0x0000008b180e7207 */ /* 0x002fc60000000000 */
[----:B------:R1:W-:Y:S04]  /*c7a0*/  SHFL.IDX PT, R96, R22, R25, 0x1c1f ;  /* 0x001c1f1916607589 */ /* 0x0003e800000e0000 */
[----:B------:R-:W-:Y:S04]  /*c7b0*/  SHFL.IDX PT, R91, R173, R2, 0x1c1f ;  /* 0x001c1f02ad5b7589 */ /* 0x000fe800000e0000 */
[----:B------:R3:W-:Y:S01]  /*c7c0*/  SHFL.IDX PT, R144, R28, R25, 0x1c1f ;  /* 0x001c1f191c907589 */ /* 0x0007e200000e0000 */
[----:B-1----:R-:W-:-:S03]  /*c7d0*/  SEL R22, R32, R135, P0 ;  /* 0x0000008720167207 */ /* 0x002fc60000000000 */
[----:B------:R-:W-:Y:S04]  /*c7e0*/  SHFL.IDX PT, R99, R157, R2, 0x1c1f ;  /* 0x001c1f029d637589 */ /* 0x000fe800000e0000 */
[----:B------:R-:W-:Y:S01]  /*c7f0*/  SHFL.IDX PT, R13, R143, R2, 0x1c1f ;  /* 0x001c1f028f0d7589 */ /* 0x000fe200000e0000 */
[----:B---3--:R-:W-:-:S03]  /*c800*/  SEL R28, R126, R61, P0 ;  /* 0x0000003d7e1c7207 */ /* 0x008fc60000000000 */
[----:B------:R-:W1:Y:S04]  /*c810*/  SHFL.IDX PT, R150, R150, R25, 0x1c1f ;  /* 0x001c1f1996967589 */ /* 0x000e6800000e0000 */
[----:B------:R3:W-:Y:S04]  /*c820*/  SHFL.IDX PT, R157, R20, R25, 0x1c1f ;  /* 0x001c1f19149d7589 */ /* 0x0007e800000e0000 */
[----:B------:R-:W-:Y:S04]  /*c830*/  SHFL.IDX PT, R82, R97, R2, 0x1c1f ;  /* 0x001c1f0261527589 */ /* 0x000fe800000e0000 */
[----:B------:R-:W-:Y:S01]  /*c840*/  SHFL.IDX PT, R166, R84, R25, 0x1c1f ;  /* 0x001c1f1954a67589 */ /* 0x000fe200000e0000 */
[----:B---3--:R-:W-:-:S02]  /*c850*/  SEL R20, R135, R32, P0 ;  /* 0x0000002087147207 */ /* 0x008fc40000000000 */
[----:B------:R-:W3:Y:S01]  /*c860*/  LDC.64 R134, c[0x0][0xbd8] ;  /* 0x0002f600ff867b82 */ /* 0x000ee20000000a00 */
[----:B------:R-:W-:Y:S01]  /*c870*/  SHFL.IDX PT, R95, R155, R2, 0x1c1f ;  /* 0x001c1f029b5f7589 */ /* 0x000fe200000e0000 */
[----:B------:R-:W-:Y:S02]  /*c880*/  SEL R32, R35, R164, P0 ;  /* 0x000000a423207207 */ /* 0x000fe40000000000 */
[----:B--2---:R-:W-:Y:S01]  /*c890*/  SEL R35, R60, R123, P0 ;  /* 0x0000007b3c237207 */ /* 0x004fe20000000000 */
[----:B------:R-:W-:Y:S01]  /*c8a0*/  SHFL.IDX PT, R97, R171, R2, 0x1c1f ;  /* 0x001c1f02ab617589 */ /* 0x000fe200000e0000 */
[----:B-1----:R-:W-:-:S03]  /*c8b0*/  SEL R19, R13, R150, P0 ;  /* 0x000000960d137207 */ /* 0x002fc60000000000 */
[----:B------:R-:W-:Y:S01]  /*c8c0*/  SHFL.IDX PT, R158, R45, R25, 0x1c1f ;  /* 0x001c1f192d9e7589 */ /* 0x000fe200000e0000 */
[----:B------:R-:W-:Y:S02]  /*c8d0*/  SEL R13, R150, R13, P0 ;  /* 0x0000000d960d7207 */ /* 0x000fe40000000000 */
[----:B------:R-:W1:Y:S01]  /*c8e0*/  @P2 LDC R150, c[0x0][0xbf0] ;  /* 0x0002fc00ff962b82 */ /* 0x000e620000000800 */
[----:B------:R-:W2:Y:S04]  /*c8f0*/  SHFL.IDX PT, R160, R40, R25, 0x1c1f ;  /* 0x001c1f1928a07589 */ /* 0x000ea800000e0000 */
[----:B------:R-:W-:Y:S04]  /*c900*/  SHFL.IDX PT, R176, R128, R25, 0x1c1f ;  /* 0x001c1f1980b07589 */ /* 0x000fe800000e0000 */
[----:B------:R4:W5:Y:S04]  /*c910*/  SHFL.IDX PT, R84, R30, R25, 0x1c1f ;  /* 0x001c1f191e547589 */ /* 0x00096800000e0000 */
[----:B------:R-:W-:Y:S04]  /*c920*/  SHFL.IDX PT, R78, R85, R2, 0x1c1f ;  /* 0x001c1f02554e7589 */ /* 0x000fe800000e0000 */
[----:B------:R-:W-:Y:S01]  /*c930*/  SHFL.IDX PT, R90, R175, R2, 0x1c1f ;  /* 0x001c1f02af5a7589 */ /* 0x000fe200000e0000 */
[----:B----4-:R-:W-:-:S03]  /*c940*/  SEL R30, R61, R126, P0 ;  /* 0x0000007e3d1e7207 */ /* 0x010fc60000000000 */
[----:B------:R-:W-:Y:S01]  /*c950*/  SHFL.IDX PT, R154, R140, R25, 0x1c1f ;  /* 0x001c1f198c9a7589 */ /* 0x000fe200000e0000 */
[----:B------:R-:W-:Y:S02]  /*c960*/  SEL R61, R115, R68, P0 ;  /* 0x00000044733d7207 */ /* 0x000fe40000000000 */
[----:B------:R-:W-:Y:S01]  /*c970*/  SEL R126, R144, R91, P0 ;  /* 0x0000005b907e7207 */ /* 0x000fe20000000000 */
[----:B------:R4:W-:Y:S01]  /*c980*/  SHFL.IDX PT, R155, R62, R25, 0x1c1f ;  /* 0x001c1f193e9b7589 */ /* 0x0009e200000e0000 */
[----:B--2---:R-:W-:Y:S02]  /*c990*/  SEL R24, R131, R160, P0 ;  /* 0x000000a083187207 */ /* 0x004fe40000000000 */
[----:B------:R-:W-:Y:S01]  /*c9a0*/  SEL R27, R158, R127, P0 ;  /* 0x0000007f9e1b7207 */ /* 0x000fe20000000000 */
[----:B------:R2:W-:Y:S04]  /*c9b0*/  SHFL.IDX PT, R128, R63, R25, 0x1c1f ;  /* 0x001c1f193f807589 */ /* 0x0005e800000e0000 */
[----:B------:R-:W-:Y:S01]  /*c9c0*/  SHFL.IDX PT, R85, R177, R2, 0x1c1f ;  /* 0x001c1f02b1557589 */ /* 0x000fe200000e0000 */
[----:B----4-:R-:W-:-:S03]  /*c9d0*/  SEL R62, R65, R122, P0 ;  /* 0x0000007a413e7207 */ /* 0x010fc60000000000 */
[----:B------:R-:W-:Y:S01]  /*c9e0*/  SHFL.IDX PT, R140, R66, R25, 0x1c1f ;  /* 0x001c1f19428c7589 */ /* 0x000fe200000e0000 */
[----:B--2---:R-:W-:-:S03]  /*c9f0*/  SEL R63, R68, R115, P0 ;  /* 0x00000073443f7207 */ /* 0x004fc60000000000 */
[----:B------:R-:W-:Y:S01]  /*ca00*/  SHFL.IDX PT, R59, R59, R2, 0x1c1f ;  /* 0x001c1f023b3b7589 */ /* 0x000fe200000e0000 */
[----:B------:R-:W-:Y:S02]  /*ca10*/  SEL R115, R119, R152, P0 ;  /* 0x0000009877737207 */ /* 0x000fe40000000000 */
[----:B------:R-:W-:Y:S01]  /*ca20*/  SEL R119, R152, R119, P0 ;  /* 0x0000007798777207 */ /* 0x000fe20000000000 */
[----:B------:R-:W-:Y:S01]  /*ca30*/  SHFL.IDX PT, R165, R136, R25, 0x1c1f ;  /* 0x001c1f1988a57589 */ /* 0x000fe200000e0000 */
[----:B------:R-:W0:Y:S03]  /*ca40*/  LDC R152, c[0x0][0xc50] ;  /* 0x00031400ff987b82 */ /* 0x000e260000000800 */
[----:B------:R-:W2:Y:S04]  /*ca50*/  SHFL.IDX PT, R48, R70, R25, 0x1c1f ;  /* 0x001c1f1946307589 */ /* 0x000ea800000e0000 */
[----:B------:R-:W-:Y:S04]  /*ca60*/  SHFL.IDX PT, R87, R153, R2, 0x1c1f ;  /* 0x001c1f0299577589 */ /* 0x000fe800000e0000 */
[----:B------:R-:W-:Y:S04]  /*ca70*/  SHFL.IDX PT, R49, R179, R2, 0x1c1f ;  /* 0x001c1f02b3317589 */ /* 0x000fe800000e0000 */
[----:B------:R-:W-:Y:S04]  /*ca80*/  SHFL.IDX PT, R136, R74, R25, 0x1c1f ;  /* 0x001c1f194a887589 */ /* 0x000fe800000e0000 */
[----:B------:R-:W-:Y:S04]  /*ca90*/  SHFL.IDX PT, R50, R181, R2, 0x1c1f ;  /* 0x001c1f02b5327589 */ /* 0x000fe800000e0000 */
[----:B------:R-:W-:Y:S04]  /*caa0*/  SHFL.IDX PT, R153, R67, R25, 0x1c1f ;  /* 0x001c1f1943997589 */ /* 0x000fe800000e0000 */
[----:B------:R4:W-:Y:S04]  /*cab0*/  SHFL.IDX PT, R37, R138, R25, 0x1c1f ;  /* 0x001c1f198a257589 */ /* 0x0009e800000e0000 */
[----:B------:R-:W-:Y:S04]  /*cac0*/  SHFL.IDX PT, R110, R163, R2, 0x1c1f ;  /* 0x001c1f02a36e7589 */ /* 0x000fe800000e0000 */
[----:B------:R5:W-:Y:S01]  /*cad0*/  SHFL.IDX PT, R163, R120, R25, 0x1c1f ;  /* 0x001c1f1978a37589 */ /* 0x000be200000e0000 */
[----:B----4-:R-:W4:Y:S03]  /*cae0*/  LDC.64 R138, c[0x0][0xb40] ;  /* 0x0002d000ff8a7b82 */ /* 0x010f260000000a00 */
[----:B------:R3:W-:Y:S04]  /*caf0*/  SHFL.IDX PT, R156, R29, R25, 0x1c1f ;  /* 0x001c1f191d9c7589 */ /* 0x0007e800000e0000 */
[----:B------:R1:W-:Y:S01]  /*cb00*/  SHFL.IDX PT, R56, R109, R25, 0x1c1f ;  /* 0x001c1f196d387589 */ /* 0x0003e200000e0000 */
[----:B-----5:R-:W-:-:S02]  /*cb10*/  SEL R120, R121, R116, P0 ;  /* 0x0000007479787207 */ /* 0x020fc40000000000 */
[----:B------:R-:W-:Y:S01]  /*cb20*/  SEL R116, R116, R121, P0 ;  /* 0x0000007974747207 */ /* 0x000fe20000000000 */
[----:B------:R-:W5:Y:S01]  /*cb30*/  SHFL.IDX PT, R102, R47, R2, 0x1c1f ;  /* 0x001c1f022f667589 */ /* 0x000f6200000e0000 */
[----:B---3--:R-:W-:Y:S02]  /*cb40*/  SEL R29, R33, R162, P0 ;  /* 0x000000a2211d7207 */ /* 0x008fe40000000000 */
[----:B------:R-:W-:Y:S01]  /*cb50*/  SEL R33, R123, R60, P0 ;  /* 0x0000003c7b217207 */ /* 0x000fe20000000000 */
[----:B------:R3:W-:Y:S01]  /*cb60*/  SHFL.IDX PT, R45, R142, R25, 0x1c1f ;  /* 0x001c1f198e2d7589 */ /* 0x0007e200000e0000 */
[----:B------:R-:W-:Y:S02]  /*cb70*/  SEL R121, R117, R112, P0 ;  /* 0x0000007075797207 */ /* 0x000fe40000000000 */
[----:B------:R-:W-:Y:S01]  /*cb80*/  SEL R60, R122, R65, P0 ;  /* 0x000000417a3c7207 */ /* 0x000fe20000000000 */
[----:B------:R-:W-:Y:S01]  /*cb90*/  SHFL.IDX PT, R12, R17, R2, 0x1c1f ;  /* 0x001c1f02110c7589 */ /* 0x000fe200000e0000 */
[----:B-1----:R-:W-:-:S02]  /*cba0*/  SEL R109, R111, R148, P0 ;  /* 0x000000946f6d7207 */ /* 0x002fc40000000000 */
[----:B------:R-:W-:Y:S01]  /*cbb0*/  SEL R117, R112, R117, P0 ;  /* 0x0000007570757207 */ /* 0x000fe20000000000 */
[----:B------:R-:W1:Y:S01]  /*cbc0*/  SHFL.IDX PT, R15, R15, R2, 0x1c1f ;  /* 0x001c1f020f0f7589 */ /* 0x000e6200000e0000 */
[----:B------:R-:W-:Y:S01]  /*cbd0*/  SEL R111, R148, R111, P0 ;  /* 0x0000006f946f7207 */ /* 0x000fe20000000000 */
[----:B---3--:R-:W-:Y:S01]  /*cbe0*/  IMAD R142, R134, UR37, RZ ;  /* 0x00000025868e7c24 */ /* 0x008fe2000f8e02ff */
[----:B------:R-:W-:Y:S01]  /*cbf0*/  SEL R112, R113, R124, P0 ;  /* 0x0000007c71707207 */ /* 0x000fe20000000000 */
[----:B------:R-:W3:Y:S01]  /*cc00*/  @P2 LDC R148, c[0x0][0xbec] ;  /* 0x0002fb00ff942b82 */ /* 0x000ee20000000800 */
[----:B------:R-:W-:Y:S01]  /*cc10*/  SEL R122, R124, R113, P0 ;  /* 0x000000717c7a7207 */ /* 0x000fe20000000000 */
[----:B------:R-:W-:Y:S01]  /*cc20*/  SHFL.IDX PT, R69, R69, R2, 0x1c1f ;  /* 0x001c1f0245457589 */ /* 0x000fe200000e0000 */
[----:B------:R-:W-:Y:S01]  /*cc30*/  SEL R113, R103, R96, P0 ;  /* 0x0000006067717207 */ /* 0x000fe20000000000 */
[----:B----4-:R-:W-:Y:S01]  /*cc40*/  IMAD.WIDE.U32 R6, R138, UR36, R6 ;  /* 0x000000248a067c25 */ /* 0x010fe2000f8e0006 */
[----:B------:R-:W-:Y:S01]  /*cc50*/  SEL R123, R96, R103, P0 ;  /* 0x00000067607b7207 */ /* 0x000fe20000000000 */
[----:B------:R-:W-:Y:S01]  /*cc60*/  SHFL.IDX PT, R73, R73, R2, 0x1c1f ;  /* 0x001c1f0249497589 */ /* 0x000fe200000e0000 */
[----:B------:R-:W-:-:S02]  /*cc70*/  SEL R96, R91, R144, P0 ;  /* 0x000000905b607207 */ /* 0x000fc40000000000 */
[----:B------:R-:W4:Y:S01]  /*cc80*/  @P2 LDC R144, c[0x0][0xbec] ;  /* 0x0002fb00ff902b82 */ /* 0x000f220000000800 */
[----:B------:R-:W-:Y:S01]  /*cc90*/  SHFL.IDX PT, R77, R77, R2, 0x1c1f ;  /* 0x001c1f024d4d7589 */ /* 0x000fe200000e0000 */
[----:B------:R-:W-:Y:S02]  /*cca0*/  SEL R103, R84, R97, P0 ;  /* 0x0000006154677207 */ /* 0x000fe40000000000 */
[----:B--2---:R-:W-:Y:S01]  /*ccb0*/  SEL R91, R48, R59, P0 ;  /* 0x0000003b305b7207 */ /* 0x004fe20000000000 */
[----:B------:R-:W-:Y:S01]  /*ccc0*/  SHFL.IDX PT, R75, R81, R2, 0x1c1f ;  /* 0x001c1f02514b7589 */ /* 0x000fe200000e0000 */
[----:B-----5:R-:W-:Y:S02]  /*ccd0*/  SEL R124, R102, R157, P0 ;  /* 0x0000009d667c7207 */ /* 0x020fe40000000000 */
[----:B------:R-:W-:Y:S01]  /*cce0*/  SEL R102, R157, R102, P0 ;  /* 0x000000669d667207 */ /* 0x000fe20000000000 */
[----:B------:R-:W-:Y:S01]  /*ccf0*/  SHFL.IDX PT, R83, R147, R2, 0x1c1f ;  /* 0x001c1f0293537589 */ /* 0x000fe200000e0000 */
[----:B-1----:R-:W-:-:S03]  /*cd00*/  SEL R17, R15, R156, P0 ;  /* 0x0000009c0f117207 */ /* 0x002fc60000000000 */
[----:B------:R-:W-:Y:S01]  /*cd10*/  SHFL.IDX PT, R89, R89, R2, 0x1c1f ;  /* 0x001c1f0259597589 */ /* 0x000fe200000e0000 */
[----:B------:R-:W-:-:S03]  /*cd20*/  SEL R15, R156, R15, P0 ;  /* 0x0000000f9c0f7207 */ /* 0x000fc60000000000 */
[----:B------:R-:W-:Y:S04]  /*cd30*/  SHFL.IDX PT, R101, R101, R2, 0x1c1f ;  /* 0x001c1f0265657589 */ /* 0x000fe800000e0000 */
[----:B------:R-:W-:Y:S01]  /*cd40*/  SHFL.IDX PT, R106, R159, R2, 0x1c1f ;  /* 0x001c1f029f6a7589 */ /* 0x000fe200000e0000 */
[----:B----4-:R-:W-:-:S03]  /*cd50*/  @P2 IMAD.HI.U32 R144, R11, R144, RZ ;  /* 0x000000900b902227 */ /* 0x010fc600078e00ff */
        /* <DEDUP_REMOVED lines=19> */
[----:B------:R-:W2:Y:S04]  /*ce90*/  SHFL.IDX PT, R76, R76, R25, 0x1c1f ;  /* 0x001c1f194c4c7589 */ /* 0x000ea800000e0000 */
[----:B------:R-:W4:Y:S01]  /*cea0*/  SHFL.IDX PT, R81, R72, R25, 0x1c1f ;  /* 0x001c1f1948517589 */ /* 0x000f2200000e0000 */
[----:B-1----:R-:W1:Y:S03]  /*ceb0*/  @P2 LDC R141, c[0x0][0xbf0] ;  /* 0x0002fc00ff8d2b82 */ /* 0x002e660000000800 */
[----:B------:R-:W5:Y:S04]  /*cec0*/  SHFL.IDX PT, R80, R80, R25, 0x1c1f ;  /* 0x001c1f1950507589 */ /* 0x000f6800000e0000 */
[----:B------:R-:W-:Y:S04]  /*ced0*/  SHFL.IDX PT, R92, R92, R25, 0x1c1f ;  /* 0x001c1f195c5c7589 */ /* 0x000fe800000e0000 */
[----:B------:R-:W0:Y:S04]  /*cee0*/  SHFL.IDX PT, R88, R88, R25, 0x1c1f ;  /* 0x001c1f1958587589 */ /* 0x000e2800000e0000 */
[----:B------:R-:W3:Y:S04]  /*cef0*/  SHFL.IDX PT, R100, R100, R25, 0x1c1f ;  /* 0x001c1f1964647589 */ /* 0x000ee800000e0000 */
[----:B------:R-:W1:Y:S01]  /*cf00*/  SHFL.IDX PT, R108, R108, R25, 0x1c1f ;  /* 0x001c1f196c6c7589 */ /* 0x000e6200000e0000 */
[----:B--2---:R-:W-:-:S02]  /*cf10*/  SEL R65, R105, R76, P0 ;  /* 0x0000004c69417207 */ /* 0x004fc40000000000 */
[----:B------:R-:W-:Y:S01]  /*cf20*/  SEL R67, R76, R105, P0 ;  /* 0x000000694c437207 */ /* 0x000fe20000000000 */
[----:B------:R-:W2:Y:S01]  /*cf30*/  SHFL.IDX PT, R161, R104, R25, 0x1c1f ;  /* 0x001c1f1968a17589 */ /* 0x000ea200000e0000 */
[----:B----4-:R-:W-:Y:S02]  /*cf40*/  SEL R64, R114, R81, P0 ;  /* 0x0000005172407207 */ /* 0x010fe40000000000 */
[----:B------:R-:W-:Y:S01]  /*cf50*/  SEL R66, R81, R114, P0 ;  /* 0x0000007251427207 */ /* 0x000fe20000000000 */
[----:B------:R4:W2:Y:S01]  /*cf60*/  SHFL.IDX PT, R159, R26, R25, 0x1c1f ;  /* 0x001c1f191a9f7589 */ /* 0x0008a200000e0000 */
[----:B-----5:R-:W-:Y:S02]  /*cf70*/  SEL R68, R69, R80, P0 ;  /* 0x0000005045447207 */ /* 0x020fe40000000000 */
[----:B------:R-:W-:Y:S01]  /*cf80*/  SEL R70, R80, R69, P0 ;  /* 0x0000004550467207 */ /* 0x000fe20000000000 */
[----:B------:R-:W-:Y:S01]  /*cf90*/  SHFL.IDX PT, R147, R86, R25, 0x1c1f ;  /* 0x001c1f1956937589 */ /* 0x000fe200000e0000 */
[----:B------:R-:W-:-:S02]  /*cfa0*/  SEL R69, R73, R166, P0 ;  /* 0x000000a649457207 */ /* 0x000fc40000000000 */
[----:B------:R-:W-:Y:S01]  /*cfb0*/  SEL R76, R78, R93, P0 ;  /* 0x0000005d4e4c7207 */ /* 0x000fe20000000000 */
[----:B------:R5:W2:Y:S01]  /*cfc0*/  SHFL.IDX PT, R151, R71, R25, 0x1c1f ;  /* 0x001c1f1947977589 */ /* 0x000aa200000e0000 */
[----:B0-----:R-:W-:Y:S02]  /*cfd0*/  SEL R72, R77, R88, P0 ;  /* 0x000000584d487207 */ /* 0x001fe40000000000 */
[----:B----4-:R-:W-:Y:S01]  /*cfe0*/  SEL R26, R160, R131, P0 ;  /* 0x00000083a01a7207 */ /* 0x010fe20000000000 */
[----:B------:R0:W-:Y:S01]  /*cff0*/  SHFL.IDX PT, R143, R129, R25, 0x1c1f ;  /* 0x001c1f19818f7589 */ /* 0x0001e200000e0000 */
[----:B------:R-:W-:Y:S01]  /*d000*/  IMAD R131, RZ, RZ, -UR42 ;  /* 0x8000002aff837e24 */ /* 0x000fe2000f8e02ff */
[----:B------:R-:W-:Y:S02]  /*d010*/  SEL R74, R88, R77, P0 ;  /* 0x0000004d584a7207 */ /* 0x000fe40000000000 */
[----:B------:R-:W4:Y:S01]  /*d020*/  SHFL.IDX PT, R132, R98, R25, 0x1c1f ;  /* 0x001c1f1962847589 */ /* 0x000f2200000e0000 */
[----:B------:R-:W-:Y:S01]  /*d030*/  IMAD R152, R152, R131, UR4 ;  /* 0x0000000498987e24 */ /* 0x000fe2000f8e0283 */
[----:B------:R-:W-:Y:S01]  /*d040*/  ULDC.64 UR4, c[0x0][0xbe0] ;  /* 0x0002f80000047ab9 */ /* 0x000fe20000000a00 */
[----:B-----5:R-:W-:Y:S01]  /*d050*/  SEL R71, R166, R73, P0 ;  /* 0x00000049a6477207 */ /* 0x020fe20000000000 */
[----:B------:R-:W-:Y:S01]  /*d060*/  SHFL.IDX PT, R137, R137, R25, 0x1c1f ;  /* 0x001c1f1989897589 */ /* 0x000fe200000e0000 */
[----:B---3--:R-:W-:Y:S01]  /*d070*/  SEL R77, R79, R100, P0 ;  /* 0x000000644f4d7207 */ /* 0x008fe20000000000 */
[----:B0-----:R-:W-:Y:S01]  /*d080*/  IMAD R129, R135, UR36, R142 ;  /* 0x0000002487817c24 */ /* 0x001fe2000f8e028e */
[----:B------:R-:W-:Y:S01]  /*d090*/  SHF.R.S32.HI R131, RZ, 0x1f, R152 ;  /* 0x0000001fff837819 */ /* 0x000fe20000011498 */
[----:B------:R0:W-:Y:S01]  /*d0a0*/  SHFL.IDX PT, R2, R125, R25, 0x1c1f ;  /* 0x001c1f197d027589 */ /* 0x0001e200000e0000 */
[----:B------:R-:W-:Y:S01]  /*d0b0*/  IMAD.WIDE.U32 R134, R134, UR36, R4 ;  /* 0x0000002486867c25 */ /* 0x000fe2000f8e0004 */
[----:B------:R-:W-:-:S02]  /*d0c0*/  SEL R4, R49, R136, P0 ;  /* 0x0000008831047207 */ /* 0x000fc40000000000 */
[----:B------:R-:W-:Y:S01]  /*d0d0*/  SHFL.IDX PT, R133, R133, R25, 0x1c1f ;  /* 0x001c1f1985857589 */ /* 0x000fe200000e0000 */
[----:B------:R-:W-:Y:S01]  /*d0e0*/  SEL R5, R50, R153, P0 ;  /* 0x0000009932057207 */ /* 0x000fe20000000000 */
[----:B------:R-:W-:Y:S01]  /*d0f0*/  IMAD.IADD R135, R135, 0x1, R129 ;  /* 0x0000000187877824 */ /* 0x000fe200078e0281 */
[----:B------:R-:W-:Y:S01]  /*d100*/  SEL R73, R75, R92, P0 ;  /* 0x0000005c4b497207 */ /* 0x000fe20000000000 */
[----:B------:R-:W-:Y:S01]  /*d110*/  SHFL.IDX PT, R146, R146, R25, 0x1c1f ;  /* 0x001c1f1992927589 */ /* 0x000fe200000e0000 */
[----:B------:R-:W-:Y:S01]  /*d120*/  @P2 IMAD.HI.U32 R129, R11, R148, RZ ;  /* 0x000000940b812227 */ /* 0x000fe200078e00ff */
[----:B0-----:R-:W-:Y:S02]  /*d130*/  SEL R125, R97, R84, P0 ;  /* 0x00000054617d7207 */ /* 0x001fe40000000000 */
[----:B------:R-:W-:Y:S01]  /*d140*/  SHFL.IDX PT, R145, R145, R25, 0x1c1f ;  /* 0x001c1f1991917589 */ /* 0x000fe200000e0000 */
[----:B------:R-:W-:Y:S02]  /*d150*/  SEL R97, R90, R155, P0 ;  /* 0x0000009b5a617207 */ /* 0x000fe40000000000 */
[----:B------:R-:W-:Y:S01]  /*d160*/  SEL R84, R85, R140, P0 ;  /* 0x0000008c55547207 */ /* 0x000fe20000000000 */
[----:B------:R-:W-:Y:S01]  /*d170*/  SHFL.IDX PT, R149, R149, R25, 0x1c1f ;  /* 0x001c1f1995957589 */ /* 0x000fe200000e0000 */
[----:B------:R-:W-:-:S02]  /*d180*/  SEL R79, R100, R79, P0 ;  /* 0x0000004f644f7207 */ /* 0x000fc40000000000 */
[----:B-1----:R-:W-:Y:S01]  /*d190*/  SEL R81, R83, R108, P0 ;  /* 0x0000006c53517207 */ /* 0x002fe20000000000 */
[----:B------:R0:W-:Y:S01]  /*d1a0*/  SHFL.IDX PT, R130, R130, R25, 0x1c1f ;  /* 0x001c1f1982827589 */ /* 0x0001e200000e0000 */
[----:B------:R-:W-:Y:S02]  /*d1b0*/  SEL R75, R92, R75, P0 ;  /* 0x0000004b5c4b7207 */ /* 0x000fe40000000000 */
[----:B------:R-:W-:Y:S02]  /*d1c0*/  SEL R78, R93, R78, P0 ;  /* 0x0000004e5d4e7207 */ /* 0x000fe40000000000 */
[----:B------:R-:W-:Y:S02]  /*d1d0*/  SEL R83, R108, R83, P0 ;  /* 0x000000536c537207 */ /* 0x000fe40000000000 */
[----:B------:R-:W-:Y:S02]  /*d1e0*/  SEL R86, R87, R170, P0 ;  /* 0x000000aa57567207 */ /* 0x000fe40000000000 */
[----:B------:R-:W-:-:S02]  /*d1f0*/  SEL R88, R170, R87, P0 ;  /* 0x00000057aa587207 */ /* 0x000fc40000000000 */
[----:B0-----:R-:W-:Y:S02]  /*d200*/  SEL R25, R127, R158, P0 ;  /* 0x0000009e7f197207 */ /* 0x001fe40000000000 */
[----:B------:R-:W-:Y:S02]  /*d210*/  SEL R127, R155, R90, P0 ;  /* 0x0000005a9b7f7207 */ /* 0x000fe40000000000 */
[----:B------:R-:W-:Y:S02]  /*d220*/  SEL R90, R140, R85, P0 ;  /* 0x000000558c5a7207 */ /* 0x000fe40000000000 */
[----:B------:R-:W-:Y:S01]  /*d230*/  SEL R85, R59, R48, P0 ;  /* 0x000000303b557207 */ /* 0x000fe20000000000 */
[----:B------:R-:W-:Y:S01]  /*d240*/  IMAD.MOV.U32 R59, RZ, RZ, R11 ;  /* 0x000000ffff3b7224 */ /* 0x000fe200078e000b */
[----:B------:R-:W-:Y:S02]  /*d250*/  SEL R48, R136, R49, P0 ;  /* 0x0000003188307207 */ /* 0x000fe40000000000 */
[----:B------:R-:W-:Y:S01]  /*d260*/  SEL R49, R153, R50, P0 ;  /* 0x0000003299317207 */ /* 0x000fe20000000000 */
[----:B------:R-:W-:Y:S01]  /*d270*/  IMAD R50, R138, UR37, RZ ;  /* 0x000000258a327c24 */ /* 0x000fe2000f8e02ff */
[----:B------:R-:W-:Y:S01]  /*d280*/  @P2 SHF.R.U32.HI R59, RZ, R150, R129 ;  /* 0x00000096ff3b2219 */ /* 0x000fe20000011681 */
[----:B------:R-:W-:Y:S01]  /*d290*/  IMAD.MOV.U32 R138, RZ, RZ, R6 ;  /* 0x000000ffff8a7224 */ /* 0x000fe200078e0006 */
[----:B------:R-:W-:Y:S01]  /*d2a0*/  SEL R98, R99, R176, P0 ;  /* 0x000000b063627207 */ /* 0x000fe20000000000 */
[----:B------:R-:W-:Y:S01]  /*d2b0*/  IMAD R139, R139, UR36, R50 ;  /* 0x000000248b8b7c24 */ /* 0x000fe2000f8e0232 */
[----:B------:R-:W-:Y:S01]  /*d2c0*/  SEL R100, R176, R99, P0 ;  /* 0x00000063b0647207 */ /* 0x000fe20000000000 */
[----:B------:R-:W-:Y:S01]  /*d2d0*/  IMAD.MOV.U32 R129, RZ, RZ, R11 ;  /* 0x000000ffff817224 */ /* 0x000fe200078e000b */
[----:B------:R-:W-:Y:S01]  /*d2e0*/  @P2 SHF.R.U32.HI R129, RZ, R141, R144 ;  /* 0x0000008dff812219 */ /* 0x000fe20000011690 */
[----:B------:R-:W-:Y:S01]  /*d2f0*/  IMAD.IADD R139, R7, 0x1, R139 ;  /* 0x00000001078b7824 */ /* 0x000fe200078e028b */
[----:B--2---:R-:W-:Y:S01]  /*d300*/  SEL R80, R82, R161, P0 ;  /* 0x000000a152507207 */ /* 0x004fe20000000000 */
[----:B------:R-:W-:Y:S01]  /*d310*/  IMAD R7, R131, UR4, RZ ;  /* 0x0000000483077c24 */ /* 0x000fe2000f8e02ff */
[----:B------:R-:W-:Y:S01]  /*d320*/  SEL R87, R89, R168, P0 ;  /* 0x000000a859577207 */ /* 0x000fe20000000000 */
[----:B------:R-:W-:Y:S01]  /*d330*/  IMAD R131, R131, UR6, RZ ;  /* 0x0000000683837c24 */ /* 0x000fe2000f8e02ff */
[----:B------:R-:W-:Y:S01]  /*d340*/  SEL R92, R94, R163, P0 ;  /* 0x000000a35e5c7207 */ /* 0x000fe20000000000 */
[C---:B------:R-:W-:Y:S01]  /*d350*/  IMAD R50, R152.reuse, UR5, R7 ;  /* 0x0000000598327c24 */ /* 0x040fe2000f8e0207 */
[----:B------:R-:W-:Y:S01]  /*d360*/  SEL R93, R95, R172, P0 ;  /* 0x000000ac5f5d7207 */ /* 0x000fe20000000000 */
[----:B------:R-:W-:Y:S01]  /*d370*/  IMAD.WIDE.U32 R6, R152, UR4, R134 ;  /* 0x0000000498067c25 */ /* 0x000fe2000f8e0086 */
[----:B------:R-:W-:Y:S01]  /*d380*/  ULDC.64 UR4, c[0x0][0xb30] ;  /* 0x0002cc0000047ab9 */ /* 0x000fe20000000a00 */
[----:B------:R-:W-:-:S02]  /*d390*/  SEL R99, R101, R174, P0 ;  /* 0x000000ae65637207 */ /* 0x000fc40000000000 */
[C---:B------:R-:W-:Y:S01]  /*d3a0*/  IMAD R135, R152.reuse, UR7, R131 ;  /* 0x0000000798877c24 */ /* 0x040fe2000f8e0283 */
[----:B------:R-:W-:Y:S01]  /*d3b0*/  SHF.R.S32.HI R131, RZ, 0x1f, R59 ;  /* 0x0000001fff837819 */ /* 0x000fe2000001143b */
[----:B------:R-:W-:Y:S01]  /*d3c0*/  IMAD.WIDE.U32 R138, R152, UR6, R138 ;  /* 0x00000006988a7c25 */ /* 0x000fe2000f8e008a */
[----:B------:R-:W-:Y:S01]  /*d3d0*/  IADD3 R134, P2, R59, R6, RZ ;  /* 0x000000063b867210 */ /* 0x000fe20007f5e0ff */
[----:B------:R-:W-:Y:S01]  /*d3e0*/  ULDC.64 UR6, c[0x0][0xbc8] ;  /* 0x0002f20000067ab9 */ /* 0x000fe20000000a00 */
[----:B------:R-:W-:Y:S01]  /*d3f0*/  SHF.R.S32.HI R6, RZ, 0x1f, R129 ;  /* 0x0000001fff067819 */ /* 0x000fe20000011481 */
[----:B------:R-:W-:Y:S01]  /*d400*/  IMAD.MOV R59, RZ, RZ, -R59 ;  /* 0x000000ffff3b7224 */ /* 0x000fe200078e0a3b */
[----:B------:R-:W-:Y:S01]  /*d410*/  SEL R104, R106, R165, P0 ;  /* 0x000000a56a687207 */ /* 0x000fe20000000000 */
[----:B------:R-:W-:Y:S01]  /*d420*/  IMAD.MOV R136, RZ, RZ, -R129 ;  /* 0x000000ffff887224 */ /* 0x000fe200078e0a81 */
[----:B------:R-:W-:Y:S01]  /*d430*/  SEL R105, R107, R154, P0 ;  /* 0x0000009a6b697207 */ /* 0x000fe20000000000 */
[----:B------:R-:W-:Y:S01]  /*d440*/  IMAD R59, R8, R59, R11 ;  /* 0x0000003b083b7224 */ /* 0x000fe200078e020b */
[----:B------:R-:W-:Y:S01]  /*d450*/  SEL R108, R110, R167, P0 ;  /* 0x000000a76e6c7207 */ /* 0x000fe20000000000 */
[----:B------:R-:W-:Y:S01]  /*d460*/  IMAD R6, R6, UR4, RZ ;  /* 0x0000000406067c24 */ /* 0x000fe2000f8e02ff */
[----:B------:R-:W-:Y:S01]  /*d470*/  SEL R114, R118, R159, P0 ;  /* 0x0000009f76727207 */ /* 0x000fe20000000000 */
[----:B------:R-:W-:Y:S01]  /*d480*/  IMAD.IADD R139, R139, 0x1, R135 ;  /* 0x000000018b8b7824 */ /* 0x000fe200078e0287 */
[----:B------:R-:W-:Y:S01]  /*d490*/  IADD3.X R135, R131, R7, R50, P2, !PT ;  /* 0x0000000783877210 */ /* 0x000fe200017fe432 */
[----:B------:R-:W-:Y:S01]  /*d4a0*/  IMAD R11, R8, R136, R11 ;  /* 0x00000088080b7224 */ /* 0x000fe200078e020b */
[----:B------:R-:W-:Y:S01]  /*d4b0*/  SHF.R.S32.HI R50, RZ, 0x1f, R59 ;  /* 0x0000001fff327819 */ /* 0x000fe2000001143b */
[C---:B------:R-:W-:Y:S01]  /*d4c0*/  IMAD R131, R129.reuse, UR5, R6 ;  /* 0x0000000581837c24 */ /* 0x040fe2000f8e0206 */
[----:B------:R-:W0:Y:S01]  /*d4d0*/  S2UR UR5, SR_CgaCtaId ;  /* 0x00000000000579c3 */ /* 0x000e220000008800 */
[----:B------:R-:W-:Y:S01]  /*d4e0*/  IMAD.WIDE.U32 R6, R129, UR4, R138 ;  /* 0x0000000481067c25 */ /* 0x000fe2000f8e008a */
[----:B------:R-:W-:Y:S01]  /*d4f0*/  SHF.R.S32.HI R129, RZ, 0x1f, R11 ;  /* 0x0000001fff817819 */ /* 0x000fe2000001140b */
[----:B------:R-:W-:Y:S01]  /*d500*/  UMOV UR4, 0x400 ;  /* 0x0000040000047882 */ /* 0x000fe20000000000 */
[----:B------:R-:W-:Y:S01]  /*d510*/  SEL R82, R161, R82, P0 ;  /* 0x00000052a1527207 */ /* 0x000fe20000000000 */
[----:B------:R-:W-:Y:S01]  /*d520*/  IMAD R50, R50, UR6, RZ ;  /* 0x0000000632327c24 */ /* 0x000fe2000f8e02ff */
[----:B------:R-:W-:Y:S01]  /*d530*/  SEL R89, R168, R89, P0 ;  /* 0x00000059a8597207 */ /* 0x000fe20000000000 */
[----:B------:R-:W-:Y:S01]  /*d540*/  IMAD.IADD R7, R7, 0x1, R131 ;  /* 0x0000000107077824 */ /* 0x000fe200078e0283 */
        /* <DEDUP_REMOVED lines=8> */
[----:B------:R-:W-:Y:S01]  /*d5d0*/  IMAD.WIDE.U32 R138, R11, UR8, R6 ;  /* 0x000000080b8a7c25 */ /* 0x000fe2000f8e0006 */
[----:B------:R-:W-:Y:S02]  /*d5e0*/  SEL R6, R51, R128, P0 ;  /* 0x0000008033067207 */ /* 0x000fe40000000000 */
[----:B------:R-:W-:Y:S01]  /*d5f0*/  SEL R128, R54, R151, P0 ;  /* 0x0000009736807207 */ /* 0x000fe20000000000 */
[----:B------:R-:W-:Y:S01]  /*d600*/  IMAD R131, R11, UR9, R136 ;  /* 0x000000090b837c24 */ /* 0x000fe2000f8e0288 */
[----:B------:R-:W-:Y:S01]  /*d610*/  LEA R136, P2, R134, UR6, 0x2 ;  /* 0x0000000686887c11 */ /* 0x000fe2000f8410ff */
[----:B------:R-:W-:Y:S01]  /*d620*/  IMAD.IADD R7, R135, 0x1, R129 ;  /* 0x0000000187077824 */ /* 0x000fe200078e0281 */
[----:B------:R-:W-:Y:S01]  /*d630*/  ULDC UR6, c[0x0][0xa88] ;  /* 0x0002a20000067ab9 */ /* 0x000fe20000000800 */
[----:B0-----:R-:W-:Y:S01]  /*d640*/  ULEA UR4, UR5, UR4, 0x18 ;  /* 0x0000000405047291 */ /* 0x001fe2000f8ec03f */
[----:B------:R-:W-:Y:S01]  /*d650*/  IMAD R11, R8, UR6, RZ ;  /* 0x00000006080b7c24 */ /* 0x000fe2000f8e02ff */
[----:B------:R-:W-:Y:S01]  /*d660*/  SHFL.IDX PT, R140, R136, RZ, 0x1c1f ;  /* 0x001c1fff888c7589 */ /* 0x000fe200000e0000 */
[----:B------:R-:W-:Y:S01]  /*d670*/  LEA.HI.X R134, R134, UR7, R7, 0x2, P2 ;  /* 0x0000000786867c11 */ /* 0x000fe200090f1407 */
[C---:B------:R-:W-:Y:S01]  /*d680*/  VIADD R8, R10.reuse, 0x8 ;  /* 0x000000080a087836 */ /* 0x040fe20000000000 */
[----:B------:R-:W-:Y:S01]  /*d690*/  UIADD3 UR4, UR4, 0x20820, URZ ;  /* 0x0002082004047890 */ /* 0x000fe2000fffe03f */
[----:B------:R-:W-:Y:S01]  /*d6a0*/  SHFL.IDX PT, R152, R136, 0x1, 0x1c1f ;  /* 0x003c1f0088987f89 */ /* 0x000fe200000e0000 */
[-C--:B------:R-:W-:Y:S01]  /*d6b0*/  ISETP.GE.OR P2, PT, R10, R11.reuse, P1 ;  /* 0x0000000b0a00720c */ /* 0x080fe20000f46670 */
[----:B------:R-:W-:Y:S01]  /*d6c0*/  ULDC.64 UR8, c[0x0][0xb00] ;  /* 0x0002c00000087ab9 */ /* 0x000fe20000000a00 */
[----:B------:R-:W-:Y:S01]  /*d6d0*/  ISETP.GE.OR P1, PT, R8, R11, P1 ;  /* 0x0000000b0800720c */ /* 0x000fe20000f26670 */
[----:B------:R-:W0:Y:S01]  /*d6e0*/  SHFL.IDX PT, R141, R134, RZ, 0x1c1f ;  /* 0x001c1fff868d7589 */ /* 0x000e2200000e0000 */
[----:B------:R-:W-:Y:S01]  /*d6f0*/  UPRMT UR4, URZ, 0x654, UR4 ;  /* 0x000006543f047896 */ /* 0x000fe20008000004 */
[----:B------:R-:W-:Y:S01]  /*d700*/  IMAD.IADD R131, R139, 0x1, R131 ;  /* 0x000000018b837824 */ /* 0x000fe200078e0283 */
[----:B------:R-:W-:Y:S01]  /*d710*/  LEA R59, P3, R138, UR8, 0x2 ;  /* 0x000000088a3b7c11 */ /* 0x000fe2000f8610ff */
[----:B------:R1:W2:Y:S01]  /*d720*/  SHFL.IDX PT, R153, R134, 0x1, 0x1c1f ;  /* 0x003c1f0086997f89 */ /* 0x0002a200000e0000 */
[----:B------:R-:W-:-:S02]  /*d730*/  SEL R129, R55, R56, P0 ;  /* 0x0000003837817207 */ /* 0x000fc40000000000 */
[----:B------:R-:W-:Y:S02]  /*d740*/  LEA.HI.X R131, R138, UR9, R131, 0x2, P3 ;  /* 0x000000098a837c11 */ /* 0x000fe400098f1483 */
[----:B------:R-:W-:Y:S01]  /*d750*/  ISETP.GE.AND P3, PT, R10, R11, PT ;  /* 0x0000000b0a00720c */ /* 0x000fe20003f66270 */
[----:B------:R-:W-:Y:S01]  /*d760*/  SYNCS.ARRIVE.TRANS64.RED.A1T0 RZ, [UR4], RZ ;  /* 0x000000ffffff79a7 */ /* 0x000fe20008100404 */
[----:B------:R3:W3:Y:S01]  /*d770*/  SHFL.IDX PT, R138, R59, RZ, 0x1c1f ;  /* 0x001c1fff3b8a7589 */ /* 0x0006e200000e0000 */
[----:B------:R-:W-:Y:S02]  /*d780*/  SEL R55, R56, R55, P0 ;  /* 0x0000003738377207 */ /* 0x000fe40000000000 */
[----:B----4-:R-:W-:Y:S01]  /*d790*/  SEL R56, R57, R132, P0 ;  /* 0x0000008439387207 */ /* 0x010fe20000000000 */
[----:B------:R4:W3:Y:S01]  /*d7a0*/  SHFL.IDX PT, R139, R131, RZ, 0x1c1f ;  /* 0x001c1fff838b7589 */ /* 0x0008e200000e0000 */
[----:B-1----:R-:W-:Y:S02]  /*d7b0*/  SEL R134, R132, R57, P0 ;  /* 0x0000003984867207 */ /* 0x002fe40000000000 */
[----:B------:R-:W-:-:S02]  /*d7c0*/  SEL R106, R165, R106, P0 ;  /* 0x0000006aa56a7207 */ /* 0x000fc40000000000 */
[----:B------:R-:W-:Y:S02]  /*d7d0*/  SEL R107, R154, R107, P0 ;  /* 0x0000006b9a6b7207 */ /* 0x000fe40000000000 */
[----:B------:R-:W-:Y:S01]  /*d7e0*/  SEL R110, R167, R110, P0 ;  /* 0x0000006ea76e7207 */ /* 0x000fe20000000000 */
[----:B0-----:R4:W-:Y:S01]  /*d7f0*/  @!P2 ST.E desc[UR44][R140.64], R0 ;  /* 0x000000008c00a985 */ /* 0x0019e2000c10192c */
[----:B------:R-:W-:Y:S02]  /*d800*/  SEL R118, R159, R118, P0 ;  /* 0x000000769f767207 */ /* 0x000fe40000000000 */
[----:B------:R-:W-:Y:S01]  /*d810*/  SEL R7, R52, R147, P0 ;  /* 0x0000009334077207 */ /* 0x000fe20000000000 */
[----:B--2---:R4:W-:Y:S01]  /*d820*/  @!P1 ST.E desc[UR44][R152.64], R3 ;  /* 0x0000000398009985 */ /* 0x0049e2000c10192c */
[----:B------:R-:W-:Y:S02]  /*d830*/  SEL R51, R147, R52, P0 ;  /* 0x0000003493337207 */ /* 0x000fe40000000000 */
[----:B------:R-:W-:-:S02]  /*d840*/  SEL R54, R151, R54, P0 ;  /* 0x0000003697367207 */ /* 0x000fc40000000000 */
[----:B------:R-:W-:Y:S02]  /*d850*/  SEL R57, R58, R143, P0 ;  /* 0x0000008f3a397207 */ /* 0x000fe40000000000 */
[----:B------:R-:W-:Y:S01]  /*d860*/  SEL R135, R143, R58, P0 ;  /* 0x0000003a8f877207 */ /* 0x000fe20000000000 */
[----:B------:R-:W-:Y:S06]  /*d870*/  @P3 BRA `(.L_x_1033) ;  /* 0x0000000800f83947 */ /* 0x000fec0003800000 */
[----:B------:R-:W-:Y:S01]  /*d880*/  ULDC UR4, c[0x0][0xac8] ;  /* 0x0002b20000047ab9 */ /* 0x000fe20000000800 */
[C---:B----4-:R-:W-:Y:S01]  /*d890*/  VIADD R0, R9.reuse, 0x8 ;  /* 0x0000000809007836 */ /* 0x050fe20000000000 */
[C---:B------:R-:W-:Y:S01]  /*d8a0*/  ISETP.GE.AND P1, PT, R9.reuse, UR4, PT ;  /* 0x0000000409007c0c */ /* 0x040fe2000bf26270 */
[C---:B------:R-:W-:Y:S02]  /*d8b0*/  VIADD R3, R9.reuse, 0x10 ;  /* 0x0000001009037836 */ /* 0x040fe40000000000 */
[C---:B------:R-:W-:Y:S01]  /*d8c0*/  VIADD R52, R9.reuse, 0x18 ;  /* 0x0000001809347836 */ /* 0x040fe20000000000 */
[----:B------:R-:W-:Y:S01]  /*d8d0*/  ISETP.GE.AND P4, PT, R0, UR4, PT ;  /* 0x0000000400007c0c */ /* 0x000fe2000bf86270 */
[----:B------:R-:W-:Y:S01]  /*d8e0*/  VIADD R58, R9, 0x20 ;  /* 0x00000020093a7836 */ /* 0x000fe20000000000 */
[----:B------:R-:W-:Y:S01]  /*d8f0*/  ISETP.GE.AND P5, PT, R3, UR4, PT ;  /* 0x0000000403007c0c */ /* 0x000fe2000bfa6270 */
[C---:B------:R-:W-:Y:S01]  /*d900*/  VIADD R132, R9.reuse, 0x28 ;  /* 0x0000002809847836 */ /* 0x040fe20000000000 */
[----:B------:R-:W-:Y:S01]  /*d910*/  ISETP.GE.AND P6, PT, R52, UR4, PT ;  /* 0x0000000434007c0c */ /* 0x000fe2000bfc6270 */
[----:B------:R-:W-:-:S03]  /*d920*/  VIADD R136, R9, 0x30 ;  /* 0x0000003009887836 */ /* 0x000fc60000000000 */
[----:B------:R-:W-:Y:S01]  /*d930*/  ISETP.GE.AND P2, PT, R132, UR4, PT ;  /* 0x0000000484007c0c */ /* 0x000fe2000bf46270 */
[----:B---3--:R-:W-:Y:S01]  /*d940*/  @!P1 IMAD.WIDE R140, R9, 0x4, R138 ;  /* 0x00000004098c9825 */ /* 0x008fe200078e028a */
[----:B------:R-:W-:-:S03]  /*d950*/  ISETP.GE.AND P3, PT, R136, UR4, PT ;  /* 0x0000000488007c0c */ /* 0x000fc6000bf66270 */
[----:B------:R-:W-:Y:S01]  /*d960*/  @!P4 LEA.HI R0, R0, R0, RZ, 0x1 ;  /* 0x000000000000c211 */ /* 0x000fe200078f08ff */
[----:B------:R0:W-:Y:S01]  /*d970*/  @!P1 ST.E.64 desc[UR44][R140.64], R16 ;  /* 0x000000108c009985 */ /* 0x0001e2000c101b2c */
[----:B------:R-:W-:Y:S02]  /*d980*/  ISETP.GE.AND P1, PT, R58, UR4, PT ;  /* 0x000000043a007c0c */ /* 0x000fe4000bf26270 */
[----:B------:R-:W-:Y:S02]  /*d990*/  @!P5 LEA.HI R10, R3, R3, RZ, 0x1 ;  /* 0x00000003030ad211 */ /* 0x000fe400078f08ff */
[----:B------:R-:W-:Y:S01]  /*d9a0*/  @!P4 LOP3.LUT R3, R0, 0xfffffffe, RZ, 0xc0, !PT ;  /* 0xfffffffe0003c812 */ /* 0x000fe200078ec0ff */
[C---:B------:R-:W-:Y:S01]  /*d9b0*/  VIADD R0, R9.reuse, 0x38 ;  /* 0x0000003809007836 */ /* 0x040fe20000000000 */
[----:B------:R-:W-:Y:S01]  /*d9c0*/  @!P5 LOP3.LUT R143, R10, 0xfffffffe, RZ, 0xc0, !PT ;  /* 0xfffffffe0a8fd812 */ /* 0x000fe200078ec0ff */
[----:B------:R-:W-:Y:S01]  /*d9d0*/  VIADD R10, R9, 0x40 ;  /* 0x00000040090a7836 */ /* 0x000fe20000000000 */
[----:B------:R-:W-:-:S02]  /*d9e0*/  @!P6 LEA.HI R52, R52, R52, RZ, 0x1 ;  /* 0x000000343434e211 */ /* 0x000fc400078f08ff */
[----:B------:R-:W-:Y:S02]  /*d9f0*/  @!P2 LEA.HI R132, R132, R132, RZ, 0x1 ;  /* 0x000000848484a211 */ /* 0x000fe400078f08ff */
[----:B------:R-:W-:Y:S01]  /*da00*/  @!P6 LOP3.LUT R147, R52, 0xfffffffe, RZ, 0xc0, !PT ;  /* 0xfffffffe3493e812 */ /* 0x000fe200078ec0ff */
[--C-:B0-----:R-:W-:Y:S01]  /*da10*/  @!P4 IMAD.WIDE R16, R3, 0x4, R138.reuse ;  /* 0x000000040310c825 */ /* 0x101fe200078e028a */
[----:B------:R-:W-:Y:S02]  /*da20*/  @!P1 LEA.HI R58, R58, R58, RZ, 0x1 ;  /* 0x0000003a3a3a9211 */ /* 0x000fe400078f08ff */
[----:B------:R-:W-:Y:S01]  /*da30*/  @!P3 LEA.HI R136, R136, R136, RZ, 0x1 ;  /* 0x000000888888b211 */ /* 0x000fe200078f08ff */
[--C-:B------:R-:W-:Y:S01]  /*da40*/  @!P5 IMAD.WIDE R140, R143, 0x4, R138.reuse ;  /* 0x000000048f8cd825 */ /* 0x100fe200078e028a */
[----:B------:R0:W-:Y:S01]  /*da50*/  @!P4 ST.E.64 desc[UR44][R16.64], R14 ;  /* 0x0000000e1000c985 */ /* 0x0001e2000c101b2c */
[----:B------:R-:W-:Y:S02]  /*da60*/  @!P1 LOP3.LUT R3, R58, 0xfffffffe, RZ, 0xc0, !PT ;  /* 0xfffffffe3a039812 */ /* 0x000fe400078ec0ff */
[----:B------:R-:W-:Y:S01]  /*da70*/  @!P6 IMAD.WIDE R142, R147, 0x4, R138 ;  /* 0x00000004938ee825 */ /* 0x000fe200078e028a */
[----:B------:R1:W-:Y:S01]  /*da80*/  @!P5 ST.E.64 desc[UR44][R140.64], R20 ;  /* 0x000000148c00d985 */ /* 0x0003e2000c101b2c */
[----:B------:R-:W-:-:S02]  /*da90*/  ISETP.GE.AND P4, PT, R0, UR4, PT ;  /* 0x0000000400007c0c */ /* 0x000fc4000bf86270 */
[C---:B------:R-:W-:Y:S01]  /*daa0*/  VIADD R52, R9.reuse, 0x48 ;  /* 0x0000004809347836 */ /* 0x040fe20000000000 */
[----:B------:R2:W-:Y:S01]  /*dab0*/  @!P6 ST.E.64 desc[UR44][R142.64], R22 ;  /* 0x000000168e00e985 */ /* 0x0005e2000c101b2c */
[----:B------:R-:W-:Y:S01]  /*dac0*/  ISETP.GE.AND P5, PT, R10, UR4, PT ;  /* 0x000000040a007c0c */ /* 0x000fe2000bfa6270 */
[----:B------:R-:W-:Y:S02]  /*dad0*/  VIADD R58, R9, 0x58 ;  /* 0x00000058093a7836 */ /* 0x000fe40000000000 */
[----:B------:R-:W-:Y:S02]  /*dae0*/  ISETP.GE.AND P6, PT, R52, UR4, PT ;  /* 0x0000000434007c0c */ /* 0x000fe4000bfc6270 */
[----:B0-----:R-:W-:Y:S01]  /*daf0*/  @!P2 LOP3.LUT R17, R132, 0xfffffffe, RZ, 0xc0, !PT ;  /* 0xfffffffe8411a812 */ /* 0x001fe200078ec0ff */
[----:B------:R-:W-:Y:S01]  /*db00*/  @!P1 IMAD.WIDE R14, R3, 0x4, R138 ;  /* 0x00000004030e9825 */ /* 0x000fe200078e028a */
[----:B-1----:R-:W-:-:S03]  /*db10*/  @!P3 LOP3.LUT R21, R136, 0xfffffffe, RZ, 0xc0, !PT ;  /* 0xfffffffe8815b812 */ /* 0x002fc600078ec0ff */
[--C-:B------:R-:W-:Y:S01]  /*db20*/  @!P2 IMAD.WIDE R16, R17, 0x4, R138.reuse ;  /* 0x000000041110a825 */ /* 0x100fe200078e028a */
[----:B------:R0:W-:Y:S01]  /*db30*/  @!P1 ST.E.64 desc[UR44][R14.64], R24 ;  /* 0x000000180e009985 */ /* 0x0001e2000c101b2c */
[----:B------:R-:W-:Y:S02]  /*db40*/  @!P4 LEA.HI R0, R0, R0, RZ, 0x1 ;  /* 0x000000000000c211 */ /* 0x000fe400078f08ff */
[--C-:B------:R-:W-:Y:S01]  /*db50*/  @!P3 IMAD.WIDE R20, R21, 0x4, R138.reuse ;  /* 0x000000041514b825 */ /* 0x100fe200078e028a */
[----:B------:R1:W-:Y:S01]  /*db60*/  @!P2 ST.E.64 desc[UR44][R16.64], R26 ;  /* 0x0000001a1000a985 */ /* 0x0003e2000c101b2c */
[----:B------:R-:W-:Y:S02]  /*db70*/  @!P5 LEA.HI R10, R10, R10, RZ, 0x1 ;  /* 0x0000000a0a0ad211 */ /* 0x000fe400078f08ff */
[C---:B--2---:R-:W-:Y:S01]  /*db80*/  VIADD R22, R9.reuse, 0x50 ;  /* 0x0000005009167836 */ /* 0x044fe20000000000 */
[----:B------:R2:W-:Y:S01]  /*db90*/  @!P3 ST.E.64 desc[UR44][R20.64], R28 ;  /* 0x0000001c1400b985 */ /* 0x0005e2000c101b2c */
[----:B------:R-:W-:Y:S01]  /*dba0*/  @!P4 LOP3.LUT R3, R0, 0xfffffffe, RZ, 0xc0, !PT ;  /* 0xfffffffe0003c812 */ /* 0x000fe200078ec0ff */
[C---:B------:R-:W-:Y:S01]  /*dbb0*/  VIADD R132, R9.reuse, 0x60 ;  /* 0x0000006009847836 */ /* 0x040fe20000000000 */
[----:B------:R-:W-:Y:S01]  /*dbc0*/  @!P6 LEA.HI R52, R52, R52, RZ, 0x1 ;  /* 0x000000343434e211 */ /* 0x000fe200078f08ff */
[----:B------:R-:W-:Y:S01]  /*dbd0*/  VIADD R0, R9, 0x68 ;  /* 0x0000006809007836 */ /* 0x000fe20000000000 */
[----:B------:R-:W-:Y:S01]  /*dbe0*/  ISETP.GE.AND P3, PT, R22, UR4, PT ;  /* 0x0000000416007c0c */ /* 0x000fe2000bf66270 */
[----:B0-----:R-:W-:Y:S01]  /*dbf0*/  @!P4 IMAD.WIDE R14, R3, 0x4, R138 ;  /* 0x00000004030ec825 */ /* 0x001fe200078e028a */
[----:B------:R-:W-:-:S02]  /*dc00*/  @!P5 LOP3.LUT R23, R10, 0xfffffffe, RZ, 0xc0, !PT ;  /* 0xfffffffe0a17d812 */ /* 0x000fc400078ec0ff */
[----:B------:R-:W-:Y:S01]  /*dc10*/  ISETP.GE.AND P1, PT, R58, UR4, PT ;  /* 0x000000043a007c0c */ /* 0x000fe2000bf26270 */
[----:B------:R-:W-:Y:S01]  /*dc20*/  VIADD R10, R9, 0x70 ;  /* 0x00000070090a7836 */ /* 0x000fe20000000000 */
[----:B------:R-:W-:Y:S01]  /*dc30*/  ISETP.GE.AND P2, PT, R132, UR4, PT ;  /* 0x0000000484007c0c */ /* 0x000fe2000bf46270 */
[--C-:B-1----:R-:W-:Y:S01]  /*dc40*/  @!P5 IMAD.WIDE R16, R23, 0x4, R138.reuse ;  /* 0x000000041710d825 */ /* 0x102fe200078e028a */
[----:B------:R0:W-:Y:S01]  /*dc50*/  @!P4 ST.E.64 desc[UR44][R14.64], R30 ;  /* 0x0000001e0e00c985 */ /* 0x0001e2000c101b2c */
[----:B--2---:R-:W-:Y:S02]  /*dc60*/  @!P6 LOP3.LUT R21, R52, 0xfffffffe, RZ, 0xc0, !PT ;  /* 0xfffffffe3415e812 */ /* 0x004fe400078ec0ff */
[----:B------:R-:W-:Y:S01]  /*dc70*/  ISETP.GE.AND P4, PT, R0, UR4, PT ;  /* 0x0000000400007c0c */ /* 0x000fe2000bf86270 */
[----:B------:R1:W-:Y:S01]  /*dc80*/  @!P5 ST.E.64 desc[UR44][R16.64], R32 ;  /* 0x000000201000d985 */ /* 0x0003e2000c101b2c */
[----:B------:R-:W-:Y:S01]  /*dc90*/  @!P3 LEA.HI R22, R22, R22, RZ, 0x1 ;  /* 0x000000161616b211 */ /* 0x000fe200078f08ff */
[----:B------:R-:W-:Y:S01]  /*dca0*/  @!P6 IMAD.WIDE R20, R21, 0x4, R138 ;  /* 0x000000041514e825 */ /* 0x000fe200078e028a */
[----:B------:R-:W-:-:S02]  /*dcb0*/  ISETP.GE.AND P5, PT, R10, UR4, PT ;  /* 0x000000040a007c0c */ /* 0x000fc4000bfa6270 */
[----:B------:R-:W-:Y:S01]  /*dcc0*/  @!P3 LOP3.LUT R3, R22, 0xfffffffe, RZ, 0xc0, !PT ;  /* 0xfffffffe1603b812 */ /* 0x000fe200078ec0ff */
[C---:B------:R-:W-:Y:S01]  /*dcd0*/  VIADD R22, R9.reuse, 0x78 ;  /* 0x0000007809167836 */ /* 0x040fe20000000000 */
[----:B------:R2:W-:Y:S01]  /*dce0*/  @!P6 ST.E.64 desc[UR44][R20.64], R34 ;  /* 0x000000221400e985 */ /* 0x0005e2000c101b2c */
[----:B------:R-:W-:Y:S01]  /*dcf0*/  @!P1 LEA.HI R58, R58, R58, RZ, 0x1 ;  /* 0x0000003a3a3a9211 */ /* 0x000fe200078f08ff */
[----:B------:R-:W-:Y:S01]  /*dd00*/  VIADD R24, R9, 0x88 ;  /* 0x0000008809187836 */ /* 0x000fe20000000000 */
[----:B------:R-:W-:Y:S01]  /*dd10*/  @!P2 LEA.HI R132, R132, R132, RZ, 0x1 ;  /* 0x000000848484a211 */ /* 0x000fe200078f08ff */
[--C-:B0-----:R-:W-:Y:S01]  /*dd20*/  @!P3 IMAD.WIDE R14, R3, 0x4, R138.reuse ;  /* 0x00000004030eb825 */ /* 0x101fe200078e028a */
[----:B------:R-:W-:Y:S02]  /*dd30*/  @!P1 LOP3.LUT R23, R58, 0xfffffffe, RZ, 0xc0, !PT ;  /* 0xfffffffe3a179812 */ /* 0x000fe400078ec0ff */
[----:B------:R-:W-:Y:S01]  /*dd40*/  @!P4 LEA.HI R0, R0, R0, RZ, 0x1 ;  /* 0x000000000000c211 */ /* 0x000fe200078f08ff */
[----:B------:R-:W-:Y:S01]  /*dd50*/  VIADD R25, R9, 0xa0 ;  /* 0x000000a009197836 */ /* 0x000fe20000000000 */
[----:B------:R0:W-:Y:S01]  /*dd60*/  @!P3 ST.E.64 desc[UR44][R14.64], R60 ;  /* 0x0000003c0e00b985 */ /* 0x0001e2000c101b2c */
[----:B------:R-:W-:Y:S01]  /*dd70*/  ISETP.GE.AND P3, PT, R22, UR4, PT ;  /* 0x0000000416007c0c */ /* 0x000fe2000bf66270 */
[----:B-1----:R-:W-:Y:S01]  /*dd80*/  @!P1 IMAD.WIDE R16, R23, 0x4, R138 ;  /* 0x0000000417109825 */ /* 0x002fe200078e028a */
[----:B------:R-:W-:-:S02]  /*dd90*/  @!P5 LEA.HI R10, R10, R10, RZ, 0x1 ;  /* 0x0000000a0a0ad211 */ /* 0x000fc400078f08ff */
[----:B--2---:R-:W-:Y:S01]  /*dda0*/  @!P2 LOP3.LUT R21, R132, 0xfffffffe, RZ, 0xc0, !PT ;  /* 0xfffffffe8415a812 */ /* 0x004fe200078ec0ff */
[C---:B------:R-:W-:Y:S01]  /*ddb0*/  VIADD R23, R9.reuse, 0x80 ;  /* 0x0000008009177836 */ /* 0x040fe20000000000 */
[----:B------:R1:W-:Y:S01]  /*ddc0*/  @!P1 ST.E.64 desc[UR44][R16.64], R62 ;  /* 0x0000003e10009985 */ /* 0x0003e2000c101b2c */
[----:B------:R-:W-:Y:S01]  /*ddd0*/  @!P4 LOP3.LUT R3, R0, 0xfffffffe, RZ, 0xc0, !PT ;  /* 0xfffffffe0003c812 */ /* 0x000fe200078ec0ff */
[----:B------:R-:W-:Y:S01]  /*dde0*/  VIADD R0, R9, 0x90 ;  /* 0x0000009009007836 */ /* 0x000fe20000000000 */
[----:B------:R-:W-:Y:S01]  /*ddf0*/  ISETP.GE.AND P1, PT, R24, UR4, PT ;  /* 0x0000000418007c0c */ /* 0x000fe2000bf26270 */
[--C-:B------:R-:W-:Y:S01]  /*de00*/  @!P2 IMAD.WIDE R20, R21, 0x4, R138.reuse ;  /* 0x000000041514a825 */ /* 0x100fe200078e028a */
[----:B------:R-:W-:Y:S02]  /*de10*/  ISETP.GE.AND P6, PT, R23, UR4, PT ;  /* 0x0000000417007c0c */ /* 0x000fe4000bfc6270 */
[----:B------:R-:W-:Y:S01]  /*de20*/  @!P3 LEA.HI R22, R22, R22, RZ, 0x1 ;  /* 0x000000161616b211 */ /* 0x000fe200078f08ff */
[----:B0-----:R-:W-:Y:S01]  /*de30*/  @!P4 IMAD.WIDE R14, R3, 0x4, R138 ;  /* 0x00000004030ec825 */ /* 0x001fe200078e028a */
[----:B------:R0:W-:Y:S01]  /*de40*/  @!P2 ST.E.64 desc[UR44][R20.64], R64 ;  /* 0x000000401400a985 */ /* 0x0001e2000c101b2c */
[----:B------:R-:W-:-:S03]  /*de50*/  ISETP.GE.AND P2, PT, R0, UR4, PT ;  /* 0x0000000400007c0c */ /* 0x000fc6000bf46270 */
[----:B------:R2:W-:Y:S01]  /*de60*/  @!P4 ST.E.64 desc[UR44][R14.64], R66 ;  /* 0x000000420e00c985 */ /* 0x0005e2000c101b2c */
[----:B-1----:R-:W-:Y:S01]  /*de70*/  @!P5 LOP3.LUT R17, R10, 0xfffffffe, RZ, 0xc0, !PT ;  /* 0xfffffffe0a11d812 */ /* 0x002fe200078ec0ff */
[----:B------:R-:W-:Y:S01]  /*de80*/  VIADD R10, R9, 0x98 ;  /* 0x00000098090a7836 */ /* 0x000fe20000000000 */
[----:B------:R-:W-:Y:S02]  /*de90*/  @!P1 LEA.HI R24, R24, R24, RZ, 0x1 ;  /* 0x0000001818189211 */ /* 0x000fe400078f08ff */
[----:B------:R-:W-:Y:S01]  /*dea0*/  @!P6 LEA.HI R23, R23, R23, RZ, 0x1 ;  /* 0x000000171717e211 */ /* 0x000fe200078f08ff */
[--C-:B------:R-:W-:Y:S01]  /*deb0*/  @!P5 IMAD.WIDE R16, R17, 0x4, R138.reuse ;  /* 0x000000041110d825 */ /* 0x100fe200078e028a */
[----:B------:R-:W-:Y:S02]  /*dec0*/  ISETP.GE.AND P4, PT, R25, UR4, PT ;  /* 0x0000000419007c0c */ /* 0x000fe4000bf86270 */
[----:B------:R-:W-:Y:S02]  /*ded0*/  @!P6 LOP3.LUT R23, R23, 0xfffffffe, RZ, 0xc0, !PT ;  /* 0xfffffffe1717e812 */ /* 0x000fe400078ec0ff */
[----:B0-----:R-:W-:Y:S01]  /*dee0*/  @!P3 LOP3.LUT R21, R22, 0xfffffffe, RZ, 0xc0, !PT ;  /* 0xfffffffe1615b812 */ /* 0x001fe200078ec0ff */
[----:B------:R0:W-:Y:S01]  /*def0*/  @!P5 ST.E.64 desc[UR44][R16.64], R68 ;  /* 0x000000441000d985 */ /* 0x0001e2000c101b2c */
[----:B------:R-:W-:Y:S01]  /*df00*/  @!P2 LEA.HI R0, R0, R0, RZ, 0x1 ;  /* 0x000000000000a211 */ /* 0x000fe200078f08ff */
[----:B------:R-:W-:Y:S01]  /*df10*/  @!P6 IMAD.WIDE R22, R23, 0x4, R138 ;  /* 0x000000041716e825 */ /* 0x000fe200078e028a */
[----:B--2---:R-:W-:-:S02]  /*df20*/  @!P1 LOP3.LUT R15, R24, 0xfffffffe, RZ, 0xc0, !PT ;  /* 0xfffffffe180f9812 */ /* 0x004fc400078ec0ff */
[----:B------:R-:W-:Y:S01]  /*df30*/  @!P2 LOP3.LUT R3, R0, 0xfffffffe, RZ, 0xc0, !PT ;  /* 0xfffffffe0003a812 */ /* 0x000fe200078ec0ff */
[--C-:B------:R-:W-:Y:S02]  /*df40*/  @!P3 IMAD.WIDE R20, R21, 0x4, R138.reuse ;  /* 0x000000041514b825 */ /* 0x100fe400078e028a */
[----:B------:R-:W-:Y:S02]  /*df50*/  @!P4 LEA.HI R25, R25, R25, RZ, 0x1 ;  /* 0x000000191919c211 */ /* 0x000fe400078f08ff */
[--C-:B------:R-:W-:Y:S01]  /*df60*/  @!P1 IMAD.WIDE R14, R15, 0x4, R138.reuse ;  /* 0x000000040f0e9825 */ /* 0x100fe200078e028a */
[----:B------:R1:W-:Y:S01]  /*df70*/  @!P3 ST.E.64 desc[UR44][R20.64], R70 ;  /* 0x000000461400b985 */ /* 0x0003e2000c101b2c */
[----:B------:R-:W-:Y:S02]  /*df80*/  ISETP.GE.AND P3, PT, R10, UR4, PT ;  /* 0x000000040a007c0c */ /* 0x000fe4000bf66270 */
[----:B------:R-:W-:Y:S01]  /*df90*/  VIADD R0, R9, 0xa8 ;  /* 0x000000a809007836 */ /* 0x000fe20000000000 */
[----:B------:R2:W-:Y:S01]  /*dfa0*/  @!P6 ST.E.64 desc[UR44][R22.64], R72 ;  /* 0x000000481600e985 */ /* 0x0005e2000c101b2c */
[----:B0-----:R-:W-:-:S03]  /*dfb0*/  @!P2 IMAD.WIDE R16, R3, 0x4, R138 ;  /* 0x000000040310a825 */ /* 0x001fc600078e028a */
[----:B------:R0:W-:Y:S01]  /*dfc0*/  @!P1 ST.E.64 desc[UR44][R14.64], R74 ;  /* 0x0000004a0e009985 */ /* 0x0001e2000c101b2c */
[----:B------:R-:W-:Y:S01]  /*dfd0*/  ISETP.GE.AND P1, PT, R0, UR4, PT ;  /* 0x0000000400007c0c */ /* 0x000fe2000bf26270 */
[C---:B------:R-:W-:Y:S02]  /*dfe0*/  VIADD R24, R9.reuse, 0xb8 ;  /* 0x000000b809187836 */ /* 0x040fe40000000000 */
[----:B------:R3:W-:Y:S02]  /*dff0*/  @!P2 ST.E.64 desc[UR44][R16.64], R76 ;  /* 0x0000004c1000a985 */ /* 0x0007e4000c101b2c */
[----:B------:R-:W-:Y:S01]  /*e000*/  @!P3 LEA.HI R10, R10, R10, RZ, 0x1 ;  /* 0x0000000a0a0ab211 */ /* 0x000fe200078f08ff */
[C---:B-1----:R-:W-:Y:S01]  /*e010*/  VIADD R20, R9.reuse, 0xb0 ;  /* 0x000000b009147836 */ /* 0x042fe20000000000 */
[----:B------:R-:W-:Y:S02]  /*e020*/  ISETP.GE.AND P5, PT, R24, UR4, PT ;  /* 0x0000000418007c0c */ /* 0x000fe4000bfa6270 */
[----:B------:R-:W-:Y:S01]  /*e030*/  @!P3 LOP3.LUT R3, R10, 0xfffffffe, RZ, 0xc0, !PT ;  /* 0xfffffffe0a03b812 */ /* 0x000fe200078ec0ff */
[C---:B--2---:R-:W-:Y:S01]  /*e040*/  VIADD R22, R9.reuse, 0xc0 ;  /* 0x000000c009167836 */ /* 0x044fe20000000000 */
[----:B------:R-:W-:Y:S01]  /*e050*/  ISETP.GE.AND P6, PT, R20, UR4, PT ;  /* 0x0000000414007c0c */ /* 0x000fe2000bfc6270 */
[----:B------:R-:W-:Y:S01]  /*e060*/  VIADD R10, R9, 0xc8 ;  /* 0x000000c8090a7836 */ /* 0x000fe20000000000 */
[----:B------:R-:W-:Y:S01]  /*e070*/  @!P1 LEA.HI R0, R0, R0, RZ, 0x1 ;  /* 0x0000000000009211 */ /* 0x000fe200078f08ff */
[----:B0-----:R-:W-:Y:S01]  /*e080*/  @!P3 IMAD.WIDE R14, R3, 0x4, R138 ;  /* 0x00000004030eb825 */ /* 0x001fe200078e028a */
[----:B------:R-:W-:-:S02]  /*e090*/  ISETP.GE.AND P2, PT, R22, UR4, PT ;  /* 0x0000000416007c0c */ /* 0x000fc4000bf46270 */
[----:B------:R-:W-:Y:S02]  /*e0a0*/  @!P1 LOP3.LUT R21, R0, 0xfffffffe, RZ, 0xc0, !PT ;  /* 0xfffffffe00159812 */ /* 0x000fe400078ec0ff */
[----:B------:R0:W-:Y:S01]  /*e0b0*/  @!P3 ST.E.64 desc[UR44][R14.64], R78 ;  /* 0x0000004e0e00b985 */ /* 0x0001e2000c101b2c */
[----:B------:R-:W-:Y:S02]  /*e0c0*/  ISETP.GE.AND P3, PT, R10, UR4, PT ;  /* 0x000000040a007c0c */ /* 0x000fe4000bf66270 */
[----:B---3--:R-:W-:Y:S02]  /*e0d0*/  @!P4 LOP3.LUT R17, R25, 0xfffffffe, RZ, 0xc0, !PT ;  /* 0xfffffffe1911c812 */ /* 0x008fe400078ec0ff */
[----:B------:R-:W-:Y:S01]  /*e0e0*/  @!P6 LEA.HI R0, R20, R20, RZ, 0x1 ;  /* 0x000000141400e211 */ /* 0x000fe200078f08ff */
[--C-:B------:R-:W-:Y:S01]  /*e0f0*/  @!P1 IMAD.WIDE R20, R21, 0x4, R138.reuse ;  /* 0x0000000415149825 */ /* 0x100fe200078e028a */
[----:B------:R-:W-:Y:S02]  /*e100*/  @!P5 LEA.HI R24, R24, R24, RZ, 0x1 ;  /* 0x000000181818d211 */ /* 0x000fe400078f08ff */
[----:B------:R-:W-:Y:S01]  /*e110*/  @!P6 LOP3.LUT R3, R0, 0xfffffffe, RZ, 0xc0, !PT ;  /* 0xfffffffe0003e812 */ /* 0x000fe200078ec0ff */
[----:B------:R-:W-:Y:S01]  /*e120*/  @!P4 IMAD.WIDE R16, R17, 0x4, R138 ;  /* 0x000000041110c825 */ /* 0x000fe200078e028a */
[----:B------:R-:W-:-:S02]  /*e130*/  @!P2 LEA.HI R22, R22, R22, RZ, 0x1 ;  /* 0x000000161616a211 */ /* 0x000fc400078f08ff */
[----:B------:R-:W-:Y:S01]  /*e140*/  @!P5 LOP3.LUT R23, R24, 0xfffffffe, RZ, 0xc0, !PT ;  /* 0xfffffffe1817d812 */ /* 0x000fe200078ec0ff */
[--C-:B0-----:R-:W-:Y:S01]  /*e150*/  @!P6 IMAD.WIDE R14, R3, 0x4, R138.reuse ;  /* 0x00000004030ee825 */ /* 0x101fe200078e028a */
[----:B------:R-:W-:Y:S01]  /*e160*/  @!P3 LEA.HI R10, R10, R10, RZ, 0x1 ;  /* 0x0000000a0a0ab211 */ /* 0x000fe200078f08ff */
[----:B------:R0:W-:Y:S01]  /*e170*/  @!P4 ST.E.64 desc[UR44][R16.64], R80 ;  /* 0x000000501000c985 */ /* 0x0001e2000c101b2c */
[----:B------:R-:W-:Y:S01]  /*e180*/  @!P2 LOP3.LUT R3, R22, 0xfffffffe, RZ, 0xc0, !PT ;  /* 0xfffffffe1603a812 */ /* 0x000fe200078ec0ff */
[----:B------:R-:W-:Y:S01]  /*e190*/  @!P5 IMAD.WIDE R22, R23, 0x4, R138 ;  /* 0x000000041716d825 */ /* 0x000fe200078e028a */
[----:B------:R-:W-:Y:S01]  /*e1a0*/  @!P3 LOP3.LUT R25, R10, 0xfffffffe, RZ, 0xc0, !PT ;  /* 0xfffffffe0a19b812 */ /* 0x000fe200078ec0ff */
[----:B------:R1:W-:Y:S02]  /*e1b0*/  @!P1 ST.E.64 desc[UR44][R20.64], R82 ;  /* 0x0000005214009985 */ /* 0x0003e4000c101b2c */
[C---:B------:R-:W-:Y:S02]  /*e1c0*/  VIADD R0, R9.reuse, 0xd0 ;  /* 0x000000d009007836 */ /* 0x040fe40000000000 */
[----:B------:R2:W-:Y:S01]  /*e1d0*/  @!P6 ST.E.64 desc[UR44][R14.64], R86 ;  /* 0x000000560e00e985 */ /* 0x0005e2000c101b2c */
[----:B------:R-:W-:-:S02]  /*e1e0*/  VIADD R10, R9, 0xe0 ;  /* 0x000000e0090a7836 */ /* 0x000fc40000000000 */
[----:B------:R-:W-:Y:S01]  /*e1f0*/  VIADD R24, R9, 0xe8 ;  /* 0x000000e809187836 */ /* 0x000fe20000000000 */
[----:B------:R-:W-:Y:S01]  /*e200*/  @!P5 ST.E.64 desc[UR44][R22.64], R88 ;  /* 0x000000581600d985 */ /* 0x000fe2000c101b2c */
[----:B------:R-:W-:Y:S01]  /*e210*/  ISETP.GE.AND P1, PT, R0, UR4, PT ;  /* 0x0000000400007c0c */ /* 0x000fe2000bf26270 */
[--C-:B0-----:R-:W-:Y:S02]  /*e220*/  @!P2 IMAD.WIDE R16, R3, 0x4, R138.reuse ;  /* 0x000000040310a825 */ /* 0x101fe400078e028a */
[----:B------:R-:W-:Y:S02]  /*e230*/  ISETP.GE.AND P4, PT, R24, UR4, PT ;  /* 0x0000000418007c0c */ /* 0x000fe4000bf86270 */
[----:B-1----:R-:W-:Y:S01]  /*e240*/  @!P3 IMAD.WIDE R20, R25, 0x4, R138 ;  /* 0x000000041914b825 */ /* 0x002fe200078e028a */
[----:B------:R0:W-:Y:S03]  /*e250*/  @!P2 ST.E.64 desc[UR44][R16.64], R92 ;  /* 0x0000005c1000a985 */ /* 0x0001e6000c101b2c */
[C---:B------:R-:W-:Y:S01]  /*e260*/  VIADD R3, R9.reuse, 0xd8 ;  /* 0x000000d809037836 */ /* 0x040fe20000000000 */
[----:B------:R1:W-:Y:S01]  /*e270*/  @!P3 ST.E.64 desc[UR44][R20.64], R94 ;  /* 0x0000005e1400b985 */ /* 0x0003e2000c101b2c */
[C---:B--2---:R-:W-:Y:S01]  /*e280*/  VIADD R15, R9.reuse, 0xf8 ;  /* 0x000000f8090f7836 */ /* 0x044fe20000000000 */
[----:B------:R-:W-:Y:S01]  /*e290*/  ISETP.GE.AND P3, PT, R10, UR4, PT ;  /* 0x000000040a007c0c */ /* 0x000fe2000bf66270 */
[----:B------:R-:W-:Y:S01]  /*e2a0*/  VIADD R14, R9, 0xf0 ;  /* 0x000000f0090e7836 */ /* 0x000fe20000000000 */
[----:B------:R-:W-:-:S02]  /*e2b0*/  ISETP.GE.AND P2, PT, R3, UR4, PT ;  /* 0x0000000403007c0c */ /* 0x000fc4000bf46270 */
[----:B------:R-:W-:Y:S02]  /*e2c0*/  ISETP.GE.AND P6, PT, R15, UR4, PT ;  /* 0x000000040f007c0c */ /* 0x000fe4000bfc6270 */
        /* <DEDUP_REMOVED lines=25> */
.L_x_1033:
[----:B------:R-:W-:Y:S05]  /*e460*/  BSYNC B0 ;  /* 0x0000000000007941 */ /* 0x000fea0003800000 */
.L_x_1032:
[----:B------:R-:W-:Y:S01]  /*e470*/  ISETP.GE.AND P1, PT, R8, R11, PT ;  /* 0x0000000b0800720c */ /* 0x000fe20003f26270 */
[----:B0-----:R0:W1:Y:S01]  /*e480*/  SHFL.IDX PT, R15, R131, 0x1, 0x1c1f ;  /* 0x003c1f00830f7f89 */ /* 0x00106200000e0000 */
[----:B------:R-:W-:Y:S02]  /*e490*/  SEL R10, R36, R37, P0 ;  /* 0x00000025240a7207 */ /* 0x000fe40000000000 */
[----:B------:R-:W-:Y:S01]  /*e4a0*/  SEL R36, R37, R36, P0 ;  /* 0x0000002425247207 */ /* 0x000fe20000000000 */
[----:B------:R2:W0:Y:S01]  /*e4b0*/  SHFL.IDX PT, R14, R59, 0x1, 0x1c1f ;  /* 0x003c1f003b0e7f89 */ /* 0x00042200000e0000 */
        /* <DEDUP_REMOVED lines=18> */
[----:B0-----:R-:W-:Y:S02]  /*e5e0*/  SEL R131, R149, R38, P0 ;  /* 0x0000002695837207 */ /* 0x001fe40000000000 */
[----:B------:R-:W-:Y:S01]  /*e5f0*/  SEL R12, R53, R12, P0 ;  /* 0x0000000c350c7207 */ /* 0x000fe20000000000 */
[----:B-12---:R-:W-:Y:S06]  /*e600*/  @P1 BRA `(.L_x_948) ;  /* 0x0000004800f81947 */ /* 0x006fec0003800000 */
        /* <DEDUP_REMOVED lines=12> */
[----:B------:R-:W-:Y:S01]  /*e6d0*/  VIADD R41, R9, 0x40 ;  /* 0x0000004009297836 */ /* 0x000fe20000000000 */
[----:B------:R-:W-:-:S03]  /*e6e0*/  ISETP.GE.AND P2, PT, R38, UR4, PT ;  /* 0x0000000426007c0c */ /* 0x000fc6000bf46270 */
[C-C-:B------:R-:W-:Y:S02]  /*e6f0*/  @!P3 IMAD.WIDE R28, R9.reuse, 0x4, R14.reuse ;  /* 0x00000004091cb825 */ /* 0x140fe400078e020e */
[----:B------:R-:W-:Y:S02]  /*e700*/  @!P4 LEA.HI R0, R0, R0, RZ, 0x1 ;  /* 0x000000000000c211 */ /* 0x000fe400078f08ff */
[----:B------:R-:W-:Y:S01]  /*e710*/  @!P5 LEA.HI R8, R8, R8, RZ, 0x1 ;  /* 0x000000080808d211 */ /* 0x000fe200078f08ff */
[----:B------:R0:W-:Y:S01]  /*e720*/  @!P3 ST.E.64 desc[UR44][R28.64], R114 ;  /* 0x000000721c00b985 */ /* 0x0001e2000c101b2c */
[----:B------:R-:W-:Y:S02]  /*e730*/  @!P4 LOP3.LUT R31, R0, 0xfffffffe, RZ, 0xc0, !PT ;  /* 0xfffffffe001fc812 */ /* 0x000fe400078ec0ff */
[----:B------:R-:W-:Y:S01]  /*e740*/  @!P5 LOP3.LUT R33, R8, 0xfffffffe, RZ, 0xc0, !PT ;  /* 0xfffffffe0821d812 */ /* 0x000fe200078ec0ff */
[----:B------:R-:W-:Y:S01]  /*e750*/  VIADD R8, R9, 0x30 ;  /* 0x0000003009087836 */ /* 0x000fe20000000000 */
[----:B------:R-:W-:Y:S01]  /*e760*/  @!P0 LEA.HI R34, R34, R34, RZ, 0x1 ;  /* 0x0000002222228211 */ /* 0x000fe200078f08ff */
[----:B------:R-:W-:Y:S01]  /*e770*/  @!P4 IMAD.WIDE R30, R31, 0x4, R14 ;  /* 0x000000041f1ec825 */ /* 0x000fe200078e020e */
[----:B------:R-:W-:-:S02]  /*e780*/  @!P1 LEA.HI R0, R35, R35, RZ, 0x1 ;  /* 0x0000002323009211 */ /* 0x000fc400078f08ff */
[----:B------:R-:W-:Y:S01]  /*e790*/  @!P0 LOP3.LUT R35, R34, 0xfffffffe, RZ, 0xc0, !PT ;  /* 0xfffffffe22238812 */ /* 0x000fe200078ec0ff */
[--C-:B------:R-:W-:Y:S01]  /*e7a0*/  @!P5 IMAD.WIDE R32, R33, 0x4, R14.reuse ;  /* 0x000000042120d825 */ /* 0x100fe200078e020e */
[----:B------:R-:W-:Y:S01]  /*e7b0*/  ISETP.GE.AND P3, PT, R8, UR4, PT ;  /* 0x0000000408007c0c */ /* 0x000fe2000bf66270 */
[----:B------:R1:W-:Y:S01]  /*e7c0*/  @!P4 ST.E.64 desc[UR44][R30.64], R118 ;  /* 0x000000761e00c985 */ /* 0x0003e2000c101b2c */
[----:B------:R-:W-:Y:S01]  /*e7d0*/  @!P1 LOP3.LUT R39, R0, 0xfffffffe, RZ, 0xc0, !PT ;  /* 0xfffffffe00279812 */ /* 0x000fe200078ec0ff */
[----:B0-----:R-:W-:Y:S01]  /*e7e0*/  @!P0 IMAD.WIDE R28, R35, 0x4, R14 ;  /* 0x00000004231c8825 */ /* 0x001fe200078e020e */
[----:B------:R-:W-:Y:S01]  /*e7f0*/  ISETP.GE.AND P4, PT, R40, UR4, PT ;  /* 0x0000000428007c0c */ /* 0x000fe2000bf86270 */
[----:B------:R0:W-:Y:S01]  /*e800*/  @!P5 ST.E.64 desc[UR44][R32.64], R120 ;  /* 0x000000782000d985 */ /* 0x0001e2000c101b2c */
[----:B------:R-:W-:Y:S01]  /*e810*/  ISETP.GE.AND P5, PT, R41, UR4, PT ;  /* 0x0000000429007c0c */ /* 0x000fe2000bfa6270 */
[C---:B------:R-:W-:Y:S01]  /*e820*/  VIADD R0, R9.reuse, 0x48 ;  /* 0x0000004809007836 */ /* 0x040fe20000000000 */
[----:B------:R-:W-:Y:S01]  /*e830*/  @!P2 LEA.HI R38, R38, R38, RZ, 0x1 ;  /* 0x000000262626a211 */ /* 0x000fe200078f08ff */
[----:B------:R-:W-:Y:S01]  /*e840*/  VIADD R34, R9, 0x50 ;  /* 0x0000005009227836 */ /* 0x000fe20000000000 */
[----:B------:R2:W-:Y:S02]  /*e850*/  @!P0 ST.E.64 desc[UR44][R28.64], R116 ;  /* 0x000000741c008985 */ /* 0x0005e4000c101b2c */
[----:B------:R-:W-:-:S02]  /*e860*/  ISETP.GE.AND P0, PT, R0, UR4, PT ;  /* 0x0000000400007c0c */ /* 0x000fc4000bf06270 */
[----:B------:R-:W-:Y:S01]  /*e870*/  @!P3 LEA.HI R8, R8, R8, RZ, 0x1 ;  /* 0x000000080808b211 */ /* 0x000fe200078f08ff */
[--C-:B-1----:R-:W-:Y:S02]  /*e880*/  @!P1 IMAD.WIDE R30, R39, 0x4, R14.reuse ;  /* 0x00000004271e9825 */ /* 0x102fe400078e020e */
[----:B------:R-:W-:Y:S02]  /*e890*/  @!P4 LEA.HI R40, R40, R40, RZ, 0x1 ;  /* 0x000000282828c211 */ /* 0x000fe400078f08ff */
[----:B0-----:R-:W-:Y:S01]  /*e8a0*/  @!P2 LOP3.LUT R33, R38, 0xfffffffe, RZ, 0xc0, !PT ;  /* 0xfffffffe2621a812 */ /* 0x001fe200078ec0ff */
[----:B------:R0:W-:Y:S01]  /*e8b0*/  @!P1 ST.E.64 desc[UR44][R30.64], R112 ;  /* 0x000000701e009985 */ /* 0x0001e2000c101b2c */
[----:B------:R-:W-:Y:S01]  /*e8c0*/  ISETP.GE.AND P1, PT, R34, UR4, PT ;  /* 0x0000000422007c0c */ /* 0x000fe2000bf26270 */
[----:B------:R-:W-:Y:S01]  /*e8d0*/  VIADD R38, R9, 0x58 ;  /* 0x0000005809267836 */ /* 0x000fe20000000000 */
[----:B------:R-:W-:Y:S01]  /*e8e0*/  @!P5 LEA.HI R41, R41, R41, RZ, 0x1 ;  /* 0x000000292929d211 */ /* 0x000fe200078f08ff */
[----:B------:R-:W-:Y:S01]  /*e8f0*/  @!P2 IMAD.WIDE R32, R33, 0x4, R14 ;  /* 0x000000042120a825 */ /* 0x000fe200078e020e */
[----:B------:R-:W-:-:S02]  /*e900*/  @!P3 LOP3.LUT R35, R8, 0xfffffffe, RZ, 0xc0, !PT ;  /* 0xfffffffe0823b812 */ /* 0x000fc400078ec0ff */
[----:B------:R-:W-:Y:S01]  /*e910*/  @!P4 LOP3.LUT R39, R40, 0xfffffffe, RZ, 0xc0, !PT ;  /* 0xfffffffe2827c812 */ /* 0x000fe200078ec0ff */
[----:B------:R-:W-:Y:S01]  /*e920*/  VIADD R8, R9, 0x60 ;  /* 0x0000006009087836 */ /* 0x000fe20000000000 */
[----:B------:R1:W-:Y:S01]  /*e930*/  @!P2 ST.E.64 desc[UR44][R32.64], R122 ;  /* 0x0000007a2000a985 */ /* 0x0003e2000c101b2c */
[----:B------:R-:W-:Y:S01]  /*e940*/  ISETP.GE.AND P2, PT, R38, UR4, PT ;  /* 0x0000000426007c0c */ /* 0x000fe2000bf46270 */
[--C-:B--2---:R-:W-:Y:S01]  /*e950*/  @!P3 IMAD.WIDE R28, R35, 0x4, R14.reuse ;  /* 0x00000004231cb825 */ /* 0x104fe200078e020e */
[----:B------:R-:W-:Y:S02]  /*e960*/  @!P0 LEA.HI R0, R0, R0, RZ, 0x1 ;  /* 0x0000000000008211 */ /* 0x000fe400078f08ff */
[----:B------:R-:W-:Y:S01]  /*e970*/  @!P1 LEA.HI R34, R34, R34, RZ, 0x1 ;  /* 0x0000002222229211 */ /* 0x000fe200078f08ff */
[----:B0-----:R-:W-:Y:S01]  /*e980*/  @!P4 IMAD.WIDE R30, R39, 0x4, R14 ;  /* 0x00000004271ec825 */ /* 0x001fe200078e020e */
[----:B------:R0:W-:Y:S01]  /*e990*/  @!P3 ST.E.64 desc[UR44][R28.64], R124 ;  /* 0x0000007c1c00b985 */ /* 0x0001e2000c101b2c */
[----:B------:R-:W-:-:S02]  /*e9a0*/  @!P0 LOP3.LUT R35, R0, 0xfffffffe, RZ, 0xc0, !PT ;  /* 0xfffffffe00238812 */ /* 0x000fc400078ec0ff */
[C---:B------:R-:W-:Y:S01]  /*e9b0*/  VIADD R40, R9.reuse, 0x68 ;  /* 0x0000006809287836 */ /* 0x040fe20000000000 */
[----:B------:R-:W-:Y:S01]  /*e9c0*/  ISETP.GE.AND P3, PT, R8, UR4, PT ;  /* 0x0000000408007c0c */ /* 0x000fe2000bf66270 */
[----:B------:R2:W-:Y:S01]  /*e9d0*/  @!P4 ST.E.64 desc[UR44][R30.64], R102 ;  /* 0x000000661e00c985 */ /* 0x0005e2000c101b2c */
[----:B------:R-:W-:Y:S01]  /*e9e0*/  @!P1 LOP3.LUT R39, R34, 0xfffffffe, RZ, 0xc0, !PT ;  /* 0xfffffffe22279812 */ /* 0x000fe200078ec0ff */
[----:B------:R-:W-:Y:S01]  /*e9f0*/  VIADD R0, R9, 0x78 ;  /* 0x0000007809007836 */ /* 0x000fe20000000000 */
[----:B-1----:R-:W-:Y:S01]  /*ea00*/  @!P5 LOP3.LUT R33, R41, 0xfffffffe, RZ, 0xc0, !PT ;  /* 0xfffffffe2921d812 */ /* 0x002fe200078ec0ff */
[C---:B------:R-:W-:Y:S01]  /*ea10*/  VIADD R41, R9.reuse, 0x70 ;  /* 0x0000007009297836 */ /* 0x040fe20000000000 */
[----:B------:R-:W-:Y:S01]  /*ea20*/  @!P2 LEA.HI R38, R38, R38, RZ, 0x1 ;  /* 0x000000262626a211 */ /* 0x000fe200078f08ff */
[----:B------:R-:W-:Y:S01]  /*ea30*/  VIADD R34, R9, 0x80 ;  /* 0x0000008009227836 */ /* 0x000fe20000000000 */
[----:B------:R-:W-:Y:S01]  /*ea40*/  ISETP.GE.AND P6, PT, R0, UR4, PT ;  /* 0x0000000400007c0c */ /* 0x000fe2000bfc6270 */
[----:B------:R-:W-:Y:S01]  /*ea50*/  @!P5 IMAD.WIDE R32, R33, 0x4, R14 ;  /* 0x000000042120d825 */ /* 0x000fe200078e020e */
[----:B------:R-:W-:-:S03]  /*ea60*/  ISETP.GE.AND P4, PT, R41, UR4, PT ;  /* 0x0000000429007c0c */ /* 0x000fc6000bf86270 */
[--C-:B0-----:R-:W-:Y:S01]  /*ea70*/  @!P0 IMAD.WIDE R28, R35, 0x4, R14.reuse ;  /* 0x00000004231c8825 */ /* 0x101fe200078e020e */
[----:B------:R0:W-:Y:S01]  /*ea80*/  @!P5 ST.E.64 desc[UR44][R32.64], R96 ;  /* 0x000000602000d985 */ /* 0x0001e2000c101b2c */
[----:B------:R-:W-:Y:S02]  /*ea90*/  ISETP.GE.AND P5, PT, R40, UR4, PT ;  /* 0x0000000428007c0c */ /* 0x000fe4000bfa6270 */
[----:B--2---:R-:W-:Y:S01]  /*eaa0*/  @!P1 IMAD.WIDE R30, R39, 0x4, R14 ;  /* 0x00000004271e9825 */ /* 0x004fe200078e020e */
[----:B------:R1:W-:Y:S01]  /*eab0*/  @!P0 ST.E.64 desc[UR44][R28.64], R126 ;  /* 0x0000007e1c008985 */ /* 0x0003e2000c101b2c */
[----:B------:R-:W-:Y:S02]  /*eac0*/  @!P3 LEA.HI R8, R8, R8, RZ, 0x1 ;  /* 0x000000080808b211 */ /* 0x000fe400078f08ff */
[----:B------:R-:W-:Y:S01]  /*ead0*/  @!P6 LEA.HI R0, R0, R0, RZ, 0x1 ;  /* 0x000000000000e211 */ /* 0x000fe200078f08ff */
[----:B------:R2:W-:Y:S01]  /*eae0*/  @!P1 ST.E.64 desc[UR44][R30.64], R84 ;  /* 0x000000541e009985 */ /* 0x0005e2000c101b2c */
[----:B------:R-:W-:-:S02]  /*eaf0*/  ISETP.GE.AND P1, PT, R34, UR4, PT ;  /* 0x0000000422007c0c */ /* 0x000fc4000bf26270 */
[----:B------:R-:W-:Y:S01]  /*eb00*/  @!P3 LOP3.LUT R35, R8, 0xfffffffe, RZ, 0xc0, !PT ;  /* 0xfffffffe0823b812 */ /* 0x000fe200078ec0ff */
[----:B------:R-:W-:Y:S01]  /*eb10*/  VIADD R8, R9, 0x90 ;  /* 0x0000009009087836 */ /* 0x000fe20000000000 */
[----:B------:R-:W-:Y:S02]  /*eb20*/  @!P4 LEA.HI R41, R41, R41, RZ, 0x1 ;  /* 0x000000292929c211 */ /* 0x000fe400078f08ff */
[----:B0-----:R-:W-:Y:S01]  /*eb30*/  @!P2 LOP3.LUT R33, R38, 0xfffffffe, RZ, 0xc0, !PT ;  /* 0xfffffffe2621a812 */ /* 0x001fe200078ec0ff */
[----:B------:R-:W-:Y:S01]  /*eb40*/  VIADD R38, R9, 0x88 ;  /* 0x0000008809267836 */ /* 0x000fe20000000000 */
[----:B------:R-:W-:Y:S01]  /*eb50*/  @!P5 LEA.HI R40, R40, R40, RZ, 0x1 ;  /* 0x000000282828d211 */ /* 0x000fe200078f08ff */
[--C-:B-1----:R-:W-:Y:S01]  /*eb60*/  @!P3 IMAD.WIDE R28, R35, 0x4, R14.reuse ;  /* 0x00000004231cb825 */ /* 0x102fe200078e020e */
[----:B------:R-:W-:Y:S02]  /*eb70*/  @!P6 LOP3.LUT R35, R0, 0xfffffffe, RZ, 0xc0, !PT ;  /* 0xfffffffe0023e812 */ /* 0x000fe400078ec0ff */
[----:B------:R-:W-:Y:S01]  /*eb80*/  ISETP.GE.AND P0, PT, R38, UR4, PT ;  /* 0x0000000426007c0c */ /* 0x000fe2000bf06270 */
[----:B------:R-:W-:Y:S01]  /*eb90*/  @!P2 IMAD.WIDE R32, R33, 0x4, R14 ;  /* 0x000000042120a825 */ /* 0x000fe200078e020e */
[----:B------:R-:W-:-:S02]  /*eba0*/  @!P5 LOP3.LUT R39, R40, 0xfffffffe, RZ, 0xc0, !PT ;  /* 0xfffffffe2827d812 */ /* 0x000fc400078ec0ff */
[----:B------:R-:W-:Y:S01]  /*ebb0*/  @!P1 LEA.HI R34, R34, R34, RZ, 0x1 ;  /* 0x0000002222229211 */ /* 0x000fe200078f08ff */
[----:B------:R-:W-:Y:S01]  /*ebc0*/  VIADD R0, R9, 0x98 ;  /* 0x0000009809007836 */ /* 0x000fe20000000000 */
[----:B------:R0:W-:Y:S01]  /*ebd0*/  @!P2 ST.E.64 desc[UR44][R32.64], R90 ;  /* 0x0000005a2000a985 */ /* 0x0001e2000c101b2c */
[----:B--2---:R-:W-:Y:S01]  /*ebe0*/  @!P5 IMAD.WIDE R30, R39, 0x4, R14 ;  /* 0x00000004271ed825 */ /* 0x004fe200078e020e */
[----:B------:R-:W-:Y:S02]  /*ebf0*/  ISETP.GE.AND P2, PT, R8, UR4, PT ;  /* 0x0000000408007c0c */ /* 0x000fe4000bf46270 */
[----:B------:R1:W-:Y:S01]  /*ec00*/  @!P3 ST.E.64 desc[UR44][R28.64], R4 ;  /* 0x000000041c00b985 */ /* 0x0003e2000c101b2c */
[----:B------:R-:W-:Y:S01]  /*ec10*/  VIADD R39, R9, 0xa0 ;  /* 0x000000a009277836 */ /* 0x000fe20000000000 */
[----:B------:R-:W-:Y:S02]  /*ec20*/  ISETP.GE.AND P3, PT, R0, UR4, PT ;  /* 0x0000000400007c0c */ /* 0x000fe4000bf66270 */
[----:B------:R-:W-:Y:S01]  /*ec30*/  @!P0 LEA.HI R38, R38, R38, RZ, 0x1 ;  /* 0x0000002626268211 */ /* 0x000fe200078f08ff */
[----:B------:R2:W-:Y:S01]  /*ec40*/  @!P5 ST.E.64 desc[UR44][R30.64], R48 ;  /* 0x000000301e00d985 */ /* 0x0005e2000c101b2c */
[----:B0-----:R-:W-:-:S05]  /*ec50*/  @!P4 LOP3.LUT R33, R41, 0xfffffffe, RZ, 0xc0, !PT ;  /* 0xfffffffe2921c812 */ /* 0x001fca00078ec0ff */
[----:B------:R-:W-:Y:S02]  /*ec60*/  @!P2 LEA.HI R8, R8, R8, RZ, 0x1 ;  /* 0x000000080808a211 */ /* 0x000fe400078f08ff */
[----:B-1----:R-:W-:Y:S01]  /*ec70*/  @!P1 LOP3.LUT R29, R34, 0xfffffffe, RZ, 0xc0, !PT ;  /* 0xfffffffe221d9812 */ /* 0x002fe200078ec0ff */
[--C-:B------:R-:W-:Y:S01]  /*ec80*/  @!P4 IMAD.WIDE R32, R33, 0x4, R14.reuse ;  /* 0x000000042120c825 */ /* 0x100fe200078e020e */
[----:B------:R-:W-:Y:S02]  /*ec90*/  @!P3 LEA.HI R0, R0, R0, RZ, 0x1 ;  /* 0x000000000000b211 */ /* 0x000fe400078f08ff */
[----:B--2---:R-:W-:Y:S02]  /*eca0*/  @!P0 LOP3.LUT R31, R38, 0xfffffffe, RZ, 0xc0, !PT ;  /* 0xfffffffe261f8812 */ /* 0x004fe400078ec0ff */
[----:B------:R0:W-:Y:S01]  /*ecb0*/  @!P4 ST.E.64 desc[UR44][R32.64], R6 ;  /* 0x000000062000c985 */ /* 0x0001e2000c101b2c */
[----:B------:R-:W-:Y:S01]  /*ecc0*/  @!P6 IMAD.WIDE R4, R35, 0x4, R14 ;  /* 0x000000042304e825 */ /* 0x000fe200078e020e */
[----:B------:R-:W-:-:S03]  /*ecd0*/  ISETP.GE.AND P4, PT, R39, UR4, PT ;  /* 0x0000000427007c0c */ /* 0x000fc6000bf86270 */
[----:B------:R-:W-:Y:S01]  /*ece0*/  VIADD R30, R9, 0xa8 ;  /* 0x000000a8091e7836 */ /* 0x000fe20000000000 */
[----:B------:R1:W-:Y:S04]  /*ecf0*/  @!P6 ST.E.64 desc[UR44][R4.64], R50 ;  /* 0x000000320400e985 */ /* 0x0003e8000c101b2c */
[----:B------:R-:W-:Y:S01]  /*ed00*/  ISETP.GE.AND P5, PT, R30, UR4, PT ;  /* 0x000000041e007c0c */ /* 0x000fe2000bfa6270 */
[----:B0-----:R-:W-:-:S04]  /*ed10*/  @!P1 IMAD.WIDE R6, R29, 0x4, R14 ;  /* 0x000000041d069825 */ /* 0x001fc800078e020e */
[----:B------:R-:W-:Y:S01]  /*ed20*/  @!P4 LEA.HI R39, R39, R39, RZ, 0x1 ;  /* 0x000000272727c211 */ /* 0x000fe200078f08ff */
[----:B------:R-:W-:Y:S01]  /*ed30*/  VIADD R32, R9, 0xb0 ;  /* 0x000000b009207836 */ /* 0x000fe20000000000 */
[----:B------:R0:W-:Y:S01]  /*ed40*/  @!P1 ST.E.64 desc[UR44][R6.64], R128 ;  /* 0x0000008006009985 */ /* 0x0001e2000c101b2c */
[--C-:B------:R-:W-:Y:S01]  /*ed50*/  @!P0 IMAD.WIDE R28, R31, 0x4, R14.reuse ;  /* 0x000000041f1c8825 */ /* 0x100fe200078e020e */
[----:B-1----:R-:W-:Y:S02]  /*ed60*/  @!P2 LOP3.LUT R5, R8, 0xfffffffe, RZ, 0xc0, !PT ;  /* 0xfffffffe0805a812 */ /* 0x002fe400078ec0ff */
[----:B------:R-:W-:Y:S01]  /*ed70*/  ISETP.GE.AND P1, PT, R32, UR4, PT ;  /* 0x0000000420007c0c */ /* 0x000fe2000bf26270 */
[----:B------:R-:W-:Y:S01]  /*ed80*/  VIADD R33, R9, 0xb8 ;  /* 0x000000b809217836 */ /* 0x000fe20000000000 */
[----:B------:R1:W-:Y:S01]  /*ed90*/  @!P0 ST.E.64 desc[UR44][R28.64], R54 ;  /* 0x000000361c008985 */ /* 0x0003e2000c101b2c */
[----:B------:R-:W-:Y:S01]  /*eda0*/  @!P5 LEA.HI R30, R30, R30, RZ, 0x1 ;  /* 0x0000001e1e1ed211 */ /* 0x000fe200078f08ff */
[----:B------:R-:W-:-:S02]  /*edb0*/  @!P2 IMAD.WIDE R4, R5, 0x4, R14 ;  /* 0x000000040504a825 */ /* 0x000fc400078e020e */
[----:B------:R-:W-:Y:S02]  /*edc0*/  ISETP.GE.AND P0, PT, R33, UR4, PT ;  /* 0x0000000421007c0c */ /* 0x000fe4000bf06270 */
[----:B------:R-:W-:Y:S01]  /*edd0*/  @!P5 LOP3.LUT R31, R30, 0xfffffffe, RZ, 0xc0, !PT ;  /* 0xfffffffe1e1fd812 */ /* 0x000fe200078ec0ff */
[----:B------:R-:W-:Y:S01]  /*ede0*/  VIADD R8, R9, 0xc0 ;  /* 0x000000c009087836 */ /* 0x000fe20000000000 */
[----:B0-----:R-:W-:Y:S01]  /*edf0*/  @!P3 LOP3.LUT R7, R0, 0xfffffffe, RZ, 0xc0, !PT ;  /* 0xfffffffe0007b812 */ /* 0x001fe200078ec0ff */
[----:B------:R0:W-:Y:S02]  /*ee00*/  @!P2 ST.E.64 desc[UR44][R4.64], R56 ;  /* 0x000000380400a985 */ /* 0x0001e4000c101b2c */
[----:B------:R-:W-:Y:S01]  /*ee10*/  @!P1 LEA.HI R32, R32, R32, RZ, 0x1 ;  /* 0x0000002020209211 */ /* 0x000fe200078f08ff */
[--C-:B------:R-:W-:Y:S01]  /*ee20*/  @!P5 IMAD.WIDE R30, R31, 0x4, R14.reuse ;  /* 0x000000041f1ed825 */ /* 0x100fe200078e020e */
[----:B------:R-:W-:Y:S02]  /*ee30*/  ISETP.GE.AND P2, PT, R8, UR4, PT ;  /* 0x0000000408007c0c */ /* 0x000fe4000bf46270 */
[----:B-1----:R-:W-:Y:S01]  /*ee40*/  @!P4 LOP3.LUT R29, R39, 0xfffffffe, RZ, 0xc0, !PT ;  /* 0xfffffffe271dc812 */ /* 0x002fe200078ec0ff */
[----:B------:R-:W-:Y:S01]  /*ee50*/  @!P3 IMAD.WIDE R6, R7, 0x4, R14 ;  /* 0x000000040706b825 */ /* 0x000fe200078e020e */
[----:B------:R-:W-:-:S02]  /*ee60*/  @!P0 LEA.HI R0, R33, R33, RZ, 0x1 ;  /* 0x0000002121008211 */ /* 0x000fc400078f08ff */
[----:B------:R-:W-:Y:S01]  /*ee70*/  @!P1 LOP3.LUT R33, R32, 0xfffffffe, RZ, 0xc0, !PT ;  /* 0xfffffffe20219812 */ /* 0x000fe200078ec0ff */
[--C-:B------:R-:W-:Y:S01]  /*ee80*/  @!P4 IMAD.WIDE R28, R29, 0x4, R14.reuse ;  /* 0x000000041d1cc825 */ /* 0x100fe200078e020e */
[----:B------:R-:W-:Y:S01]  /*ee90*/  @!P0 LOP3.LUT R35, R0, 0xfffffffe, RZ, 0xc0, !PT ;  /* 0xfffffffe00238812 */ /* 0x000fe200078ec0ff */
[----:B------:R1:W-:Y:S02]  /*eea0*/  @!P3 ST.E.64 desc[UR44][R6.64], R134 ;  /* 0x000000860600b985 */ /* 0x0003e4000c101b2c */
[----:B0-----:R-:W-:Y:S02]  /*eeb0*/  @!P1 IMAD.WIDE R4, R33, 0x4, R14 ;  /* 0x0000000421049825 */ /* 0x001fe400078e020e */
[----:B------:R0:W-:Y:S01]  /*eec0*/  @!P4 ST.E.64 desc[UR44][R28.64], R16 ;  /* 0x000000101c00c985 */ /* 0x0001e2000c101b2c */
[----:B------:R-:W-:Y:S01]  /*eed0*/  @!P2 LEA.HI R8, R8, R8, RZ, 0x1 ;  /* 0x000000080808a211 */ /* 0x000fe200078f08ff */
[C---:B------:R-:W-:Y:S02]  /*eee0*/  VIADD R32, R9.reuse, 0xc8 ;  /* 0x000000c809207836 */ /* 0x040fe40000000000 */
[----:B------:R-:W-:Y:S01]  /*eef0*/  VIADD R0, R9, 0xd0 ;  /* 0x000000d009007836 */ /* 0x000fe20000000000 */
[----:B------:R2:W-:Y:S02]  /*ef00*/  @!P5 ST.E.64 desc[UR44][R30.64], R2 ;  /* 0x000000021e00d985 */ /* 0x0005e4000c101b2c */
[----:B------:R-:W-:-:S02]  /*ef10*/  ISETP.GE.AND P3, PT, R32, UR4, PT ;  /* 0x0000000420007c0c */ /* 0x000fc4000bf66270 */
[----:B------:R4:W-:Y:S01]  /*ef20*/  @!P1 ST.E.64 desc[UR44][R4.64], R20 ;  /* 0x0000001404009985 */ /* 0x0009e2000c101b2c */
[----:B-1----:R-:W-:Y:S01]  /*ef30*/  @!P0 IMAD.WIDE R6, R35, 0x4, R14 ;  /* 0x0000000423068825 */ /* 0x002fe200078e020e */
[----:B------:R-:W-:-:S03]  /*ef40*/  ISETP.GE.AND P1, PT, R0, UR4, PT ;  /* 0x0000000400007c0c */ /* 0x000fc6000bf26270 */
[C---:B0-----:R-:W-:Y:S01]  /*ef50*/  VIADD R16, R9.reuse, 0xd8 ;  /* 0x000000d809107836 */ /* 0x041fe20000000000 */
[----:B------:R0:W-:Y:S01]  /*ef60*/  @!P0 ST.E.64 desc[UR44][R6.64], R24 ;  /* 0x0000001806008985 */ /* 0x0001e2000c101b2c */
[C---:B------:R-:W-:Y:S02]  /*ef70*/  VIADD R17, R9.reuse, 0xe0 ;  /* 0x000000e009117836 */ /* 0x040fe40000000000 */
[C---:B------:R-:W-:Y:S01]  /*ef80*/  VIADD R28, R9.reuse, 0xe8 ;  /* 0x000000e8091c7836 */ /* 0x040fe20000000000 */
[----:B------:R-:W-:Y:S01]  /*ef90*/  ISETP.GE.AND P0, PT, R16, UR4, PT ;  /* 0x0000000410007c0c */ /* 0x000fe2000bf06270 */
[----:B------:R-:W-:Y:S01]  /*efa0*/  VIADD R29, R9, 0xf0 ;  /* 0x000000f0091d7836 */ /* 0x000fe20000000000 */
[----:B------:R-:W-:Y:S01]  /*efb0*/  ISETP.GE.AND P4, PT, R17, UR4, PT ;  /* 0x0000000411007c0c */ /* 0x000fe2000bf86270 */
[----:B------:R-:W-:Y:S01]  /*efc0*/  VIADD R9, R9, 0xf8 ;  /* 0x000000f809097836 */ /* 0x000fe20000000000 */
[----:B------:R-:W-:Y:S02]  /*efd0*/  ISETP.GE.AND P5, PT, R28, UR4, PT ;  /* 0x000000041c007c0c */ /* 0x000fe4000bfa6270 */
[----:B------:R-:W-:-:S02]  /*efe0*/  ISETP.GE.AND P6, PT, R29, UR4, PT ;  /* 0x000000041d007c0c */ /* 0x000fc4000bfc6270 */
[----:B--2---:R-:W-:Y:S02]  /*eff0*/  @!P2 LOP3.LUT R3, R8, 0xfffffffe, RZ, 0xc0, !PT ;  /* 0xfffffffe0803a812 */ /* 0x004fe400078ec0ff */
[----:B------:R-:W-:Y:S02]  /*f000*/  @!P3 LEA.HI R32, R32, R32, RZ, 0x1 ;  /* 0x000000202020b211 */ /* 0x000fe400078f08ff */
[----:B------:R-:W-:Y:S01]  /*f010*/  @!P1 LEA.HI R0, R0, R0, RZ, 0x1 ;  /* 0x0000000000009211 */ /* 0x000fe200078f08ff */
[--C-:B------:R-:W-:Y:S01]  /*f020*/  @!P2 IMAD.WIDE R2, R3, 0x4, R14.reuse ;  /* 0x000000040302a825 */ /* 0x100fe200078e020e */
[----:B----4-:R-:W-:Y:S02]  /*f030*/  @!P3 LOP3.LUT R5, R32, 0xfffffffe, RZ, 0xc0, !PT ;  /* 0xfffffffe2005b812 */ /* 0x010fe400078ec0ff */
[----:B0-----:R-:W-:Y:S02]  /*f040*/  @!P1 LOP3.LUT R7, R0, 0xfffffffe, RZ, 0xc0, !PT ;  /* 0xfffffffe00079812 */ /* 0x001fe400078ec0ff */
[----:B------:R-:W-:Y:S01]  /*f050*/  @!P0 LEA.HI R16, R16, R16, RZ, 0x1 ;  /* 0x0000001010108211 */ /* 0x000fe200078f08ff */
[--C-:B------:R-:W-:Y:S01]  /*f060*/  @!P3 IMAD.WIDE R4, R5, 0x4, R14.reuse ;  /* 0x000000040504b825 */ /* 0x100fe200078e020e */
[----:B------:R-:W-:Y:S01]  /*f070*/  @!P4 LEA.HI R0, R17, R17, RZ, 0x1 ;  /* 0x000000111100c211 */ /* 0x000fe200078f08ff */
[----:B------:R0:W-:Y:S01]  /*f080*/  @!P2 ST.E.64 desc[UR44][R2.64], R22 ;  /* 0x000000160200a985 */ /* 0x0001e2000c101b2c */
[----:B------:R-:W-:Y:S01]  /*f090*/  @!P5 LEA.HI R28, R28, R28, RZ, 0x1 ;  /* 0x0000001c1c1cd211 */ /* 0x000fe200078f08ff */
[----:B------:R-:W-:Y:S01]  /*f0a0*/  @!P1 IMAD.WIDE R6, R7, 0x4, R14 ;  /* 0x0000000407069825 */ /* 0x000fe200078e020e */
[----:B------:R-:W-:Y:S01]  /*f0b0*/  @!P6 LEA.HI R29, R29, R29, RZ, 0x1 ;  /* 0x0000001d1d1de211 */ /* 0x000fe200078f08ff */
[----:B------:R1:W-:Y:S01]  /*f0c0*/  @!P3 ST.E.64 desc[UR44][R4.64], R42 ;  /* 0x0000002a0400b985 */ /* 0x0003e2000c101b2c */
[----:B------:R-:W-:-:S02]  /*f0d0*/  @!P0 LOP3.LUT R17, R16, 0xfffffffe, RZ, 0xc0, !PT ;  /* 0xfffffffe10118812 */ /* 0x000fc400078ec0ff */
[----:B------:R-:W-:Y:S01]  /*f0e0*/  @!P4 LOP3.LUT R21, R0, 0xfffffffe, RZ, 0xc0, !PT ;  /* 0xfffffffe0015c812 */ /* 0x000fe200078ec0ff */
[----:B------:R2:W-:Y:S01]  /*f0f0*/  @!P1 ST.E.64 desc[UR44][R6.64], R26 ;  /* 0x0000001a06009985 */ /* 0x0005e2000c101b2c */
[----:B------:R-:W-:Y:S01]  /*f100*/  @!P6 LOP3.LUT R29, R29, 0xfffffffe, RZ, 0xc0, !PT ;  /* 0xfffffffe1d1de812 */ /* 0x000fe200078ec0ff */
[----:B------:R-:W-:Y:S01]  /*f110*/  @!P0 IMAD.WIDE R16, R17, 0x4, R14 ;  /* 0x0000000411108825 */ /* 0x000fe200078e020e */
[----:B0-----:R-:W-:-:S03]  /*f120*/  @!P5 LOP3.LUT R23, R28, 0xfffffffe, RZ, 0xc0, !PT ;  /* 0xfffffffe1c17d812 */ /* 0x001fc600078ec0ff */
[--C-:B------:R-:W-:Y:S01]  /*f130*/  @!P4 IMAD.WIDE R2, R21, 0x4, R14.reuse ;  /* 0x000000041502c825 */ /* 0x100fe200078e020e */
[----:B------:R2:W-:Y:S01]  /*f140*/  @!P0 ST.E.64 desc[UR44][R16.64], R130 ;  /* 0x0000008210008985 */ /* 0x0005e2000c101b2c */
[----:B------:R-:W-:Y:S02]  /*f150*/  ISETP.GE.AND P0, PT, R9, UR4, PT ;  /* 0x0000000409007c0c */ /* 0x000fe4000bf06270 */
        /* <DEDUP_REMOVED lines=11> */
.L_x_1031:
        /* <DEDUP_REMOVED lines=14> */
[----:B------:R-:W-:Y:S01]  /*f2f0*/  USHF.R.S32.HI UR6, URZ, 0x1f, UR42 ;  /* 0x0000001f3f067899 */ /* 0x000fe2000801142a */
[----:B------:R-:W-:Y:S01]  /*f300*/  IMAD.MOV.U32 R5, RZ, RZ, R0 ;  /* 0x000000ffff057224 */ /* 0x000fe200078e0000 */
[----:B------:R-:W-:Y:S02]  /*f310*/  ULDC.64 UR8, c[0x0][0xbd0] ;  /* 0x0002f40000087ab9 */ /* 0x000fe40000000a00 */
[----:B------:R-:W-:Y:S02]  /*f320*/  UIMAD UR6, UR6, UR8, URZ ;  /* 0x00000008060672a4 */ /* 0x000fe4000f8e023f */
[----:B------:R-:W-:Y:S01]  /*f330*/  UIMAD.WIDE.U32 UR4, UR42, UR8, URZ ;  /* 0x000000082a0472a5 */ /* 0x000fe2000f8e003f */
[----:B------:R-:W1:Y:S01]  /*f340*/  S2UR UR7, SR_CTAID.Y ;  /* 0x00000000000779c3 */ /* 0x000e620000002600 */
[----:B------:R-:W-:-:S04]  /*f350*/  UIMAD UR6, UR42, UR9, UR6 ;  /* 0x000000092a0672a4 */ /* 0x000fc8000f8e0206 */
[----:B------:R-:W-:Y:S02]  /*f360*/  UIADD3 UR6, UR5, UR6, URZ ;  /* 0x0000000605067290 */ /* 0x000fe4000fffe03f */
[----:B------:R-:W-:Y:S01]  /*f370*/  IMAD.U32 R3, RZ, RZ, UR5 ;  /* 0x00000005ff037e24 */ /* 0x000fe2000f8e00ff */
[----:B------:R-:W2:Y:S01]  /*f380*/  @P0 LDC R7, c[0x0][0xbec] ;  /* 0x0002fb00ff070b82 */ /* 0x000ea20000000800 */
[----:B------:R-:W-:Y:S01]  /*f390*/  IMAD.U32 R2, RZ, RZ, UR4 ;  /* 0x00000004ff027e24 */ /* 0x000fe2000f8e00ff */
[----:B------:R-:W-:Y:S01]  /*f3a0*/  ULDC.64 UR4, c[0x0][0xbe0] ;  /* 0x0002f80000047ab9 */ /* 0x000fe20000000a00 */
[----:B------:R-:W-:-:S05]  /*f3b0*/  IMAD.U32 R3, RZ, RZ, UR6 ;  /* 0x00000006ff037e24 */ /* 0x000fca000f8e00ff */
[----:B------:R-:W3:Y:S01]  /*f3c0*/  @P0 LDC R9, c[0x0][0xbf0] ;  /* 0x0002fc00ff090b82 */ /* 0x000ee20000000800 */
[C---:B0-----:R-:W-:Y:S02]  /*f3d0*/  IMAD R12, R10.reuse, UR37, RZ ;  /* 0x000000250a0c7c24 */ /* 0x041fe4000f8e02ff */
[----:B------:R-:W-:-:S04]  /*f3e0*/  IMAD.WIDE.U32 R2, R10, UR36, R2 ;  /* 0x000000240a027c25 */ /* 0x000fc8000f8e0002 */
[----:B------:R-:W-:Y:S01]  /*f3f0*/  IMAD R11, R11, UR36, R12 ;  /* 0x000000240b0b7c24 */ /* 0x000fe2000f8e020c */
[----:B------:R-:W1:Y:S03]  /*f400*/  LDC R8, c[0x0][0xc50] ;  /* 0x00031400ff087b82 */ /* 0x000e660000000800 */
[----:B------:R-:W-:Y:S02]  /*f410*/  IMAD.IADD R3, R11, 0x1, R3 ;  /* 0x000000010b037824 */ /* 0x000fe400078e0203 */
[----:B--2---:R-:W-:-:S04]  /*f420*/  @P0 IMAD.HI.U32 R4, R0, R7, RZ ;  /* 0x0000000700040227 */ /* 0x004fc800078e00ff */
[----:B------:R-:W-:Y:S01]  /*f430*/  IMAD R7, RZ, RZ, -UR42 ;  /* 0x8000002aff077e24 */ /* 0x000fe2000f8e02ff */
[----:B---3--:R-:W-:-:S03]  /*f440*/  @P0 SHF.R.U32.HI R5, RZ, R9, R4 ;  /* 0x00000009ff050219 */ /* 0x008fc60000011604 */
[----:B-1----:R-:W-:Y:S02]  /*f450*/  IMAD R9, R8, R7, UR7 ;  /* 0x0000000708097e24 */ /* 0x002fe4000f8e0207 */
[----:B------:R-:W-:Y:S02]  /*f460*/  IMAD.MOV R7, RZ, RZ, -R5 ;  /* 0x000000ffff077224 */ /* 0x000fe400078e0a05 */
[----:B------:R-:W-:Y:S01]  /*f470*/  IMAD.WIDE.U32 R2, R9, UR4, R2 ;  /* 0x0000000409027c25 */ /* 0x000fe2000f8e0002 */
[----:B------:R-:W-:-:S03]  /*f480*/  SHF.R.S32.HI R4, RZ, 0x1f, R9 ;  /* 0x0000001fff047819 */ /* 0x000fc60000011409 */
[----:B------:R-:W-:Y:S01]  /*f490*/  IMAD R7, R6, R7, R0 ;  /* 0x0000000706077224 */ /* 0x000fe200078e0200 */
[----:B------:R-:W-:Y:S01]  /*f4a0*/  IADD3 R2, P0, R5, R2, RZ ;  /* 0x0000000205027210 */ /* 0x000fe20007f1e0ff */
[----:B------:R-:W-:-:S03]  /*f4b0*/  IMAD R4, R4, UR4, RZ ;  /* 0x0000000404047c24 */ /* 0x000fc6000f8e02ff */
[----:B------:R-:W-:Y:S01]  /*f4c0*/  SHF.R.S32.HI R0, RZ, 0x1f, R7 ;  /* 0x0000001fff007819 */ /* 0x000fe20000011407 */
[----:B------:R-:W-:Y:S01]  /*f4d0*/  IMAD R4, R9, UR5, R4 ;  /* 0x0000000509047c24 */ /* 0x000fe2000f8e0204 */
[----:B------:R-:W-:Y:S01]  /*f4e0*/  SHF.R.S32.HI R9, RZ, 0x1f, R5 ;  /* 0x0000001fff097819 */ /* 0x000fe20000011405 */
[----:B------:R-:W-:Y:S02]  /*f4f0*/  ULDC.64 UR4, c[0x0][0xbc8] ;  /* 0x0002f20000047ab9 */ /* 0x000fe40000000a00 */
[----:B------:R-:W-:Y:S01]  /*f500*/  IMAD R0, R0, UR4, RZ ;  /* 0x0000000400007c24 */ /* 0x000fe2000f8e02ff */
[----:B------:R-:W-:-:S03]  /*f510*/  IADD3.X R3, R9, R3, R4, P0, !PT ;  /* 0x0000000309037210 */ /* 0x000fc600007fe404 */
[C---:B------:R-:W-:Y:S02]  /*f520*/  IMAD R5, R7.reuse, UR5, R0 ;  /* 0x0000000507057c24 */ /* 0x040fe4000f8e0200 */
[----:B------:R-:W-:Y:S01]  /*f530*/  IMAD.WIDE.U32 R2, R7, UR4, R2 ;  /* 0x0000000407027c25 */ /* 0x000fe2000f8e0002 */
[----:B------:R-:W-:-:S03]  /*f540*/  ULDC.64 UR4, c[0x0][0xba8] ;  /* 0x0002ea0000047ab9 */ /* 0x000fc60000000a00 */
[----:B------:R-:W-:Y:S01]  /*f550*/  IMAD.IADD R3, R3, 0x1, R5 ;  /* 0x0000000103037824 */ /* 0x000fe200078e0205 */
[----:B------:R-:W-:-:S04]  /*f560*/  LEA R4, P0, R2, UR4, 0x2 ;  /* 0x0000000402047c11 */ /* 0x000fc8000f8010ff */
[----:B------:R-:W-:Y:S01]  /*f570*/  LEA.HI.X R5, R2, UR5, R3, 0x2, P0 ;  /* 0x0000000502057c11 */ /* 0x000fe200080f1403 */
[----:B------:R-:W-:-:S05]  /*f580*/  IMAD.MOV.U32 R3, RZ, RZ, -0x800000 ;  /* 0xff800000ff037424 */ /* 0x000fca00078e00ff */
[----:B------:R1:W-:Y:S01]  /*f590*/  STG.E desc[UR44][R4.64], R3 ;  /* 0x0000000304007986 */ /* 0x0003e2000c10192c */
[----:B------:R-:W-:Y:S05]  /*f5a0*/  BRA `(.L_x_948) ;  /* 0x0000003c00107947 */ /* 0x000fea0003800000 */
.L_x_946:
[----:B------:R-:W-:-:S08]  /*f5b0*/  NOP ;  /* 0x0000000000007918 */ /* 0x000fd00000000000 */
[----:B------:R-:W0:-:S00]  /*f5c0*/  USETMAXREG.DEALLOC.CTAPOOL 0x18 ;  /* 0x00000018000079c8 */ /* 0x000e0000080e0500 */
        /* <DEDUP_REMOVED lines=16> */
.L_x_1034:
[----:B------:R-:W-:Y:S01]  /*f6d0*/  ULDC UR8, c[0x0][0xc50] ;  /* 0x0003140000087ab9 */ /* 0x000fe20000000800 */
[----:B------:R-:W-:Y:S01]  /*f6e0*/  UMOV UR36, UR7 ;  /* 0x0000000700247c82 */ /* 0x000fe20008000000 */
[----:B------:R-:W-:-:S11]  /*f6f0*/  UISETP.NE.AND UP0, UPT, UR8, 0x1, UPT ;  /* 0x000000010800788c */ /* 0x000fd6000bf05270 */
[----:B------:R-:W-:Y:S01]  /*f700*/  @UP0 ULDC UR4, c[0x0][0xc54] ;  /* 0x0003150000040ab9 */ /* 0x000fe20000000800 */
[----:B------:R-:W-:Y:S01]  /*f710*/  @UP0 ULDC UR6, c[0x0][0xc58] ;  /* 0x0003160000060ab9 */ /* 0x000fe20000000800 */
[----:B------:R-:W-:-:S04]  /*f720*/  UIMAD.WIDE.U32 UR4, UR7, UR4, URZ ;  /* 0x00000004070472a5 */ /* 0x000fc8000f8e003f */
[----:B------:R-:W-:-:S12]  /*f730*/  @UP0 USHF.R.U32.HI UR36, URZ, UR6, UR5 ;  /* 0x000000063f240299 */ /* 0x000fd80008011605 */
.L_x_1035:
[----:B------:R-:W-:Y:S01]  /*f740*/  ISETP.GE.AND P0, PT, R18, RZ, PT ;  /* 0x000000ff1200720c */ /* 0x000fe20003f06270 */
[----:B------:R-:W-:Y:S01]  /*f750*/  UIADD3 UR6, -UR36, URZ, URZ ;  /* 0x0000003f24067290 */ /* 0x000fe2000fffe13f */
[----:B------:R-:W-:Y:S02]  /*f760*/  IMAD.MOV.U32 R20, RZ, RZ, 0x1 ;  /* 0x00000001ff147424 */ /* 0x000fe400078e00ff */
[----:B------:R-:W-:Y:S01]  /*f770*/  IMAD.MOV.U32 R0, RZ, RZ, RZ ;  /* 0x000000ffff007224 */ /* 0x000fe200078e00ff */
[----:B------:R-:W-:Y:S01]  /*f780*/  UIMAD UR6, UR8, UR6, UR7 ;  /* 0x00000006080672a4 */ /* 0x000fe2000f8e0207 */
[----:B------:R-:W-:-:S07]  /*f790*/  IMAD.MOV.U32 R2, RZ, RZ, 0x1 ;  /* 0x00000001ff027424 */ /* 0x000fce00078e00ff */
[----:B------:R-:W-:Y:S05]  /*f7a0*/  @!P0 BRA `(.L_x_1036) ;  /* 0x0000003400c48947 */ /* 0x000fea0003800000 */
[----:B------:R-:W0:Y:S01]  /*f7b0*/  S2UR UR40, SR_CTAID.X ;  /* 0x00000000002879c3 */ /* 0x000e220000002500 */
[----:B------:R-:W-:Y:S01]  /*f7c0*/  ULDC.64 UR4, c[0x0][0x418] ;  /* 0x0001060000047ab9 */ /* 0x000fe20000000a00 */
[----:B------:R-:W-:Y:S01]  /*f7d0*/  ULDC UR7, c[0x0][0x448] ;  /* 0x0001120000077ab9 */ /* 0x000fe20000000800 */
[----:B------:R-:W-:Y:S02]  /*f7e0*/  UISETP.NE.U32.AND UP0, UPT, UR4, URZ, UPT ;  /* 0x0000003f0400728c */ /* 0x000fe4000bf05070 */
[----:B------:R-:W-:Y:S02]  /*f7f0*/  UISETP.NE.AND UP1, UPT, UR7, 0x1, UPT ;  /* 0x000000010700788c */ /* 0x000fe4000bf25270 */
[----:B------:R-:W-:Y:S01]  /*f800*/  UISETP.NE.AND.EX UP0, UPT, UR5, URZ, UPT, UP0 ;  /* 0x0000003f0500728c */ /* 0x000fe2000bf05300 */
[----:B------:R-:W-:Y:S01]  /*f810*/  ULDC UR4, c[0x0][0x424] ;  /* 0x0001090000047ab9 */ /* 0x000fe20000000800 */
[----:B------:R-:W-:Y:S02]  /*f820*/  ULDC UR12, c[0x0][0x288] ;  /* 0x0000a200000c7ab9 */ /* 0x000fe40000000800 */
[----:B------:R-:W-:-:S02]  /*f830*/  USEL UR11, UR4, 0x1, UP0 ;  /* 0x00000001040b7887 */ /* 0x000fc40008000000 */
[----:B------:R-:W-:Y:S01]  /*f840*/  UIADD3 UR10, -UR12, 0x1, URZ ;  /* 0x000000010c0a7890 */ /* 0x000fe2000fffe13f */
[----:B------:R-:W-:Y:S02]  /*f850*/  ULDC.64 UR4, c[0x0][0x9e0] ;  /* 0x0002780000047ab9 */ /* 0x000fe40000000a00 */
[----:B------:R-:W-:Y:S01]  /*f860*/  @UP1 ULDC UR8, c[0x0][0x44c] ;  /* 0x0001130000081ab9 */ /* 0x000fe20000000800 */
[----:B------:R-:W-:Y:S01]  /*f870*/  UISETP.GE.AND UP0, UPT, UR5, 0x1, UPT ;  /* 0x000000010500788c */ /* 0x000fe2000bf06270 */
[----:B------:R-:W-:Y:S01]  /*f880*/  ULDC UR13, c[0x0][0x2f0] ;  /* 0x0000bc00000d7ab9 */ /* 0x000fe20000000800 */
[----:B------:R-:W-:Y:S01]  /*f890*/  @UP1 ULDC UR14, c[0x0][0x450] ;  /* 0x00011400000e1ab9 */ /* 0x000fe20000000800 */
[----:B------:R-:W-:-:S03]  /*f8a0*/  UIMAD UR10, UR11, UR13, UR10 ;  /* 0x0000000d0b0a72a4 */ /* 0x000fc6000f8e020a */
[----:B------:R-:W-:Y:S01]  /*f8b0*/  PLOP3.LUT P1, PT, PT, PT, UP0, 0x80, 0x0 ;  /* 0x000000000000781c */ /* 0x000fe20003f2f008 */
[----:B0-----:R-:W-:-:S04]  /*f8c0*/  USHF.L.U32 UR40, UR40, 0x7, URZ ;  /* 0x0000000728287899 */ /* 0x001fc8000800063f */
[----:B------:R-:W-:-:S04]  /*f8d0*/  UIADD3 UR7, UR40, 0x7f, URZ ;  /* 0x0000007f28077890 */ /* 0x000fc8000fffe03f */
[----:B------:R-:W-:-:S04]  /*f8e0*/  UIMAD.WIDE.U32 UR8, UR7, UR8, URZ ;  /* 0x00000008070872a5 */ /* 0x000fc8000f8e003f */
[----:B------:R-:W-:-:S04]  /*f8f0*/  @UP1 USHF.R.U32.HI UR7, URZ, UR14, UR9 ;  /* 0x0000000e3f071299 */ /* 0x000fc80008011609 */
[----:B------:R-:W-:-:S04]  /*f900*/  UIADD3 UR8, UR10, UR7, URZ ;  /* 0x000000070a087290 */ /* 0x000fc8000fffe03f */
[----:B------:R-:W-:Y:S01]  /*f910*/  UIADD3 UR4, UR8, UR4, URZ ;  /* 0x0000000408047290 */ /* 0x000fe2000fffe03f */
[----:B------:R-:W-:Y:S11]  /*f920*/  @!P1 BRA `(.L_x_1037) ;  /* 0x0000000000449947 */ /* 0x000ff60003800000 */
        /* <DEDUP_REMOVED lines=10> */
.L_x_1038:
[----:B------:R-:W-:-:S11]  /*f9d0*/  UISETP.NE.AND UP0, UPT, UR5, 0x1, UPT ;  /* 0x000000010500788c */ /* 0x000fd6000bf05270 */
[----:B------:R-:W-:Y:S02]  /*f9e0*/  @UP0 ULDC.64 UR14, c[0x0][0x9e8] ;  /* 0x00027a00000e0ab9 */ /* 0x000fe40000000a00 */
[----:B------:R-:W-:-:S04]  /*f9f0*/  UIMAD.WIDE.U32 UR8, UR7, UR14, URZ ;  /* 0x0000000e070872a5 */ /* 0x000fc8000f8e003f */
[----:B------:R-:W-:-:S12]  /*fa00*/  @UP0 USHF.R.U32.HI UR7, URZ, UR15, UR9 ;  /* 0x0000000f3f070299 */ /* 0x000fd80008011609 */
.L_x_1039:
[----:B------:R-:W-:-:S04]  /*fa10*/  UIMAD UR7, UR7, UR5, UR5 ;  /* 0x00000005070772a4 */ /* 0x000fc8000f8e0205 */
[----:B------:R-:W-:-:S04]  /*fa20*/  UISETP.LT.AND UP0, UPT, UR4, UR7, UPT ;  /* 0x000000070400728c */ /* 0x000fc8000bf01270 */
[----:B------:R-:W-:-:S12]  /*fa30*/  USEL UR4, UR4, UR7, UP0 ;  /* 0x0000000704047287 */ /* 0x000fd80008000000 */
.L_x_1037:
[----:B------:R-:W-:Y:S02]  /*fa40*/  UIMAD UR14, UR11, UR13, 0x3f ;  /* 0x0000003f0b0e74a4 */ /* 0x000fe4000f8e020d */
[----:B------:R-:W-:Y:S02]  /*fa50*/  UIADD3 UR4, UR4, 0x3f, URZ ;  /* 0x0000003f04047890 */ /* 0x000fe4000fffe03f */
[----:B------:R-:W-:Y:S02]  /*fa60*/  USHF.R.S32.HI UR15, URZ, 0x1f, UR14 ;  /* 0x0000001f3f0f7899 */ /* 0x000fe4000801140e */
[----:B------:R-:W-:Y:S01]  /*fa70*/  USHF.R.S32.HI UR7, URZ, 0x1f, UR4 ;  /* 0x0000001f3f077899 */ /* 0x000fe20008011404 */
[----:B------:R-:W-:Y:S01]  /*fa80*/  @UP1 ULDC UR8, c[0x0][0x44c] ;  /* 0x0001130000081ab9 */ /* 0x000fe20000000800 */
[----:B------:R-:W-:Y:S02]  /*fa90*/  ULEA.HI UR15, UR15, UR14, URZ, 0x6 ;  /* 0x0000000e0f0f7291 */ /* 0x000fe4000f8f303f */
[----:B------:R-:W-:-:S02]  /*faa0*/  ULEA.HI UR7, UR7, UR4, URZ, 0x6 ;  /* 0x0000000407077291 */ /* 0x000fc4000f8f303f */
[----:B------:R-:W-:Y:S01]  /*fab0*/  UIMAD.WIDE.U32 UR8, UR40, UR8, URZ ;  /* 0x00000008280872a5 */ /* 0x000fe2000f8e003f */
[----:B------:R-:W-:Y:S01]  /*fac0*/  @UP1 ULDC UR16, c[0x0][0x450] ;  /* 0x0001140000101ab9 */ /* 0x000fe20000000800 */
[----:B------:R-:W-:Y:S01]  /*fad0*/  UMOV UR10, UR40 ;  /* 0x00000028000a7c82 */ /* 0x000fe20008000000 */
[----:B------:R-:W-:Y:S02]  /*fae0*/  USHF.R.S32.HI UR15, URZ, 0x6, UR15 ;  /* 0x000000063f0f7899 */ /* 0x000fe4000801140f */
[----:B------:R-:W-:Y:S02]  /*faf0*/  USHF.R.S32.HI UR7, URZ, 0x6, UR7 ;  /* 0x000000063f077899 */ /* 0x000fe40008011407 */
[----:B------:R-:W-:Y:S02]  /*fb00*/  UIMAD UR4, UR11, UR13, -UR12 ;  /* 0x0000000d0b0472a4 */ /* 0x000fe4000f8e0a0c */
[----:B------:R-:W-:Y:S02]  /*fb10*/  @UP1 USHF.R.U32.HI UR10, URZ, UR16, UR9 ;  /* 0x000000103f0a1299 */ /* 0x000fe40008011609 */
[----:B------:R-:W-:-:S02]  /*fb20*/  UISETP.LT.AND UP0, UPT, UR15, UR7, UPT ;  /* 0x000000070f00728c */ /* 0x000fc4000bf01270 */
[----:B------:R-:W-:Y:S01]  /*fb30*/  UIADD3 UR4, UR4, UR10, URZ ;  /* 0x0000000a04047290 */ /* 0x000fe2000fffe03f */
[----:B------:R-:W-:Y:S01]  /*fb40*/  ULDC UR8, c[0x0][0x9dc] ;  /* 0x0002770000087ab9 */ /* 0x000fe20000000800 */
[----:B------:R-:W-:Y:S02]  /*fb50*/  USEL UR10, UR15, UR7, UP0 ;  /* 0x000000070f0a7287 */ /* 0x000fe40008000000 */
[----:B------:R-:W-:Y:S01]  /*fb60*/  UIADD3 UR7, UR4, -UR8, URZ ;  /* 0x8000000804077290 */ /* 0x000fe2000fffe03f */
[----:B------:R-:W-:Y:S11]  /*fb70*/  @!P1 BRA `(.L_x_1040) ;  /* 0x0000000000449947 */ /* 0x000ff60003800000 */
        /* <DEDUP_REMOVED lines=10> */
.L_x_1041:
[----:B------:R-:W-:-:S11]  /*fc20*/  UISETP.NE.AND UP0, UPT, UR5, 0x1, UPT ;  /* 0x000000010500788c */ /* 0x000fd6000bf05270 */
[----:B------:R-:W-:Y:S02]  /*fc30*/  @UP0 ULDC.64 UR12, c[0x0][0x9e8] ;  /* 0x00027a00000c0ab9 */ /* 0x000fe40000000a00 */
[----:B------:R-:W-:-:S04]  /*fc40*/  UIMAD.WIDE.U32 UR8, UR4, UR12, URZ ;  /* 0x0000000c040872a5 */ /* 0x000fc8000f8e003f */
[----:B------:R-:W-:-:S12]  /*fc50*/  @UP0 USHF.R.U32.HI UR4, URZ, UR13, UR9 ;  /* 0x0000000d3f040299 */ /* 0x000fd80008011609 */
.L_x_1042:
[----:B------:R-:W-:-:S04]  /*fc60*/  UIMAD UR4, UR4, UR5, URZ ;  /* 0x00000005040472a4 */ /* 0x000fc8000f8e023f */
[----:B------:R-:W-:-:S04]  /*fc70*/  UISETP.LT.AND UP0, UPT, UR7, UR4, UPT ;  /* 0x000000040700728c */ /* 0x000fc8000bf01270 */
[----:B------:R-:W-:-:S12]  /*fc80*/  USEL UR7, UR7, UR4, !UP0 ;  /* 0x0000000407077287 */ /* 0x000fd8000c000000 */
.L_x_1040:
[----:B------:R-:W-:Y:S02]  /*fc90*/  USHF.R.S32.HI UR4, URZ, 0x1f, UR7 ;  /* 0x0000001f3f047899 */ /* 0x000fe40008011407 */
[----:B------:R-:W-:Y:S02]  /*fca0*/  USHF.R.U32.HI UR12, URZ, 0x10, UR6 ;  /* 0x000000103f0c7899 */ /* 0x000fe40008011606 */
[----:B------:R-:W-:Y:S02]  /*fcb0*/  ULEA.HI UR4, UR4, UR7, URZ, 0x6 ;  /* 0x0000000704047291 */ /* 0x000fe4000f8f303f */
[----:B------:R-:W-:Y:S02]  /*fcc0*/  ULOP3.LUT UR41, UR6, 0xffff, URZ, 0xc0, !UPT ;  /* 0x0000ffff06297892 */ /* 0x000fe4000f8ec03f */
[----:B------:R-:W-:-:S04]  /*fcd0*/  USHF.R.S32.HI UR4, URZ, 0x6, UR4 ;  /* 0x000000063f047899 */ /* 0x000fc80008011404 */
[----:B------:R-:W-:-:S04]  /*fce0*/  UISETP.LT.AND UP0, UPT, URZ, UR4, UPT ;  /* 0x000000043f00728c */ /* 0x000fc8000bf01270 */
[----:B------:R-:W-:Y:S02]  /*fcf0*/  USEL UR11, URZ, UR4, !UP0 ;  /* 0x000000043f0b7287 */ /* 0x000fe4000c000000 */
[----:B------:R-:W-:Y:S02]  /*fd00*/  UISETP.NE.AND UP0, UPT, UR12, URZ, UPT ;  /* 0x0000003f0c00728c */ /* 0x000fe4000bf05270 */
[----:B------:R-:W-:Y:S01]  /*fd10*/  UISETP.GT.AND UP1, UPT, UR10, UR11, UPT ;  /* 0x0000000b0a00728c */ /* 0x000fe2000bf24270 */
[----:B------:R-:W-:-:S05]  /*fd20*/  UMOV UR4, URZ ;  /* 0x0000003f00047c82 */ /* 0x000fca0008000000 */
[----:B------:R-:W-:-:S03]  /*fd30*/  PLOP3.LUT P0, PT, PT, PT, UP1, 0x80, 0x0 ;  /* 0x000000000000781c */ /* 0x000fc60003f0f018 */
[----:B------:R-:W-:-:S10]  /*fd40*/  @!UP0 ULDC UR12, c[0x0][0x9f0] ;  /* 0x00027c00000c8ab9 */ /* 0x000fd40000000800 */
[----:B------:R-:W-:Y:S05]  /*fd50*/  @!P0 BRA `(.L_x_1043) ;  /* 0x0000000000808947 */ /* 0x000fea0003800000 */
[----:B------:R-:W-:Y:S01]  /*fd60*/  IMAD.U32 R3, RZ, RZ, UR12 ;  /* 0x0000000cff037e24 */ /* 0x000fe2000f8e00ff */
[----:B------:R-:W-:-:S04]  /*fd70*/  UIADD3 UR4, UR12, -0x1, UR10 ;  /* 0xffffffff0c047890 */ /* 0x000fc8000fffe00a */
[-C--:B------:R-:W-:Y:S01]  /*fd80*/  IABS R0, R3.reuse ;  /* 0x0000000300007213 */ /* 0x080fe20000000000 */
[----:B------:R-:W-:Y:S01]  /*fd90*/  UIADD3 UR6, -UR11, UR4, URZ ;  /* 0x000000040b067290 */ /* 0x000fe2000fffe13f */
[----:B------:R-:W-:Y:S02]  /*fda0*/  IABS R3, R3 ;  /* 0x0000000300037213 */ /* 0x000fe40000000000 */
[----:B------:R-:W-:Y:S01]  /*fdb0*/  R2UR UR13, R0 ;  /* 0x00000000000d72ca */ /* 0x000fe200000e0000 */
[----:B------:R-:W-:Y:S02]  /*fdc0*/  UMOV UR4, URZ ;  /* 0x0000003f00047c82 */ /* 0x000fe40008000000 */
[----:B------:R-:W-:-:S05]  /*fdd0*/  IMAD.MOV R3, RZ, RZ, -R3 ;  /* 0x000000ffff037224 */ /* 0x000fca00078e0a03 */
[----:B------:R-:W-:-:S05]  /*fde0*/  R2UR UR9, R3 ;  /* 0x00000000030972ca */ /* 0x000fca00000e0000 */
[----:B------:R-:W0:Y:S08]  /*fdf0*/  I2F.RP R0, UR13 ;  /* 0x0000000d00007d06 */ /* 0x000e300008209400 */
[----:B0-----:R-:W0:Y:S02]  /*fe00*/  MUFU.RCP R0, R0 ;  /* 0x0000000000007308 */ /* 0x001e240000001000 */
[----:B0-----:R-:W-:Y:S01]  /*fe10*/  VIADD R2, R0, 0xffffffe ;  /* 0x0ffffffe00027836 */ /* 0x001fe20000000000 */
[----:B------:R-:W-:Y:S01]  /*fe20*/  IABS R0, UR6 ;  /* 0x0000000600007c13 */ /* 0x000fe20008000000 */
[----:B------:R-:W-:-:S03]  /*fe30*/  ULOP3.LUT UR6, UR6, UR12, URZ, 0x3c, !UPT ;  /* 0x0000000c06067292 */ /* 0x000fc6000f8e3c3f */
[----:B------:R-:W-:Y:S01]  /*fe40*/  R2UR UR8, R0 ;  /* 0x00000000000872ca */ /* 0x000fe200000e0000 */
[----:B------:R-:W0:Y:S02]  /*fe50*/  F2I.FTZ.U32.TRUNC.NTZ R2, R2 ;  /* 0x0000000200027305 */ /* 0x000e24000021f000 */
[----:B0-----:R-:W-:-:S13]  /*fe60*/  R2UR UR5, R2 ;  /* 0x00000000020572ca */ /* 0x001fda00000e0000 */
[----:B------:R-:W-:-:S04]  /*fe70*/  UIADD3 UR7, URZ, -UR5, URZ ;  /* 0x800000053f077290 */ /* 0x000fc8000fffe03f */
[----:B------:R-:W-:-:S04]  /*fe80*/  UIMAD UR7, UR7, UR13, URZ ;  /* 0x0000000d070772a4 */ /* 0x000fc8000f8e023f */
[----:B------:R-:W-:-:S04]  /*fe90*/  UIMAD.WIDE.U32 UR4, UR5, UR7, UR4 ;  /* 0x00000007050472a5 */ /* 0x000fc8000f8e0004 */
[----:B------:R-:W-:-:S04]  /*fea0*/  UIMAD.WIDE.U32 UR4, UR5, UR8, URZ ;  /* 0x00000008050472a5 */ /* 0x000fc8000f8e003f */
        /* <DEDUP_REMOVED lines=11> */
.L_x_1043:
[----:B------:R-:W-:Y:S01]  /*ff60*/  UIMAD UR41, UR41, UR4, UR11 ;  /* 0x00000004292972a4 */ /* 0x000fe2000f8e020b */
[----:B------:R-:W-:Y:S02]  /*ff70*/  IMAD.U32 R17, RZ, RZ, UR10 ;  /* 0x0000000aff117e24 */ /* 0x000fe4000f8e00ff */
[----:B------:R-:W-:Y:S02]  /*ff80*/  IMAD.MOV.U32 R20, RZ, RZ, 0x1 ;  /* 0x00000001ff147424 */ /* 0x000fe400078e00ff */
[----:B------:R-:W-:Y:S02]  /*ff90*/  IMAD.MOV.U32 R2, RZ, RZ, 0x1 ;  /* 0x00000001ff027424 */ /* 0x000fe400078e00ff */
[----:B------:R-:W-:-:S05]  /*ffa0*/  IMAD.U32 R0, RZ, RZ, UR41 ;  /* 0x00000029ff007e24 */ /* 0x000fca000f8e00ff */
[----:B------:R-:W-:Y:S01]  /*ffb0*/  VIADDMNMX R17, R0, UR4, R17, PT ;  /* 0x0000000400117c46 */ /* 0x000fe2000b800111 */
[----:B------:R-:W-:-:S03]  /*ffc0*/  IMAD.MOV.U32 R0, RZ, RZ, RZ ;  /* 0x000000ffff007224 */ /* 0x000fc600078e00ff */
[----:B------:R-:W-:-:S13]  /*ffd0*/  ISETP.GT.AND P0, PT, R17, UR41, PT ;  /* 0x0000002911007c0c */ /* 0x000fda000bf04270 */
        /* <DEDUP_REMOVED lines=24> */
.L_x_1044:
        /* <DEDUP_REMOVED lines=20> */
.L_x_1045:
        /* <DEDUP_REMOVED lines=20> */
.L_x_1046:
        /* <DEDUP_REMOVED lines=18> */
.L_x_1047:
[----:B------:R-:W0:Y:S01]  /*10500*/  LDC.64 R2, c[0x0][0x9f8] ;  /* 0x00027e00ff027b82 */ /* 0x000e220000000a00 */
[----:B------:R-:W-:Y:S01]  /*10510*/  IMAD.MOV.U32 R9, RZ, RZ, R18 ;  /* 0x000000ffff097224 */ /* 0x000fe200078e0012 */
[----:B0-----:R-:W-:-:S04]  /*10520*/  ISETP.NE.U32.AND P0, PT, R2, RZ, PT ;  /* 0x000000ff0200720c */ /* 0x001fc80003f05070 */
[----:B------:R-:W-:-:S13]  /*10530*/  ISETP.NE.AND.EX P0, PT, R3, RZ, PT, P0 ;  /* 0x000000ff0300720c */ /* 0x000fda0003f05300 */
[----:B------:R-:W0:Y:S02]  /*10540*/  @P0 LDC.64 R2, c[0x0][0x9f8] ;  /* 0x00027e00ff020b82 */ /* 0x000e240000000a00 */
[----:B0-----:R-:W-:-:S05]  /*10550*/  @P0 IMAD.WIDE R2, R18, 0x4, R2 ;  /* 0x0000000412020825 */ /* 0x001fca00078e0202 */
[----:B------:R0:W2:Y:S01]  /*10560*/  @P0 LDG.E R9, desc[UR44][R2.64] ;  /* 0x0000002c02090981 */ /* 0x0000a2000c1e1900 */
[C---:B------:R-:W-:Y:S01]  /*10570*/  IMAD.SHL.U32 R0, R19.reuse, 0x40, RZ ;  /* 0x0000004013007824 */ /* 0x040fe200078e00ff */
[C---:B------:R-:W-:Y:S01]  /*10580*/  LOP3.LUT R8, R19.reuse, 0x7f, RZ, 0xc0, !PT ;  /* 0x0000007f13087812 */ /* 0x040fe200078ec0ff */
[C---:B------:R-:W-:Y:S01]  /*10590*/  IMAD.SHL.U32 R5, R19.reuse, 0x8, RZ ;  /* 0x0000000813057824 */ /* 0x040fe200078e00ff */
[C---:B------:R-:W-:Y:S01]  /*105a0*/  LOP3.LUT P1, RZ, R19.reuse, 0x4, RZ, 0xc0, !PT ;  /* 0x0000000413ff7812 */ /* 0x040fe2000782c0ff */
[----:B------:R-:W-:Y:S01]  /*105b0*/  IMAD.SHL.U32 R18, R19, 0x10, RZ ;  /* 0x0000001013127824 */ /* 0x000fe200078e00ff */
[----:B------:R-:W-:Y:S01]  /*105c0*/  LOP3.LUT R4, R0, 0x180, RZ, 0xc0, !PT ;  /* 0x0000018000047812 */ /* 0x000fe200078ec0ff */
[----:B------:R-:W-:-:S03]  /*105d0*/  UMOV UR4, 0xffffffff ;  /* 0xffffffff00047882 */ /* 0x000fc60000000000 */
[----:B------:R-:W-:Y:S01]  /*105e0*/  LOP3.LUT R4, R4, 0x10, R19, 0xf8, !PT ;  /* 0x0000001004047812 */ /* 0x000fe200078ef813 */
[----:B0-----:R-:W0:Y:S01]  /*105f0*/  LDC.64 R2, c[0x0][0x418] ;  /* 0x00010600ff027b82 */ /* 0x001e220000000a00 */
[----:B------:R-:W-:Y:S02]  /*10600*/  LOP3.LUT R18, R18, 0x70, RZ, 0xc0, !PT ;  /* 0x0000007012127812 */ /* 0x000fe400078ec0ff */
[----:B------:R-:W-:Y:S02]  /*10610*/  LOP3.LUT R7, R4, 0x30, R5, 0x78, !PT ;  /* 0x0000003004077812 */ /* 0x000fe400078e7805 */
[----:B------:R-:W-:Y:S02]  /*10620*/  SHF.R.U32.HI R5, RZ, 0x5, R8 ;  /* 0x00000005ff057819 */ /* 0x000fe40000011608 */
[C---:B------:R-:W-:Y:S02]  /*10630*/  LOP3.LUT R4, R0.reuse, 0x40, RZ, 0xc0, !PT ;  /* 0x0000004000047812 */ /* 0x040fe400078ec0ff */
[----:B------:R-:W-:-:S03]  /*10640*/  LOP3.LUT R0, R0, 0x200, RZ, 0xc0, !PT ;  /* 0x0000020000007812 */ /* 0x000fc600078ec0ff */
[----:B------:R-:W-:-:S05]  /*10650*/  IMAD R4, R5, 0x400, R4 ;  /* 0x0000040005047824 */ /* 0x000fca00078e0204 */
[----:B------:R-:W-:Y:S01]  /*10660*/  IADD3 R4, R7, R4, R0 ;  /* 0x0000000407047210 */ /* 0x000fe20007ffe000 */
[----:B------:R-:W-:-:S04]  /*10670*/  IMAD.SHL.U32 R0, R19, 0x80, RZ ;  /* 0x0000008013007824 */ /* 0x000fc800078e00ff */
[----:B------:R1:W-:Y:S01]  /*10680*/  STL [R1+0x10], R4 ;  /* 0x0000100401007387 */ /* 0x0003e20000100800 */
[----:B0-----:R-:W-:-:S04]  /*10690*/  ISETP.NE.U32.AND P0, PT, R2, RZ, PT ;  /* 0x000000ff0200720c */ /* 0x001fc80003f05070 */
[----:B------:R-:W-:Y:S02]  /*106a0*/  ISETP.NE.AND.EX P2, PT, R3, RZ, PT, P0 ;  /* 0x000000ff0300720c */ /* 0x000fe40003f45300 */
[----:B-1----:R-:W-:-:S05]  /*106b0*/  LOP3.LUT R4, R0, 0x380, RZ, 0xc0, !PT ;  /* 0x0000038000047812 */ /* 0x002fca00078ec0ff */
[----:B------:R-:W-:Y:S02]  /*106c0*/  IMAD R5, R5, 0x10, R4 ;  /* 0x0000001005057824 */ /* 0x000fe400078e0204 */
[----:B------:R-:W-:-:S03]  /*106d0*/  IMAD.MOV.U32 R4, RZ, RZ, 0x20 ;  /* 0x00000020ff047424 */ /* 0x000fc600078e00ff */
[----:B------:R-:W-:-:S04]  /*106e0*/  LOP3.LUT R5, R5, R18, RZ, 0x3c, !PT ;  /* 0x0000001205057212 */ /* 0x000fc800078e3cff */
[----:B------:R-:W-:Y:S02]  /*106f0*/  LOP3.LUT R0, R5, 0xc00, R0, 0xf8, !PT ;  /* 0x00000c0005007812 */ /* 0x000fe400078ef800 */
[----:B------:R-:W-:-:S03]  /*10700*/  P2R R5, PR, RZ, 0x4 ;  /* 0x00000004ff057803 */ /* 0x000fc60000000000 */
[----:B------:R0:W-:Y:S02]  /*10710*/  STL [R1+0x8], R0 ;  /* 0x0000080001007387 */ /* 0x0001e40000100800 */
[----:B0-----:R-:W-:-:S05]  /*10720*/  IMAD.MOV.U32 R0, RZ, RZ, 0x40 ;  /* 0x00000040ff007424 */ /* 0x001fca00078e00ff */
[----:B------:R-:W-:Y:S02]  /*10730*/  SEL R6, R0, 0xffffffc0, !P1 ;  /* 0xffffffc000067807 */ /* 0x000fe40004800000 */
[----:B------:R-:W-:Y:S02]  /*10740*/  SHF.R.U32.HI R6, RZ, 0x5, R19 ;  /* 0x00000005ff067819 */ /* 0x000fe40000011613 */
[----:B------:R-:W-:Y:S02]  /*10750*/  SEL R0, R4, 0xffffffe0, !P1 ;  /* 0xffffffe004007807 */ /* 0x000fe40004800000 */
[----:B------:R-:W-:Y:S02]  /*10760*/  LOP3.LUT R6, R6, 0x3, RZ, 0xc0, !PT ;  /* 0x0000000306067812 */ /* 0x000fe400078ec0ff */
[----:B--2---:R-:W-:Y:S01]  /*10770*/  SHF.R.S32.HI R10, RZ, 0x1f, R9 ;  /* 0x0000001fff0a7819 */ /* 0x004fe20000011409 */
[----:B------:R0:W-:Y:S01]  /*10780*/  STL [R1], R9 ;  /* 0x0000000901007387 */ /* 0x0001e20000100800 */
[----:B------:R-:W-:-:S03]  /*10790*/  SEL R16, R9, RZ, !P2 ;  /* 0x000000ff09107207 */ /* 0x000fc60005000000 */
[----:B------:R0:W-:Y:S04]  /*107a0*/  STL [R1+0x14], R5 ;  /* 0x0000140501007387 */ /* 0x0001e80000100800 */
[----:B------:R0:W-:Y:S01]  /*107b0*/  STL [R1+0x4], R10 ;  /* 0x0000040a01007387 */ /* 0x0001e20000100800 */
[----:B------:R-:W-:Y:S05]  /*107c0*/  BRA.DIV UR4, `(.L_x_1048) ;  /* 0x0000002e04687947 */ /* 0x000fea000b800000 */
[----:B------:R1:W2:Y:S02]  /*107d0*/  SHFL.IDX PT, R14, R6, RZ, 0x1f ;  /* 0x00001fff060e7589 */ /* 0x0002a400000e0000 */
.L_x_1101:
[----:B------:R-:W-:Y:S02]  /*107e0*/  PLOP3.LUT P1, PT, PT, PT, PT, 0x8, 0x0 ;  /* 0x000000000000781c */ /* 0x000fe40003f2e170 */
[----:B--2---:R-:W-:Y:S02]  /*107f0*/  ISETP.NE.AND P0, PT, R14, RZ, PT ;  /* 0x000000ff0e00720c */ /* 0x004fe40003f05270 */
[----:B------:R-:W-:-:S05]  /*10800*/  P2R R0, PR, RZ, 0x2 ;  /* 0x00000002ff007803 */ /* 0x000fca0000000000 */
[----:B------:R2:W-:Y:S06]  /*10810*/  STL [R1+0xc], R0 ;  /* 0x00000c0001007387 */ /* 0x0005ec0000100800 */
[----:B------:R-:W-:Y:S05]  /*10820*/  @P0 BRA `(.L_x_1049) ;  /* 0x0000000400500947 */ /* 0x000fea0003800000 */
[----:B------:R-:W-:Y:S01]  /*10830*/  UMOV UR4, 0xffffffff ;  /* 0xffffffff00047882 */ /* 0x000fe20000000000 */
[----:B--2---:R-:W-:Y:S02]  /*10840*/  VIADD R0, R17, 0xffffffff ;  /* 0xffffffff11007836 */ /* 0x004fe40000000000 */
[----:B------:R-:W-:Y:S05]  /*10850*/  BRA.DIV UR4, `(.L_x_1050) ;  /* 0x0000002e04647947 */ /* 0x000fea000b800000 */
[----:B------:R-:W-:-:S13]  /*10860*/  ELECT P6, URZ, PT ;  /* 0x00000000003f782f */ /* 0x000fda00038c0000 */
.L_x_1104:
[----:B------:R-:W-:Y:S05]  /*10870*/  @!P6 BRA `(.L_x_1049) ;  /* 0x00000004003ce947 */ /* 0x000fea0003800000 */
[----:B------:R-:W-:Y:S01]  /*10880*/  IMAD.MOV.U32 R16, RZ, RZ, R9 ;  /* 0x000000ffff107224 */ /* 0x000fe200078e0009 */
[----:B------:R-:W-:Y:S06]  /*10890*/  @!P2 BRA `(.L_x_1051) ;  /* 0x000000000044a947 */ /* 0x000fec0003800000 */
[----:B------:R-:W2:Y:S01]  /*108a0*/  LDC R7, c[0x0][0x43c] ;  /* 0x00010f00ff077b82 */ /* 0x000ea20000000800 */
[----:B------:R-:W-:Y:S01]  /*108b0*/  ULDC.64 UR4, c[0x0][0x428] ;  /* 0x00010a0000047ab9 */ /* 0x000fe20000000a00 */
[----:B--2---:R-:W-:-:S13]  /*108c0*/  ISETP.NE.AND P0, PT, R7, 0x1, PT ;  /* 0x000000010700780c */ /* 0x004fda0003f05270 */
[----:B0-----:R-:W1:Y:S02]  /*108d0*/  @P0 LDC.64 R4, c[0x0][0x440] ;  /* 0x00011000ff040b82 */ /* 0x001e640000000a00 */
[----:B-1----:R-:W-:-:S04]  /*108e0*/  @P0 IMAD.HI.U32 R6, R0, R4, RZ ;  /* 0x0000000400060227 */ /* 0x002fc800078e00ff */
        /* <DEDUP_REMOVED lines=12> */
.L_x_1051:
[----:B--2---:R-:W-:Y:S01]  /*109b0*/  IMAD.MOV.U32 R2, RZ, RZ, 0x1 ;  /* 0x00000001ff027424 */ /* 0x004fe200078e00ff */
[----:B------:R-:W-:-:S04]  /*109c0*/  ISETP.NE.AND P1, PT, R8, RZ, PT ;  /* 0x000000ff0800720c */ /* 0x000fc80003f25270 */
[----:B------:R-:W-:-:S04]  /*109d0*/  SHF.L.U32 R2, R2, 0x1f, RZ ;  /* 0x0000001f02027819 */ /* 0x000fc800000006ff */
[----:B------:R-:W2:Y:S02]  /*109e0*/  SYNCS.PHASECHK.TRANS64.TRYWAIT P0, [UR39+0x20880], R2 ;  /* 0x02088002ff0075a7 */ /* 0x000ea40008000167 */
[----:B--2---:R-:W-:Y:S05]  /*109f0*/  @!P0 BRA `(.L_x_1052) ;  /* 0x0000002c001c8947 */ /* 0x004fea0003800000 */
.L_x_1105:
[----:B------:R-:W-:Y:S05]  /*10a00*/  @P1 BRA `(.L_x_1053) ;  /* 0x0000000000141947 */ /* 0x000fea0003800000 */
[----:B------:R-:W-:Y:S01]  /*10a10*/  LOP3.LUT P0, RZ, R19, 0x1f, RZ, 0xc0, !PT ;  /* 0x0000001f13ff7812 */ /* 0x000fe2000780c0ff */
[----:B--2---:R-:W-:-:S04]  /*10a20*/  IMAD.MOV.U32 R3, RZ, RZ, 0x4000 ;  /* 0x00004000ff037424 */ /* 0x004fc800078e00ff */
[----:B------:R3:W-:Y:S08]  /*10a30*/  SYNCS.ARRIVE.TRANS64 RZ, [UR39+0x20870], R3 ;  /* 0x02087003ffff79a7 */ /* 0x0007f00008000027 */
[----:B---3--:R-:W-:Y:S05]  /*10a40*/  @!P0 BRA `(.L_x_1053) ;  /* 0x0000000000048947 */ /* 0x008fea0003800000 */
[----:B------:R-:W-:Y:S01]  /*10a50*/  BPT.TRAP 0x1 ;  /* 0x000000040000795c */ /* 0x000fe20000300000 */
.L_x_1053:
        /* <DEDUP_REMOVED lines=19> */
[----:B------:R-:W4:Y:S02]  /*10b90*/  SYNCS.PHASECHK.TRANS64.TRYWAIT P0, [UR39+0x20840], R2 ;  /* 0x02084002ff0075a7 */ /* 0x000f240008000167 */
[----:B---34-:R-:W-:Y:S05]  /*10ba0*/  @!P0 BRA `(.L_x_1054) ;  /* 0x0000002800c88947 */ /* 0x018fea0003800000 */
.L_x_1106:
[----:B------:R-:W-:Y:S05]  /*10bb0*/  @P1 BRA `(.L_x_1055) ;  /* 0x0000000000141947 */ /* 0x000fea0003800000 */
[----:B------:R-:W-:Y:S01]  /*10bc0*/  LOP3.LUT P0, RZ, R19, 0x1f, RZ, 0xc0, !PT ;  /* 0x0000001f13ff7812 */ /* 0x000fe2000780c0ff */
[----:B--2---:R-:W-:-:S04]  /*10bd0*/  IMAD.MOV.U32 R2, RZ, RZ, 0x4000 ;  /* 0x00004000ff027424 */ /* 0x004fc800078e00ff */
[----:B------:R3:W-:Y:S08]  /*10be0*/  SYNCS.ARRIVE.TRANS64 RZ, [UR39+0x20830], R2 ;  /* 0x02083002ffff79a7 */ /* 0x0007f00008000027 */
[----:B---3--:R-:W-:Y:S05]  /*10bf0*/  @!P0 BRA `(.L_x_1055) ;  /* 0x0000000000048947 */ /* 0x008fea0003800000 */
[----:B------:R-:W-:Y:S01]  /*10c00*/  BPT.TRAP 0x1 ;  /* 0x000000040000795c */ /* 0x000fe20000300000 */
.L_x_1055:
[----:B------:R-:W-:Y:S01]  /*10c10*/  ULDC.64 UR4, c[0x0][0x198] ;  /* 0x0000660000047ab9 */ /* 0x000fe20000000a00 */
[----:B------:R-:W-:Y:S01]  /*10c20*/  R2UR UR11, R0 ;  /* 0x00000000000b72ca */ /* 0x000fe200000e0000 */
[----:B------:R-:W-:Y:S01]  /*10c30*/  UIADD3 UR4, UP0, UR4, 0x370, URZ ;  /* 0x0000037004047890 */ /* 0x000fe2000ff1e03f */
[----:B------:R-:W-:Y:S01]  /*10c40*/  R2UR UR13, R16 ;  /* 0x00000000100d72ca */ /* 0x000fe200000e0000 */
[----:B------:R-:W-:Y:S01]  /*10c50*/  UIADD3 UR8, UR39, 0x18400, URZ ;  /* 0x0001840027087890 */ /* 0x000fe2000fffe03f */
[----:B------:R-:W-:Y:S01]  /*10c60*/  PLOP3.LUT P0, PT, PT, PT, PT, 0x80, 0x0 ;  /* 0x000000000000781c */ /* 0x000fe20003f0f070 */
[----:B------:R-:W-:Y:S02]  /*10c70*/  UIADD3 UR9, UR39, 0x20830, URZ ;  /* 0x0002083027097890 */ /* 0x000fe4000fffe03f */
[----:B------:R-:W-:Y:S01]  /*10c80*/  UIADD3.X UR5, URZ, UR5, URZ, UP0, !UPT ;  /* 0x000000053f057290 */ /* 0x000fe200087fe43f */
[----:B------:R-:W-:Y:S01]  /*10c90*/  P2R R0, PR, RZ, 0x1 ;  /* 0x00000001ff007803 */ /* 0x000fe20000000000 */
        /* <DEDUP_REMOVED lines=11> */
[----:B------:R3:W-:Y:S01]  /*10d50*/  STL [R1+0xc], R0 ;  /* 0x00000c0001007387 */ /* 0x0007e20000100800 */
[----:B------:R-:W-:Y:S01]  /*10d60*/  NOP ;  /* 0x0000000000007918 */ /* 0x000fe20000000000 */
.L_x_1049:
[----:B------:R-:W-:Y:S05]  /*10d70*/  WARPSYNC.ALL ;  /* 0x0000000000007948 */ /* 0x000fea0003800000 */
[----:B---3--:R-:W-:Y:S01]  /*10d80*/  UIADD3 UR4, UR39, 0x10400, URZ ;  /* 0x0001040027047890 */ /* 0x008fe2000fffe03f */
[----:B------:R-:W-:Y:S03]  /*10d90*/  BAR.SYNC.DEFER_BLOCKING 0x8, 0x180 ;  /* 0x0206000000007b1d */ /* 0x000fe60000010000 */
[----:B------:R-:W-:-:S06]  /*10da0*/  ULOP3.LUT UP0, URZ, UR4, 0x3ff, URZ, 0xc0, !UPT ;  /* 0x000003ff043f7892 */ /* 0x000fcc000f80c03f */
[----:B------:R-:W-:-:S13]  /*10db0*/  PLOP3.LUT P0, PT, PT, PT, UP0, 0x80, 0x0 ;  /* 0x000000000000781c */ /* 0x000fda0003f0f008 */
[----:B------:R-:W-:Y:S05]  /*10dc0*/  @!P0 BRA `(.L_x_1056) ;  /* 0x0000000000408947 */ /* 0x000fea0003800000 */
[----:B--2---:R-:W-:Y:S01]  /*10dd0*/  MOV R2, 0x0 ;  /* 0x0000000000027802 */ /* 0x004fe20000000f00 */
[----:B------:R-:W-:Y:S01]  /*10de0*/  ULDC.64 UR6, c[0x4][0xc0] ;  /* 0x0100300000067ab9 */ /* 0x000fe20000000a00 */
[----:B------:R-:W-:Y:S01]  /*10df0*/  ULDC.64 UR8, c[0x4][0xc8] ;  /* 0x0100320000087ab9 */ /* 0x000fe20000000a00 */
[----:B------:R-:W-:Y:S01]  /*10e00*/  ULDC.64 UR4, c[0x4][0x28] ;  /* 0x01000a0000047ab9 */ /* 0x000fe20000000a00 */
[----:B------:R-:W-:Y:S02]  /*10e10*/  IMAD.U32 R4, RZ, RZ, UR6 ;  /* 0x00000006ff047e24 */ /* 0x000fe4000f8e00ff */
[----:B------:R-:W2:Y:S01]  /*10e20*/  LDC.64 R2, c[0x4][R2] ;  /* 0x0100000002027b82 */ /* 0x000ea20000000a00 */
[----:B0-----:R-:W-:Y:S02]  /*10e30*/  IMAD.U32 R5, RZ, RZ, UR7 ;  /* 0x00000007ff057e24 */ /* 0x001fe4000f8e00ff */
[----:B-1----:R-:W-:Y:S02]  /*10e40*/  IMAD.U32 R6, RZ, RZ, UR8 ;  /* 0x00000008ff067e24 */ /* 0x002fe4000f8e00ff */
[----:B------:R-:W-:-:S02]  /*10e50*/  IMAD.U32 R7, RZ, RZ, UR9 ;  /* 0x00000009ff077e24 */ /* 0x000fc4000f8e00ff */
[----:B------:R-:W-:Y:S02]  /*10e60*/  IMAD.U32 R10, RZ, RZ, UR4 ;  /* 0x00000004ff0a7e24 */ /* 0x000fe4000f8e00ff */
[----:B------:R-:W-:Y:S02]  /*10e70*/  IMAD.U32 R11, RZ, RZ, UR5 ;  /* 0x00000005ff0b7e24 */ /* 0x000fe4000f8e00ff */
[----:B------:R-:W-:Y:S02]  /*10e80*/  IMAD.MOV.U32 R8, RZ, RZ, 0x70 ;  /* 0x00000070ff087424 */ /* 0x000fe400078e00ff */
[----:B------:R-:W-:Y:S02]  /*10e90*/  IMAD.MOV.U32 R12, RZ, RZ, 0x1 ;  /* 0x00000001ff0c7424 */ /* 0x000fe400078e00ff */
[----:B------:R-:W-:-:S07]  /*10ea0*/  IMAD.MOV.U32 R13, RZ, RZ, RZ ;  /* 0x000000ffff0d7224 */ /* 0x000fce00078e00ff */
[----:B------:R-:W-:-:S07]  /*10eb0*/  LEPC R20, `(.L_x_1056) ;  /* 0x000000001014794e */ /* 0x000fce0000000000 */
[----:B--2---:R-:W-:Y:S05]  /*10ec0*/  CALL.ABS.NOINC R2 ;  /* 0x0000000002007343 */ /* 0x004fea0003c00000 */
.L_x_1056:
[----:B------:R-:W3:Y:S01]  /*10ed0*/  S2R R4, SR_CTAID.Z ;  /* 0x0000000000047919 */ /* 0x000ee20000002700 */
[----:B------:R-:W4:Y:S01]  /*10ee0*/  LDC R8, c[0x0][0x448] ;  /* 0x00011200ff087b82 */ /* 0x000f220000000800 */
[----:B------:R-:W-:Y:S01]  /*10ef0*/  USHF.R.S32.HI UR4, URZ, 0x1f, UR36 ;  /* 0x0000001f3f047899 */ /* 0x000fe20008011424 */
[----:B0-----:R-:W-:Y:S01]  /*10f00*/  LOP3.LUT R9, R19, 0x7f, RZ, 0xc0, !PT ;  /* 0x0000007f13097812 */ /* 0x001fe200078ec0ff */
[----:B------:R-:W-:Y:S01]  /*10f10*/  ULDC.64 UR8, c[0x0][0x2d8] ;  /* 0x0000b60000087ab9 */ /* 0x000fe20000000a00 */
[----:B------:R-:W-:Y:S01]  /*10f20*/  SHF.R.U32.HI R7, RZ, 0x3, R19 ;  /* 0x00000003ff077819 */ /* 0x000fe20000011613 */
[----:B------:R-:W-:Y:S02]  /*10f30*/  UIMAD UR6, UR4, UR8, URZ ;  /* 0x00000008040672a4 */ /* 0x000fe4000f8e023f */
[----:B------:R-:W-:Y:S01]  /*10f40*/  UIMAD.WIDE.U32 UR4, UR36, UR8, URZ ;  /* 0x00000008240472a5 */ /* 0x000fe2000f8e003f */
[----:B--2---:R-:W0:Y:S01]  /*10f50*/  LDC.64 R2, c[0x0][0x2e0] ;  /* 0x0000b800ff027b82 */ /* 0x004e220000000a00 */
[----:B------:R-:W-:-:S04]  /*10f60*/  UIMAD UR6, UR36, UR9, UR6 ;  /* 0x00000009240672a4 */ /* 0x000fc8000f8e0206 */
[----:B------:R-:W-:Y:S01]  /*10f70*/  UIADD3 UR5, UR5, UR6, URZ ;  /* 0x0000000605057290 */ /* 0x000fe2000fffe03f */
[----:B----4-:R-:W-:Y:S02]  /*10f80*/  ISETP.NE.AND P0, PT, R8, 0x1, PT ;  /* 0x000000010800780c */ /* 0x010fe40003f05270 */
[----:B---3--:R-:W-:-:S05]  /*10f90*/  SHF.R.S32.HI R5, RZ, 0x1f, R4 ;  /* 0x0000001fff057819 */ /* 0x008fca0000011404 */
[----:B0-----:R-:W-:-:S06]  /*10fa0*/  IMAD R0, R5, R2, RZ ;  /* 0x0000000205007224 */ /* 0x001fcc00078e02ff */
[----:B-1----:R-:W0:Y:S01]  /*10fb0*/  @P0 LDC R6, c[0x0][0x44c] ;  /* 0x00011300ff060b82 */ /* 0x002e220000000800 */
[C---:B------:R-:W-:Y:S02]  /*10fc0*/  IMAD R5, R4.reuse, R3, R0 ;  /* 0x0000000304057224 */ /* 0x040fe400078e0200 */
[----:B------:R-:W-:Y:S01]  /*10fd0*/  IMAD.WIDE.U32 R2, R4, R2, UR4 ;  /* 0x0000000404027e25 */ /* 0x000fe2000f8e0002 */
[----:B------:R-:W-:-:S04]  /*10fe0*/  ULDC.64 UR4, c[0x0][0x2d0] ;  /* 0x0000b40000047ab9 */ /* 0x000fc80000000a00 */
[----:B------:R-:W1:Y:S01]  /*10ff0*/  @P0 LDC R0, c[0x0][0x450] ;  /* 0x00011400ff000b82 */ /* 0x000e620000000800 */
[----:B------:R-:W-:Y:S01]  /*11000*/  IMAD.IADD R3, R3, 0x1, R5 ;  /* 0x0000000103037824 */ /* 0x000fe200078e0205 */
[----:B------:R-:W-:-:S05]  /*11010*/  LEA.HI R5, R9, R18, RZ, 0x1d ;  /* 0x0000001209057211 */ /* 0x000fca00078fe8ff */
[----:B------:R-:W-:-:S04]  /*11020*/  VIADD R5, R5, UR40 ;  /* 0x0000002805057c36 */ /* 0x000fc80008000000 */
[----:B------:R-:W-:Y:S02]  /*11030*/  IMAD.MOV.U32 R4, RZ, RZ, R5 ;  /* 0x000000ffff047224 */ /* 0x000fe400078e0005 */
[----:B0-----:R-:W-:-:S05]  /*11040*/  @P0 IMAD.HI.U32 R6, R5, R6, RZ ;  /* 0x0000000605060227 */ /* 0x001fca00078e00ff */
[----:B-1----:R-:W-:-:S05]  /*11050*/  @P0 SHF.R.U32.HI R4, RZ, R0, R6 ;  /* 0x00000000ff040219 */ /* 0x002fca0000011606 */
        /* <DEDUP_REMOVED lines=13> */
[----:B------:R-:W-:Y:S01]  /*11130*/  IADD3 R0, P0, R2, UR4, RZ ;  /* 0x0000000402007c10 */ /* 0x000fe2000ff1e0ff */
[----:B------:R-:W-:Y:S01]  /*11140*/  IMAD.SHL.U32 R2, R7, 0x10, RZ ;  /* 0x0000001007027824 */ /* 0x000fe200078e00ff */
[----:B------:R-:W-:Y:S02]  /*11150*/  ULDC UR4, c[0x0][0x2b8] ;  /* 0x0000ae0000047ab9 */ /* 0x000fe40000000800 */
[----:B------:R-:W-:Y:S01]  /*11160*/  IADD3.X R5, R3, UR5, R5, P0, !PT ;  /* 0x0000000503057c10 */ /* 0x000fe200087fe405 */
[----:B------:R-:W-:Y:S01]  /*11170*/  IMAD.SHL.U32 R3, R7, 0x80, RZ ;  /* 0x0000008007037824 */ /* 0x000fe200078e00ff */
[----:B------:R-:W-:-:S04]  /*11180*/  ISETP.GE.AND P1, PT, R18, UR4, PT ;  /* 0x0000000412007c0c */ /* 0x000fc8000bf26270 */
[----:B------:R-:W-:-:S04]  /*11190*/  LOP3.LUT R3, R18, 0x380, R3, 0xf8, !PT ;  /* 0x0000038012037812 */ /* 0x000fc800078ef803 */
[----:B------:R-:W-:Y:S02]  /*111a0*/  LOP3.LUT R2, R3, 0x70, R2, 0x78, !PT ;  /* 0x0000007003027812 */ /* 0x000fe400078e7802 */
[----:B------:R-:W-:-:S04]  /*111b0*/  LOP3.LUT R3, R18, 0x80, RZ, 0xfc, !PT ;  /* 0x0000008012037812 */ /* 0x000fc800078efcff */
[----:B------:R-:W-:Y:S01]  /*111c0*/  ISETP.GE.AND P0, PT, R3, UR4, PT ;  /* 0x0000000403007c0c */ /* 0x000fe2000bf06270 */
[----:B------:R-:W-:Y:S01]  /*111d0*/  IMAD.SHL.U32 R3, R9, 0x10, RZ ;  /* 0x0000001009037824 */ /* 0x000fe200078e00ff */
[----:B------:R-:W-:-:S04]  /*111e0*/  UMOV UR4, 0xffffffff ;  /* 0xffffffff00047882 */ /* 0x000fc80000000000 */
[----:B------:R-:W-:Y:S01]  /*111f0*/  LOP3.LUT R4, R2, 0x400, R3, 0xf8, !PT ;  /* 0x0000040002047812 */ /* 0x000fe200078ef803 */
[----:B------:R-:W-:Y:S06]  /*11200*/  BRA.DIV UR4, `(.L_x_1057) ;  /* 0x0000002604487947 */ /* 0x000fec000b800000 */
[----:B------:R-:W0:Y:S01]  /*11210*/  SHFL.IDX PT, R7, R0, RZ, 0x181f ;  /* 0x00181fff00077589 */ /* 0x000e2200000e0000 */
[----:B------:R-:W-:Y:S01]  /*11220*/  ULDC UR4, c[0x0][0x288] ;  /* 0x0000a20000047ab9 */ /* 0x000fe20000000800 */
[----:B------:R-:W-:Y:S01]  /*11230*/  LEA.HI R2, R9, UR40, RZ, 0x1d ;  /* 0x0000002809027c11 */ /* 0x000fe2000f8fe8ff */
[----:B------:R-:W-:Y:S01]  /*11240*/  IMAD R3, R8, UR4, RZ ;  /* 0x0000000408037c24 */ /* 0x000fe2000f8e02ff */
[----:B------:R-:W1:Y:S03]  /*11250*/  SHFL.IDX PT, R6, R5, RZ, 0x181f ;  /* 0x00181fff05067589 */ /* 0x000e6600000e0000 */
[C---:B------:R-:W-:Y:S01]  /*11260*/  VIADD R10, R2.reuse, 0x10 ;  /* 0x00000010020a7836 */ /* 0x040fe20000000000 */
[----:B------:R-:W-:Y:S01]  /*11270*/  ISETP.GE.AND P2, PT, R2, R3, PT ;  /* 0x000000030200720c */ /* 0x000fe20003f46270 */
[----:B------:R-:W2:-:S12]  /*11280*/  SHFL.IDX PT, R14, R0, 0x1, 0x181f ;  /* 0x00381f00000e7f89 */ /* 0x000e9800000e0000 */
        /* <DEDUP_REMOVED lines=11> */
[----:B--2---:R-:W-:Y:S01]  /*11340*/  @!P2 IADD3 R7, P3, R18, R14, RZ ;  /* 0x0000000e1207a210 */ /* 0x004fe20007f7e0ff */
[----:B------:R-:W-:Y:S01]  /*11350*/  @!P2 VIADD R8, R4, UR39 ;  /* 0x000000270408ac36 */ /* 0x000fe20008000000 */
[----:B------:R-:W1:Y:S03]  /*11360*/  SHFL.IDX PT, R14, R0, 0x2, 0x181f ;  /* 0x00581f00000e7f89 */ /* 0x000e6600000e0000 */
[----:B0-----:R-:W-:-:S05]  /*11370*/  @!P2 IMAD.X R6, RZ, RZ, R6, P3 ;  /* 0x000000ffff06a224 */ /* 0x001fca00018e0606 */
        /* <DEDUP_REMOVED lines=8> */
[----:B-1----:R-:W-:Y:S01]  /*11400*/  @!P2 IADD3 R7, P3, R18, R14, RZ ;  /* 0x0000000e1207a210 */ /* 0x002fe20007f7e0ff */
        /* <DEDUP_REMOVED lines=37> */
[----:B------:R-:W-:Y:S03]  /*11660*/  SHFL.IDX PT, R14, R0, 0x7, 0x181f ;  /* 0x00f81f00000e7f89 */ /* 0x000fe600000e0000 */
[----:B0-----:R-:W-:-:S05]  /*11670*/  @!P2 IMAD.X R6, RZ, RZ, R6, P3 ;  /* 0x000000ffff06a224 */ /* 0x001fca00018e0606 */
        /* <DEDUP_REMOVED lines=17> */
.L_x_1123:
[----:B------:R-:W-:Y:S01]  /*11790*/  VIADD R2, R2, 0x70 ;  /* 0x0000007002027836 */ /* 0x000fe20000000000 */
[----:B------:R-:W-:Y:S04]  /*117a0*/  BSSY B0, `(.L_x_1058) ;  /* 0x000000b000007945 */ /* 0x000fe80003800000 */
[----:B------:R-:W-:-:S13]  /*117b0*/  ISETP.GE.AND P2, PT, R2, R3, PT ;  /* 0x000000030200720c */ /* 0x000fda0003f46270 */
[----:B------:R-:W-:Y:S05]  /*117c0*/  @P2 BRA `(.L_x_1059) ;  /* 0x0000000000202947 */ /* 0x000fea0003800000 */
[----:B------:R-:W-:-:S05]  /*117d0*/  IADD3 R2, P2, R18, R14, RZ ;  /* 0x0000000e12027210 */ /* 0x000fca0007f5e0ff */
[----:B------:R-:W-:Y:S02]  /*117e0*/  IMAD.X R3, RZ, RZ, R5, P2 ;  /* 0x000000ffff037224 */ /* 0x000fe400010e0605 */
[----:B------:R-:W-:-:S05]  /*117f0*/  VIADD R5, R4, UR39 ;  /* 0x0000002704057c36 */ /* 0x000fca0008000000 */
[----:B------:R-:W-:Y:S01]  /*11800*/  @!PT LDS RZ, [RZ] ;  /* 0x00000000fffff984 */ /* 0x000fe20000000800 */
[----:B------:R-:W-:Y:S01]  /*11810*/  @!PT LDS RZ, [RZ] ;  /* 0x00000000fffff984 */ /* 0x000fe20000000800 */
[----:B------:R-:W-:Y:S01]  /*11820*/  @!PT LDS RZ, [RZ] ;  /* 0x00000000fffff984 */ /* 0x000fe20000000800 */
[----:B------:R1:W-:Y:S04]  /*11830*/  LDGSTS.E.BYPASS.LTC128B.128 [R5+0x13c00], desc[UR44][R2.64], !P1 ;  /* 0x13c0000002057fae */ /* 0x0003e8000c901d6c */
[----:B------:R1:W-:Y:S02]  /*11840*/  LDGSTS.E.BYPASS.LTC128B.128 [R5+0x17c00], desc[UR44][R2.64+0x80], !P0 ;  /* 0x17c0008002057fae */ /* 0x0003e4000c101d6c */
.L_x_1059:
[----:B------:R-:W-:Y:S05]  /*11850*/  BSYNC B0 ;  /* 0x0000000000007941 */ /* 0x000fea0003800000 */
.L_x_1058:
[----:B------:R-:W-:Y:S01]  /*11860*/  NOP ;  /* 0x0000000000007918 */ /* 0x000fe20000000000 */
[----:B------:R-:W-:Y:S01]  /*11870*/  SYNCS.ARRIVE.TRANS64.RED.A0T1 RZ, [UR39+0x20800], RZ ;  /* 0x020800ffffff79a7 */ /* 0x000fe20008200427 */
[----:B-1----:R-:W-:Y:S01]  /*11880*/  IMAD.MOV.U32 R2, RZ, RZ, 0x1 ;  /* 0x00000001ff027424 */ /* 0x002fe200078e00ff */
[----:B------:R-:W-:Y:S04]  /*11890*/  ARRIVES.LDGSTSBAR.64.TRANSCNT [UR39+0x20800] ;  /* 0x02080000ff0079b0 */ /* 0x000fe80008000aa7 */
[----:B------:R-:W-:Y:S01]  /*118a0*/  SHF.L.U32 R2, R2, 0x1f, RZ ;  /* 0x0000001f02027819 */ /* 0x000fe200000006ff */
[----:B------:R-:W-:Y:S01]  /*118b0*/  NOP ;  /* 0x0000000000007918 */ /* 0x000fe20000000000 */
[----:B------:R-:W-:Y:S01]  /*118c0*/  SYNCS.ARRIVE.TRANS64.A1T0 RZ, [UR39+0x20800], RZ ;  /* 0x020800ffffff79a7 */ /* 0x000fe20008100027 */
[----:B------:R-:W-:-:S05]  /*118d0*/  VIADD R0, R17, 0xfffffffe ;  /* 0xfffffffe11007836 */ /* 0x000fca0000000000 */
[----:B------:R-:W-:Y:S01]  /*118e0*/  ISETP.GE.AND P1, PT, R0, UR41, PT ;  /* 0x0000002900007c0c */ /* 0x000fe2000bf26270 */
[----:B------:R-:W1:Y:S02]  /*118f0*/  SYNCS.PHASECHK.TRANS64.TRYWAIT P0, [UR39+0x20820], R2 ;  /* 0x02082002ff0075a7 */ /* 0x000e640008000167 */
[----:B-1----:R-:W-:Y:S10]  /*11900*/  @!P0 BRA `(.L_x_1060) ;  /* 0x0000002800508947 */ /* 0x002ff40003800000 */
.L_x_1124:
[----:B------:R-:W-:Y:S01]  /*11910*/  IMAD.MOV.U32 R20, RZ, RZ, 0x1 ;  /* 0x00000001ff147424 */ /* 0x000fe200078e00ff */
[----:B------:R-:W-:Y:S06]  /*11920*/  @!P1 BRA `(.L_x_1061) ;  /* 0x0000000c00b49947 */ /* 0x000fec0003800000 */
[----:B------:R-:W-:Y:S01]  /*11930*/  LOP3.LUT R21, R19, 0x1f, RZ, 0xc0, !PT ;  /* 0x0000001f13157812 */ /* 0x000fe200078ec0ff */
[----:B------:R-:W-:Y:S02]  /*11940*/  IMAD.MOV.U32 R5, RZ, RZ, 0x1 ;  /* 0x00000001ff057424 */ /* 0x000fe400078e00ff */
[----:B------:R-:W-:-:S07]  /*11950*/  IMAD.MOV.U32 R4, RZ, RZ, RZ ;  /* 0x000000ffff047224 */ /* 0x000fce00078e00ff */
.L_x_1080:
[----:B-1----:R-:W2:Y:S01]  /*11960*/  LDL R2, [R1+0xc] ;  /* 0x00000c0001027983 */ /* 0x002ea20000100800 */
[----:B------:R-:W-:Y:S01]  /*11970*/  VIADD R19, R4, 0x1 ;  /* 0x0000000104137836 */ /* 0x000fe20000000000 */
[----:B------:R-:W-:Y:S04]  /*11980*/  BSSY B0, `(.L_x_1062) ;  /* 0x000007e000007945 */ /* 0x000fe80003800000 */
[----:B------:R-:W-:-:S04]  /*11990*/  ISETP.NE.AND P0, PT, R19, 0x2, PT ;  /* 0x000000021300780c */ /* 0x000fc80003f05270 */
[----:B------:R-:W-:Y:S02]  /*119a0*/  SEL R20, RZ, 0x1, P0 ;  /* 0x00000001ff147807 */ /* 0x000fe40000000000 */
[----:B------:R-:W-:Y:S02]  /*119b0*/  SEL R19, R19, RZ, P0 ;  /* 0x000000ff13137207 */ /* 0x000fe40000000000 */
[----:B------:R-:W-:Y:S02]  /*119c0*/  LOP3.LUT R20, R5, R20, RZ, 0x3c, !PT ;  /* 0x0000001405147212 */ /* 0x000fe400078e3cff */
[----:B--2---:R-:W-:-:S13]  /*119d0*/  ISETP.NE.AND P1, PT, R2, RZ, PT ;  /* 0x000000ff0200720c */ /* 0x004fda0003f25270 */
[----:B------:R-:W-:Y:S05]  /*119e0*/  @!P1 BRA `(.L_x_1063) ;  /* 0x0000000400dc9947 */ /* 0x000fea0003800000 */
[----:B------:R-:W2:Y:S01]  /*119f0*/  LDL R2, [R1+0x14] ;  /* 0x0000140001027983 */ /* 0x000ea20000100800 */
[----:B0-----:R-:W-:Y:S01]  /*11a00*/  IMAD.MOV.U32 R6, RZ, RZ, R0 ;  /* 0x000000ffff067224 */ /* 0x001fe200078e0000 */
[----:B--2---:R-:W-:-:S13]  /*11a10*/  ISETP.NE.AND P1, PT, R2, RZ, PT ;  /* 0x000000ff0200720c */ /* 0x004fda0003f25270 */
[----:B------:R-:W-:Y:S05]  /*11a20*/  @!P1 BRA `(.L_x_1064) ;  /* 0x0000000000509947 */ /* 0x000fea0003800000 */
[----:B------:R-:W2:Y:S01]  /*11a30*/  LDL R9, [R1+0x4] ;  /* 0x0000040001097983 */ /* 0x000ea20000100800 */
[----:B------:R-:W0:Y:S01]  /*11a40*/  LDC R6, c[0x0][0x43c] ;  /* 0x00010f00ff067b82 */ /* 0x000e220000000800 */
[----:B------:R-:W-:Y:S02]  /*11a50*/  ULDC.64 UR4, c[0x0][0x428] ;  /* 0x00010a0000047ab9 */ /* 0x000fe40000000a00 */
[----:B------:R-:W3:Y:S05]  /*11a60*/  LDL R8, [R1] ;  /* 0x0000000001087983 */ /* 0x000eea0000100800 */
[----:B------:R-:W1:Y:S01]  /*11a70*/  LDC.64 R16, c[0x0][0x418] ;  /* 0x00010600ff107b82 */ /* 0x000e620000000a00 */
[----:B0-----:R-:W-:-:S13]  /*11a80*/  ISETP.NE.AND P0, PT, R6, 0x1, PT ;  /* 0x000000010600780c */ /* 0x001fda0003f05270 */
[----:B------:R-:W0:Y:S02]  /*11a90*/  @P0 LDC.64 R2, c[0x0][0x440] ;  /* 0x00011000ff020b82 */ /* 0x000e240000000a00 */
[----:B0-----:R-:W-:-:S04]  /*11aa0*/  @P0 IMAD.HI.U32 R7, R0, R2, RZ ;  /* 0x0000000200070227 */ /* 0x001fc800078e00ff */
[----:B------:R-:W-:Y:S01]  /*11ab0*/  IMAD.MOV.U32 R2, RZ, RZ, R0 ;  /* 0x000000ffff027224 */ /* 0x000fe200078e0000 */
[----:B------:R-:W-:-:S05]  /*11ac0*/  @P0 SHF.R.U32.HI R2, RZ, R3, R7 ;  /* 0x00000003ff020219 */ /* 0x000fca0000011607 */
[----:B------:R-:W-:-:S04]  /*11ad0*/  IMAD.MOV R3, RZ, RZ, -R2 ;  /* 0x000000ffff037224 */ /* 0x000fc800078e0a02 */
[----:B------:R-:W-:Y:S01]  /*11ae0*/  IMAD R6, R6, R3, R0 ;  /* 0x0000000306067224 */ /* 0x000fe200078e0200 */
[----:B------:R-:W-:Y:S01]  /*11af0*/  SHF.R.S32.HI R3, RZ, 0x1f, R2 ;  /* 0x0000001fff037819 */ /* 0x000fe20000011402 */
[----:B--2---:R-:W-:-:S04]  /*11b00*/  IMAD R7, R9, UR4, RZ ;  /* 0x0000000409077c24 */ /* 0x004fc8000f8e02ff */
[C---:B---3--:R-:W-:Y:S02]  /*11b10*/  IMAD R7, R8.reuse, UR5, R7 ;  /* 0x0000000508077c24 */ /* 0x048fe4000f8e0207 */
[----:B------:R-:W-:-:S04]  /*11b20*/  IMAD.WIDE.U32 R2, R8, UR4, R2 ;  /* 0x0000000408027c25 */ /* 0x000fc8000f8e0002 */
[----:B------:R-:W-:Y:S01]  /*11b30*/  IMAD.IADD R7, R7, 0x1, R3 ;  /* 0x0000000107077824 */ /* 0x000fe200078e0203 */
[----:B-1----:R-:W-:-:S04]  /*11b40*/  LEA R16, P0, R2, R16, 0x2 ;  /* 0x0000001002107211 */ /* 0x002fc800078010ff */
[----:B------:R-:W-:-:S05]  /*11b50*/  LEA.HI.X R17, R2, R17, R7, 0x2, P0 ;  /* 0x0000001102117211 */ /* 0x000fca00000f1407 */
[----:B------:R0:W5:Y:S04]  /*11b60*/  LDG.E R16, desc[UR44][R16.64] ;  /* 0x0000002c10107981 */ /* 0x000168000c1e1900 */
.L_x_1064:
[----:B------:R-:W-:Y:S01]  /*11b70*/  LEA R8, R19, UR39, 0x3 ;  /* 0x0000002713087c11 */ /* 0x000fe2000f8e18ff */
[----:B------:R-:W1:Y:S01]  /*11b80*/  S2R R3, SR_TID.X ;  /* 0x0000000000037919 */ /* 0x000e620000002100 */
[----:B------:R-:W-:-:S04]  /*11b90*/  SHF.L.U32 R2, R20, 0x1f, RZ ;  /* 0x0000001f14027819 */ /* 0x000fc800000006ff */
[----:B------:R-:W2:Y:S01]  /*11ba0*/  SYNCS.PHASECHK.TRANS64.TRYWAIT P0, [R8+URZ+0x20880], R2 ;  /* 0x02088002080075a7 */ /* 0x000ea2000800017f */
[----:B-1----:R-:W-:-:S04]  /*11bb0*/  LOP3.LUT R3, R3, 0x7f, RZ, 0xc0, !PT ;  /* 0x0000007f03037812 */ /* 0x002fc800078ec0ff */
[----:B------:R-:W-:Y:S01]  /*11bc0*/  ISETP.NE.AND P1, PT, R3, RZ, PT ;  /* 0x000000ff0300720c */ /* 0x000fe20003f25270 */
[----:B--2---:R-:W-:-:S12]  /*11bd0*/  @!P0 BRA `(.L_x_1065) ;  /* 0x0000002400b48947 */ /* 0x004fd80003800000 */
.L_x_1125:
[----:B------:R-:W-:Y:S04]  /*11be0*/  BSSY B1, `(.L_x_1066) ;  /* 0x0000007000017945 */ /* 0x000fe80003800000 */
[----:B------:R-:W-:Y:S05]  /*11bf0*/  @P1 BRA `(.L_x_1067) ;  /* 0x0000000000141947 */ /* 0x000fea0003800000 */
[----:B------:R-:W-:Y:S01]  /*11c00*/  ISETP.NE.AND P0, PT, R21, RZ, PT ;  /* 0x000000ff1500720c */ /* 0x000fe20003f05270 */
[----:B------:R-:W-:-:S04]  /*11c10*/  IMAD.MOV.U32 R3, RZ, RZ, 0x4000 ;  /* 0x00004000ff037424 */ /* 0x000fc800078e00ff */
[----:B------:R2:W-:Y:S08]  /*11c20*/  SYNCS.ARRIVE.TRANS64 RZ, [R8+URZ+0x20870], R3 ;  /* 0x0208700308ff79a7 */ /* 0x0005f0000800003f */
[----:B------:R-:W-:Y:S05]  /*11c30*/  @!P0 BRA `(.L_x_1067) ;  /* 0x0000000000048947 */ /* 0x000fea0003800000 */
[----:B------:R-:W-:Y:S01]  /*11c40*/  BPT.TRAP 0x1 ;  /* 0x000000040000795c */ /* 0x000fe20000300000 */
.L_x_1067:
[----:B------:R-:W-:Y:S05]  /*11c50*/  BSYNC B1 ;  /* 0x0000000000017941 */ /* 0x000fea0003800000 */
.L_x_1066:
        /* <DEDUP_REMOVED lines=15> */
.L_x_1068:
[----:B------:R-:W-:-:S13]  /*11d50*/  @P0 ELECT P2, URZ, PT ;  /* 0x00000000003f082f */ /* 0x000fda0003840000 */
[----:B-----5:R-:W-:Y:S02]  /*11d60*/  @P2 R2UR UR37, R16 ;  /* 0x00000000102522ca */ /* 0x020fe400000e0000 */
[----:B------:R-:W-:-:S11]  /*11d70*/  @P2 PLOP3.LUT P0, PT, P2, PT, PT, 0x8, 0x0 ;  /* 0x000000000000281c */ /* 0x000fd6000170e170 */
[----:B------:R3:W-:Y:S01]  /*11d80*/  UTMALDG.4D [UR32], [UR4], desc[UR6] ;  /* 0x00000620040075b4 */ /* 0x0007e20008019000 */
[----:B------:R-:W-:Y:S01]  /*11d90*/  PLOP3.LUT P2, PT, PT, PT, PT, 0x8, 0x0 ;  /* 0x000000000000781c */ /* 0x000fe20003f4e170 */
[----:B---3--:R-:W-:-:S12]  /*11da0*/  @P0 BRA.U.ANY `(.L_x_1068) ;  /* 0xfffffffd00e80947 */ /* 0x008fd8000393ffff */
[----:B------:R-:W-:Y:S01]  /*11db0*/  IMAD.MOV.U32 R9, RZ, RZ, 0x80 ;  /* 0x00000080ff097424 */ /* 0x000fe200078e00ff */
[----:B------:R-:W-:Y:S01]  /*11dc0*/  R2UR UR11, R6 ;  /* 0x00000000060b72ca */ /* 0x000fe200000e0000 */
[----:B------:R-:W-:Y:S01]  /*11dd0*/  UIADD3 UR8, UR8, 0xa400, URZ ;  /* 0x0000a40008087890 */ /* 0x000fe2000fffe03f */
[----:B------:R-:W-:Y:S01]  /*11de0*/  PLOP3.LUT P0, PT, PT, PT, PT, 0x80, 0x0 ;  /* 0x000000000000781c */ /* 0x000fe20003f0f070 */
[----:B------:R-:W-:Y:S01]  /*11df0*/  UMOV UR6, 0x0 ;  /* 0x0000000000067882 */ /* 0x000fe20000000000 */
[----:B------:R-:W-:Y:S01]  /*11e00*/  R2UR UR10, R9 ;  /* 0x00000000090a72ca */ /* 0x000fe200000e0000 */
[----:B------:R-:W-:-:S14]  /*11e10*/  UMOV UR7, 0x14f00000 ;  /* 0x14f0000000077882 */ /* 0x000fdc0000000000 */
.L_x_1069:
[----:B------:R-:W-:-:S13]  /*11e20*/  @P0 ELECT P2, URZ, PT ;  /* 0x00000000003f082f */ /* 0x000fda0003840000 */
[----:B------:R-:W-:Y:S01]  /*11e30*/  @P2 R2UR UR13, R16 ;  /* 0x00000000100d22ca */ /* 0x000fe200000e0000 */
[----:B------:R-:W-:Y:S01]  /*11e40*/  UMOV UR9, UR33 ;  /* 0x0000002100097c82 */ /* 0x000fe20008000000 */
[----:B------:R-:W-:Y:S01]  /*11e50*/  UMOV UR12, UR36 ;  /* 0x00000024000c7c82 */ /* 0x000fe20008000000 */
[----:B------:R-:W-:-:S10]  /*11e60*/  @P2 PLOP3.LUT P0, PT, P2, PT, PT, 0x8, 0x0 ;  /* 0x000000000000281c */ /* 0x000fd4000170e170 */
[----:B------:R3:W-:Y:S01]  /*11e70*/  UTMALDG.4D [UR8], [UR4], desc[UR6] ;  /* 0x00000608040075b4 */ /* 0x0007e20008019000 */
[----:B------:R-:W-:Y:S02]  /*11e80*/  PLOP3.LUT P2, PT, PT, PT, PT, 0x8, 0x0 ;  /* 0x000000000000781c */ /* 0x000fe40003f4e170 */
[----:B---3--:R-:W-:Y:S11]  /*11e90*/  @P0 BRA.U.ANY `(.L_x_1069) ;  /* 0xfffffffd00e00947 */ /* 0x008ff6000393ffff */
[----:B------:R-:W3:Y:S02]  /*11ea0*/  SYNCS.PHASECHK.TRANS64.TRYWAIT P0, [R8+URZ+0x20840], R2 ;  /* 0x02084002080075a7 */ /* 0x000ee4000800017f */
[----:B---3--:R-:W-:Y:S05]  /*11eb0*/  @!P0 BRA `(.L_x_1070) ;  /* 0x0000002400108947 */ /* 0x008fea0003800000 */
.L_x_1126:
[----:B------:R-:W-:Y:S01]  /*11ec0*/  BSSY B1, `(.L_x_1071) ;  /* 0x0000009000017945 */ /* 0x000fe20003800000 */
[----:B-1-3--:R-:W-:Y:S02]  /*11ed0*/  IMAD.MOV.U32 R2, RZ, RZ, 0x0 ;  /* 0x00000000ff027424 */ /* 0x00afe400078e00ff */
[----:B--2---:R-:W-:Y:S01]  /*11ee0*/  IMAD.MOV.U32 R3, RZ, RZ, 0x14f00000 ;  /* 0x14f00000ff037424 */ /* 0x004fe200078e00ff */
[----:B------:R-:W-:Y:S06]  /*11ef0*/  @P1 BRA `(.L_x_1072) ;  /* 0x0000000000141947 */ /* 0x000fec0003800000 */
[----:B------:R-:W-:Y:S01]  /*11f00*/  ISETP.NE.AND P0, PT, R21, RZ, PT ;  /* 0x000000ff1500720c */ /* 0x000fe20003f05270 */
[----:B------:R-:W-:-:S04]  /*11f10*/  IMAD.MOV.U32 R11, RZ, RZ, 0x4000 ;  /* 0x00004000ff0b7424 */ /* 0x000fc800078e00ff */
[----:B------:R1:W-:Y:S08]  /*11f20*/  SYNCS.ARRIVE.TRANS64 RZ, [R8+URZ+0x20830], R11 ;  /* 0x0208300b08ff79a7 */ /* 0x0003f0000800003f */
[----:B------:R-:W-:Y:S05]  /*11f30*/  @!P0 BRA `(.L_x_1072) ;  /* 0x0000000000048947 */ /* 0x000fea0003800000 */
[----:B------:R-:W-:Y:S01]  /*11f40*/  BPT.TRAP 0x1 ;  /* 0x000000040000795c */ /* 0x000fe20000300000 */
.L_x_1072:
[----:B------:R-:W-:Y:S05]  /*11f50*/  BSYNC B1 ;  /* 0x0000000000017941 */ /* 0x000fea0003800000 */
.L_x_1071:
        /* <DEDUP_REMOVED lines=12> */
.L_x_1073:
        /* <DEDUP_REMOVED lines=13> */
.L_x_1074:
[----:B------:R-:W-:-:S13]  /*120f0*/  @P0 ELECT P1, URZ, PT ;  /* 0x00000000003f082f */ /* 0x000fda0003820000 */
[----:B------:R-:W-:Y:S01]  /*12100*/  @P1 R2UR UR13, R16 ;  /* 0x00000000100d12ca */ /* 0x000fe200000e0000 */
[----:B------:R-:W-:Y:S01]  /*12110*/  UMOV UR12, UR36 ;  /* 0x00000024000c7c82 */ /* 0x000fe20008000000 */
[----:B------:R-:W-:-:S11]  /*12120*/  @P1 PLOP3.LUT P0, PT, P1, PT, PT, 0x8, 0x0 ;  /* 0x000000000000181c */ /* 0x000fd60000f0e170 */
[----:B------:R2:W-:Y:S01]  /*12130*/  UTMALDG.4D [UR8], [UR6], desc[UR14] ;  /* 0x00000e08060075b4 */ /* 0x0005e20008019000 */
[----:B------:R-:W-:Y:S01]  /*12140*/  PLOP3.LUT P1, PT, PT, PT, PT, 0x8, 0x0 ;  /* 0x000000000000781c */ /* 0x000fe20003f2e170 */
[----:B--2---:R-:W-:-:S12]  /*12150*/  @P0 BRA.U.ANY `(.L_x_1074) ;  /* 0xfffffffd00e40947 */ /* 0x004fd8000393ffff */
.L_x_1063:
[----:B------:R-:W-:Y:S05]  /*12160*/  BSYNC B0 ;  /* 0x0000000000007941 */ /* 0x000fea0003800000 */
.L_x_1062:
[----:B------:R-:W-:-:S05]  /*12170*/  IMAD.U32 R2, RZ, RZ, UR38 ;  /* 0x00000026ff027e24 */ /* 0x000fca000f8e00ff */
[----:B------:R-:W-:-:S04]  /*12180*/  LOP3.LUT R2, R2, 0x1, RZ, 0xfc, !PT ;  /* 0x0000000102027812 */ /* 0x000fc800078efcff */
[----:B------:R-:W-:-:S13]  /*12190*/  ISETP.NE.AND P0, PT, R2, 0x3, PT ;  /* 0x000000030200780c */ /* 0x000fda0003f05270 */
[----:B------:R-:W-:Y:S05]  /*121a0*/  @!P0 BRA `(.L_x_1075) ;  /* 0x0000000000048947 */ /* 0x000fea0003800000 */
[----:B------:R-:W-:Y:S01]  /*121b0*/  BPT.TRAP 0x1 ;  /* 0x000000040000795c */ /* 0x000fe20000300000 */
.L_x_1075:
[----:B------:R-:W-:Y:S01]  /*121c0*/  LOP3.LUT R3, R5, 0x1, RZ, 0x3c, !PT ;  /* 0x0000000105037812 */ /* 0x000fe200078e3cff */
[----:B------:R-:W-:Y:S01]  /*121d0*/  IMAD.U32 R2, RZ, RZ, UR38 ;  /* 0x00000026ff027e24 */ /* 0x000fe2000f8e00ff */
[----:B------:R-:W-:Y:S02]  /*121e0*/  LEA R18, R4, UR39, 0x3 ;  /* 0x0000002704127c11 */ /* 0x000fe4000f8e18ff */
[----:B------:R-:W-:Y:S02]  /*121f0*/  SHF.L.U32 R3, R3, 0x1f, RZ ;  /* 0x0000001f03037819 */ /* 0x000fe400000006ff */
[----:B------:R-:W-:Y:S02]  /*12200*/  LOP3.LUT R2, R2, 0x2, RZ, 0xfc, !PT ;  /* 0x0000000202027812 */ /* 0x000fe400078efcff */
[----:B------:R-:W2:Y:S02]  /*12210*/  SYNCS.PHASECHK.TRANS64.TRYWAIT P0, [R18+URZ+0x20870], R3 ;  /* 0x02087003120075a7 */ /* 0x000ea4000800017f */
[----:B------:R-:W-:Y:S01]  /*12220*/  ISETP.NE.AND P1, PT, R2, 0x3, PT ;  /* 0x000000030200780c */ /* 0x000fe20003f25270 */
[----:B--2---:R-:W-:-:S12]  /*12230*/  @!P0 BRA `(.L_x_1076) ;  /* 0x0000002000448947 */ /* 0x004fd80003800000 */
.L_x_1127:
[----:B------:R-:W-:Y:S05]  /*12240*/  @!P1 BRA `(.L_x_1077) ;  /* 0x0000000000049947 */ /* 0x000fea0003800000 */
[----:B------:R-:W-:Y:S01]  /*12250*/  BPT.TRAP 0x1 ;  /* 0x000000040000795c */ /* 0x000fe20000300000 */
.L_x_1077:
[----:B--2---:R-:W-:Y:S01]  /*12260*/  SHF.L.U32 R3, R5, 0x1f, RZ ;  /* 0x0000001f05037819 */ /* 0x004fe200000006ff */
[----:B------:R-:W-:-:S03]  /*12270*/  IMAD.SHL.U32 R2, R4, 0x4000, RZ ;  /* 0x0000400004027824 */ /* 0x000fc600078e00ff */
[----:B------:R-:W2:Y:S02]  /*12280*/  SYNCS.PHASECHK.TRANS64.TRYWAIT P0, [R18+URZ+0x20860], R3 ;  /* 0x02086003120075a7 */ /* 0x000ea4000800017f */
[----:B--2---:R-:W-:Y:S05]  /*12290*/  @!P0 BRA `(.L_x_1078) ;  /* 0x0000002000408947 */ /* 0x004fea0003800000 */
.L_x_1128:
[----:B------:R-:W2:Y:S04]  /*122a0*/  LDL R4, [R1+0x8] ;  /* 0x0000080001047983 */ /* 0x000ea80000100800 */
[----:B------:R-:W3:Y:S01]  /*122b0*/  LDL R12, [R1+0x10] ;  /* 0x00001000010c7983 */ /* 0x000ee20000100800 */
[----:B------:R-:W-:Y:S05]  /*122c0*/  WARPSYNC.ALL ;  /* 0x0000000000007948 */ /* 0x000fea0003800000 */
[----:B0-----:R-:W0:Y:S02]  /*122d0*/  S2R R6, SR_TID.X ;  /* 0x0000000000067919 */ /* 0x001e240000002100 */
[----:B0-----:R-:W-:Y:S01]  /*122e0*/  LOP3.LUT P0, RZ, R6, 0x4, RZ, 0xc0, !PT ;  /* 0x0000000406ff7812 */ /* 0x001fe2000780c0ff */
[----:B------:R-:W-:-:S05]  /*122f0*/  IMAD.MOV.U32 R6, RZ, RZ, 0x40 ;  /* 0x00000040ff067424 */ /* 0x000fca00078e00ff */
[----:B------:R-:W-:Y:S02]  /*12300*/  SEL R6, R6, 0xffffffc0, !P0 ;  /* 0xffffffc006067807 */ /* 0x000fe40004000000 */
[C---:B--2---:R-:W-:Y:S02]  /*12310*/  LOP3.LUT R3, R2.reuse, R4, RZ, 0xfc, !PT ;  /* 0x0000000402037212 */ /* 0x044fe400078efcff */
[----:B---3--:R-:W-:-:S03]  /*12320*/  IADD3 R2, R2, UR39, R12 ;  /* 0x0000002702027c10 */ /* 0x008fc6000fffe00c */
[----:B-1----:R-:W0:Y:S01]  /*12330*/  LDSM.16.MT88.4 R8, [R3+UR39+0x8400] ;  /* 0x008400270308783b */ /* 0x002e220008004200 */
[----:B------:R-:W-:-:S04]  /*12340*/  VIADD R17, R3, UR39 ;  /* 0x0000002703117c36 */ /* 0x000fc80008000000 */
[----:B------:R-:W-:Y:S01]  /*12350*/  IMAD.IADD R17, R6, 0x1, R17 ;  /* 0x0000000106117824 */ /* 0x000fe200078e0211 */
[C-C-:B0-----:R-:W-:Y:S02]  /*12360*/  PRMT R4, R8.reuse, 0x6420, R9.reuse ;  /* 0x0000642008047816 */ /* 0x141fe40000000009 */
[----:B------:R-:W-:Y:S02]  /*12370*/  PRMT R5, R8, 0x7531, R9 ;  /* 0x0000753108057816 */ /* 0x000fe40000000009 */
[C-C-:B------:R-:W-:Y:S02]  /*12380*/  PRMT R6, R10.reuse, 0x6420, R11.reuse ;  /* 0x000064200a067816 */ /* 0x140fe4000000000b */
[----:B------:R-:W-:Y:S02]  /*12390*/  PRMT R7, R10, 0x7531, R11 ;  /* 0x000075310a077816 */ /* 0x000fe4000000000b */
[----:B------:R-:W0:Y:S04]  /*123a0*/  LDSM.16.MT88.4 R8, [R17+0x8400] ;  /* 0x008400001108783b */ /* 0x000e280000004200 */
[----:B------:R-:W-:Y:S01]  /*123b0*/  STSM.16.M88.4 [R2+0x400], R4 ;  /* 0x0004000402007844 */ /* 0x000fe20000000200 */
        /* <DEDUP_REMOVED lines=17> */
[----:B------:R-:W1:Y:S01]  /*124d0*/  LDSM.16.MT88.4 R8, [R3+UR39+0x9400] ;  /* 0x009400270308783b */ /* 0x000e620008004200 */
[----:B0-----:R-:W0:Y:S01]  /*124e0*/  S2R R15, SR_TID.X ;  /* 0x00000000000f7919 */ /* 0x001e220000002100 */
[C-C-:B-1----:R-:W-:Y:S02]  /*124f0*/  PRMT R4, R8.reuse, 0x6420, R9.reuse ;  /* 0x0000642008047816 */ /* 0x142fe40000000009 */
[----:B------:R-:W-:Y:S02]  /*12500*/  PRMT R5, R8, 0x7531, R9 ;  /* 0x0000753108057816 */ /* 0x000fe40000000009 */
[----:B------:R-:W-:-:S02]  /*12510*/  PRMT R6, R10, 0x6420, R11 ;  /* 0x000064200a067816 */ /* 0x000fc4000000000b */
[----:B------:R-:W-:Y:S02]  /*12520*/  PRMT R7, R10, 0x7531, R11 ;  /* 0x000075310a077816 */ /* 0x000fe4000000000b */
[----:B------:R-:W1:Y:S01]  /*12530*/  LDSM.16.MT88.4 R8, [R17+0x9400] ;  /* 0x009400001108783b */ /* 0x000e620000004200 */
[----:B0-----:R-:W-:Y:S01]  /*12540*/  LOP3.LUT P0, RZ, R15, 0x4, RZ, 0xc0, !PT ;  /* 0x000000040fff7812 */ /* 0x001fe2000780c0ff */
[----:B------:R-:W-:-:S05]  /*12550*/  IMAD.MOV.U32 R15, RZ, RZ, 0x20 ;  /* 0x00000020ff0f7424 */ /* 0x000fca00078e00ff */
[----:B------:R-:W-:-:S04]  /*12560*/  SEL R15, R15, 0xffffffe0, !P0 ;  /* 0xffffffe00f0f7807 */ /* 0x000fc80004000000 */
[----:B------:R-:W-:-:S05]  /*12570*/  IADD3 R2, R15, 0x400, R2 ;  /* 0x000004000f027810 */ /* 0x000fca0007ffe002 */
[----:B------:R-:W-:Y:S01]  /*12580*/  STSM.16.M88.4 [R2], R4 ;  /* 0x0000000402007844 */ /* 0x000fe20000000200 */
[C-C-:B-1----:R-:W-:Y:S02]  /*12590*/  PRMT R12, R8.reuse, 0x6420, R9.reuse ;  /* 0x00006420080c7816 */ /* 0x142fe40000000009 */
        /* <DEDUP_REMOVED lines=10> */
[----:B------:R0:W-:Y:S02]  /*12640*/  STSM.16.M88.4 [R2+0x2000], R4 ;  /* 0x0020000402007844 */ /* 0x0001e40000000200 */
[C-C-:B0-----:R-:W-:Y:S02]  /*12650*/  PRMT R4, R8.reuse, 0x6420, R9.reuse ;  /* 0x0000642008047816 */ /* 0x141fe40000000009 */
[----:B------:R-:W-:-:S02]  /*12660*/  PRMT R5, R8, 0x7531, R9 ;  /* 0x0000753108057816 */ /* 0x000fc40000000009 */
[C-C-:B------:R-:W-:Y:S02]  /*12670*/  PRMT R6, R10.reuse, 0x6420, R11.reuse ;  /* 0x000064200a067816 */ /* 0x140fe4000000000b */
        /* <DEDUP_REMOVED lines=10> */
.L_x_1079:
[----:B0-----:R-:W0:Y:S01]  /*12720*/  S2R R2, SR_TID.X ;  /* 0x0000000000027919 */ /* 0x001e220000002100 */
[----:B-1----:R2:W-:Y:S01]  /*12730*/  SYNCS.ARRIVE.TRANS64.A1T0 RZ, [R18+URZ+0x20850], RZ ;  /* 0x020850ff12ff79a7 */ /* 0x0025e2000810003f */
[----:B------:R-:W-:Y:S02]  /*12740*/  IMAD.MOV.U32 R4, RZ, RZ, R19 ;  /* 0x000000ffff047224 */ /* 0x000fe400078e0013 */
[----:B------:R-:W-:Y:S01]  /*12750*/  IMAD.MOV.U32 R5, RZ, RZ, R20 ;  /* 0x000000ffff057224 */ /* 0x000fe200078e0014 */
[----:B0-----:R-:W-:Y:S01]  /*12760*/  LOP3.LUT R2, R2, 0x7f, RZ, 0xc0, !PT ;  /* 0x0000007f02027812 */ /* 0x001fe200078ec0ff */
[----:B------:R-:W-:Y:S03]  /*12770*/  BAR.SYNC.DEFER_BLOCKING 0x2, 0x80 ;  /* 0x0082000000007b1d */ /* 0x000fe60000010000 */
[----:B------:R-:W-:-:S13]  /*12780*/  ISETP.NE.AND P0, PT, R2, RZ, PT ;  /* 0x000000ff0200720c */ /* 0x000fda0003f05270 */
[----:B------:R-:W-:-:S05]  /*12790*/  @!P0 VIADD R2, R18, 0x20880 ;  /* 0x0002088012028836 */ /* 0x000fca0000000000 */
[----:B------:R-:W-:-:S04]  /*127a0*/  @!P0 PRMT R2, RZ, 0x654, R2 ;  /* 0x00000654ff028816 */ /* 0x000fc80000000002 */
[----:B------:R2:W-:Y:S01]  /*127b0*/  @!P0 SYNCS.ARRIVE.TRANS64.RED.A1T0 RZ, [R2+URZ], RZ ;  /* 0x000000ff02ff89a7 */ /* 0x0005e2000810043f */
[C---:B------:R-:W-:Y:S01]  /*127c0*/  ISETP.GT.AND P0, PT, R0.reuse, UR41, PT ;  /* 0x0000002900007c0c */ /* 0x040fe2000bf04270 */
[----:B------:R-:W-:-:S12]  /*127d0*/  VIADD R0, R0, 0xffffffff ;  /* 0xffffffff00007836 */ /* 0x000fd80000000000 */
[----:B--2---:R-:W-:Y:S05]  /*127e0*/  @P0 BRA `(.L_x_1080) ;  /* 0xfffffff0005c0947 */ /* 0x004fea000383ffff */
[----:B------:R-:W-:Y:S05]  /*127f0*/  BRA `(.L_x_1081) ;  /* 0x0000000000047947 */ /* 0x000fea0003800000 */
.L_x_1061:
[----:B------:R-:W-:-:S07]  /*12800*/  IMAD.MOV.U32 R19, RZ, RZ, RZ ;  /* 0x000000ffff137224 */ /* 0x000fce00078e00ff */
.L_x_1081:
[----:B------:R-:W-:-:S04]  /*12810*/  ULOP3.LUT UR4, UR38, 0x1, URZ, 0xfc, !UPT ;  /* 0x0000000126047892 */ /* 0x000fc8000f8efc3f */
[----:B------:R-:W-:-:S06]  /*12820*/  UISETP.NE.AND UP0, UPT, UR4, 0x3, UPT ;  /* 0x000000030400788c */ /* 0x000fcc000bf05270 */
[----:B------:R-:W-:-:S13]  /*12830*/  PLOP3.LUT P0, PT, PT, PT, UP0, 0x80, 0x0 ;  /* 0x000000000000781c */ /* 0x000fda0003f0f008 */
[----:B------:R-:W-:Y:S05]  /*12840*/  @!P0 BRA `(.L_x_1082) ;  /* 0x0000000000048947 */ /* 0x000fea0003800000 */
[----:B------:R-:W-:Y:S01]  /*12850*/  BPT.TRAP 0x1 ;  /* 0x000000040000795c */ /* 0x000fe20000300000 */
.L_x_1082:
[----:B-1----:R-:W-:Y:S01]  /*12860*/  LOP3.LUT R3, R20, 0x1, RZ, 0x3c, !PT ;  /* 0x0000000114037812 */ /* 0x002fe200078e3cff */
[----:B------:R-:W-:Y:S01]  /*12870*/  BSSY B0, `(.L_x_1083) ;  /* 0x0000005000007945 */ /* 0x000fe20003800000 */
[----:B------:R-:W-:Y:S02]  /*12880*/  LEA R16, R19, UR39, 0x3 ;  /* 0x0000002713107c11 */ /* 0x000fe4000f8e18ff */
[----:B------:R-:W-:-:S04]  /*12890*/  SHF.L.U32 R3, R3, 0x1f, RZ ;  /* 0x0000001f03037819 */ /* 0x000fc800000006ff */
[----:B------:R-:W1:Y:S02]  /*128a0*/  SYNCS.PHASECHK.TRANS64.TRYWAIT P0, [R16+URZ+0x20870], R3 ;  /* 0x02087003100075a7 */ /* 0x000e64000800017f */
[----:B-1----:R-:W-:Y:S05]  /*128b0*/  @!P0 BRA `(.L_x_1084) ;  /* 0x0000001800cc8947 */ /* 0x002fea0003800000 */
.L_x_1129:
[----:B------:R-:W-:Y:S05]  /*128c0*/  BSYNC B0 ;  /* 0x0000000000007941 */ /* 0x000fea0003800000 */
.L_x_1083:
[----:B------:R-:W-:-:S06]  /*128d0*/  ULOP3.LUT UR4, UR38, 0x2, URZ, 0xfc, !UPT ;  /* 0x0000000226047892 */ /* 0x000fcc000f8efc3f */
[----:B------:R-:W-:-:S05]  /*128e0*/  IMAD.U32 R0, RZ, RZ, UR4 ;  /* 0x00000004ff007e24 */ /* 0x000fca000f8e00ff */
[----:B------:R-:W-:-:S13]  /*128f0*/  ISETP.NE.AND P1, PT, R0, 0x3, PT ;  /* 0x000000030000780c */ /* 0x000fda0003f25270 */
[----:B------:R-:W-:Y:S05]  /*12900*/  @!P1 BRA `(.L_x_1085) ;  /* 0x0000000000049947 */ /* 0x000fea0003800000 */
[----:B------:R-:W-:Y:S01]  /*12910*/  BPT.TRAP 0x1 ;  /* 0x000000040000795c */ /* 0x000fe20000300000 */
.L_x_1085:
[----:B------:R-:W2:Y:S01]  /*12920*/  LDL.LU R2, [R1+0x8] ;  /* 0x0000080001027983 */ /* 0x000ea20000300800 */
[----:B-1----:R-:W-:Y:S01]  /*12930*/  SHF.L.U32 R3, R20, 0x1f, RZ ;  /* 0x0000001f14037819 */ /* 0x002fe200000006ff */
[----:B------:R-:W-:-:S03]  /*12940*/  IMAD.SHL.U32 R0, R19, 0x4000, RZ ;  /* 0x0000400013007824 */ /* 0x000fc600078e00ff */
[----:B------:R-:W1:Y:S02]  /*12950*/  SYNCS.PHASECHK.TRANS64.TRYWAIT P0, [R16+URZ+0x20860], R3 ;  /* 0x02086003100075a7 */ /* 0x000e64000800017f */
[----:B--2---:R-:W-:Y:S01]  /*12960*/  LOP3.LUT R2, R0, R2, RZ, 0xfc, !PT ;  /* 0x0000000200027212 */ /* 0x004fe200078efcff */
[----:B-1----:R-:W-:Y:S06]  /*12970*/  @!P0 BRA `(.L_x_1086) ;  /* 0x0000001800b08947 */ /* 0x002fec0003800000 */
.L_x_1130:
[----:B------:R-:W2:Y:S01]  /*12980*/  LDL.LU R12, [R1+0x10] ;  /* 0x00001000010c7983 */ /* 0x000ea20000300800 */
[----:B------:R-:W3:Y:S01]  /*12990*/  S2R R4, SR_TID.X ;  /* 0x0000000000047919 */ /* 0x000ee20000002100 */
[----:B-1----:R-:W-:Y:S01]  /*129a0*/  VIADD R3, R2, UR39 ;  /* 0x0000002702037c36 */ /* 0x002fe20008000000 */
[----:B------:R-:W-:Y:S05]  /*129b0*/  WARPSYNC.ALL ;  /* 0x0000000000007948 */ /* 0x000fea0003800000 */
[----:B0-----:R-:W0:Y:S01]  /*129c0*/  LDSM.16.MT88.4 R8, [R2+UR39+0x8400] ;  /* 0x008400270208783b */ /* 0x001e220008004200 */
[----:B---3--:R-:W-:Y:S01]  /*129d0*/  LOP3.LUT P0, RZ, R4, 0x4, RZ, 0xc0, !PT ;  /* 0x0000000404ff7812 */ /* 0x008fe2000780c0ff */
[----:B------:R-:W-:-:S05]  /*129e0*/  IMAD.MOV.U32 R4, RZ, RZ, 0x40 ;  /* 0x00000040ff047424 */ /* 0x000fca00078e00ff */
[----:B------:R-:W-:-:S05]  /*129f0*/  SEL R4, R4, 0xffffffc0, !P0 ;  /* 0xffffffc004047807 */ /* 0x000fca0004000000 */
[----:B------:R-:W-:-:S05]  /*12a00*/  IMAD.IADD R3, R4, 0x1, R3 ;  /* 0x0000000104037824 */ /* 0x000fca00078e0203 */
[----:B------:R-:W1:Y:S01]  /*12a10*/  LDSM.16.MT88.4 R4, [R3+0x8400] ;  /* 0x008400000304783b */ /* 0x000e620000004200 */
[----:B0-----:R-:W-:Y:S02]  /*12a20*/  PRMT R13, R8, 0x7531, R9 ;  /* 0x00007531080d7816 */ /* 0x001fe40000000009 */
[C-C-:B------:R-:W-:Y:S02]  /*12a30*/  PRMT R14, R10.reuse, 0x6420, R11.reuse ;  /* 0x000064200a0e7816 */ /* 0x140fe4000000000b */
[----:B------:R-:W-:Y:S02]  /*12a40*/  PRMT R15, R10, 0x7531, R11 ;  /* 0x000075310a0f7816 */ /* 0x000fe4000000000b */
[C-C-:B-1----:R-:W-:Y:S02]  /*12a50*/  PRMT R10, R6.reuse, 0x6420, R7.reuse ;  /* 0x00006420060a7816 */ /* 0x142fe40000000007 */
[----:B------:R-:W-:Y:S01]  /*12a60*/  PRMT R11, R6, 0x7531, R7 ;  /* 0x00007531060b7816 */ /* 0x000fe20000000007 */
[----:B------:R-:W0:Y:S02]  /*12a70*/  S2R R17, SR_TID.X ;  /* 0x0000000000117919 */ /* 0x000e240000002100 */
[----:B0-----:R-:W-:Y:S01]  /*12a80*/  LOP3.LUT P0, RZ, R17, 0x4, RZ, 0xc0, !PT ;  /* 0x0000000411ff7812 */ /* 0x001fe2000780c0ff */
[----:B------:R-:W-:-:S05]  /*12a90*/  IMAD.MOV.U32 R17, RZ, RZ, 0x20 ;  /* 0x00000020ff117424 */ /* 0x000fca00078e00ff */
[----:B------:R-:W-:Y:S02]  /*12aa0*/  SEL R17, R17, 0xffffffe0, !P0 ;  /* 0xffffffe011117807 */ /* 0x000fe40004000000 */
[----:B--2---:R-:W-:Y:S02]  /*12ab0*/  IADD3 R0, R0, UR39, R12 ;  /* 0x0000002700007c10 */ /* 0x004fe4000fffe00c */
[----:B------:R-:W-:Y:S02]  /*12ac0*/  PRMT R12, R8, 0x6420, R9 ;  /* 0x00006420080c7816 */ /* 0x000fe40000000009 */
[C-C-:B------:R-:W-:Y:S02]  /*12ad0*/  PRMT R8, R4.reuse, 0x6420, R5.reuse ;  /* 0x0000642004087816 */ /* 0x140fe40000000005 */
[----:B------:R-:W-:Y:S01]  /*12ae0*/  PRMT R9, R4, 0x7531, R5 ;  /* 0x0000753104097816 */ /* 0x000fe20000000005 */
[----:B------:R-:W-:Y:S04]  /*12af0*/  STSM.16.M88.4 [R0+0x400], R12 ;  /* 0x0004000c00007844 */ /* 0x000fe80000000200 */
        /* <DEDUP_REMOVED lines=11> */
[----:B------:R-:W-:Y:S04]  /*12bb0*/  STSM.16.M88.4 [R0+0x2400], R12 ;  /* 0x0024000c00007844 */ /* 0x000fe80000000200 */
[----:B------:R0:W-:Y:S04]  /*12bc0*/  STSM.16.M88.4 [R0+0x3400], R8 ;  /* 0x0034000800007844 */ /* 0x0001e80000000200 */
[----:B------:R-:W1:Y:S04]  /*12bd0*/  LDSM.16.MT88.4 R8, [R2+UR39+0x9400] ;  /* 0x009400270208783b */ /* 0x000e680008004200 */
[----:B------:R-:W2:Y:S01]  /*12be0*/  LDSM.16.MT88.4 R4, [R3+0x9400] ;  /* 0x009400000304783b */ /* 0x000ea20000004200 */
[----:B0-----:R-:W-:-:S02]  /*12bf0*/  IADD3 R0, R17, 0x400, R0 ;  /* 0x0000040011007810 */ /* 0x001fc40007ffe000 */
[C-C-:B-1----:R-:W-:Y:S02]  /*12c00*/  PRMT R12, R8.reuse, 0x6420, R9.reuse ;  /* 0x00006420080c7816 */ /* 0x142fe40000000009 */
[----:B------:R-:W-:Y:S02]  /*12c10*/  PRMT R13, R8, 0x7531, R9 ;  /* 0x00007531080d7816 */ /* 0x000fe40000000009 */
[C-C-:B------:R-:W-:Y:S02]  /*12c20*/  PRMT R14, R10.reuse, 0x6420, R11.reuse ;  /* 0x000064200a0e7816 */ /* 0x140fe4000000000b */
[----:B------:R-:W-:Y:S02]  /*12c30*/  PRMT R15, R10, 0x7531, R11 ;  /* 0x000075310a0f7816 */ /* 0x000fe4000000000b */
[C-C-:B--2---:R-:W-:Y:S02]  /*12c40*/  PRMT R8, R4.reuse, 0x6420, R5.reuse ;  /* 0x0000642004087816 */ /* 0x144fe40000000005 */
[----:B------:R-:W-:-:S02]  /*12c50*/  PRMT R9, R4, 0x7531, R5 ;  /* 0x0000753104097816 */ /* 0x000fc40000000005 */
[C-C-:B------:R-:W-:Y:S02]  /*12c60*/  PRMT R10, R6.reuse, 0x6420, R7.reuse ;  /* 0x00006420060a7816 */ /* 0x140fe40000000007 */
        /* <DEDUP_REMOVED lines=23> */
.L_x_1087:
[----:B0-----:R-:W0:Y:S01]  /*12de0*/  S2R R0, SR_TID.X ;  /* 0x0000000000007919 */ /* 0x001e220000002100 */
[----:B-1----:R-:W-:Y:S01]  /*12df0*/  SYNCS.ARRIVE.TRANS64.A1T0 RZ, [R16+URZ+0x20850], RZ ;  /* 0x020850ff10ff79a7 */ /* 0x002fe2000810003f */
[----:B------:R-:W-:Y:S01]  /*12e00*/  IMAD.MOV.U32 R2, RZ, RZ, RZ ;  /* 0x000000ffff027224 */ /* 0x000fe200078e00ff */
[----:B0-----:R-:W-:Y:S01]  /*12e10*/  LOP3.LUT R0, R0, 0x7f, RZ, 0xc0, !PT ;  /* 0x0000007f00007812 */ /* 0x001fe200078ec0ff */
[----:B------:R-:W-:Y:S03]  /*12e20*/  BAR.SYNC.DEFER_BLOCKING 0x2, 0x80 ;  /* 0x0082000000007b1d */ /* 0x000fe60000010000 */
[----:B------:R-:W-:-:S13]  /*12e30*/  ISETP.NE.AND P0, PT, R0, RZ, PT ;  /* 0x000000ff0000720c */ /* 0x000fda0003f05270 */
[----:B------:R-:W-:-:S05]  /*12e40*/  @!P0 VIADD R0, R16, 0x20880 ;  /* 0x0002088010008836 */ /* 0x000fca0000000000 */
[----:B------:R-:W-:-:S04]  /*12e50*/  @!P0 PRMT R0, RZ, 0x654, R0 ;  /* 0x00000654ff008816 */ /* 0x000fc80000000000 */
[----:B------:R0:W-:Y:S02]  /*12e60*/  @!P0 SYNCS.ARRIVE.TRANS64.RED.A1T0 RZ, [R0+URZ], RZ ;  /* 0x000000ff00ff89a7 */ /* 0x0001e4000810043f */
[----:B0-----:R-:W-:-:S05]  /*12e70*/  VIADD R0, R19, 0x1 ;  /* 0x0000000113007836 */ /* 0x001fca0000000000 */
[----:B------:R-:W-:-:S04]  /*12e80*/  ISETP.NE.AND P0, PT, R0, 0x2, PT ;  /* 0x000000020000780c */ /* 0x000fc80003f05270 */
[----:B------:R-:W-:Y:S02]  /*12e90*/  SEL R3, RZ, 0x1, P0 ;  /* 0x00000001ff037807 */ /* 0x000fe40000000000 */
[----:B------:R-:W-:Y:S02]  /*12ea0*/  SEL R0, R0, RZ, P0 ;  /* 0x000000ff00007207 */ /* 0x000fe40000000000 */
[----:B------:R-:W-:-:S07]  /*12eb0*/  LOP3.LUT R20, R20, R3, RZ, 0x3c, !PT ;  /* 0x0000000314147212 */ /* 0x000fce00078e3cff */
.L_x_1036:
[----:B------:R-:W0:Y:S01]  /*12ec0*/  S2R R4, SR_CgaCtaId ;  /* 0x0000000000047919 */ /* 0x000e220000008800 */
[----:B------:R-:W-:Y:S02]  /*12ed0*/  MOV R3, 0x400 ;  /* 0x0000040000037802 */ /* 0x000fe40000000f00 */
[----:B------:R-:W-:Y:S02]  /*12ee0*/  SHF.L.U32 R2, R2, 0x1f, RZ ;  /* 0x0000001f02027819 */ /* 0x000fe400000006ff */
[----:B0-----:R-:W-:-:S04]  /*12ef0*/  LEA R9, R4, R3, 0x18 ;  /* 0x0000000304097211 */ /* 0x001fc800078ec0ff */
[----:B------:R-:W0:Y:S02]  /*12f00*/  SYNCS.PHASECHK.TRANS64.TRYWAIT P0, [R9+URZ+0x20820], R2 ;  /* 0x02082002090075a7 */ /* 0x000e24000800017f */
[----:B0-----:R-:W-:Y:S05]  /*12f10*/  @!P0 BRA `(.L_x_1088) ;  /* 0x00000014005c8947 */ /* 0x001fea0003800000 */
.L_x_1131:
        /* <DEDUP_REMOVED lines=8> */
[----:B------:R-:W-:-:S06]  /*12fa0*/  ULOP3.LUT UR4, UR38, 0x2, URZ, 0xfc, !UPT ;  /* 0x0000000226047892 */ /* 0x000fcc000f8efc3f */
[----:B------:R-:W-:-:S05]  /*12fb0*/  IMAD.U32 R2, RZ, RZ, UR4 ;  /* 0x00000004ff027e24 */ /* 0x000fca000f8e00ff */
[----:B------:R-:W-:-:S13]  /*12fc0*/  ISETP.NE.AND P0, PT, R2, 0x3, PT ;  /* 0x000000030200780c */ /* 0x000fda0003f05270 */
[----:B------:R-:W-:Y:S05]  /*12fd0*/  @!P0 BRA `(.L_x_1089) ;  /* 0x0000000000048947 */ /* 0x000fea0003800000 */
[----:B------:R-:W-:Y:S01]  /*12fe0*/  BPT.TRAP 0x1 ;  /* 0x000000040000795c */ /* 0x000fe20000300000 */
.L_x_1089:
        /* <DEDUP_REMOVED lines=12> */
.L_x_1132:
[----:B------:R-:W1:Y:S02]  /*130b0*/  SYNCS.PHASECHK.TRANS64.TRYWAIT P1, [R7+URZ], R2 ;  /* 0x00000002070075a7 */ /* 0x000e64000802017f */
[----:B-1----:R-:W-:Y:S05]  /*130c0*/  @!P1 BRA `(.L_x_1091) ;  /* 0x0000001400189947 */ /* 0x002fea0003800000 */
.L_x_1133:
[----:B------:R-:W-:Y:S05]  /*130d0*/  @!P0 BRA `(.L_x_1092) ;  /* 0x0000000000048947 */ /* 0x000fea0003800000 */
[----:B------:R-:W-:Y:S01]  /*130e0*/  BPT.TRAP 0x1 ;  /* 0x000000040000795c */ /* 0x000fe20000300000 */
.L_x_1092:
[----:B0-----:R-:W-:-:S04]  /*130f0*/  IMAD R5, R0, 0x8, R9 ;  /* 0x0000000800057824 */ /* 0x001fc800078e0209 */
[----:B------:R-:W0:Y:S02]  /*13100*/  SYNCS.PHASECHK.TRANS64.TRYWAIT P1, [R5+URZ+0x20860], R4 ;  /* 0x02086004050075a7 */ /* 0x000e24000802017f */
[----:B0-----:R-:W-:Y:S05]  /*13110*/  @!P1 BRA `(.L_x_1093) ;  /* 0x0000001400189947 */ /* 0x001fea0003800000 */
.L_x_1134:
[----:B------:R-:W-:Y:S05]  /*13120*/  @!P0 BRA `(.L_x_1094) ;  /* 0x0000000000048947 */ /* 0x000fea0003800000 */
[----:B------:R-:W-:Y:S01]  /*13130*/  BPT.TRAP 0x1 ;  /* 0x000000040000795c */ /* 0x000fe20000300000 */
.L_x_1094:
[----:B------:R-:W-:-:S04]  /*13140*/  IMAD R3, R3, 0x8, R9 ;  /* 0x0000000803037824 */ /* 0x000fc800078e0209 */
[----:B------:R-:W2:Y:S02]  /*13150*/  SYNCS.PHASECHK.TRANS64.TRYWAIT P1, [R3+URZ+0x20860], R2 ;  /* 0x02086002030075a7 */ /* 0x000ea4000802017f */
[----:B--2---:R-:W-:Y:S05]  /*13160*/  @!P1 BRA `(.L_x_1095) ;  /* 0x0000001400189947 */ /* 0x004fea0003800000 */
.L_x_1135:
[----:B------:R-:W-:Y:S05]  /*13170*/  @!P0 BRA `(.L_x_1096) ;  /* 0x0000000000048947 */ /* 0x000fea0003800000 */
[----:B------:R-:W-:Y:S01]  /*13180*/  BPT.TRAP 0x1 ;  /* 0x000000040000795c */ /* 0x000fe20000300000 */
.L_x_1096:
[----:B------:R-:W3:Y:S02]  /*13190*/  SYNCS.PHASECHK.TRANS64.TRYWAIT P0, [R5+URZ+0x20880], R4 ;  /* 0x02088004050075a7 */ /* 0x000ee4000800017f */
[----:B---3--:R-:W-:Y:S05]  /*131a0*/  @!P0 BRA `(.L_x_1097) ;  /* 0x00000014001c8947 */ /* 0x008fea0003800000 */
.L_x_1098:
[----:B----4-:R4:W0:Y:S02]  /*131b0*/  SYNCS.PHASECHK.TRANS64.TRYWAIT P0, [R3+URZ+0x20880], R2 ;  /* 0x02088002030075a7 */ /* 0x010824000800017f */
[----:B0-----:R-:W-:Y:S05]  /*131c0*/  @!P0 NANOSLEEP.SYNCS 0x989680 ;  /* 0x009896800000895d */ /* 0x001fea0003900000 */
[----:B------:R-:W0:Y:S02]  /*131d0*/  @!P0 SYNCS.PHASECHK.TRANS64 P0, [R3+URZ+0x20880], R2 ;  /* 0x02088002030085a7 */ /* 0x000e24000800007f */
[----:B0-----:R-:W-:Y:S05]  /*131e0*/  @!P0 BRA `(.L_x_1098) ;  /* 0xfffffffc00f08947 */ /* 0x001fea000383ffff */
.L_x_948:
[----:B------:R-:W-:Y:S05]  /*131f0*/  BSYNC B6 ;  /* 0x0000000000067941 */ /* 0x000fea0003800000 */
.L_x_945:
[----:B------:R-:W-:Y:S05]  /*13200*/  EXIT ;  /* 0x000000000000794d */ /* 0x000fea0003800000 */
.L_x_958:
[----:B0-----:R-:W-:-:S04]  /*13210*/  IMAD.U32 R3, RZ, RZ, UR41 ;  /* 0x00000029ff037e24 */ /* 0x001fc8000f8e00ff */
[----:B------:R0:W1:Y:S03]  /*13220*/  SYNCS.PHASECHK.TRANS64.TRYWAIT P0, [R3+URZ+0x20800], R0 ;  /* 0x02080000030075a7 */ /* 0x000066000800017f */
[----:B-1----:R-:W-:Y:S05]  /*13230*/  @!P0 NANOSLEEP.SYNCS 0x989680 ;  /* 0x009896800000895d */ /* 0x002fea0003900000 */
[----:B------:R-:W1:Y:S02]  /*13240*/  @!P0 SYNCS.PHASECHK.TRANS64 P0, [R3+URZ+0x20800], R0 ;  /* 0x02080000030085a7 */ /* 0x000e64000800007f */
[----:B-1----:R-:W-:Y:S05]  /*13250*/  @!P0 BRA `(.L_x_958) ;  /* 0xfffffffc00ec8947 */ /* 0x002fea000383ffff */
[----:B------:R-:W-:Y:S05]  /*13260*/  BRA `(.L_x_1099) ;  /* 0xfffffee8006c7947 */ /* 0x000fea000383ffff */
.L_x_962:
[----:B-1----:R-:W-:-:S04]  /*13270*/  IMAD.U32 R3, RZ, RZ, UR41 ;  /* 0x00000029ff037e24 */ /* 0x002fc8000f8e00ff */
[----:B------:R1:W2:Y:S03]  /*13280*/  SYNCS.PHASECHK.TRANS64.TRYWAIT P0, [R3+URZ+0x20830], R0 ;  /* 0x02083000030075a7 */ /* 0x0002a6000800017f */
[----:B--2---:R-:W-:Y:S05]  /*13290*/  @!P0 NANOSLEEP.SYNCS 0x989680 ;  /* 0x009896800000895d */ /* 0x004fea0003900000 */
[----:B------:R-:W2:Y:S02]  /*132a0*/  @!P0 SYNCS.PHASECHK.TRANS64 P0, [R3+URZ+0x20830], R0 ;  /* 0x02083000030085a7 */ /* 0x000ea4000800007f */
[----:B--2---:R-:W-:Y:S05]  /*132b0*/  @!P0 BRA `(.L_x_962) ;  /* 0xfffffffc00ec8947 */ /* 0x004fea000383ffff */
[----:B------:R-:W-:Y:S05]  /*132c0*/  BRA `(.L_x_961) ;  /* 0xfffffee800947947 */ /* 0x000fea000383ffff */
.L_x_978:
[----:B-1----:R-:W-:-:S04]  /*132d0*/  IMAD.U32 R13, RZ, RZ, UR6 ;  /* 0x00000006ff0d7e24 */ /* 0x002fc8000f8e00ff */
[----:B------:R1:W2:Y:S03]  /*132e0*/  SYNCS.PHASECHK.TRANS64.TRYWAIT P0, [R13+URZ+0x20830], R10 ;  /* 0x0208300a0d0075a7 */ /* 0x0002a6000800017f */
[----:B--2---:R-:W-:Y:S05]  /*132f0*/  @!P0 NANOSLEEP.SYNCS 0x989680 ;  /* 0x009896800000895d */ /* 0x004fea0003900000 */
[----:B------:R-:W2:Y:S02]  /*13300*/  @!P0 SYNCS.PHASECHK.TRANS64 P0, [R13+URZ+0x20830], R10 ;  /* 0x0208300a0d0085a7 */ /* 0x000ea4000800007f */
[----:B--2---:R-:W-:Y:S05]  /*13310*/  @!P0 BRA `(.L_x_978) ;  /* 0xfffffffc00ec8947 */ /* 0x004fea000383ffff */
[----:B------:R-:W-:Y:S05]  /*13320*/  BRA `(.L_x_975) ;  /* 0xffffff1400387947 */ /* 0x000fea000383ffff */
.L_x_982:
[----:B-1----:R-:W-:-:S04]  /*13330*/  IMAD.U32 R13, RZ, RZ, UR6 ;  /* 0x00000006ff0d7e24 */ /* 0x002fc8000f8e00ff */
[----:B------:R1:W2:Y:S03]  /*13340*/  SYNCS.PHASECHK.TRANS64.TRYWAIT P0, [R13+URZ+0x20850], R10 ;  /* 0x0208500a0d0075a7 */ /* 0x0002a6000800017f */
[----:B--2---:R-:W-:Y:S05]  /*13350*/  @!P0 NANOSLEEP.SYNCS 0x989680 ;  /* 0x009896800000895d */ /* 0x004fea0003900000 */
[----:B------:R-:W2:Y:S02]  /*13360*/  @!P0 SYNCS.PHASECHK.TRANS64 P0, [R13+URZ+0x20850], R10 ;  /* 0x0208500a0d0085a7 */ /* 0x000ea4000800007f */
[----:B--2---:R-:W-:Y:S05]  /*13370*/  @!P0 BRA `(.L_x_982) ;  /* 0xfffffffc00ec8947 */ /* 0x004fea000383ffff */
[----:B------:R-:W-:Y:S05]  /*13380*/  BRA `(.L_x_979) ;  /* 0xffffff1800007947 */ /* 0x000fea000383ffff */
.L_x_1000:
[----:B-1----:R-:W-:-:S04]  /*13390*/  IMAD.U32 R14, RZ, RZ, UR6 ;  /* 0x00000006ff0e7e24 */ /* 0x002fc8000f8e00ff */
[----:B------:R1:W2:Y:S03]  /*133a0*/  SYNCS.PHASECHK.TRANS64.TRYWAIT P1, [R14+URZ+0x20830], R9 ;  /* 0x020830090e0075a7 */ /* 0x0002a6000802017f */
[----:B--2---:R-:W-:Y:S05]  /*133b0*/  @!P1 NANOSLEEP.SYNCS 0x989680 ;  /* 0x009896800000995d */ /* 0x004fea0003900000 */
[----:B------:R-:W2:Y:S02]  /*133c0*/  @!P1 SYNCS.PHASECHK.TRANS64 P1, [R14+URZ+0x20830], R9 ;  /* 0x020830090e0095a7 */ /* 0x000ea4000802007f */
[----:B--2---:R-:W-:Y:S05]  /*133d0*/  @!P1 BRA `(.L_x_1000) ;  /* 0xfffffffc00ec9947 */ /* 0x004fea000383ffff */
[----:B------:R-:W-:Y:S05]  /*133e0*/  BRA `(.L_x_997) ;  /* 0xffffff3800bc7947 */ /* 0x000fea000383ffff */
.L_x_1004:
[----:B-1----:R-:W-:-:S04]  /*133f0*/  IMAD.U32 R14, RZ, RZ, UR6 ;  /* 0x00000006ff0e7e24 */ /* 0x002fc8000f8e00ff */
[----:B------:R1:W2:Y:S03]  /*13400*/  SYNCS.PHASECHK.TRANS64.TRYWAIT P0, [R14+URZ+0x20850], R9 ;  /* 0x020850090e0075a7 */ /* 0x0002a6000800017f */
[----:B--2---:R-:W-:Y:S05]  /*13410*/  @!P0 NANOSLEEP.SYNCS 0x989680 ;  /* 0x009896800000895d */ /* 0x004fea0003900000 */
[----:B------:R-:W2:Y:S02]  /*13420*/  @!P0 SYNCS.PHASECHK.TRANS64 P0, [R14+URZ+0x20850], R9 ;  /* 0x020850090e0085a7 */ /* 0x000ea4000800007f */
[----:B--2---:R-:W-:Y:S05]  /*13430*/  @!P0 BRA `(.L_x_1004) ;  /* 0xfffffffc00ec8947 */ /* 0x004fea000383ffff */
[----:B------:R-:W-:Y:S05]  /*13440*/  BRA `(.L_x_1001) ;  /* 0xffffff3c00907947 */ /* 0x000fea000383ffff */
.L_x_1011:
[----:B-1----:R-:W-:-:S04]  /*13450*/  IMAD.U32 R14, RZ, RZ, UR6 ;  /* 0x00000006ff0e7e24 */ /* 0x002fc8000f8e00ff */
[----:B------:R1:W2:Y:S03]  /*13460*/  SYNCS.PHASECHK.TRANS64.TRYWAIT P1, [R14+URZ+0x20830], R9 ;  /* 0x020830090e0075a7 */ /* 0x0002a6000802017f */
[----:B--2---:R-:W-:Y:S05]  /*13470*/  @!P1 NANOSLEEP.SYNCS 0x989680 ;  /* 0x009896800000995d */ /* 0x004fea0003900000 */
[----:B------:R-:W2:Y:S02]  /*13480*/  @!P1 SYNCS.PHASECHK.TRANS64 P1, [R14+URZ+0x20830], R9 ;  /* 0x020830090e0095a7 */ /* 0x000ea4000802007f */
[----:B--2---:R-:W-:Y:S05]  /*13490*/  @!P1 BRA `(.L_x_1011) ;  /* 0xfffffffc00ec9947 */ /* 0x004fea000383ffff */
[----:B------:R-:W-:Y:S05]  /*134a0*/  BRA `(.L_x_1008) ;  /* 0xffffff5400007947 */ /* 0x000fea000383ffff */
.L_x_1015:
[----:B-1----:R-:W-:-:S04]  /*134b0*/  IMAD.U32 R14, RZ, RZ, UR6 ;  /* 0x00000006ff0e7e24 */ /* 0x002fc8000f8e00ff */
[----:B------:R1:W2:Y:S03]  /*134c0*/  SYNCS.PHASECHK.TRANS64.TRYWAIT P0, [R14+URZ+0x20850], R9 ;  /* 0x020850090e0075a7 */ /* 0x0002a6000800017f */
[----:B--2---:R-:W-:Y:S05]  /*134d0*/  @!P0 NANOSLEEP.SYNCS 0x989680 ;  /* 0x009896800000895d */ /* 0x004fea0003900000 */
[----:B------:R-:W2:Y:S02]  /*134e0*/  @!P0 SYNCS.PHASECHK.TRANS64 P0, [R14+URZ+0x20850], R9 ;  /* 0x020850090e0085a7 */ /* 0x000ea4000800007f */
[----:B--2---:R-:W-:Y:S05]  /*134f0*/  @!P0 BRA `(.L_x_1015) ;  /* 0xfffffffc00ec8947 */ /* 0x004fea000383ffff */
[----:B------:R-:W-:Y:S05]  /*13500*/  BRA `(.L_x_1012) ;  /* 0xffffff5400c47947 */ /* 0x000fea000383ffff */
.L_x_1029:
[----:B-1----:R-:W-:-:S04]  /*13510*/  IMAD.U32 R5, RZ, RZ, UR14 ;  /* 0x0000000eff057e24 */ /* 0x002fc8000f8e00ff */
[----:B------:R1:W2:Y:S03]  /*13520*/  SYNCS.PHASECHK.TRANS64.TRYWAIT P0, [R5+URZ+0x20850], R4 ;  /* 0x02085004050075a7 */ /* 0x0002a6000800017f */
[----:B--2---:R-:W-:Y:S05]  /*13530*/  @!P0 NANOSLEEP.SYNCS 0x989680 ;  /* 0x009896800000895d */ /* 0x004fea0003900000 */
[----:B------:R-:W2:Y:S02]  /*13540*/  @!P0 SYNCS.PHASECHK.TRANS64 P0, [R5+URZ+0x20850], R4 ;  /* 0x02085004050085a7 */ /* 0x000ea4000800007f */
[----:B--2---:R-:W-:Y:S05]  /*13550*/  @!P0 BRA `(.L_x_1029) ;  /* 0xfffffffc00ec8947 */ /* 0x004fea000383ffff */
[----:B------:R-:W-:Y:S05]  /*13560*/  BRA `(.L_x_1028) ;  /* 0xffffff7400947947 */ /* 0x000fea000383ffff */
.L_x_1048:
[----:B------:R-:W-:Y:S02]  /*13570*/  IMAD.MOV.U32 R13, RZ, RZ, R6 ;  /* 0x000000ffff0d7224 */ /* 0x000fe400078e0006 */
[----:B------:R-:W-:Y:S02]  /*13580*/  IMAD.MOV.U32 R12, RZ, RZ, RZ ;  /* 0x000000ffff0c7224 */ /* 0x000fe400078e00ff */
[----:B------:R-:W-:Y:S02]  /*13590*/  IMAD.MOV.U32 R11, RZ, RZ, 0x1f ;  /* 0x0000001fff0b7424 */ /* 0x000fe400078e00ff */
[----:B------:R-:W-:-:S07]  /*135a0*/  IMAD.MOV.U32 R15, RZ, RZ, -0x1 ;  /* 0xffffffffff0f7424 */ /* 0x000fce00078e00ff */
[----:B0-----:R-:W-:Y:S05]  /*135b0*/  WARPSYNC.COLLECTIVE R15, `(.L_x_1100) ;  /* 0x000000000f087348 */ /* 0x001fea0003c00000 */
[----:B------:R1:W2:Y:S02]  /*135c0*/  SHFL.IDX P6, R14, R13, R12, R11 ;  /* 0x0000000c0d0e7389 */ /* 0x0002a400000c000b */
[----:B012---:R-:W-:Y:S01]  /*135d0*/  ENDCOLLECTIVE ;  /* 0x000000000000791b */ /* 0x007fe20003800000 */
.L_x_1100:
[----:B------:R-:W-:Y:S05]  /*135e0*/  BRA `(.L_x_1101) ;  /* 0xffffffd0007c7947 */ /* 0x000fea000383ffff */
.L_x_1050:
[----:B------:R-:W-:Y:S01]  /*135f0*/  BSSY B0, `(.L_x_1102) ;  /* 0x0000006000007945 */ /* 0x000fe20003800000 */
[----:B------:R-:W-:-:S07]  /*13600*/  IMAD.MOV.U32 R15, RZ, RZ, -0x1 ;  /* 0xffffffffff0f7424 */ /* 0x000fce00078e00ff */
[----:B01----:R-:W-:Y:S05]  /*13610*/  WARPSYNC.COLLECTIVE R15, `(.L_x_1103) ;  /* 0x000000000f0c7348 */ /* 0x003fea0003c00000 */
[----:B------:R-:W-:Y:S02]  /*13620*/  ELECT P6, UR62, PT ;  /* 0x00000000003e782f */ /* 0x000fe400038c0000 */
[----:B------:R-:W-:Y:S01]  /*13630*/  MOV R14, UR62 ;  /* 0x0000003e000e7c02 */ /* 0x000fe20008000f00 */
[----:B01----:R-:W-:Y:S10]  /*13640*/  ENDCOLLECTIVE ;  /* 0x000000000000791b */ /* 0x003ff40003800000 */
.L_x_1103:
[----:B------:R-:W-:Y:S05]  /*13650*/  BSYNC B0 ;  /* 0x0000000000007941 */ /* 0x000fea0003800000 */
.L_x_1102:
[----:B------:R-:W-:Y:S05]  /*13660*/  BRA `(.L_x_1104) ;  /* 0xffffffd000807947 */ /* 0x000fea000383ffff */
.L_x_1052:
[----:B--2---:R-:W-:-:S04]  /*13670*/  IMAD.U32 R3, RZ, RZ, UR39 ;  /* 0x00000027ff037e24 */ /* 0x004fc8000f8e00ff */
[----:B------:R2:W3:Y:S03]  /*13680*/  SYNCS.PHASECHK.TRANS64.TRYWAIT P0, [R3+URZ+0x20880], R2 ;  /* 0x02088002030075a7 */ /* 0x0004e6000800017f */
[----:B---3--:R-:W-:Y:S05]  /*13690*/  @!P0 NANOSLEEP.SYNCS 0x989680 ;  /* 0x009896800000895d */ /* 0x008fea0003900000 */
[----:B------:R-:W3:Y:S02]  /*136a0*/  @!P0 SYNCS.PHASECHK.TRANS64 P0, [R3+URZ+0x20880], R2 ;  /* 0x02088002030085a7 */ /* 0x000ee4000800007f */
[----:B---3--:R-:W-:Y:S05]  /*136b0*/  @!P0 BRA `(.L_x_1052) ;  /* 0xfffffffc00ec8947 */ /* 0x008fea000383ffff */
[----:B------:R-:W-:Y:S05]  /*136c0*/  BRA `(.L_x_1105) ;  /* 0xffffffd000cc7947 */ /* 0x000fea000383ffff */
.L_x_1054:
[----:B--2---:R-:W-:-:S04]  /*136d0*/  IMAD.U32 R3, RZ, RZ, UR39 ;  /* 0x00000027ff037e24 */ /* 0x004fc8000f8e00ff */
[----:B------:R2:W3:Y:S03]  /*136e0*/  SYNCS.PHASECHK.TRANS64.TRYWAIT P0, [R3+URZ+0x20840], R2 ;  /* 0x02084002030075a7 */ /* 0x0004e6000800017f */
[----:B---3--:R-:W-:Y:S05]  /*136f0*/  @!P0 NANOSLEEP.SYNCS 0x989680 ;  /* 0x009896800000895d */ /* 0x008fea0003900000 */
[----:B------:R-:W3:Y:S02]  /*13700*/  @!P0 SYNCS.PHASECHK.TRANS64 P0, [R3+URZ+0x20840], R2 ;  /* 0x02084002030085a7 */ /* 0x000ee4000800007f */
[----:B---3--:R-:W-:Y:S05]  /*13710*/  @!P0 BRA `(.L_x_1054) ;  /* 0xfffffffc00ec8947 */ /* 0x008fea000383ffff */
[----:B------:R-:W-:Y:S05]  /*13720*/  BRA `(.L_x_1106) ;  /* 0xffffffd400207947 */ /* 0x000fea000383ffff */
.L_x_1057:
[----:B------:R-:W-:Y:S01]  /*13730*/  IMAD.MOV.U32 R13, RZ, RZ, R5 ;  /* 0x000000ffff0d7224 */ /* 0x000fe200078e0005 */
[----:B------:R-:W-:Y:S01]  /*13740*/  LEA.HI R2, R9, UR40, RZ, 0x1d ;  /* 0x0000002809027c11 */ /* 0x000fe2000f8fe8ff */
[----:B------:R-:W-:Y:S02]  /*13750*/  IMAD.MOV.U32 R12, RZ, RZ, RZ ;  /* 0x000000ffff0c7224 */ /* 0x000fe400078e00ff */
[----:B------:R-:W-:Y:S02]  /*13760*/  IMAD.MOV.U32 R11, RZ, RZ, 0x181f ;  /* 0x0000181fff0b7424 */ /* 0x000fe400078e00ff */
[----:B------:R-:W-:Y:S02]  /*13770*/  IMAD.MOV.U32 R15, RZ, RZ, -0x1 ;  /* 0xffffffffff0f7424 */ /* 0x000fe400078e00ff */
[----:B------:R-:W-:-:S07]  /*13780*/  VIADD R10, R2, 0x10 ;  /* 0x00000010020a7836 */ /* 0x000fce0000000000 */
[----:B------:R-:W-:Y:S05]  /*13790*/  WARPSYNC.COLLECTIVE R15, `(.L_x_1107) ;  /* 0x000000000f087348 */ /* 0x000fea0003c00000 */
[----:B------:R0:W1:Y:S02]  /*137a0*/  SHFL.IDX P6, R14, R13, R12, R11 ;  /* 0x0000000c0d0e7389 */ /* 0x00006400000c000b */
[----:B01----:R-:W-:Y:S01]  /*137b0*/  ENDCOLLECTIVE ;  /* 0x000000000000791b */ /* 0x003fe20003800000 */
.L_x_1107:
[----:B------:R-:W-:Y:S02]  /*137c0*/  IMAD.MOV.U32 R13, RZ, RZ, R0 ;  /* 0x000000ffff0d7224 */ /* 0x000fe400078e0000 */
[----:B------:R-:W-:-:S07]  /*137d0*/  IMAD.MOV.U32 R6, RZ, RZ, R14 ;  /* 0x000000ffff067224 */ /* 0x000fce00078e000e */
[----:B------:R-:W-:Y:S05]  /*137e0*/  WARPSYNC.COLLECTIVE R15, `(.L_x_1108) ;  /* 0x000000000f087348 */ /* 0x000fea0003c00000 */
[----:B------:R0:W1:Y:S02]  /*137f0*/  SHFL.IDX P6, R14, R13, R12, R11 ;  /* 0x0000000c0d0e7389 */ /* 0x00006400000c000b */
[----:B01----:R-:W-:Y:S01]  /*13800*/  ENDCOLLECTIVE ;  /* 0x000000000000791b */ /* 0x003fe20003800000 */
.L_x_1108:
        /* <DEDUP_REMOVED lines=10> */
.L_x_1109:
        /* <DEDUP_REMOVED lines=17> */
.L_x_1110:
[----:B------:R-:W-:Y:S02]  /*139c0*/  @!P2 VIADD R8, R4, UR39 ;  /* 0x000000270408ac36 */ /* 0x000fe40008000000 */
[----:B------:R-:W-:Y:S02]  /*139d0*/  IMAD.MOV.U32 R13, RZ, RZ, R5 ;  /* 0x000000ffff0d7224 */ /* 0x000fe400078e0005 */
[----:B------:R-:W-:Y:S01]  /*139e0*/  IMAD.MOV.U32 R12, RZ, RZ, 0x2 ;  /* 0x00000002ff0c7424 */ /* 0x000fe200078e00ff */
[----:B------:R-:W-:-:S13]  /*139f0*/  @!P2 IADD3 R7, P3, R18, R14, RZ ;  /* 0x0000000e1207a210 */ /* 0x000fda0007f7e0ff */
[----:B------:R-:W-:Y:S05]  /*13a00*/  WARPSYNC.COLLECTIVE R15, `(.L_x_1111) ;  /* 0x000000000f087348 */ /* 0x000fea0003c00000 */
[----:B------:R0:W1:Y:S02]  /*13a10*/  SHFL.IDX P6, R14, R13, R12, R11 ;  /* 0x0000000c0d0e7389 */ /* 0x00006400000c000b */
[----:B01----:R-:W-:Y:S01]  /*13a20*/  ENDCOLLECTIVE ;  /* 0x000000000000791b */ /* 0x003fe20003800000 */
.L_x_1111:
[----:B------:R-:W-:-:S05]  /*13a30*/  @!P2 IMAD.X R6, RZ, RZ, R6, P3 ;  /* 0x000000ffff06a224 */ /* 0x000fca00018e0606 */
[----:B------:R-:W-:-:S04]  /*13a40*/  @!P2 LOP3.LUT R7, R7, R6, RZ, 0x3c, !PT ;  /* 0x000000060707a212 */ /* 0x000fc800078e3cff */
[----:B------:R-:W-:Y:S01]  /*13a50*/  @!P2 LOP3.LUT R6, R7, R6, RZ, 0x3c, !PT ;  /* 0x000000060706a212 */ /* 0x000fe200078e3cff */
[----:B------:R-:W-:-:S03]  /*13a60*/  IMAD.MOV.U32 R13, RZ, RZ, R0 ;  /* 0x000000ffff0d7224 */ /* 0x000fc600078e0000 */
        /* <DEDUP_REMOVED lines=12> */
.L_x_1112:
[----:B------:R-:W-:Y:S02]  /*13b30*/  @!P2 VIADD R8, R4, UR39 ;  /* 0x000000270408ac36 */ /* 0x000fe40008000000 */
[----:B------:R-:W-:Y:S02]  /*13b40*/  IMAD.MOV.U32 R13, RZ, RZ, R5 ;  /* 0x000000ffff0d7224 */ /* 0x000fe400078e0005 */
[----:B------:R-:W-:Y:S01]  /*13b50*/  IMAD.MOV.U32 R12, RZ, RZ, 0x3 ;  /* 0x00000003ff0c7424 */ /* 0x000fe200078e00ff */
[----:B------:R-:W-:-:S13]  /*13b60*/  @!P2 IADD3 R7, P3, R18, R14, RZ ;  /* 0x0000000e1207a210 */ /* 0x000fda0007f7e0ff */
[----:B------:R-:W-:Y:S05]  /*13b70*/  WARPSYNC.COLLECTIVE R15, `(.L_x_1113) ;  /* 0x000000000f087348 */ /* 0x000fea0003c00000 */
[----:B------:R0:W1:Y:S02]  /*13b80*/  SHFL.IDX P6, R14, R13, R12, R11 ;  /* 0x0000000c0d0e7389 */ /* 0x00006400000c000b */
[----:B01----:R-:W-:Y:S01]  /*13b90*/  ENDCOLLECTIVE ;  /* 0x000000000000791b */ /* 0x003fe20003800000 */
.L_x_1113:
        /* <DEDUP_REMOVED lines=16> */
.L_x_1114:
[----:B------:R-:W-:Y:S02]  /*13ca0*/  @!P2 VIADD R8, R4, UR39 ;  /* 0x000000270408ac36 */ /* 0x000fe40008000000 */
[----:B------:R-:W-:Y:S02]  /*13cb0*/  IMAD.MOV.U32 R13, RZ, RZ, R5 ;  /* 0x000000ffff0d7224 */ /* 0x000fe400078e0005 */
[----:B------:R-:W-:Y:S01]  /*13cc0*/  IMAD.MOV.U32 R12, RZ, RZ, 0x4 ;  /* 0x00000004ff0c7424 */ /* 0x000fe200078e00ff */
[----:B------:R-:W-:-:S13]  /*13cd0*/  @!P2 IADD3 R7, P3, R18, R14, RZ ;  /* 0x0000000e1207a210 */ /* 0x000fda0007f7e0ff */
[----:B------:R-:W-:Y:S05]  /*13ce0*/  WARPSYNC.COLLECTIVE R15, `(.L_x_1115) ;  /* 0x000000000f087348 */ /* 0x000fea0003c00000 */
[----:B------:R0:W1:Y:S02]  /*13cf0*/  SHFL.IDX P6, R14, R13, R12, R11 ;  /* 0x0000000c0d0e7389 */ /* 0x00006400000c000b */
[----:B01----:R-:W-:Y:S01]  /*13d00*/  ENDCOLLECTIVE ;  /* 0x000000000000791b */ /* 0x003fe20003800000 */
.L_x_1115:
        /* <DEDUP_REMOVED lines=16> */
.L_x_1116:
[----:B------:R-:W-:Y:S02]  /*13e10*/  @!P2 VIADD R8, R4, UR39 ;  /* 0x000000270408ac36 */ /* 0x000fe40008000000 */
[----:B------:R-:W-:Y:S02]  /*13e20*/  IMAD.MOV.U32 R13, RZ, RZ, R5 ;  /* 0x000000ffff0d7224 */ /* 0x000fe400078e0005 */
[----:B------:R-:W-:Y:S01]  /*13e30*/  IMAD.MOV.U32 R12, RZ, RZ, 0x5 ;  /* 0x00000005ff0c7424 */ /* 0x000fe200078e00ff */
[----:B------:R-:W-:-:S13]  /*13e40*/  @!P2 IADD3 R7, P3, R18, R14, RZ ;  /* 0x0000000e1207a210 */ /* 0x000fda0007f7e0ff */
[----:B------:R-:W-:Y:S05]  /*13e50*/  WARPSYNC.COLLECTIVE R15, `(.L_x_1117) ;  /* 0x000000000f087348 */ /* 0x000fea0003c00000 */
[----:B------:R0:W1:Y:S02]  /*13e60*/  SHFL.IDX P6, R14, R13, R12, R11 ;  /* 0x0000000c0d0e7389 */ /* 0x00006400000c000b */
[----:B01----:R-:W-:Y:S01]  /*13e70*/  ENDCOLLECTIVE ;  /* 0x000000000000791b */ /* 0x003fe20003800000 */
.L_x_1117:
        /* <DEDUP_REMOVED lines=15> */
.L_x_1118:
[----:B------:R-:W-:Y:S02]  /*13f70*/  @!P2 VIADD R8, R4, UR39 ;  /* 0x000000270408ac36 */ /* 0x000fe40008000000 */
[----:B------:R-:W-:Y:S02]  /*13f80*/  IMAD.MOV.U32 R13, RZ, RZ, R5 ;  /* 0x000000ffff0d7224 */ /* 0x000fe400078e0005 */
[----:B------:R-:W-:Y:S01]  /*13f90*/  IMAD.MOV.U32 R12, RZ, RZ, 0x6 ;  /* 0x00000006ff0c7424 */ /* 0x000fe200078e00ff */
[----:B------:R-:W-:-:S13]  /*13fa0*/  @!P2 IADD3 R7, P3, R18, R14, RZ ;  /* 0x0000000e1207a210 */ /* 0x000fda0007f7e0ff */
[----:B------:R-:W-:Y:S05]  /*13fb0*/  WARPSYNC.COLLECTIVE R15, `(.L_x_1119) ;  /* 0x000000000f087348 */ /* 0x000fea0003c00000 */
[----:B------:R0:W1:Y:S02]  /*13fc0*/  SHFL.IDX P6, R14, R13, R12, R11 ;  /* 0x0000000c0d0e7389 */ /* 0x00006400000c000b */
[----:B01----:R-:W-:Y:S01]  /*13fd0*/  ENDCOLLECTIVE ;  /* 0x000000000000791b */ /* 0x003fe20003800000 */
.L_x_1119:
        /* <DEDUP_REMOVED lines=9> */
[----:B------:R0:W-:Y:S02]  /*14070*/  @!P2 LDGSTS.E.BYPASS.LTC128B.128 [R8+0x16c00], desc[UR44][R6.64+0x80], !P0 ;  /* 0x16c000800608afae */ /* 0x0001e4000c101d6c */
[----:B0-----:R-:W-:-:S07]  /*14080*/  IMAD.MOV.U32 R6, RZ, RZ, R14 ;  /* 0x000000ffff067224 */ /* 0x001fce00078e000e */
[----:B------:R-:W-:Y:S05]  /*14090*/  WARPSYNC.COLLECTIVE R15, `(.L_x_1120) ;  /* 0x000000000f087348 */ /* 0x000fea0003c00000 */
[----:B------:R0:W1:Y:S02]  /*140a0*/  SHFL.IDX P6, R14, R13, R12, R11 ;  /* 0x0000000c0d0e7389 */ /* 0x00006400000c000b */
[----:B01----:R-:W-:Y:S01]  /*140b0*/  ENDCOLLECTIVE ;  /* 0x000000000000791b */ /* 0x003fe20003800000 */
.L_x_1120:
[----:B------:R-:W-:-:S05]  /*140c0*/  VIADD R8, R2, 0x60 ;  /* 0x0000006002087836 */ /* 0x000fca0000000000 */
        /* <DEDUP_REMOVED lines=8> */
.L_x_1121:
        /* <DEDUP_REMOVED lines=15> */
.L_x_1122:
[----:B------:R-:W-:Y:S05]  /*14240*/  BRA `(.L_x_1123) ;  /* 0xffffffd400507947 */ /* 0x000fea000383ffff */
.L_x_1060:
[----:B-1----:R-:W-:-:S04]  /*14250*/  IMAD.U32 R3, RZ, RZ, UR39 ;  /* 0x00000027ff037e24 */ /* 0x002fc8000f8e00ff */
[----:B------:R1:W2:Y:S03]  /*14260*/  SYNCS.PHASECHK.TRANS64.TRYWAIT P0, [R3+URZ+0x20820], R2 ;  /* 0x02082002030075a7 */ /* 0x0002a6000800017f */
[----:B--2---:R-:W-:Y:S05]  /*14270*/  @!P0 NANOSLEEP.SYNCS 0x989680 ;  /* 0x009896800000895d */ /* 0x004fea0003900000 */
[----:B------:R-:W2:Y:S02]  /*14280*/  @!P0 SYNCS.PHASECHK.TRANS64 P0, [R3+URZ+0x20820], R2 ;  /* 0x02082002030085a7 */ /* 0x000ea4000800007f */
[----:B--2---:R-:W-:Y:S05]  /*14290*/  @!P0 BRA `(.L_x_1060) ;  /* 0xfffffffc00ec8947 */ /* 0x004fea000383ffff */
[----:B------:R-:W-:Y:S05]  /*142a0*/  BRA `(.L_x_1124) ;  /* 0xffffffd400987947 */ /* 0x000fea000383ffff */
.L_x_1065:
[----:B-1----:R1:W2:Y:S02]  /*142b0*/  SYNCS.PHASECHK.TRANS64.TRYWAIT P0, [R8+URZ+0x20880], R2 ;  /* 0x02088002080075a7 */ /* 0x0022a4000800017f */
[----:B--2---:R-:W-:Y:S05]  /*142c0*/  @!P0 NANOSLEEP.SYNCS 0x989680 ;  /* 0x009896800000895d */ /* 0x004fea0003900000 */
[----:B------:R-:W2:Y:S02]  /*142d0*/  @!P0 SYNCS.PHASECHK.TRANS64 P0, [R8+URZ+0x20880], R2 ;  /* 0x02088002080085a7 */ /* 0x000ea4000800007f */
[----:B--2---:R-:W-:Y:S05]  /*142e0*/  @!P0 BRA `(.L_x_1065) ;  /* 0xfffffffc00f08947 */ /* 0x004fea000383ffff */
[----:B------:R-:W-:Y:S05]  /*142f0*/  BRA `(.L_x_1125) ;  /* 0xffffffd800387947 */ /* 0x000fea000383ffff */
.L_x_1070:
[----:B---3--:R3:W4:Y:S02]  /*14300*/  SYNCS.PHASECHK.TRANS64.TRYWAIT P0, [R8+URZ+0x20840], R2 ;  /* 0x02084002080075a7 */ /* 0x008724000800017f */
[----:B----4-:R-:W-:Y:S05]  /*14310*/  @!P0 NANOSLEEP.SYNCS 0x989680 ;  /* 0x009896800000895d */ /* 0x010fea0003900000 */
[----:B------:R-:W4:Y:S02]  /*14320*/  @!P0 SYNCS.PHASECHK.TRANS64 P0, [R8+URZ+0x20840], R2 ;  /* 0x02084002080085a7 */ /* 0x000f24000800007f */
[----:B----4-:R-:W-:Y:S05]  /*14330*/  @!P0 BRA `(.L_x_1070) ;  /* 0xfffffffc00f08947 */ /* 0x010fea000383ffff */
[----:B------:R-:W-:Y:S05]  /*14340*/  BRA `(.L_x_1126) ;  /* 0xffffffd800dc7947 */ /* 0x000fea000383ffff */
.L_x_1076:
[----:B--2---:R2:W3:Y:S02]  /*14350*/  SYNCS.PHASECHK.TRANS64.TRYWAIT P0, [R18+URZ+0x20870], R3 ;  /* 0x02087003120075a7 */ /* 0x0044e4000800017f */
[----:B---3--:R-:W-:Y:S05]  /*14360*/  @!P0 NANOSLEEP.SYNCS 0x989680 ;  /* 0x009896800000895d */ /* 0x008fea0003900000 */
[----:B------:R-:W3:Y:S02]  /*14370*/  @!P0 SYNCS.PHASECHK.TRANS64 P0, [R18+URZ+0x20870], R3 ;  /* 0x02087003120085a7 */ /* 0x000ee4000800007f */
[----:B---3--:R-:W-:Y:S05]  /*14380*/  @!P0 BRA `(.L_x_1076) ;  /* 0xfffffffc00f08947 */ /* 0x008fea000383ffff */
[----:B------:R-:W-:Y:S05]  /*14390*/  BRA `(.L_x_1127) ;  /* 0xffffffdc00a87947 */ /* 0x000fea000383ffff */
.L_x_1078:
[----:B--2---:R2:W3:Y:S02]  /*143a0*/  SYNCS.PHASECHK.TRANS64.TRYWAIT P0, [R18+URZ+0x20860], R3 ;  /* 0x02086003120075a7 */ /* 0x0044e4000800017f */
[----:B---3--:R-:W-:Y:S05]  /*143b0*/  @!P0 NANOSLEEP.SYNCS 0x989680 ;  /* 0x009896800000895d */ /* 0x008fea0003900000 */
[----:B------:R-:W3:Y:S02]  /*143c0*/  @!P0 SYNCS.PHASECHK.TRANS64 P0, [R18+URZ+0x20860], R3 ;  /* 0x02086003120085a7 */ /* 0x000ee4000800007f */
[----:B---3--:R-:W-:Y:S05]  /*143d0*/  @!P0 BRA `(.L_x_1078) ;  /* 0xfffffffc00f08947 */ /* 0x008fea000383ffff */
[----:B------:R-:W-:Y:S05]  /*143e0*/  BRA `(.L_x_1128) ;  /* 0xffffffdc00ac7947 */ /* 0x000fea000383ffff */
.L_x_1084:
[----:B-1----:R1:W2:Y:S02]  /*143f0*/  SYNCS.PHASECHK.TRANS64.TRYWAIT P0, [R16+URZ+0x20870], R3 ;  /* 0x02087003100075a7 */ /* 0x0022a4000800017f */
[----:B--2---:R-:W-:Y:S05]  /*14400*/  @!P0 NANOSLEEP.SYNCS 0x989680 ;  /* 0x009896800000895d */ /* 0x004fea0003900000 */
[----:B------:R-:W2:Y:S02]  /*14410*/  @!P0 SYNCS.PHASECHK.TRANS64 P0, [R16+URZ+0x20870], R3 ;  /* 0x02087003100085a7 */ /* 0x000ea4000800007f */
[----:B--2---:R-:W-:Y:S05]  /*14420*/  @!P0 BRA `(.L_x_1084) ;  /* 0xfffffffc00f08947 */ /* 0x004fea000383ffff */
[----:B------:R-:W-:Y:S05]  /*14430*/  BRA `(.L_x_1129) ;  /* 0xffffffe400207947 */ /* 0x000fea000383ffff */
.L_x_1086:
[----:B-1----:R1:W2:Y:S02]  /*14440*/  SYNCS.PHASECHK.TRANS64.TRYWAIT P0, [R16+URZ+0x20860], R3 ;  /* 0x02086003100075a7 */ /* 0x0022a4000800017f */
[----:B--2---:R-:W-:Y:S05]  /*14450*/  @!P0 NANOSLEEP.SYNCS 0x989680 ;  /* 0x009896800000895d */ /* 0x004fea0003900000 */
[----:B------:R-:W2:Y:S02]  /*14460*/  @!P0 SYNCS.PHASECHK.TRANS64 P0, [R16+URZ+0x20860], R3 ;  /* 0x02086003100085a7 */ /* 0x000ea4000800007f */
[----:B--2---:R-:W-:Y:S05]  /*14470*/  @!P0 BRA `(.L_x_1086) ;  /* 0xfffffffc00f08947 */ /* 0x004fea000383ffff */
[----:B------:R-:W-:Y:S05]  /*14480*/  BRA `(.L_x_1130) ;  /* 0xffffffe4003c7947 */ /* 0x000fea000383ffff */
.L_x_1088:
[----:B0-----:R0:W1:Y:S02]  /*14490*/  SYNCS.PHASECHK.TRANS64.TRYWAIT P0, [R9+URZ+0x20820], R2 ;  /* 0x02082002090075a7 */ /* 0x001064000800017f */
[----:B-1----:R-:W-:Y:S05]  /*144a0*/  @!P0 NANOSLEEP.SYNCS 0x989680 ;  /* 0x009896800000895d */ /* 0x002fea0003900000 */
[----:B------:R-:W1:Y:S02]  /*144b0*/  @!P0 SYNCS.PHASECHK.TRANS64 P0, [R9+URZ+0x20820], R2 ;  /* 0x02082002090085a7 */ /* 0x000e64000800007f */
[----:B-1----:R-:W-:Y:S05]  /*144c0*/  @!P0 BRA `(.L_x_1088) ;  /* 0xfffffffc00f08947 */ /* 0x002fea000383ffff */
[----:B------:R-:W-:Y:S05]  /*144d0*/  BRA `(.L_x_1131) ;  /* 0xffffffe800907947 */ /* 0x000fea000383ffff */
.L_x_1090:
[----:B0-----:R0:W1:Y:S02]  /*144e0*/  SYNCS.PHASECHK.TRANS64.TRYWAIT P1, [R5+URZ], R4 ;  /* 0x00000004050075a7 */ /* 0x001064000802017f */
[----:B-1----:R-:W-:Y:S05]  /*144f0*/  @!P1 NANOSLEEP.SYNCS 0x989680 ;  /* 0x009896800000995d */ /* 0x002fea0003900000 */
[----:B------:R-:W1:Y:S02]  /*14500*/  @!P1 SYNCS.PHASECHK.TRANS64 P1, [R5+URZ], R4 ;  /* 0x00000004050095a7 */ /* 0x000e64000802007f */
[----:B-1----:R-:W-:Y:S05]  /*14510*/  @!P1 BRA `(.L_x_1090) ;  /* 0xfffffffc00f09947 */ /* 0x002fea000383ffff */
[----:B------:R-:W-:Y:S05]  /*14520*/  BRA `(.L_x_1132) ;  /* 0xffffffe800e07947 */ /* 0x000fea000383ffff */
.L_x_1091:
[----:B-1----:R1:W2:Y:S02]  /*14530*/  SYNCS.PHASECHK.TRANS64.TRYWAIT P1, [R7+URZ], R2 ;  /* 0x00000002070075a7 */ /* 0x0022a4000802017f */
[----:B--2---:R-:W-:Y:S05]  /*14540*/  @!P1 NANOSLEEP.SYNCS 0x989680 ;  /* 0x009896800000995d */ /* 0x004fea0003900000 */
[----:B------:R-:W2:Y:S02]  /*14550*/  @!P1 SYNCS.PHASECHK.TRANS64 P1, [R7+URZ], R2 ;  /* 0x00000002070095a7 */ /* 0x000ea4000802007f */
[----:B--2---:R-:W-:Y:S05]  /*14560*/  @!P1 BRA `(.L_x_1091) ;  /* 0xfffffffc00f09947 */ /* 0x004fea000383ffff */
[----:B------:R-:W-:Y:S05]  /*14570*/  BRA `(.L_x_1133) ;  /* 0xffffffe800d47947 */ /* 0x000fea000383ffff */
.L_x_1093:
[----:B0-----:R0:W2:Y:S02]  /*14580*/  SYNCS.PHASECHK.TRANS64.TRYWAIT P1, [R5+URZ+0x20860], R4 ;  /* 0x02086004050075a7 */ /* 0x0010a4000802017f */
[----:B--2---:R-:W-:Y:S05]  /*14590*/  @!P1 NANOSLEEP.SYNCS 0x989680 ;  /* 0x009896800000995d */ /* 0x004fea0003900000 */
[----:B------:R-:W2:Y:S02]  /*145a0*/  @!P1 SYNCS.PHASECHK.TRANS64 P1, [R5+URZ+0x20860], R4 ;  /* 0x02086004050095a7 */ /* 0x000ea4000802007f */
[----:B--2---:R-:W-:Y:S05]  /*145b0*/  @!P1 BRA `(.L_x_1093) ;  /* 0xfffffffc00f09947 */ /* 0x004fea000383ffff */
[----:B------:R-:W-:Y:S05]  /*145c0*/  BRA `(.L_x_1134) ;  /* 0xffffffe800d47947 */ /* 0x000fea000383ffff */
.L_x_1095:
[----:B--2---:R2:W3:Y:S02]  /*145d0*/  SYNCS.PHASECHK.TRANS64.TRYWAIT P1, [R3+URZ+0x20860], R2 ;  /* 0x02086002030075a7 */ /* 0x0044e4000802017f */
[----:B---3--:R-:W-:Y:S05]  /*145e0*/  @!P1 NANOSLEEP.SYNCS 0x989680 ;  /* 0x009896800000995d */ /* 0x008fea0003900000 */
[----:B------:R-:W3:Y:S02]  /*145f0*/  @!P1 SYNCS.PHASECHK.TRANS64 P1, [R3+URZ+0x20860], R2 ;  /* 0x02086002030095a7 */ /* 0x000ee4000802007f */
[----:B---3--:R-:W-:Y:S05]  /*14600*/  @!P1 BRA `(.L_x_1095) ;  /* 0xfffffffc00f09947 */ /* 0x008fea000383ffff */
[----:B------:R-:W-:Y:S05]  /*14610*/  BRA `(.L_x_1135) ;  /* 0xffffffe800d47947 */ /* 0x000fea000383ffff */
.L_x_1097:
[----:B---3--:R3:W4:Y:S02]  /*14620*/  SYNCS.PHASECHK.TRANS64.TRYWAIT P0, [R5+URZ+0x20880], R4 ;  /* 0x02088004050075a7 */ /* 0x008724000800017f */
[----:B----4-:R-:W-:Y:S05]  /*14630*/  @!P0 NANOSLEEP.SYNCS 0x989680 ;  /* 0x009896800000895d */ /* 0x010fea0003900000 */
[----:B------:R-:W4:Y:S02]  /*14640*/  @!P0 SYNCS.PHASECHK.TRANS64 P0, [R5+URZ+0x20880], R4 ;  /* 0x02088004050085a7 */ /* 0x000f24000800007f */
[----:B----4-:R-:W-:Y:S05]  /*14650*/  @!P0 BRA `(.L_x_1097) ;  /* 0xfffffffc00f08947 */ /* 0x010fea000383ffff */
[----:B------:R-:W-:Y:S05]  /*14660*/  BRA `(.L_x_1098) ;  /* 0xffffffe800d07947 */ /* 0x000fea000383ffff */
.L_x_1136:
        /* <DEDUP_REMOVED lines=9> */
.L_x_3137:


//--------------------- .text._ZN7cutlass13device_kernelIN5flash11enable_sm90INS1_16FlashAttnFwdSm90INS1_25CollectiveMainloopFwdSm90ILi2EN4cute5tupleIJNS5_1CILi1EEES8_S8_EEENS6_IJNS7_ILi128EEENS7_ILi64EEENS7_ILi256EEEEEELi256ENS_12float_e4m3_tEfNS_4arch4Sm90ELb0ELb1ELb0ELb1ELb0ELb0ELb0ELb1ELb1ELb1ELb1ELb0EEENS1_21CollectiveEpilogueFwdINS6_IJSA_SC_SB_EEES9_NS_10bfloat16_tESG_Li256ELb1ELb1ELb1ELb1EEENS1_36VarlenDynamicPersistentTileSchedulerILi128ELi64ELi256ELi128ELb1ELb1ELb1ELb1ELb0ELb1EEEEEEEEEvNT_6ParamsE --------------------------
	.section	.text._ZN7cutlass13device_kernelIN5flash11enable_sm90INS1_16FlashAttnFwdSm90INS1_25CollectiveMainloopFwdSm90ILi2EN4cute5tupleIJNS5_1CILi1EEES8_S8_EEENS6_IJNS7_ILi128EEENS7_ILi64EEENS7_ILi256EEEEEELi256ENS_12float_e4m3_tEfNS_4arch4Sm90ELb0ELb1ELb0ELb1ELb0ELb0ELb0ELb1ELb1ELb1ELb1ELb0EEENS1_21CollectiveEpilogueFwdINS6_IJSA_SC_SB_EEES9_NS_10bfloat16_tESG_Li256ELb1ELb1ELb1ELb1EEENS1_36VarlenDynamicPersistentTileSchedulerILi128ELi64ELi256ELi128ELb1ELb1ELb1ELb1ELb0ELb1EEEEEEEEEvNT_6ParamsE,"ax",@progbits
	.align	128
.text._ZN7cutlass13device_kernelIN5flash11enable_sm90INS1_16FlashAttnFwdSm90INS1_25CollectiveMainloopFwdSm90ILi2EN4cute5tupleIJNS5_1CILi1EEES8_S8_EEENS6_IJNS7_ILi128EEENS7_ILi64EEENS7_ILi256EEEEEELi256ENS_12float_e4m3_tEfNS_4arch4Sm90ELb0ELb1ELb0ELb1ELb0ELb0ELb0ELb1ELb1ELb1ELb1ELb0EEENS1_21CollectiveEpilogueFwdINS6_IJSA_SC_SB_EEES9_NS_10bfloat16_tESG_Li256ELb1ELb1ELb1ELb1EEENS1_36VarlenDynamicPersistentTileSchedulerILi128ELi64ELi256ELi128ELb1ELb1ELb1ELb1ELb0ELb1EEEEEEEEEvNT_6ParamsE:
        .type           _ZN7cutlass13device_kernelIN5flash11enable_sm90INS1_16FlashAttnFwdSm90INS1_25CollectiveMainloopFwdSm90ILi2EN4cute5tupleIJNS5_1CILi1EEES8_S8_EEENS6_IJNS7_ILi128EEENS7_ILi64EEENS7_ILi256EEEEEELi256ENS_12float_e4m3_tEfNS_4arch4Sm90ELb0ELb1ELb0ELb1ELb0ELb0ELb0ELb1ELb1ELb1ELb1ELb0EEENS1_21CollectiveEpilogueFwdINS6_IJSA_SC_SB_EEES9_NS_10bfloat16_tESG_Li256ELb1ELb1ELb1ELb1EEENS1_36VarlenDynamicPersistentTileSchedulerILi128ELi64ELi256ELi128ELb1ELb1ELb1ELb1ELb0ELb1EEEEEEEEEvNT_6ParamsE,@function
        .size           _ZN7cutlass13device_kernelIN5flash11enable_sm90INS1_16FlashAttnFwdSm90INS1_25CollectiveMainloopFwdSm90ILi2EN4cute5tupleIJNS5_1CILi1EEES8_S8_EEENS6_IJNS7_ILi128EEENS7_ILi64EEENS7_ILi256EEEEEELi256ENS_12float_e4m3_tEfNS_4arch4Sm90ELb0ELb1ELb0ELb1ELb0ELb0ELb0ELb1ELb1ELb1ELb1ELb0EEENS1_21CollectiveEpilogueFwdINS6_IJSA_SC_SB_EEES9_NS_10bfloat16_tESG_Li256ELb1ELb1ELb1ELb1EEENS1_36VarlenDynamicPersistentTileSchedulerILi128ELi64ELi256ELi128ELb1ELb1ELb1ELb1ELb0ELb1EEEEEEEEEvNT_6ParamsE,(.L_x_3138 - _ZN7cutlass13device_kernelIN5flash11enable_sm90INS1_16FlashAttnFwdSm90INS1_25CollectiveMainloopFwdSm90ILi2EN4cute5tupleIJNS5_1CILi1EEES8_S8_EEENS6_IJNS7_ILi128EEENS7_ILi64EEENS7_ILi256EEEEEELi256ENS_12float_e4m3_tEfNS_4arch4Sm90ELb0ELb1ELb0ELb1ELb0ELb0ELb0ELb1ELb1ELb1ELb1ELb0EEENS1_21CollectiveEpilogueFwdINS6_IJSA_SC_SB_EEES9_NS_10bfloat16_tESG_Li256ELb1ELb1ELb1ELb1EEENS1_36VarlenDynamicPersistentTileSchedulerILi128ELi64ELi256ELi128ELb1ELb1ELb1ELb1ELb0ELb1EEEEEEEEEvNT_6ParamsE)
        .other          _ZN7cutlass13device_kernelIN5flash11enable_sm90INS1_16FlashAttnFwdSm90INS1_25CollectiveMainloopFwdSm90ILi2EN4cute5tupleIJNS5_1CILi1EEES8_S8_EEENS6_IJNS7_ILi128EEENS7_ILi64EEENS7_ILi256EEEEEELi256ENS_12float_e4m3_tEfNS_4arch4Sm90ELb0ELb1ELb0ELb1ELb0ELb0ELb0ELb1ELb1ELb1ELb1ELb0EEENS1_21CollectiveEpilogueFwdINS6_IJSA_SC_SB_EEES9_NS_10bfloat16_tESG_Li256ELb1ELb1ELb1ELb1EEENS1_36VarlenDynamicPersistentTileSchedulerILi128ELi64ELi256ELi128ELb1ELb1ELb1ELb1ELb0ELb1EEEEEEEEEvNT_6ParamsE,@"STO_CUDA_ENTRY STV_DEFAULT"
_ZN7cutlass13device_kernelIN5flash11enable_sm90INS1_16FlashAttnFwdSm90INS1_25CollectiveMainloopFwdSm90ILi2EN4cute5tupleIJNS5_1CILi1EEES8_S8_EEENS6_IJNS7_ILi128EEENS7_ILi64EEENS7_ILi256EEEEEELi256ENS_12float_e4m3_tEfNS_4arch4Sm90ELb0ELb1ELb0ELb1ELb0ELb0ELb0ELb1ELb1ELb1ELb1ELb0EEENS1_21CollectiveEpilogueFwdINS6_IJSA_SC_SB_EEES9_NS_10bfloat16_tESG_Li256ELb1ELb1ELb1ELb1EEENS1_36VarlenDynamicPersistentTileSchedulerILi128ELi64ELi256ELi128ELb1ELb1ELb1ELb1ELb0ELb1EEEEEEEEEvNT_6ParamsE:
        /* <DEDUP_REMOVED lines=18> */
.L_x_1138:
[----:B------:R-:W-:Y:S05]  /*0120*/  BSYNC B0 ;  /* 0x0000000000007941 */ /* 0x000fea0003800000 */
.L_x_1137:
        /* <DEDUP_REMOVED lines=41> */
.L_x_1139:
        /* <DEDUP_REMOVED lines=22> */
.L_x_1140:
        /* <DEDUP_REMOVED lines=18> */
.L_x_1141:
        /* <DEDUP_REMOVED lines=22> */
.L_x_1142:
        /* <DEDUP_REMOVED lines=22> */
.L_x_1143:
[----:B0-----:R-:W-:Y:S01]  /*0900*/  UMOV UR4, 0x1 ;  /* 0x0000000100047882 */ /* 0x001fe20000000000 */
[----:B------:R-:W-:Y:S01]  /*0910*/  PLOP3.LUT P0, PT, PT, PT, UP0, 0x80, 0x0 ;  /* 0x000000000000781c */ /* 0x000fe20003f0f008 */
[----:B------:R-:W-:Y:S01]  /*0920*/  USEL UR4, UR4, 0x2, !UP0 ;  /* 0x0000000204047887 */ /* 0x000fe2000c000000 */
[----:B------:R-:W-:Y:S01]  /*0930*/  NOP ;  /* 0x0000000000007918 */ /* 0x000fe20000000000 */
[----:B------:R-:W-:-:S04]  /*0940*/  ULDC.64 UR48, c[0x0][0x208] ;  /* 0x0000820000307ab9 */ /* 0x000fc80000000a00 */
[----:B------:R-:W-:-:S05]  /*0950*/  IMAD.U32 R2, RZ, RZ, UR4 ;  /* 0x00000004ff027e24 */ /* 0x000fca000f8e00ff */
[----:B------:R0:W-:Y:S01]  /*0960*/  STL [R1+0x38], R2 ;  /* 0x0000380201007387 */ /* 0x0001e20000100800 */
[----:B-12-4-:R-:W-:Y:S06]  /*0970*/  BAR.SYNC.DEFER_BLOCKING 0x0 ;  /* 0x0000000000007b1d */ /* 0x016fec0000010000 */
[----:B------:R-:W-:Y:S05]  /*0980*/  @!P0 BRA `(.L_x_1144) ;  /* 0x0000011400a88947 */ /* 0x000fea0003800000 */
.L_x_1145:
[----:B------:R-:W-:-:S08]  /*0990*/  NOP ;  /* 0x0000000000007918 */ /* 0x000fd00000000000 */
[----:B------:R-:W1:Y:S02]  /*09a0*/  USETMAXREG.TRY_ALLOC.CTAPOOL UP0, 0xf0 ;  /* 0x000000f0000079c8 */ /* 0x000e640008000600 */
[----:B-1----:R-:W-:-:S13]  /*09b0*/  PLOP3.LUT P0, PT, PT, PT, UP0, 0x80, 0x0 ;  /* 0x000000000000781c */ /* 0x002fda0003f0f008 */
[----:B------:R-:W-:Y:S05]  /*09c0*/  @!P0 BRA `(.L_x_1145) ;  /* 0xfffffffc00f08947 */ /* 0x000fea000383ffff */
[----:B0-----:R-:W0:Y:S01]  /*09d0*/  S2R R2, SR_TID.X ;  /* 0x0000000000027919 */ /* 0x001e220000002100 */
        /* <DEDUP_REMOVED lines=13> */
[----:B------:R-:W2:Y:S01]  /*0ab0*/  LDL R3, [R1+0x38] ;  /* 0x0000380001037983 */ /* 0x000ea20000100800 */
[----:B------:R-:W-:Y:S01]  /*0ac0*/  VIADD R0, R2, 0xffffff80 ;  /* 0xffffff8002007836 */ /* 0x000fe20000000000 */
[----:B------:R-:W-:Y:S01]  /*0ad0*/  R2UR UR5, R5 ;  /* 0x00000000050572ca */ /* 0x000fe200000e0000 */
[----:B------:R-:W-:Y:S01]  /*0ae0*/  UMOV UR60, URZ ;  /* 0x0000003f003c7c82 */ /* 0x000fe20008000000 */
[----:B------:R-:W-:Y:S01]  /*0af0*/  R2UR UR6, R6 ;  /* 0x00000000060672ca */ /* 0x000fe200000e0000 */
[----:B------:R-:W-:Y:S01]  /*0b00*/  UMOV UR36, URZ ;  /* 0x0000003f00247c82 */ /* 0x000fe20008000000 */
[----:B------:R-:W-:Y:S01]  /*0b10*/  R2UR UR52, R7 ;  /* 0x00000000073472ca */ /* 0x000fe200000e0000 */
[----:B------:R-:W-:Y:S01]  /*0b20*/  UMOV UR37, URZ ;  /* 0x0000003f00257c82 */ /* 0x000fe20008000000 */
[----:B--2---:R-:W-:Y:S02]  /*0b30*/  R2UR UR4, R3 ;  /* 0x00000000030472ca */ /* 0x004fe400000e0000 */
[----:B------:R-:W-:-:S04]  /*0b40*/  SHF.R.S32.HI R3, RZ, 0x1f, R0 ;  /* 0x0000001fff037819 */ /* 0x000fc80000011400 */
[CC--:B------:R-:W-:Y:S02]  /*0b50*/  LEA.HI R2, R3.reuse, R0.reuse, RZ, 0x7 ;  /* 0x0000000003027211 */ /* 0x0c0fe400078f38ff */
[CC--:B------:R-:W-:Y:S02]  /*0b60*/  LEA.HI R4, R3.reuse, R0.reuse, RZ, 0x5 ;  /* 0x0000000003047211 */ /* 0x0c0fe400078f28ff */
[----:B------:R-:W-:Y:S02]  /*0b70*/  LOP3.LUT R217, R2, 0xffffff80, RZ, 0xc0, !PT ;  /* 0xffffff8002d97812 */ /* 0x000fe400078ec0ff */
[CC--:B------:R-:W-:Y:S01]  /*0b80*/  LEA.HI R5, R3.reuse, R0.reuse, RZ, 0x2 ;  /* 0x0000000003057211 */ /* 0x0c0fe200078f10ff */
[----:B------:R-:W-:Y:S01]  /*0b90*/  IMAD.SHL.U32 R6, R4, 0x20, RZ ;  /* 0x0000002004067824 */ /* 0x000fe200078e00ff */
[----:B------:R-:W-:Y:S01]  /*0ba0*/  LEA.HI R3, R3, R0, RZ, 0x4 ;  /* 0x0000000003037211 */ /* 0x000fe200078f20ff */
[----:B------:R-:W-:Y:S01]  /*0bb0*/  IMAD.IADD R217, R0, 0x1, -R217 ;  /* 0x0000000100d97824 */ /* 0x000fe200078e0ad9 */
[----:B------:R-:W-:Y:S01]  /*0bc0*/  LOP3.LUT R11, R5, 0xfffffffc, RZ, 0xc0, !PT ;  /* 0xfffffffc050b7812 */ /* 0x000fe200078ec0ff */
[----:B------:R-:W-:Y:S01]  /*0bd0*/  ULOP3.LUT UR61, UR4, 0x1, URZ, 0xfc, !UPT ;  /* 0x00000001043d7892 */ /* 0x000fe2000f8efc3f */
[----:B------:R-:W-:-:S02]  /*0be0*/  LOP3.LUT R5, R3, 0x3fffff0, RZ, 0xc0, !PT ;  /* 0x03fffff003057812 */ /* 0x000fc400078ec0ff */
[----:B------:R-:W-:Y:S01]  /*0bf0*/  SHF.R.S32.HI R8, RZ, 0x1f, R217 ;  /* 0x0000001fff087819 */ /* 0x000fe200000114d9 */
[C---:B------:R-:W-:Y:S01]  /*0c00*/  IMAD.IADD R12, R0.reuse, 0x1, -R11 ;  /* 0x00000001000c7824 */ /* 0x040fe200078e0a0b */
[----:B------:R-:W-:Y:S01]  /*0c10*/  SHF.R.S32.HI R4, RZ, 0x4, R3 ;  /* 0x00000004ff047819 */ /* 0x000fe20000011403 */
[----:B------:R-:W-:Y:S01]  /*0c20*/  IMAD.IADD R5, R0, 0x1, -R5 ;  /* 0x0000000100057824 */ /* 0x000fe200078e0a05 */
[----:B------:R-:W-:Y:S02]  /*0c30*/  LEA.HI R9, R8, R217, RZ, 0x2 ;  /* 0x000000d908097211 */ /* 0x000fe400078f10ff */
[----:B------:R-:W-:Y:S02]  /*0c40*/  LEA.HI R0, R3, R4, RZ, 0x1 ;  /* 0x0000000403007211 */ /* 0x000fe400078f08ff */
[--C-:B------:R-:W-:Y:S02]  /*0c50*/  SHF.R.S32.HI R10, RZ, 0x2, R9.reuse ;  /* 0x00000002ff0a7819 */ /* 0x100fe40000011409 */
[----:B------:R-:W-:-:S02]  /*0c60*/  SHF.R.S32.HI R7, RZ, 0x1f, R9 ;  /* 0x0000001fff077819 */ /* 0x000fc40000011409 */
[----:B------:R-:W-:Y:S02]  /*0c70*/  SHF.R.S32.HI R3, RZ, 0x7, R2 ;  /* 0x00000007ff037819 */ /* 0x000fe40000011402 */
[----:B------:R-:W-:Y:S02]  /*0c80*/  LEA.HI R11, R7, R10, RZ, 0x3 ;  /* 0x0000000a070b7211 */ /* 0x000fe400078f18ff */
[----:B------:R-:W-:Y:S02]  /*0c90*/  LOP3.LUT R6, R6, 0xfffffc00, RZ, 0xc0, !PT ;  /* 0xfffffc0006067812 */ /* 0x000fe400078ec0ff */
[----:B------:R-:W-:Y:S02]  /*0ca0*/  LOP3.LUT R7, R0, 0x1ffffffe, RZ, 0xc0, !PT ;  /* 0x1ffffffe00077812 */ /* 0x000fe400078ec0ff */
[----:B------:R-:W-:Y:S01]  /*0cb0*/  LOP3.LUT R11, R11, 0xfffffff8, RZ, 0xc0, !PT ;  /* 0xfffffff80b0b7812 */ /* 0x000fe200078ec0ff */
[----:B------:R-:W-:Y:S01]  /*0cc0*/  IMAD R6, R5, 0x40, R6 ;  /* 0x0000004005067824 */ /* 0x000fe200078e0206 */
[----:B------:R-:W-:Y:S01]  /*0cd0*/  LEA.HI R2, R2, R3, RZ, 0x1 ;  /* 0x0000000302027211 */ /* 0x000fe200078f08ff */
[----:B------:R-:W-:Y:S01]  /*0ce0*/  IMAD.IADD R7, R4, 0x1, -R7 ;  /* 0x0000000104077824 */ /* 0x000fe200078e0a07 */
[----:B------:R-:W-:Y:S01]  /*0cf0*/  LEA.HI R8, R8, R217, RZ, 0x5 ;  /* 0x000000d908087211 */ /* 0x000fe200078f28ff */
[----:B------:R-:W-:Y:S01]  /*0d00*/  IMAD.IADD R11, R10, 0x1, -R11 ;  /* 0x000000010a0b7824 */ /* 0x000fe200078e0a0b */
[----:B------:R-:W-:-:S02]  /*0d10*/  LEA.HI R0, R12, R12, RZ, 0x1 ;  /* 0x0000000c0c007211 */ /* 0x000fc400078f08ff */
[----:B------:R-:W-:Y:S02]  /*0d20*/  LOP3.LUT R2, R2, 0x3fffffe, RZ, 0xc0, !PT ;  /* 0x03fffffe02027812 */ /* 0x000fe400078ec0ff */
[----:B------:R-:W-:Y:S02]  /*0d30*/  SHF.R.S32.HI R8, RZ, 0x5, R8 ;  /* 0x00000005ff087819 */ /* 0x000fe40000011408 */
[----:B------:R-:W-:Y:S01]  /*0d40*/  LOP3.LUT R5, R0, 0x1ffffffe, RZ, 0xc0, !PT ;  /* 0x1ffffffe00057812 */ /* 0x000fe200078ec0ff */
[----:B------:R-:W-:Y:S01]  /*0d50*/  IMAD R0, R7, 0x8, R6 ;  /* 0x0000000807007824 */ /* 0x000fe200078e0206 */
[----:B------:R-:W-:Y:S01]  /*0d60*/  LOP3.LUT R4, R9, 0x7ffffffc, RZ, 0xc0, !PT ;  /* 0x7ffffffc09047812 */ /* 0x000fe200078ec0ff */
[----:B------:R-:W-:Y:S02]  /*0d70*/  IMAD.IADD R3, R3, 0x1, -R2 ;  /* 0x0000000103037824 */ /* 0x000fe400078e0a02 */
[----:B------:R-:W-:Y:S01]  /*0d80*/  IMAD R8, R8, 0x10, R11 ;  /* 0x0000001008087824 */ /* 0x000fe200078e020b */
[----:B------:R0:W-:Y:S01]  /*0d90*/  STL [R1+0x28], R0 ;  /* 0x0000280001007387 */ /* 0x0001e20000100800 */
[----:B------:R-:W-:-:S02]  /*0da0*/  IMAD.IADD R2, R217, 0x1, -R4 ;  /* 0x00000001d9027824 */ /* 0x000fc400078e0a04 */
[----:B------:R-:W-:Y:S02]  /*0db0*/  IMAD.IADD R5, R12, 0x1, -R5 ;  /* 0x000000010c057824 */ /* 0x000fe400078e0a05 */
[----:B------:R-:W-:-:S04]  /*0dc0*/  IMAD.SHL.U32 R2, R2, 0x2, RZ ;  /* 0x0000000202027824 */ /* 0x000fc800078e00ff */
[C---:B------:R-:W-:Y:S02]  /*0dd0*/  VIADD R215, R2.reuse, 0x8 ;  /* 0x0000000802d77836 */ /* 0x040fe40000000000 */
        /* <DEDUP_REMOVED lines=57> */
[----:B------:R-:W-:Y:S01]  /*1170*/  SHF.R.S32.HI R219, RZ, 0x1f, R19 ;  /* 0x0000001fffdb7819 */ /* 0x000fe20000011413 */
[----:B------:R-:W-:Y:S01]  /*1180*/  IMAD R16, R5, 0x8, R0 ;  /* 0x0000000805107824 */ /* 0x000fe200078e0200 */
[----:B0-----:R-:W-:-:S07]  /*1190*/  SHF.R.S32.HI R218, RZ, 0x1f, R18 ;  /* 0x0000001fffda7819 */ /* 0x001fce0000011412 */
.L_x_1253:
[----:B------:R-:W-:Y:S01]  /*11a0*/  ULDC.64 UR8, c[0x0][0xa28] ;  /* 0x00028a0000087ab9 */ /* 0x000fe20000000a00 */
[----:B------:R-:W-:Y:S02]  /*11b0*/  ULOP3.LUT UR4, UR6, 0xff000000, URZ, 0xc0, !UPT ;  /* 0xff00000006047892 */ /* 0x000fe4000f8ec03f */
[----:B------:R-:W-:Y:S01]  /*11c0*/  UISETP.NE.U32.AND UP0, UPT, UR8, URZ, UPT ;  /* 0x0000003f0800728c */ /* 0x000fe2000bf05070 */
[----:B------:R-:W-:-:S03]  /*11d0*/  ULDC UR7, c[0x0][0x424] ;  /* 0x0001090000077ab9 */ /* 0x000fc60000000800 */
[----:B------:R-:W-:-:S03]  /*11e0*/  UISETP.NE.AND.EX UP0, UPT, UR9, URZ, UPT, UP0 ;  /* 0x0000003f0900728c */ /* 0x000fc6000bf05300 */
[----:B------:R-:W-:Y:S02]  /*11f0*/  ULDC.64 UR8, c[0x0][0xa18] ;  /* 0x0002860000087ab9 */ /* 0x000fe40000000a00 */
[----:B------:R-:W-:Y:S01]  /*1200*/  UISETP.NE.U32.AND UP1, UPT, UR8, URZ, UPT ;  /* 0x0000003f0800728c */ /* 0x000fe2000bf25070 */
[----:B------:R-:W-:-:S03]  /*1210*/  PLOP3.LUT P0, PT, PT, PT, UP0, 0x80, 0x0 ;  /* 0x000000000000781c */ /* 0x000fc60003f0f008 */
[----:B------:R-:W-:-:S03]  /*1220*/  UISETP.NE.AND.EX UP1, UPT, UR9, URZ, UPT, UP1 ;  /* 0x0000003f0900728c */ /* 0x000fc6000bf25310 */
[----:B------:R-:W-:Y:S02]  /*1230*/  @UP0 ULDC.64 UR8, c[0x0][0xa28] ;  /* 0x00028a0000080ab9 */ /* 0x000fe40000000a00 */
[----:B------:R-:W-:Y:S01]  /*1240*/  @UP0 UIMAD.WIDE UR8, UR52, 0x4, UR8 ;  /* 0x00000004340808a5 */ /* 0x000fe2000f8e0208 */
[----:B------:R-:W-:-:S05]  /*1250*/  PLOP3.LUT P2, PT, PT, PT, UP1, 0x80, 0x0 ;  /* 0x000000000000781c */ /* 0x000fca0003f4f018 */
[----:B------:R-:W-:Y:S01]  /*1260*/  @UP1 ULDC.64 UR10, c[0x0][0xa18] ;  /* 0x00028600000a1ab9 */ /* 0x000fe20000000a00 */
[----:B01-34-:R-:W-:Y:S02]  /*1270*/  IMAD.U32 R4, RZ, RZ, UR8 ;  /* 0x00000008ff047e24 */ /* 0x01bfe4000f8e00ff */
[----:B------:R-:W-:Y:S01]  /*1280*/  IMAD.U32 R5, RZ, RZ, UR9 ;  /* 0x00000009ff057e24 */ /* 0x000fe2000f8e00ff */
[----:B------:R-:W-:Y:S02]  /*1290*/  @UP1 UIMAD.WIDE UR8, UR52, 0x4, UR10 ;  /* 0x00000004340818a5 */ /* 0x000fe4000f8e020a */
[----:B------:R-:W-:Y:S02]  /*12a0*/  ULOP3.LUT UR54, UR6, 0xff0000, URZ, 0xc0, !UPT ;  /* 0x00ff000006367892 */ /* 0x000fe4000f8ec03f */
[----:B--2---:R-:W2:Y:S01]  /*12b0*/  @P0 LDG.E R4, desc[UR48][R4.64] ;  /* 0x0000003004040981 */ /* 0x004ea2000c1e1900 */
[----:B------:R-:W-:Y:S01]  /*12c0*/  ULDC.64 UR10, c[0x0][0xa20] ;  /* 0x00028800000a7ab9 */ /* 0x000fe20000000a00 */
[----:B------:R-:W-:-:S02]  /*12d0*/  IMAD.U32 R6, RZ, RZ, UR8 ;  /* 0x00000008ff067e24 */ /* 0x000fc4000f8e00ff */
[----:B------:R-:W-:Y:S01]  /*12e0*/  IMAD.U32 R7, RZ, RZ, UR9 ;  /* 0x00000009ff077e24 */ /* 0x000fe2000f8e00ff */
[----:B------:R-:W-:-:S04]  /*12f0*/  ULDC.64 UR8, c[0x0][0x418] ;  /* 0x0001060000087ab9 */ /* 0x000fc80000000a00 */
[----:B------:R-:W3:Y:S01]  /*1300*/  @P2 LDG.E R6, desc[UR48][R6.64] ;  /* 0x0000003006062981 */ /* 0x000ee2000c1e1900 */
[----:B------:R-:W-:Y:S01]  /*1310*/  UISETP.NE.U32.AND UP0, UPT, UR8, URZ, UPT ;  /* 0x0000003f0800728c */ /* 0x000fe2000bf05070 */
[----:B------:R-:W-:Y:S01]  /*1320*/  ISETP.NE.U32.AND P1, PT, RZ, UR10, PT ;  /* 0x0000000aff007c0c */ /* 0x000fe2000bf25070 */
[----:B------:R-:W-:Y:S02]  /*1330*/  USHF.R.U32.HI UR4, URZ, 0x8, UR4 ;  /* 0x000000083f047899 */ /* 0x000fe40008011604 */
[----:B------:R-:W-:Y:S01]  /*1340*/  UISETP.NE.AND.EX UP0, UPT, UR9, URZ, UPT, UP0 ;  /* 0x0000003f0900728c */ /* 0x000fe2000bf05300 */
[----:B------:R-:W-:Y:S01]  /*1350*/  ISETP.NE.AND.EX P1, PT, RZ, UR11, PT, P1 ;  /* 0x0000000bff007c0c */ /* 0x000fe2000bf25310 */
[----:B------:R-:W-:Y:S01]  /*1360*/  ULDC UR8, c[0x0][0x2f0] ;  /* 0x0000bc0000087ab9 */ /* 0x000fe20000000800 */
[----:B------:R-:W-:Y:S01]  /*1370*/  UMOV UR39, URZ ;  /* 0x0000003f00277c82 */ /* 0x000fe20008000000 */
[----:B------:R-:W-:Y:S02]  /*1380*/  USEL UR7, UR7, 0x1, UP0 ;  /* 0x0000000107077887 */ /* 0x000fe40008000000 */
[----:B------:R-:W-:Y:S01]  /*1390*/  ULEA.HI UR54, UR54, UR4, URZ, 0x10 ;  /* 0x0000000436367291 */ /* 0x000fe2000f8f803f */
[----:B------:R-:W-:Y:S01]  /*13a0*/  ULDC UR38, c[0x0][0x288] ;  /* 0x0000a20000267ab9 */ /* 0x000fe20000000800 */
[----:B------:R-:W-:-:S02]  /*13b0*/  UIMAD UR4, UR7, UR8, URZ ;  /* 0x00000008070472a4 */ /* 0x000fc4000f8e023f */
[----:B------:R-:W-:Y:S01]  /*13c0*/  ULOP3.LUT UR53, UR6, 0xffff, URZ, 0xc0, !UPT ;  /* 0x0000ffff06357892 */ /* 0x000fe2000f8ec03f */
[----:B--2---:R-:W-:Y:S02]  /*13d0*/  @P0 R2UR UR39, R4 ;  /* 0x00000000042702ca */ /* 0x004fe400000e0000 */
[----:B---3--:R-:W-:Y:S01]  /*13e0*/  @P2 R2UR UR38, R6 ;  /* 0x00000000062622ca */ /* 0x008fe200000e0000 */
[----:B-----5:R-:W-:-:S14]  /*13f0*/  @P2 BRA `(.L_x_1146) ;  /* 0x0000000000342947 */ /* 0x020fdc0003800000 */
        /* <DEDUP_REMOVED lines=13> */
.L_x_1146:
[----:B------:R-:W-:Y:S01]  /*14d0*/  UMOV UR56, UR52 ;  /* 0x0000003400387c82 */ /* 0x000fe20008000000 */
[----:B------:R-:W-:Y:S05]  /*14e0*/  @!P1 BRA `(.L_x_1147) ;  /* 0x00000000001c9947 */ /* 0x000fea0003800000 */
[----:B------:R-:W-:Y:S02]  /*14f0*/  ULDC.64 UR6, c[0x0][0xa20] ;  /* 0x0002880000067ab9 */ /* 0x000fe40000000a00 */
[----:B------:R-:W-:-:S06]  /*1500*/  UIMAD.WIDE UR6, UR52, 0x4, UR6 ;  /* 0x00000004340678a5 */ /* 0x000fcc000f8e0206 */
[----:B------:R-:W-:Y:S02]  /*1510*/  IMAD.U32 R4, RZ, RZ, UR6 ;  /* 0x00000006ff047e24 */ /* 0x000fe4000f8e00ff */
[----:B------:R-:W-:-:S05]  /*1520*/  IMAD.U32 R5, RZ, RZ, UR7 ;  /* 0x00000007ff057e24 */ /* 0x000fca000f8e00ff */
[----:B------:R-:W2:Y:S02]  /*1530*/  LDG.E R4, desc[UR48][R4.64] ;  /* 0x0000003004047981 */ /* 0x000ea4000c1e1900 */
[----:B--2---:R-:W-:Y:S01]  /*1540*/  R2UR UR4, R4 ;  /* 0x00000000040472ca */ /* 0x004fe200000e0000 */
[----:B------:R-:W-:-:S14]  /*1550*/  BRA `(.L_x_1148) ;  /* 0x0000000000347947 */ /* 0x000fdc0003800000 */
.L_x_1147:
        /* <DEDUP_REMOVED lines=13> */
.L_x_1148:
[----:B------:R-:W-:Y:S01]  /*1630*/  ULDC.64 UR8, c[0x0][0x990] ;  /* 0x0002640000087ab9 */ /* 0x000fe20000000a00 */
[----:B------:R-:W-:Y:S01]  /*1640*/  ULDC.64 UR6, c[0x0][0x998] ;  /* 0x0002660000067ab9 */ /* 0x000fe20000000a00 */
[----:B------:R-:W-:Y:S01]  /*1650*/  UISETP.NE.U32.AND UP0, UPT, UR8, URZ, UPT ;  /* 0x0000003f0800728c */ /* 0x000fe2000bf05070 */
[----:B------:R-:W-:Y:S01]  /*1660*/  IMAD.MOV.U32 R3, RZ, RZ, 0x3f800000 ;  /* 0x3f800000ff037424 */ /* 0x000fe200078e00ff */
[----:B------:R-:W-:Y:S01]  /*1670*/  UISETP.NE.U32.AND UP1, UPT, UR6, URZ, UPT ;  /* 0x0000003f0600728c */ /* 0x000fe2000bf25070 */
[----:B------:R-:W-:Y:S01]  /*1680*/  IMAD.MOV.U32 R0, RZ, RZ, 0x3f800000 ;  /* 0x3f800000ff007424 */ /* 0x000fe200078e00ff */
[----:B------:R-:W-:Y:S02]  /*1690*/  UISETP.NE.AND.EX UP0, UPT, UR9, URZ, UPT, UP0 ;  /* 0x0000003f0900728c */ /* 0x000fe4000bf05300 */
[----:B------:R-:W-:-:S04]  /*16a0*/  UISETP.NE.AND.EX UP1, UPT, UR7, URZ, UPT, UP1 ;  /* 0x0000003f0700728c */ /* 0x000fc8000bf25310 */
[----:B------:R-:W-:Y:S02]  /*16b0*/  PLOP3.LUT P0, PT, PT, PT, UP0, 0x80, 0x0 ;  /* 0x000000000000781c */ /* 0x000fe40003f0f008 */
[----:B------:R-:W-:-:S03]  /*16c0*/  PLOP3.LUT P1, PT, PT, PT, UP1, 0x80, 0x0 ;  /* 0x000000000000781c */ /* 0x000fc60003f2f018 */
[----:B------:R-:W-:Y:S02]  /*16d0*/  @UP0 USHF.R.S32.HI UR12, URZ, 0x1f, UR52 ;  /* 0x0000001f3f0c0899 */ /* 0x000fe40008011434 */
[----:B------:R-:W-:Y:S01]  /*16e0*/  @UP1 USHF.R.S32.HI UR15, URZ, 0x1f, UR52 ;  /* 0x0000001f3f0f1899 */ /* 0x000fe20008011434 */
[----:B------:R-:W-:Y:S01]  /*16f0*/  @UP0 ULDC.64 UR16, c[0x0][0x9a8] ;  /* 0x00026a0000100ab9 */ /* 0x000fe20000000a00 */
[----:B------:R-:W-:Y:S01]  /*1700*/  @UP1 ULDC.64 UR18, c[0x0][0x9b8] ;  /* 0x00026e0000121ab9 */ /* 0x000fe20000000a00 */
[----:B------:R-:W-:Y:S02]  /*1710*/  @UP0 UIMAD UR12, UR12, UR16, URZ ;  /* 0x000000100c0c02a4 */ /* 0x000fe4000f8e023f */
[----:B------:R-:W-:Y:S02]  /*1720*/  @UP1 UIMAD UR15, UR15, UR18, URZ ;  /* 0x000000120f0f12a4 */ /* 0x000fe4000f8e023f */
[----:B------:R-:W-:Y:S02]  /*1730*/  @UP0 UIMAD UR14, UR52, UR17, UR12 ;  /* 0x00000011340e02a4 */ /* 0x000fe4000f8e020c */
[----:B------:R-:W-:-:S02]  /*1740*/  @UP1 UIMAD UR15, UR52, UR19, UR15 ;  /* 0x00000013340f12a4 */ /* 0x000fc4000f8e020f */
[----:B------:R-:W-:Y:S02]  /*1750*/  @UP0 UIMAD.WIDE.U32 UR10, UR52, UR16, URZ ;  /* 0x00000010340a02a5 */ /* 0x000fe4000f8e003f */
[----:B------:R-:W-:Y:S02]  /*1760*/  @UP1 UIMAD.WIDE.U32 UR12, UR52, UR18, URZ ;  /* 0x00000012340c12a5 */ /* 0x000fe4000f8e003f */
[----:B------:R-:W-:Y:S02]  /*1770*/  @UP0 UIADD3 UR11, UR11, UR14, URZ ;  /* 0x0000000e0b0b0290 */ /* 0x000fe4000fffe03f */
[----:B------:R-:W-:Y:S01]  /*1780*/  @UP1 UIADD3 UR13, UR13, UR15, URZ ;  /* 0x0000000f0d0d1290 */ /* 0x000fe2000fffe03f */
[----:B------:R-:W-:Y:S02]  /*1790*/  @UP1 ULDC.64 UR16, c[0x0][0x9c0] ;  /* 0x0002700000101ab9 */ /* 0x000fe40000000a00 */
[----:B------:R-:W-:Y:S01]  /*17a0*/  @UP0 ULDC.64 UR14, c[0x0][0x9b0] ;  /* 0x00026c00000e0ab9 */ /* 0x000fe20000000a00 */
[----:B------:R-:W-:-:S02]  /*17b0*/  @UP1 UIMAD.WIDE.U32 UR12, UR53, UR16, UR12 ;  /* 0x00000010350c12a5 */ /* 0x000fc4000f8e000c */
[----:B------:R-:W-:Y:S02]  /*17c0*/  @UP0 UIMAD.WIDE.U32 UR10, UR53, UR14, UR10 ;  /* 0x0000000e350a02a5 */ /* 0x000fe4000f8e000a */
[----:B------:R-:W-:Y:S02]  /*17d0*/  @UP1 ULEA UR6, UP3, UR12, UR6, 0x2 ;  /* 0x000000060c061291 */ /* 0x000fe4000f86103f */
[----:B------:R-:W-:Y:S02]  /*17e0*/  @UP0 UIMAD UR14, UR53, UR15, UR11 ;  /* 0x0000000f350e02a4 */ /* 0x000fe4000f8e020b */
[----:B------:R-:W-:Y:S02]  /*17f0*/  @UP1 UIMAD UR11, UR53, UR17, UR13 ;  /* 0x00000011350b12a4 */ /* 0x000fe4000f8e020d */
[----:B------:R-:W-:Y:S01]  /*1800*/  @UP0 ULEA UR8, UP2, UR10, UR8, 0x2 ;  /* 0x000000080a080291 */ /* 0x000fe2000f84103f */
[----:B------:R-:W-:Y:S01]  /*1810*/  IMAD.U32 R6, RZ, RZ, UR6 ;  /* 0x00000006ff067e24 */ /* 0x000fe2000f8e00ff */
[----:B------:R-:W-:-:S02]  /*1820*/  @UP1 ULEA.HI.X UR7, UR12, UR7, UR11, 0x2, UP3 ;  /* 0x000000070c071291 */ /* 0x000fc400098f140b */
[----:B------:R-:W-:Y:S02]  /*1830*/  @UP0 ULEA.HI.X UR9, UR10, UR9, UR14, 0x2, UP2 ;  /* 0x000000090a090291 */ /* 0x000fe400090f140e */
[----:B------:R-:W-:Y:S01]  /*1840*/  IMAD.U32 R4, RZ, RZ, UR8 ;  /* 0x00000008ff047e24 */ /* 0x000fe2000f8e00ff */
[----:B------:R-:W-:Y:S01]  /*1850*/  ULDC UR6, c[0x0][0x448] ;  /* 0x0001120000067ab9 */ /* 0x000fe20000000800 */
[----:B------:R-:W-:Y:S01]  /*1860*/  IMAD.U32 R7, RZ, RZ, UR7 ;  /* 0x00000007ff077e24 */ /* 0x000fe2000f8e00ff */
[----:B------:R-:W-:Y:S01]  /*1870*/  USHF.L.U32 UR42, UR5, 0x7, URZ ;  /* 0x00000007052a7899 */ /* 0x000fe2000800063f */
[----:B------:R-:W-:Y:S01]  /*1880*/  IMAD.U32 R5, RZ, RZ, UR9 ;  /* 0x00000009ff057e24 */ /* 0x000fe2000f8e00ff */
[----:B------:R-:W-:Y:S02]  /*1890*/  UIADD3 UR39, -UR39, UR4, URZ ;  /* 0x0000000427277290 */ /* 0x000fe4000fffe13f */
[----:B------:R-:W2:Y:S01]  /*18a0*/  @P1 LDG.E R0, desc[UR48][R6.64] ;  /* 0x0000003006001981 */ /* 0x000ea2000c1e1900 */
[----:B------:R-:W-:Y:S01]  /*18b0*/  UISETP.NE.AND UP0, UPT, UR6, 0x1, UPT ;  /* 0x000000010600788c */ /* 0x000fe2000bf05270 */
[----:B------:R-:W-:-:S02]  /*18c0*/  ULDC.64 UR4, c[0x0][0x9e0] ;  /* 0x0002780000047ab9 */ /* 0x000fc40000000a00 */
[----:B------:R-:W2:Y:S01]  /*18d0*/  @P0 LDG.E R3, desc[UR48][R4.64] ;  /* 0x0000003004030981 */ /* 0x000ea2000c1e1900 */
[----:B------:R-:W-:Y:S02]  /*18e0*/  UISETP.GE.AND UP1, UPT, UR5, 0x1, UPT ;  /* 0x000000010500788c */ /* 0x000fe4000bf26270 */
[----:B------:R-:W-:Y:S01]  /*18f0*/  UIADD3 UR8, UR42, 0x7f, URZ ;  /* 0x0000007f2a087890 */ /* 0x000fe2000fffe03f */
[----:B------:R-:W-:-:S04]  /*1900*/  ULDC UR10, c[0x0][0x988] ;  /* 0x00026200000a7ab9 */ /* 0x000fc80000000800 */
[----:B------:R-:W-:Y:S01]  /*1910*/  @UP0 ULDC UR6, c[0x0][0x44c] ;  /* 0x0001130000060ab9 */ /* 0x000fe20000000800 */
[----:B------:R-:W-:Y:S01]  /*1920*/  PLOP3.LUT P1, PT, PT, PT, UP1, 0x80, 0x0 ;  /* 0x000000000000781c */ /* 0x000fe20003f2f018 */
[----:B------:R-:W-:Y:S01]  /*1930*/  UIMAD.WIDE.U32 UR6, UR8, UR6, URZ ;  /* 0x00000006080672a5 */ /* 0x000fe2000f8e003f */
[----:B------:R-:W-:Y:S01]  /*1940*/  @UP0 ULDC UR11, c[0x0][0x450] ;  /* 0x00011400000b0ab9 */ /* 0x000fe20000000800 */
[----:B------:R-:W-:Y:S02]  /*1950*/  UIADD3 UR9, UR39, 0x1, -UR38 ;  /* 0x0000000127097890 */ /* 0x000fe4000fffe826 */
[----:B------:R-:W-:-:S04]  /*1960*/  @UP0 USHF.R.U32.HI UR8, URZ, UR11, UR7 ;  /* 0x0000000b3f080299 */ /* 0x000fc80008011607 */
[----:B------:R-:W-:-:S04]  /*1970*/  UIADD3 UR9, UR9, UR8, URZ ;  /* 0x0000000809097290 */ /* 0x000fc8000fffe03f */
[----:B------:R-:W-:Y:S01]  /*1980*/  UIADD3 UR4, UR9, UR4, URZ ;  /* 0x0000000409047290 */ /* 0x000fe2000fffe03f */
[----:B--2---:R-:W-:-:S04]  /*1990*/  FMUL.FTZ R0, R3, R0 ;  /* 0x0000000003007220 */ /* 0x004fc80000410000 */
[----:B------:R-:W-:-:S05]  /*19a0*/  FMUL.FTZ R0, R0, UR10 ;  /* 0x0000000a00007c20 */ /* 0x000fca0008410000 */
[----:B------:R-:W-:Y:S01]  /*19b0*/  R2UR UR40, R0 ;  /* 0x00000000002872ca */ /* 0x000fe200000e0000 */
[----:B------:R-:W-:-:S14]  /*19c0*/  @!P1 BRA `(.L_x_1149) ;  /* 0x0000000000449947 */ /* 0x000fdc0003800000 */
        /* <DEDUP_REMOVED lines=10> */
.L_x_1150:
[----:B------:R-:W-:-:S11]  /*1a70*/  UISETP.NE.AND UP1, UPT, UR5, 0x1, UPT ;  /* 0x000000010500788c */ /* 0x000fd6000bf25270 */
[----:B------:R-:W-:Y:S02]  /*1a80*/  @UP1 ULDC.64 UR10, c[0x0][0x9e8] ;  /* 0x00027a00000a1ab9 */ /* 0x000fe40000000a00 */
[----:B------:R-:W-:-:S04]  /*1a90*/  UIMAD.WIDE.U32 UR6, UR8, UR10, URZ ;  /* 0x0000000a080672a5 */ /* 0x000fc8000f8e003f */
[----:B------:R-:W-:-:S12]  /*1aa0*/  @UP1 USHF.R.U32.HI UR8, URZ, UR11, UR7 ;  /* 0x0000000b3f081299 */ /* 0x000fd80008011607 */
.L_x_1151:
[----:B------:R-:W-:-:S04]  /*1ab0*/  UIMAD UR8, UR8, UR5, UR5 ;  /* 0x00000005080872a4 */ /* 0x000fc8000f8e0205 */
[----:B------:R-:W-:-:S04]  /*1ac0*/  UISETP.LT.AND UP1, UPT, UR4, UR8, UPT ;  /* 0x000000080400728c */ /* 0x000fc8000bf21270 */
[----:B------:R-:W-:-:S12]  /*1ad0*/  USEL UR4, UR4, UR8, UP1 ;  /* 0x0000000804047287 */ /* 0x000fd80008800000 */
.L_x_1149:
[----:B------:R-:W-:Y:S02]  /*1ae0*/  UIADD3 UR8, UR39, 0x3f, URZ ;  /* 0x0000003f27087890 */ /* 0x000fe4000fffe03f */
        /* <DEDUP_REMOVED lines=11> */
[----:B------:R-:W-:Y:S02]  /*1ba0*/  UIADD3 UR44, UR39, -UR38, URZ ;  /* 0x80000026272c7290 */ /* 0x000fe4000fffe03f */
        /* <DEDUP_REMOVED lines=17> */
.L_x_1153:
[----:B------:R-:W-:-:S11]  /*1cc0*/  UISETP.NE.AND UP0, UPT, UR5, 0x1, UPT ;  /* 0x000000010500788c */ /* 0x000fd6000bf05270 */
[----:B------:R-:W-:Y:S02]  /*1cd0*/  @UP0 ULDC.64 UR10, c[0x0][0x9e8] ;  /* 0x00027a00000a0ab9 */ /* 0x000fe40000000a00 */
[----:B------:R-:W-:-:S04]  /*1ce0*/  UIMAD.WIDE.U32 UR8, UR7, UR10, URZ ;  /* 0x0000000a070872a5 */ /* 0x000fc8000f8e003f */
[----:B------:R-:W-:-:S12]  /*1cf0*/  @UP0 USHF.R.U32.HI UR7, URZ, UR11, UR9 ;  /* 0x0000000b3f070299 */ /* 0x000fd80008011609 */
.L_x_1154:
[----:B------:R-:W-:-:S04]  /*1d00*/  UIMAD UR5, UR7, UR5, URZ ;  /* 0x00000005070572a4 */ /* 0x000fc8000f8e023f */
[----:B------:R-:W-:-:S04]  /*1d10*/  UISETP.LT.AND UP0, UPT, UR4, UR5, UPT ;  /* 0x000000050400728c */ /* 0x000fc8000bf01270 */
[----:B------:R-:W-:-:S12]  /*1d20*/  USEL UR4, UR4, UR5, !UP0 ;  /* 0x0000000504047287 */ /* 0x000fd8000c000000 */
.L_x_1152:
[----:B------:R-:W-:Y:S02]  /*1d30*/  USHF.R.S32.HI UR5, URZ, 0x1f, UR4 ;  /* 0x0000001f3f057899 */ /* 0x000fe40008011404 */
[----:B------:R-:W-:Y:S02]  /*1d40*/  ULOP3.LUT UR55, UR54, 0xff, URZ, 0xc0, !UPT ;  /* 0x000000ff36377892 */ /* 0x000fe4000f8ec03f */
[----:B------:R-:W-:Y:S02]  /*1d50*/  ULEA.HI UR5, UR5, UR4, URZ, 0x6 ;  /* 0x0000000405057291 */ /* 0x000fe4000f8f303f */
[----:B------:R-:W-:Y:S02]  /*1d60*/  USHF.R.U32.HI UR54, URZ, 0x10, UR54 ;  /* 0x000000103f367899 */ /* 0x000fe40008011636 */
[----:B------:R-:W-:Y:S01]  /*1d70*/  USHF.R.S32.HI UR5, URZ, 0x6, UR5 ;  /* 0x000000063f057899 */ /* 0x000fe20008011405 */
[----:B------:R-:W-:-:S03]  /*1d80*/  UMOV UR4, URZ ;  /* 0x0000003f00047c82 */ /* 0x000fc60008000000 */
[----:B------:R-:W-:-:S04]  /*1d90*/  UISETP.LT.AND UP0, UPT, URZ, UR5, UPT ;  /* 0x000000053f00728c */ /* 0x000fc8000bf01270 */
[----:B------:R-:W-:-:S04]  /*1da0*/  USEL UR51, URZ, UR5, !UP0 ;  /* 0x000000053f337287 */ /* 0x000fc8000c000000 */
[----:B------:R-:W-:-:S06]  /*1db0*/  UISETP.GT.AND UP0, UPT, UR6, UR51, UPT ;  /* 0x000000330600728c */ /* 0x000fcc000bf04270 */
[----:B------:R-:W-:-:S13]  /*1dc0*/  PLOP3.LUT P0, PT, PT, PT, UP0, 0x80, 0x0 ;  /* 0x000000000000781c */ /* 0x000fda0003f0f008 */
[----:B------:R-:W-:Y:S05]  /*1dd0*/  @!P0 BRA `(.L_x_1155) ;  /* 0x0000000000948947 */ /* 0x000fea0003800000 */
[----:B------:R-:W-:Y:S01]  /*1de0*/  UISETP.NE.AND UP0, UPT, UR54, URZ, UPT ;  /* 0x0000003f3600728c */ /* 0x000fe2000bf05270 */
[----:B------:R-:W-:-:S03]  /*1df0*/  ULDC UR4, c[0x0][0x9f0] ;  /* 0x00027c0000047ab9 */ /* 0x000fc60000000800 */
[----:B------:R-:W-:-:S04]  /*1e00*/  USEL UR10, UR54, UR4, UP0 ;  /* 0x00000004360a7287 */ /* 0x000fc80008000000 */
[----:B------:R-:W-:Y:S02]  /*1e10*/  UIADD3 UR4, UR10, -0x1, UR6 ;  /* 0xffffffff0a047890 */ /* 0x000fe4000fffe006 */
[----:B------:R-:W-:Y:S02]  /*1e20*/  IMAD.U32 R4, RZ, RZ, UR10 ;  /* 0x0000000aff047e24 */ /* 0x000fe4000f8e00ff */
[----:B------:R-:W-:-:S03]  /*1e30*/  UIADD3 UR7, -UR51, UR4, URZ ;  /* 0x0000000433077290 */ /* 0x000fc6000fffe13f */
[-C--:B------:R-:W-:Y:S01]  /*1e40*/  IABS R0, R4.reuse ;  /* 0x0000000400007213 */ /* 0x080fe20000000000 */
[----:B------:R-:W-:Y:S01]  /*1e50*/  UMOV UR4, URZ ;  /* 0x0000003f00047c82 */ /* 0x000fe20008000000 */
[----:B------:R-:W-:Y:S01]  /*1e60*/  IABS R6, R4 ;  /* 0x0000000400067213 */ /* 0x000fe20000000000 */
[----:B------:R-:W-:Y:S01]  /*1e70*/  IMAD.U32 R5, RZ, RZ, UR7 ;  /* 0x00000007ff057e24 */ /* 0x000fe2000f8e00ff */
[----:B------:R-:W-:Y:S01]  /*1e80*/  R2UR UR11, R0 ;  /* 0x00000000000b72ca */ /* 0x000fe200000e0000 */
[----:B------:R-:W-:-:S03]  /*1e90*/  ULOP3.LUT UR7, UR7, UR10, URZ, 0x3c, !UPT ;  /* 0x0000000a07077292 */ /* 0x000fc6000f8e3c3f */
[----:B------:R-:W-:-:S05]  /*1ea0*/  IABS R5, R5 ;  /* 0x0000000500057213 */ /* 0x000fca0000000000 */
[----:B------:R-:W-:-:S04]  /*1eb0*/  IMAD.MOV.U32 R4, RZ, RZ, R5 ;  /* 0x000000ffff047224 */ /* 0x000fc800078e0005 */
[----:B------:R-:W0:Y:S01]  /*1ec0*/  I2F.RP R0, UR11 ;  /* 0x0000000b00007d06 */ /* 0x000e220008209400 */
[----:B------:R-:W-:-:S07]  /*1ed0*/  R2UR UR9, R4 ;  /* 0x00000000040972ca */ /* 0x000fce00000e0000 */
[----:B0-----:R-:W0:Y:S02]  /*1ee0*/  MUFU.RCP R0, R0 ;  /* 0x0000000000007308 */ /* 0x001e240000001000 */
[----:B0-----:R-:W-:Y:S02]  /*1ef0*/  VIADD R3, R0, 0xffffffe ;  /* 0x0ffffffe00037836 */ /* 0x001fe40000000000 */
        /* <DEDUP_REMOVED lines=19> */
.L_x_1155:
[----:B------:R-:W-:Y:S01]  /*2030*/  UIMAD UR51, UR55, UR4, UR51 ;  /* 0x00000004373372a4 */ /* 0x000fe2000f8e0233 */
[----:B------:R-:W-:Y:S01]  /*2040*/  IMAD.U32 R146, RZ, RZ, UR6 ;  /* 0x00000006ff927e24 */ /* 0x000fe2000f8e00ff */
[----:B------:R-:W-:Y:S01]  /*2050*/  PLOP3.LUT P0, PT, PT, PT, PT, 0x80, 0x0 ;  /* 0x000000000000781c */ /* 0x000fe20003f0f070 */
[----:B------:R-:W-:Y:S01]  /*2060*/  IMAD.U32 R3, RZ, RZ, UR4 ;  /* 0x00000004ff037e24 */ /* 0x000fe2000f8e00ff */
[----:B------:R-:W-:Y:S01]  /*2070*/  CS2R R28, SRZ ;  /* 0x00000000001c7805 */ /* 0x000fe2000001ff00 */
[----:B------:R-:W-:Y:S01]  /*2080*/  IMAD.MOV.U32 R0, RZ, RZ, RZ ;  /* 0x000000ffff007224 */ /* 0x000fe200078e00ff */
[----:B------:R-:W-:Y:S02]  /*2090*/  CS2R R24, SRZ ;  /* 0x0000000000187805 */ /* 0x000fe4000001ff00 */
[----:B------:R-:W-:Y:S02]  /*20a0*/  CS2R R30, SRZ ;  /* 0x00000000001e7805 */ /* 0x000fe4000001ff00 */
[----:B------:R-:W-:Y:S01]  /*20b0*/  VIADDMNMX R146, R3, UR51, R146, PT ;  /* 0x0000003303927c46 */ /* 0x000fe2000b800192 */
[----:B------:R-:W-:Y:S01]  /*20c0*/  IMAD.MOV.U32 R3, RZ, RZ, RZ ;  /* 0x000000ffff037224 */ /* 0x000fe200078e00ff */
[----:B------:R-:W-:-:S02]  /*20d0*/  CS2R R26, SRZ ;  /* 0x00000000001a7805 */ /* 0x000fc4000001ff00 */
[----:B------:R-:W-:Y:S02]  /*20e0*/  CS2R R36, SRZ ;  /* 0x0000000000247805 */ /* 0x000fe4000001ff00 */
[----:B------:R-:W-:Y:S02]  /*20f0*/  ISETP.GT.AND P1, PT, R146, UR51, PT ;  /* 0x0000003392007c0c */ /* 0x000fe4000bf24270 */
        /* <DEDUP_REMOVED lines=58> */
[----:B------:R-:W-:-:S02]  /*24a0*/  IMAD.MOV.U32 R8, RZ, RZ, RZ ;  /* 0x000000ffff087224 */ /* 0x000fc400078e00ff */
        /* <DEDUP_REMOVED lines=38> */
.L_x_1157:
[----:B------:R-:W-:Y:S01]  /*2710*/  ULEA.HI UR4, UR60, UR60, URZ, 0x1 ;  /* 0x0000003c3c047291 */ /* 0x000fe2000f8f083f */
[----:B------:R-:W-:-:S03]  /*2720*/  IMAD.U32 R3, RZ, RZ, UR61 ;  /* 0x0000003dff037e24 */ /* 0x000fc6000f8e00ff */
[----:B------:R-:W-:Y:S02]  /*2730*/  ULOP3.LUT UR4, UR4, 0xfffffffe, URZ, 0xc0, !UPT ;  /* 0xfffffffe04047892 */ /* 0x000fe4000f8ec03f */
[----:B------:R-:W-:Y:S02]  /*2740*/  ISETP.NE.AND P0, PT, R3, 0x3, PT ;  /* 0x000000030300780c */ /* 0x000fe40003f05270 */
[----:B------:R-:W-:-:S06]  /*2750*/  UIADD3 UR4, UR60, -UR4, URZ ;  /* 0x800000043c047290 */ /* 0x000fcc000fffe03f */
[----:B------:R-:W-:-:S05]  /*2760*/  IMAD.U32 R0, RZ, RZ, UR4 ;  /* 0x00000004ff007e24 */ /* 0x000fca000f8e00ff */
[----:B------:R-:W-:-:S04]  /*2770*/  SHF.L.U32 R0, R0, 0x1f, RZ ;  /* 0x0000001f00007819 */ /* 0x000fc800000006ff */
[----:B------:R-:W0:Y:S02]  /*2780*/  SYNCS.PHASECHK.TRANS64.TRYWAIT P1, [UR41+0x28400], R0 ;  /* 0x02840000ff0075a7 */ /* 0x000e240008020169 */
[----:B0-----:R-:W-:Y:S05]  /*2790*/  @!P1 BRA `(.L_x_1158) ;  /* 0x0000016000589947 */ /* 0x001fea0003800000 */
.L_x_1358:
[----:B------:R-:W-:Y:S05]  /*27a0*/  @!P0 BRA `(.L_x_1159) ;  /* 0x0000000000048947 */ /* 0x000fea0003800000 */
[----:B------:R-:W-:Y:S01]  /*27b0*/  BPT.TRAP 0x1 ;  /* 0x000000040000795c */ /* 0x000fe20000300000 */
.L_x_1159:
[----:B------:R-:W-:Y:S02]  /*27c0*/  IMAD.U32 R5, RZ, RZ, UR37 ;  /* 0x00000025ff057e24 */ /* 0x000fe4000f8e00ff */
[----:B0-----:R-:W-:-:S03]  /*27d0*/  IMAD.U32 R0, RZ, RZ, UR36 ;  /* 0x00000024ff007e24 */ /* 0x001fc6000f8e00ff */
[----:B------:R-:W-:Y:S02]  /*27e0*/  LEA R5, R5, UR41, 0x3 ;  /* 0x0000002905057c11 */ /* 0x000fe4000f8e18ff */
[----:B------:R-:W-:-:S04]  /*27f0*/  SHF.L.U32 R0, R0, 0x1f, RZ ;  /* 0x0000001f00007819 */ /* 0x000fc800000006ff */
[----:B------:R0:W1:Y:S01]  /*2800*/  SYNCS.PHASECHK.TRANS64.TRYWAIT P2, [R5+URZ+0x28430], R0 ;  /* 0x02843000050075a7 */ /* 0x000062000804017f */
[----:B------:R-:W-:Y:S05]  /*2810*/  @!P0 BRA `(.L_x_1160) ;  /* 0x0000000000048947 */ /* 0x000fea0003800000 */
[----:B------:R-:W-:Y:S01]  /*2820*/  BPT.TRAP 0x1 ;  /* 0x000000040000795c */ /* 0x000fe20000300000 */
.L_x_1160:
[----:B------:R-:W2:Y:S02]  /*2830*/  S2R R3, SR_TID.X ;  /* 0x0000000000037919 */ /* 0x000ea40000002100 */
[----:B--2---:R-:W-:Y:S01]  /*2840*/  LOP3.LUT P1, RZ, R3, 0x7f, RZ, 0xc0, !PT ;  /* 0x0000007f03ff7812 */ /* 0x004fe2000782c0ff */
[----:B-1----:R-:W-:-:S12]  /*2850*/  @P2 BRA `(.L_x_1161) ;  /* 0x0000000000082947 */ /* 0x002fd80003800000 */
[----:B------:R-:W1:Y:S02]  /*2860*/  SYNCS.PHASECHK.TRANS64.TRYWAIT P2, [R5+URZ+0x28430], R0 ;  /* 0x02843000050075a7 */ /* 0x000e64000804017f */
[----:B-1----:R-:W-:Y:S05]  /*2870*/  @!P2 BRA `(.L_x_1162) ;  /* 0x000001600038a947 */ /* 0x002fea0003800000 */
.L_x_1161:
[----:B------:R-:W-:Y:S05]  /*2880*/  WARPSYNC.ALL ;  /* 0x0000000000007948 */ /* 0x000fea0003800000 */
[----:B------:R-:W-:Y:S01]  /*2890*/  UIADD3 UR4, UR41, 0x20000, URZ ;  /* 0x0002000029047890 */ /* 0x000fe2000fffe03f */
[----:B------:R-:W-:Y:S01]  /*28a0*/  WARPGROUP.ARRIVE ;  /* 0x00000000000079c5 */ /* 0x000fe20000000000 */
[----:B------:R-:W-:Y:S01]  /*28b0*/  ULOP3.LUT UR32, UR45, 0x10000, URZ, 0xfc, !UPT ;  /* 0x000100002d207892 */ /* 0x000fe2000f8efc3f */
[----:B01----:R-:W-:Y:S01]  /*28c0*/  VIADD R0, R16, UR42 ;  /* 0x0000002a10007c36 */ /* 0x003fe20008000000 */
[----:B------:R-:W-:Y:S01]  /*28d0*/  USHF.R.U32.HI UR4, URZ, 0x4, UR4 ;  /* 0x000000043f047899 */ /* 0x000fe20008011604 */
[----:B------:R-:W-:Y:S01]  /*28e0*/  LEA R6, R146, 0xffffffc0, 0x6 ;  /* 0xffffffc092067811 */ /* 0x000fe200078e30ff */
[----:B------:R-:W-:Y:S01]  /*28f0*/  UMOV UR33, 0x40000040 ;  /* 0x4000004000217882 */ /* 0x000fe20000000000 */
[----:B------:R-:W-:Y:S01]  /*2900*/  UMOV UR35, 0x40000040 ;  /* 0x4000004000237882 */ /* 0x000fe20000000000 */
[----:B------:R-:W-:Y:S01]  /*2910*/  ULOP3.LUT UR4, UR4, 0x3fff, URZ, 0xc0, !UPT ;  /* 0x00003fff04047892 */ /* 0x000fe2000f8ec03f */
[----:B------:R-:W-:Y:S01]  /*2920*/  IMAD.MOV.U32 R3, RZ, RZ, R0 ;  /* 0x000000ffff037224 */ /* 0x000fe200078e0000 */
[----:B------:R-:W-:Y:S01]  /*2930*/  UMOV UR5, 0x40000040 ;  /* 0x4000004000057882 */ /* 0x000fe20000000000 */
[----:B------:R-:W-:Y:S01]  /*2940*/  UMOV UR7, 0x40000040 ;  /* 0x4000004000077882 */ /* 0x000fe20000000000 */
[----:B------:R-:W-:-:S02]  /*2950*/  ULOP3.LUT UR43, UR4, 0x10000, URZ, 0xfc, !UPT ;  /* 0x00010000042b7892 */ /* 0x000fc4000f8efc3f */
[----:B------:R-:W-:Y:S02]  /*2960*/  UIADD3 UR4, UR32, 0x2, URZ ;  /* 0x0000000220047890 */ /* 0x000fe4000fffe03f */
[----:B------:R-:W-:Y:S02]  /*2970*/  ULEA UR34, UR37, UR43, 0xa ;  /* 0x0000002b25227291 */ /* 0x000fe4000f8e503f */
[----:B------:R-:W-:Y:S02]  /*2980*/  UIADD3 UR8, UR32, 0x4, URZ ;  /* 0x0000000420087890 */ /* 0x000fe4000fffe03f */
[----:B------:R-:W-:Y:S02]  /*2990*/  UIADD3 UR6, UR34, 0x2, URZ ;  /* 0x0000000222067890 */ /* 0x000fe4000fffe03f */
[----:B------:R-:W-:Y:S01]  /*29a0*/  UIADD3 UR10, UR34, 0x4, URZ ;  /* 0x00000004220a7890 */ /* 0x000fe2000fffe03f */
[----:B------:R-:W-:Y:S02]  /*29b0*/  UMOV UR9, 0x40000040 ;  /* 0x4000004000097882 */ /* 0x000fe40000000000 */
[----:B------:R-:W-:Y:S01]  /*29c0*/  QGMMA.64x64x32.F32.E4M3.E4M3 R24, gdesc[UR32], RZ, !UPT, gsb0 ;  /* 0x00e00000201879f3 */ /* 0x000fe2000c0008ff */
[----:B------:R-:W-:Y:S01]  /*29d0*/  UMOV UR11, 0x40000040 ;  /* 0x40000040000b7882 */ /* 0x000fe20000000000 */
[----:B------:R-:W-:-:S02]  /*29e0*/  UIADD3 UR12, UR32, 0x6, URZ ;  /* 0x00000006200c7890 */ /* 0x000fc4000fffe03f */
[----:B------:R-:W-:Y:S01]  /*29f0*/  UIADD3 UR14, UR34, 0x6, URZ ;  /* 0x00000006220e7890 */ /* 0x000fe2000fffe03f */
[----:B------:R-:W-:Y:S01]  /*2a00*/  UMOV UR13, 0x40000040 ;  /* 0x40000040000d7882 */ /* 0x000fe20000000000 */
[----:B------:R-:W-:Y:S01]  /*2a10*/  UMOV UR15, 0x40000040 ;  /* 0x40000040000f7882 */ /* 0x000fe20000000000 */
[----:B------:R-:W-:Y:S02]  /*2a20*/  UIADD3 UR16, UR32, 0x400, URZ ;  /* 0x0000040020107890 */ /* 0x000fe4000fffe03f */
[----:B------:R-:W-:Y:S01]  /*2a30*/  UIADD3 UR18, UR34, 0x200, URZ ;  /* 0x0000020022127890 */ /* 0x000fe2000fffe03f */
[----:B------:R-:W-:Y:S01]  /*2a40*/  UMOV UR17, 0x40000040 ;  /* 0x4000004000117882 */ /* 0x000fe20000000000 */
[----:B------:R-:W-:Y:S01]  /*2a50*/  UMOV UR19, 0x40000040 ;  /* 0x4000004000137882 */ /* 0x000fe20000000000 */
[----:B------:R-:W-:Y:S02]  /*2a60*/  UIADD3 UR20, UR32, 0x402, URZ ;  /* 0x0000040220147890 */ /* 0x000fe4000fffe03f */
[----:B------:R-:W-:Y:S01]  /*2a70*/  UIADD3 UR22, UR34, 0x202, URZ ;  /* 0x0000020222167890 */ /* 0x000fe2000fffe03f */
[----:B------:R-:W-:Y:S01]  /*2a80*/  UMOV UR21, 0x40000040 ;  /* 0x4000004000157882 */ /* 0x000fe20000000000 */
        /* <DEDUP_REMOVED lines=9> */
[----:B------:R-:W-:Y:S02]  /*2b20*/  WARPGROUP.DEPBAR.LE gsb0, 0x0 ;  /* 0x00008000000079c5 */ /* 0x000fe40000010000 */
[----:B------:R-:W-:-:S06]  /*2b30*/  WARPGROUP.ARRIVE ;  /* 0x00000000000079c5 */ /* 0x000fcc0000000000 */
[----:B------:R-:W-:Y:S01]  /*2b40*/  QGMMA.64x64x32.F32.E4M3.E4M3 R24, gdesc[UR4], R24, gsb0 ;  /* 0x00e00000041879f3 */ /* 0x000fe20008000818 */
[----:B------:R-:W-:Y:S02]  /*2b50*/  ULDC UR6, c[0x0][0x448] ;  /* 0x0001120000067ab9 */ /* 0x000fe40000000800 */
[----:B------:R-:W-:-:S06]  /*2b60*/  UISETP.NE.AND UP0, UPT, UR6, 0x1, UPT ;  /* 0x000000010600788c */ /* 0x000fcc000bf05270 */
[----:B------:R-:W-:Y:S02]  /*2b70*/  PLOP3.LUT P2, PT, PT, PT, UP0, 0x80, 0x0 ;  /* 0x000000000000781c */ /* 0x000fe40003f4f008 */
[----:B------:R-:W-:-:S03]  /*2b80*/  PLOP3.LUT P3, PT, PT, PT, UP0, 0x80, 0x0 ;  /* 0x000000000000781c */ /* 0x000fc60003f6f008 */
[----:B------:R-:W-:-:S08]  /*2b90*/  @UP0 ULDC UR6, c[0x0][0x44c] ;  /* 0x0001130000060ab9 */ /* 0x000fd00000000800 */
[----:B------:R-:W-:Y:S01]  /*2ba0*/  @P2 IMAD.HI.U32 R4, R0, UR6, RZ ;  /* 0x0000000600042c27 */ /* 0x000fe2000f8e00ff */
[----:B------:R-:W-:-:S03]  /*2bb0*/  @UP0 ULDC UR6, c[0x0][0x450] ;  /* 0x0001140000060ab9 */ /* 0x000fc60000000800 */
[----:B------:R-:W-:Y:S01]  /*2bc0*/  @!P1 VIADD R0, R5, 0x28440 ;  /* 0x0002844005009836 */ /* 0x000fe20000000000 */
[----:B------:R-:W-:Y:S01]  /*2bd0*/  @P3 SHF.R.U32.HI R3, RZ, UR6, R4 ;  /* 0x00000006ff033c19 */ /* 0x000fe20008011604 */
[----:B------:R-:W-:Y:S01]  /*2be0*/  IMAD.MOV.U32 R5, RZ, RZ, -0x40 ;  /* 0xffffffc0ff057424 */ /* 0x000fe200078e00ff */
[----:B------:R-:W-:Y:S02]  /*2bf0*/  ULDC UR6, c[0x0][0x9dc] ;  /* 0x0002770000067ab9 */ /* 0x000fe40000000800 */
[----:B------:R-:W-:Y:S01]  /*2c00*/  @!P1 PRMT R0, RZ, 0x654, R0 ;  /* 0x00000654ff009816 */ /* 0x000fe20000000000 */
[----:B------:R-:W0:Y:S01]  /*2c10*/  SHFL.IDX PT, R11, R3, RZ, 0x1c1f ;  /* 0x001c1fff030b7589 */ /* 0x000e2200000e0000 */
[----:B------:R-:W-:Y:S01]  /*2c20*/  IMAD R7, R146, R5, 0x40 ;  /* 0x0000004092077424 */ /* 0x000fe200078e0205 */
[----:B------:R-:W-:Y:S01]  /*2c30*/  ULOP3.LUT UR7, URZ, UR6, URZ, 0x33, !UPT ;  /* 0x000000063f077292 */ /* 0x000fe2000f8e333f */
[----:B------:R-:W-:-:S03]  /*2c40*/  IMAD.U32 R5, RZ, RZ, UR38 ;  /* 0x00000026ff057e24 */ /* 0x000fc6000f8e00ff */
[----:B------:R-:W-:Y:S01]  /*2c50*/  IADD3 R8, -R2, UR39, R7 ;  /* 0x0000002702087c10 */ /* 0x000fe2000fffe107 */
[----:B------:R-:W-:Y:S02]  /*2c60*/  WARPGROUP.DEPBAR.LE gsb0, 0x0 ;  /* 0x00008000000079c5 */ /* 0x000fe40000010000 */
[----:B------:R-:W-:-:S06]  /*2c70*/  WARPGROUP.ARRIVE ;  /* 0x00000000000079c5 */ /* 0x000fcc0000000000 */
[----:B------:R-:W-:Y:S01]  /*2c80*/  QGMMA.64x64x32.F32.E4M3.E4M3 R24, gdesc[UR8], R24, gsb0 ;  /* 0x00e00000081879f3 */ /* 0x000fe20008000818 */
[----:B------:R-:W-:Y:S02]  /*2c90*/  ULDC.64 UR10, c[0x0][0x9e0] ;  /* 0x00027800000a7ab9 */ /* 0x000fe40000000a00 */
[----:B------:R-:W-:-:S06]  /*2ca0*/  UISETP.GE.AND UP1, UPT, UR11, 0x1, UPT ;  /* 0x000000010b00788c */ /* 0x000fcc000bf26270 */
[----:B------:R-:W-:Y:S01]  /*2cb0*/  PLOP3.LUT P2, PT, PT, PT, UP1, 0x40, 0x0 ;  /* 0x000000000000781c */ /* 0x000fe20003f4e818 */
        /* <DEDUP_REMOVED lines=17> */
[----:B-1----:R-:W-:-:S04]  /*2dd0*/  IADD3 R0, -R2, 0x1, R7 ;  /* 0x0000000102007810 */ /* 0x002fc80007ffe107 */
[----:B------:R-:W-:-:S05]  /*2de0*/  IADD3 R0, -R5, UR39, R0 ;  /* 0x0000002705007c10 */ /* 0x000fca000fffe100 */
[C---:B------:R-:W-:Y:S02]  /*2df0*/  VIADD R9, R0.reuse, UR10 ;  /* 0x0000000a00097c36 */ /* 0x040fe40008000000 */
[----:B------:R-:W-:-:S03]  /*2e00*/  VIADD R10, R0, UR7 ;  /* 0x00000007000a7c36 */ /* 0x000fc60008000000 */
[----:B0-----:R-:W-:Y:S01]  /*2e10*/  VIADDMNMX R0, R11, R9, R8, PT ;  /* 0x000000090b007246 */ /* 0x001fe20003800108 */
[----:B------:R-:W-:Y:S01]  /*2e20*/  IMAD.IADD R4, R10, 0x1, R11 ;  /* 0x000000010a047824 */ /* 0x000fe200078e020b */
[----:B------:R-:W-:Y:S06]  /*2e30*/  @P2 BRA `(.L_x_1163) ;  /* 0x00000000005c2947 */ /* 0x000fec0003800000 */
[----:B------:R-:W-:Y:S01]  /*2e40*/  IMAD.U32 R12, RZ, RZ, UR38 ;  /* 0x00000026ff0c7e24 */ /* 0x000fe2000f8e00ff */
[----:B------:R-:W-:Y:S04]  /*2e50*/  BSSY B0, `(.L_x_1164) ;  /* 0x0000011000007945 */ /* 0x000fe80003800000 */
[----:B------:R-:W-:-:S04]  /*2e60*/  IADD3 R5, -R12, UR39, R11 ;  /* 0x000000270c057c10 */ /* 0x000fc8000fffe10b */
[----:B------:R-:W-:-:S13]  /*2e70*/  ISETP.GT.AND P2, PT, R5, -0x1, PT ;  /* 0xffffffff0500780c */ /* 0x000fda0003f44270 */
[----:B------:R-:W-:Y:S05]  /*2e80*/  @P2 BRA `(.L_x_1165) ;  /* 0x0000000000202947 */ /* 0x000fea0003800000 */
[----:B------:R-:W-:Y:S01]  /*2e90*/  UISETP.NE.AND UP2, UPT, UR11, 0x1, UPT ;  /* 0x000000010b00788c */ /* 0x000fe2000bf45270 */
[----:B------:R-:W-:-:S05]  /*2ea0*/  LOP3.LUT R5, RZ, R5, RZ, 0x33, !PT ;  /* 0x00000005ff057212 */ /* 0x000fca00078e33ff */
[----:B------:R-:W-:-:S05]  /*2eb0*/  PLOP3.LUT P2, PT, PT, PT, UP2, 0x80, 0x0 ;  /* 0x000000000000781c */ /* 0x000fca0003f4f028 */
[----:B------:R-:W-:-:S08]  /*2ec0*/  @UP2 ULDC.64 UR14, c[0x0][0x9e8] ;  /* 0x00027a00000e2ab9 */ /* 0x000fd00000000a00 */
[----:B------:R-:W-:-:S05]  /*2ed0*/  @P2 IMAD.HI.U32 R11, R5, UR14, RZ ;  /* 0x0000000e050b2c27 */ /* 0x000fca000f8e00ff */
[----:B------:R-:W-:-:S04]  /*2ee0*/  @P2 SHF.R.U32.HI R5, RZ, UR15, R11 ;  /* 0x0000000fff052c19 */ /* 0x000fc8000801160b */
[----:B------:R-:W-:Y:S01]  /*2ef0*/  LOP3.LUT R5, RZ, R5, RZ, 0x33, !PT ;  /* 0x00000005ff057212 */ /* 0x000fe200078e33ff */
[----:B------:R-:W-:Y:S06]  /*2f00*/  BRA `(.L_x_1166) ;  /* 0x0000000000147947 */ /* 0x000fec0003800000 */
.L_x_1165:
[----:B------:R-:W-:-:S06]  /*2f10*/  UISETP.NE.AND UP2, UPT, UR11, 0x1, UPT ;  /* 0x000000010b00788c */ /* 0x000fcc000bf45270 */
[----:B------:R-:W-:-:S05]  /*2f20*/  PLOP3.LUT P2, PT, PT, PT, UP2, 0x80, 0x0 ;  /* 0x000000000000781c */ /* 0x000fca0003f4f028 */
[----:B------:R-:W-:-:S08]  /*2f30*/  @UP2 ULDC.64 UR14, c[0x0][0x9e8] ;  /* 0x00027a00000e2ab9 */ /* 0x000fd00000000a00 */
[----:B------:R-:W-:-:S05]  /*2f40*/  @P2 IMAD.HI.U32 R11, R5, UR14, RZ ;  /* 0x0000000e050b2c27 */ /* 0x000fca000f8e00ff */
[----:B------:R-:W-:-:S07]  /*2f50*/  @P2 SHF.R.U32.HI R5, RZ, UR15, R11 ;  /* 0x0000000fff052c19 */ /* 0x000fce000801160b */
.L_x_1166:
[----:B------:R-:W-:Y:S05]  /*2f60*/  BSYNC B0 ;  /* 0x0000000000007941 */ /* 0x000fea0003800000 */
.L_x_1164:
[----:B------:R-:W-:-:S04]  /*2f70*/  IMAD R5, R5, UR11, -R6 ;  /* 0x0000000b05057c24 */ /* 0x000fc8000f8e0a06 */
[----:B------:R-:W-:-:S05]  /*2f80*/  IMAD.IADD R5, R5, 0x1, -R2 ;  /* 0x0000000105057824 */ /* 0x000fca00078e0a02 */
[----:B------:R-:W-:Y:S02]  /*2f90*/  VIMNMX R4, R4, R5, !PT ;  /* 0x0000000504047248 */ /* 0x000fe40007fe0100 */
[----:B------:R-:W-:-:S07]  /*2fa0*/  VIADDMNMX R0, R5, UR11, R0, PT ;  /* 0x0000000b05007c46 */ /* 0x000fce000b800100 */
.L_x_1163:
[C---:B------:R-:W-:Y:S01]  /*2fb0*/  ISETP.GE.AND P2, PT, R7.reuse, 0x2, PT ;  /* 0x000000020700780c */ /* 0x040fe20003f46270 */
[----:B------:R-:W0:Y:S01]  /*2fc0*/  SHFL.IDX PT, R3, R3, 0x1, 0x1c1f ;  /* 0x003c1f0003037f89 */ /* 0x000e2200000e0000 */
[C---:B------:R-:W-:Y:S02]  /*2fd0*/  ISETP.GE.AND P6, PT, R7.reuse, 0xa, PT ;  /* 0x0000000a0700780c */ /* 0x040fe40003fc6270 */
[----:B------:R-:W-:Y:S02]  /*2fe0*/  ISETP.GT.AND P4, PT, R4, 0x1, !P2 ;  /* 0x000000010400780c */ /* 0x000fe40005784270 */
[----:B------:R-:W-:Y:S02]  /*2ff0*/  ISETP.GE.AND P3, PT, R7, 0x9, PT ;  /* 0x000000090700780c */ /* 0x000fe40003f66270 */
[----:B------:R-:W-:Y:S02]  /*3000*/  ISETP.LT.OR P4, PT, R0, 0x2, P4 ;  /* 0x000000020000780c */ /* 0x000fe40002781670 */
[----:B------:R-:W-:-:S02]  /*3010*/  P2R R13, PR, RZ, 0x40 ;  /* 0x00000040ff0d7803 */ /* 0x000fc40000000000 */
[----:B------:R-:W-:Y:S02]  /*3020*/  FSEL R12, R25, -INF , !P4 ;  /* 0xff800000190c7808 */ /* 0x000fe40006000000 */
[C---:B------:R-:W-:Y:S02]  /*3030*/  ISETP.GT.AND P4, PT, R4.reuse, 0x9, !P6 ;  /* 0x000000090400780c */ /* 0x040fe40007784270 */
[----:B------:R-:W-:Y:S02]  /*3040*/  ISETP.GT.AND P5, PT, R4, 0x8, !P3 ;  /* 0x000000080400780c */ /* 0x000fe40005fa4270 */
[----:B------:R-:W-:Y:S02]  /*3050*/  ISETP.LT.OR P4, PT, R0, 0xa, P4 ;  /* 0x0000000a0000780c */ /* 0x000fe40002781670 */
[----:B------:R-:W-:Y:S02]  /*3060*/  ISETP.GE.AND P6, PT, R7, 0x11, PT ;  /* 0x000000110700780c */ /* 0x000fe40003fc6270 */
[----:B------:R-:W-:-:S02]  /*3070*/  FSEL R14, R29, -INF , !P4 ;  /* 0xff8000001d0e7808 */ /* 0x000fc40006000000 */
[----:B------:R-:W-:Y:S01]  /*3080*/  ISETP.LT.OR P5, PT, R0, 0x9, P5 ;  /* 0x000000090000780c */ /* 0x000fe20002fa1670 */
[----:B0-----:R-:W-:Y:S01]  /*3090*/  IMAD.IADD R5, R10, 0x1, R3 ;  /* 0x000000010a057824 */ /* 0x001fe200078e0203 */
[----:B------:R-:W-:Y:S02]  /*30a0*/  ISETP.GT.AND P4, PT, R4, 0x10, !P6 ;  /* 0x000000100400780c */ /* 0x000fe40007784270 */
[----:B------:R-:W-:Y:S02]  /*30b0*/  FSEL R28, R28, -INF , !P5 ;  /* 0xff8000001c1c7808 */ /* 0x000fe40006800000 */
[----:B------:R-:W-:Y:S02]  /*30c0*/  ISETP.LT.OR P4, PT, R0, 0x11, P4 ;  /* 0x000000110000780c */ /* 0x000fe40002781670 */
[----:B------:R-:W-:Y:S02]  /*30d0*/  ISETP.GE.AND P5, PT, R7, 0x12, PT ;  /* 0x000000120700780c */ /* 0x000fe40003fa6270 */
[----:B------:R-:W-:-:S02]  /*30e0*/  FSEL R32, R32, -INF , !P4 ;  /* 0xff80000020207808 */ /* 0x000fc40006000000 */
[----:B------:R-:W-:Y:S02]  /*30f0*/  ISETP.GT.AND P4, PT, R4, 0x11, !P5 ;  /* 0x000000110400780c */ /* 0x000fe40006f84270 */
[----:B------:R-:W-:Y:S02]  /*3100*/  P2R R21, PR, RZ, 0x20 ;  /* 0x00000020ff157803 */ /* 0x000fe40000000000 */
[----:B------:R-:W-:Y:S02]  /*3110*/  ISETP.LT.OR P4, PT, R0, 0x12, P4 ;  /* 0x000000120000780c */ /* 0x000fe40002781670 */
[----:B------:R-:W-:Y:S02]  /*3120*/  ISETP.GE.AND P5, PT, R7, 0x19, PT ;  /* 0x000000190700780c */ /* 0x000fe40003fa6270 */
[----:B------:R-:W-:Y:S02]  /*3130*/  FSEL R20, R33, -INF , !P4 ;  /* 0xff80000021147808 */ /* 0x000fe40006000000 */
[----:B------:R-:W-:-:S02]  /*3140*/  ISETP.GT.AND P4, PT, R4, 0x18, !P5 ;  /* 0x000000180400780c */ /* 0x000fc40006f84270 */
[----:B------:R-:W-:Y:S02]  /*3150*/  P2R R25, PR, RZ, 0x20 ;  /* 0x00000020ff197803 */ /* 0x000fe40000000000 */
[----:B------:R-:W-:Y:S02]  /*3160*/  ISETP.LT.OR P4, PT, R0, 0x19, P4 ;  /* 0x000000190000780c */ /* 0x000fe40002781670 */
[----:B------:R-:W-:Y:S02]  /*3170*/  ISETP.GE.AND P5, PT, R7, 0x1a, PT ;  /* 0x0000001a0700780c */ /* 0x000fe40003fa6270 */
[----:B------:R-:W-:Y:S02]  /*3180*/  FSEL R36, R36, -INF , !P4 ;  /* 0xff80000024247808 */ /* 0x000fe40006000000 */
[----:B------:R-:W-:Y:S02]  /*3190*/  ISETP.GT.AND P4, PT, R4, 0x19, !P5 ;  /* 0x000000190400780c */ /* 0x000fe40006f84270 */
[----:B------:R-:W-:-:S02]  /*31a0*/  P2R R29, PR, RZ, 0x20 ;  /* 0x00000020ff1d7803 */ /* 0x000fc40000000000 */
[----:B------:R-:W-:Y:S02]  /*31b0*/  ISETP.LT.OR P4, PT, R0, 0x1a, P4 ;  /* 0x0000001a0000780c */ /* 0x000fe40002781670 */
[----:B------:R-:W-:Y:S02]  /*31c0*/  ISETP.GE.AND P5, PT, R7, 0x21, PT ;  /* 0x000000210700780c */ /* 0x000fe40003fa6270 */
[----:B------:R-:W-:Y:S02]  /*31d0*/  FSEL R56, R37, -INF , !P4 ;  /* 0xff80000025387808 */ /* 0x000fe40006000000 */
[----:B------:R-:W-:Y:S02]  /*31e0*/  ISETP.GT.AND P4, PT, R4, 0x20, !P5 ;  /* 0x000000200400780c */ /* 0x000fe40006f84270 */
[----:B------:R-:W-:Y:S02]  /*31f0*/  P2R R33, PR, RZ, 0x20 ;  /* 0x00000020ff217803 */ /* 0x000fe40000000000 */
[----:B------:R-:W-:-:S02]  /*3200*/  ISETP.LT.OR P4, PT, R0, 0x21, P4 ;  /* 0x000000210000780c */ /* 0x000fc40002781670 */
[C---:B------:R-:W-:Y:S02]  /*3210*/  ISETP.GE.AND P5, PT, R7.reuse, 0x22, PT ;  /* 0x000000220700780c */ /* 0x040fe40003fa6270 */
[----:B------:R-:W-:Y:S02]  /*3220*/  FSEL R40, R40, -INF , !P4 ;  /* 0xff80000028287808 */ /* 0x000fe40006000000 */
[----:B------:R-:W-:Y:S02]  /*3230*/  ISETP.GT.AND P4, PT, R4, 0x21, !P5 ;  /* 0x000000210400780c */ /* 0x000fe40006f84270 */
[----:B------:R-:W-:Y:S02]  /*3240*/  P2R R37, PR, RZ, 0x20 ;  /* 0x00000020ff257803 */ /* 0x000fe40000000000 */
[----:B------:R-:W-:Y:S02]  /*3250*/  ISETP.LT.OR P4, PT, R0, 0x22, P4 ;  /* 0x000000220000780c */ /* 0x000fe40002781670 */
[----:B------:R-:W-:-:S02]  /*3260*/  ISETP.GE.AND P5, PT, R7, 0x29, PT ;  /* 0x000000290700780c */ /* 0x000fc40003fa6270 */
[----:B------:R-:W-:Y:S02]  /*3270*/  FSEL R58, R41, -INF , !P4 ;  /* 0xff800000293a7808 */ /* 0x000fe40006000000 */
[----:B------:R-:W-:Y:S02]  /*3280*/  ISETP.GT.AND P4, PT, R4, 0x28, !P5 ;  /* 0x000000280400780c */ /* 0x000fe40006f84270 */
[----:B------:R-:W-:Y:S02]  /*3290*/  P2R R41, PR, RZ, 0x20 ;  /* 0x00000020ff297803 */ /* 0x000fe40000000000 */
        /* <DEDUP_REMOVED lines=11> */
[----:B------:R-:W-:Y:S02]  /*3350*/  P2R R15, PR, RZ, 0x40 ;  /* 0x00000040ff0f7803 */ /* 0x000fe40000000000 */
[----:B------:R-:W-:Y:S02]  /*3360*/  FSEL R48, R48, -INF , !P4 ;  /* 0xff80000030307808 */ /* 0x000fe40006000000 */
[----:B------:R-:W-:-:S04]  /*3370*/  ISETP.GE.AND P4, PT, R7, 0x32, PT ;  /* 0x000000320700780c */ /* 0x000fc80003f86270 */
[----:B------:R-:W-:-:S04]  /*3380*/  ISETP.GT.AND P5, PT, R4, 0x31, !P4 ;  /* 0x000000310400780c */ /* 0x000fc800067a4270 */
[----:B------:R-:W-:-:S04]  /*3390*/  ISETP.LT.OR P5, PT, R0, 0x32, P5 ;  /* 0x000000320000780c */ /* 0x000fc80002fa1670 */
[----:B------:R-:W-:Y:S02]  /*33a0*/  FSEL R62, R49, -INF , !P5 ;  /* 0xff800000313e7808 */ /* 0x000fe40006800000 */
[----:B------:R-:W-:-:S04]  /*33b0*/  ISETP.GE.AND P5, PT, R7, 0x39, PT ;  /* 0x000000390700780c */ /* 0x000fc80003fa6270 */
[----:B------:R-:W-:-:S04]  /*33c0*/  ISETP.GT.AND P6, PT, R4, 0x38, !P5 ;  /* 0x000000380400780c */ /* 0x000fc80006fc4270 */
[----:B------:R-:W-:-:S04]  /*33d0*/  ISETP.LT.OR P6, PT, R0, 0x39, P6 ;  /* 0x000000390000780c */ /* 0x000fc800037c1670 */
[----:B------:R-:W-:Y:S02]  /*33e0*/  FSEL R52, R52, -INF , !P6 ;  /* 0xff80000034347808 */ /* 0x000fe40007000000 */
[----:B------:R-:W-:-:S04]  /*33f0*/  ISETP.GE.AND P6, PT, R7, 0x1, PT ;  /* 0x000000010700780c */ /* 0x000fc80003fc6270 */
[----:B------:R-:W-:Y:S02]  /*3400*/  P2R R11, PR, RZ, 0x40 ;  /* 0x00000040ff0b7803 */ /* 0x000fe40000000000 */
[----:B------:R-:W-:-:S04]  /*3410*/  ISETP.GT.AND P6, PT, R4, RZ, !P6 ;  /* 0x000000ff0400720c */ /* 0x000fc800077c4270 */
[----:B------:R-:W-:-:S04]  /*3420*/  ISETP.LT.OR P6, PT, R0, 0x1, P6 ;  /* 0x000000010000780c */ /* 0x000fc800037c1670 */
[----:B------:R-:W-:Y:S02]  /*3430*/  FSEL R24, R24, -INF , !P6 ;  /* 0xff80000018187808 */ /* 0x000fe40007000000 */
[----:B------:R-:W-:-:S04]  /*3440*/  ISETP.GE.AND P6, PT, R7, 0x3a, PT ;  /* 0x0000003a0700780c */ /* 0x000fc80003fc6270 */
[----:B------:R-:W-:Y:S02]  /*3450*/  P2R R7, PR, RZ, 0x40 ;  /* 0x00000040ff077803 */ /* 0x000fe40000000000 */
[----:B------:R-:W-:-:S04]  /*3460*/  ISETP.GT.AND P6, PT, R4, 0x39, !P6 ;  /* 0x000000390400780c */ /* 0x000fc800077c4270 */
[----:B------:R-:W-:Y:S02]  /*3470*/  ISETP.LT.OR P6, PT, R0, 0x3a, P6 ;  /* 0x0000003a0000780c */ /* 0x000fe400037c1670 */
[----:B------:R-:W-:Y:S02]  /*3480*/  VIADDMNMX R0, R3, R9, R8, PT ;  /* 0x0000000903007246 */ /* 0x000fe40003800108 */
[----:B------:R-:W-:Y:S02]  /*3490*/  FSEL R64, R53, -INF , !P6 ;  /* 0xff80000035407808 */ /* 0x000fe40007000000 */
[----:B------:R-:W-:-:S13]  /*34a0*/  PLOP3.LUT P6, PT, PT, PT, UP1, 0x40, 0x0 ;  /* 0x000000000000781c */ /* 0x000fda0003fce818 */
[----:B------:R-:W-:Y:S05]  /*34b0*/  @P6 BRA `(.L_x_1167) ;  /* 0x0000000000646947 */ /* 0x000fea0003800000 */
        /* <DEDUP_REMOVED lines=9> */
[----:B------:R-:W-:Y:S01]  /*3550*/  @P6 IMAD.HI.U32 R4, R3, UR14, RZ ;  /* 0x0000000e03046c27 */ /* 0x000fe2000f8e00ff */
[----:B------:R-:W-:-:S13]  /*3560*/  PLOP3.LUT P6, PT, PT, PT, UP2, 0x80, 0x0 ;  /* 0x000000000000781c */ /* 0x000fda0003fcf028 */
[----:B------:R-:W-:-:S04]  /*3570*/  @P6 SHF.R.U32.HI R3, RZ, UR15, R4 ;  /* 0x0000000fff036c19 */ /* 0x000fc80008011604 */
[----:B------:R-:W-:Y:S01]  /*3580*/  LOP3.LUT R3, RZ, R3, RZ, 0x33, !PT ;  /* 0x00000003ff037212 */ /* 0x000fe200078e33ff */
[----:B------:R-:W-:Y:S06]  /*3590*/  BRA `(.L_x_1170) ;  /* 0x0000000000187947 */ /* 0x000fec0003800000 */
.L_x_1169:
[----:B------:R-:W-:-:S06]  /*35a0*/  UISETP.NE.AND UP2, UPT, UR11, 0x1, UPT ;  /* 0x000000010b00788c */ /* 0x000fcc000bf45270 */
[----:B------:R-:W-:-:S05]  /*35b0*/  PLOP3.LUT P6, PT, PT, PT, UP2, 0x80, 0x0 ;  /* 0x000000000000781c */ /* 0x000fca0003fcf028 */
[----:B------:R-:W-:-:S08]  /*35c0*/  @UP2 ULDC.64 UR14, c[0x0][0x9e8] ;  /* 0x00027a00000e2ab9 */ /* 0x000fd00000000a00 */
[----:B------:R-:W-:Y:S01]  /*35d0*/  @P6 IMAD.HI.U32 R4, R3, UR14, RZ ;  /* 0x0000000e03046c27 */ /* 0x000fe2000f8e00ff */
[----:B------:R-:W-:-:S13]  /*35e0*/  PLOP3.LUT P6, PT, PT, PT, UP2, 0x80, 0x0 ;  /* 0x000000000000781c */ /* 0x000fda0003fcf028 */
[----:B------:R-:W-:-:S07]  /*35f0*/  @P6 SHF.R.U32.HI R3, RZ, UR15, R4 ;  /* 0x0000000fff036c19 */ /* 0x000fce0008011604 */
.L_x_1170:
[----:B------:R-:W-:Y:S05]  /*3600*/  BSYNC B0 ;  /* 0x0000000000007941 */ /* 0x000fea0003800000 */
.L_x_1168:
[----:B------:R-:W-:-:S04]  /*3610*/  IMAD R3, R3, UR11, -R6 ;  /* 0x0000000b03037c24 */ /* 0x000fc8000f8e0a06 */
[----:B------:R-:W-:-:S05]  /*3620*/  IMAD.IADD R3, R3, 0x1, -R2 ;  /* 0x0000000103037824 */ /* 0x000fca00078e0a02 */
[----:B------:R-:W-:Y:S02]  /*3630*/  VIMNMX R5, R5, R3, !PT ;  /* 0x0000000305057248 */ /* 0x000fe40007fe0100 */
[----:B------:R-:W-:-:S07]  /*3640*/  VIADDMNMX R0, R3, UR11, R0, PT ;  /* 0x0000000b03007c46 */ /* 0x000fce000b800100 */
.L_x_1167:
[----:B------:R-:W-:Y:S01]  /*3650*/  ISETP.GT.AND P2, PT, R5, 0x1, !P2 ;  /* 0x000000010500780c */ /* 0x000fe20005744270 */
[----:B------:R-:W-:Y:S01]  /*3660*/  IMAD.U32 R9, RZ, RZ, UR40 ;  /* 0x00000028ff097e24 */ /* 0x000fe2000f8e00ff */
[----:B------:R-:W-:Y:S01]  /*3670*/  FMNMX.FTZ R3, R24, R12, !PT ;  /* 0x0000000c18037209 */ /* 0x000fe20007810000 */
[----:B------:R-:W-:Y:S01]  /*3680*/  @UP0 ULDC UR14, c[0x0][0x44c] ;  /* 0x00011300000e0ab9 */ /* 0x000fe20000000800 */
[----:B------:R-:W-:Y:S01]  /*3690*/  ISETP.LT.OR P2, PT, R0, 0x2, P2 ;  /* 0x000000020000780c */ /* 0x000fe20001741670 */
[----:B------:R-:W-:Y:S01]  /*36a0*/  UIMAD.WIDE.U32 UR14, UR42, UR14, URZ ;  /* 0x0000000e2a0e72a5 */ /* 0x000fe2000f8e003f */
[----:B------:R-:W-:Y:S01]  /*36b0*/  FMNMX.FTZ R3, R28, R3, !PT ;  /* 0x000000031c037209 */ /* 0x000fe20007810000 */
[----:B------:R-:W-:Y:S01]  /*36c0*/  @UP0 ULDC UR18, c[0x0][0x450] ;  /* 0x0001140000120ab9 */ /* 0x000fe20000000800 */
[----:B------:R-:W-:Y:S01]  /*36d0*/  FSEL R27, R27, -INF , !P2 ;  /* 0xff8000001b1b7808 */ /* 0x000fe20005000000 */
[----:B------:R-:W-:Y:S01]  /*36e0*/  UMOV UR7, UR42 ;  /* 0x0000002a00077c82 */ /* 0x000fe20008000000 */
[----:B------:R-:W-:Y:S01]  /*36f0*/  ISETP.NE.AND P2, PT, R13, RZ, PT ;  /* 0x000000ff0d00720c */ /* 0x000fe20003f45270 */
[----:B------:R-:W-:Y:S01]  /*3700*/  @UP0 USHF.R.U32.HI UR7, URZ, UR18, UR15 ;  /* 0x000000123f070299 */ /* 0x000fe2000801160f */
[----:B------:R-:W-:-:S02]  /*3710*/  FMNMX.FTZ R3, R14, R3, !PT ;  /* 0x000000030e037209 */ /* 0x000fc40007810000 */
[----:B------:R-:W-:Y:S01]  /*3720*/  ISETP.GT.AND P2, PT, R5, 0x9, !P2 ;  /* 0x000000090500780c */ /* 0x000fe20005744270 */
[----:B------:R-:W-:Y:S01]  /*3730*/  UIADD3 UR44, UR44, UR7, URZ ;  /* 0x000000072c2c7290 */ /* 0x000fe2000fffe03f */
[----:B------:R-:W-:Y:S02]  /*3740*/  FMNMX.FTZ R3, R32, R3, !PT ;  /* 0x0000000320037209 */ /* 0x000fe40007810000 */
[----:B------:R-:W-:Y:S01]  /*3750*/  ISETP.LT.OR P2, PT, R0, 0xa, P2 ;  /* 0x0000000a0000780c */ /* 0x000fe20001741670 */
[----:B------:R-:W-:Y:S01]  /*3760*/  UIADD3 UR10, UR44, UR10, URZ ;  /* 0x0000000a2c0a7290 */ /* 0x000fe2000fffe03f */
[----:B------:R-:W-:Y:S02]  /*3770*/  FMNMX.FTZ R3, R20, R3, !PT ;  /* 0x0000000314037209 */ /* 0x000fe40007810000 */
[----:B------:R-:W-:Y:S02]  /*3780*/  FSEL R31, R31, -INF , !P2 ;  /* 0xff8000001f1f7808 */ /* 0x000fe40005000000 */
[----:B------:R-:W-:-:S02]  /*3790*/  ISETP.NE.AND P2, PT, R15, RZ, PT ;  /* 0x000000ff0f00720c */ /* 0x000fc40003f45270 */
[----:B------:R-:W-:Y:S02]  /*37a0*/  FMNMX.FTZ R3, R36, R3, !PT ;  /* 0x0000000324037209 */ /* 0x000fe40007810000 */
[----:B------:R-:W-:Y:S02]  /*37b0*/  ISETP.GT.AND P2, PT, R5, 0x10, !P2 ;  /* 0x000000100500780c */ /* 0x000fe40005744270 */
[----:B------:R-:W-:Y:S02]  /*37c0*/  FMNMX.FTZ R3, R56, R3, !PT ;  /* 0x0000000338037209 */ /* 0x000fe40007810000 */
[----:B------:R-:W-:Y:S02]  /*37d0*/  ISETP.LT.OR P2, PT, R0, 0x11, P2 ;  /* 0x000000110000780c */ /* 0x000fe40001741670 */
[----:B------:R-:W-:Y:S02]  /*37e0*/  FMNMX.FTZ R3, R40, R3, !PT ;  /* 0x0000000328037209 */ /* 0x000fe40007810000 */
[----:B------:R-:W-:-:S02]  /*37f0*/  FSEL R34, R34, -INF , !P2 ;  /* 0xff80000022227808 */ /* 0x000fc40005000000 */
[----:B------:R-:W-:Y:S02]  /*3800*/  ISETP.NE.AND P2, PT, R21, RZ, PT ;  /* 0x000000ff1500720c */ /* 0x000fe40003f45270 */
[----:B------:R-:W-:Y:S02]  /*3810*/  FMNMX.FTZ R3, R58, R3, !PT ;  /* 0x000000033a037209 */ /* 0x000fe40007810000 */
[----:B------:R-:W-:Y:S02]  /*3820*/  ISETP.GT.AND P2, PT, R5, 0x11, !P2 ;  /* 0x000000110500780c */ /* 0x000fe40005744270 */
[----:B------:R-:W-:Y:S02]  /*3830*/  FMNMX.FTZ R3, R44, R3, !PT ;  /* 0x000000032c037209 */ /* 0x000fe40007810000 */
[----:B------:R-:W-:Y:S02]  /*3840*/  ISETP.LT.OR P2, PT, R0, 0x12, P2 ;  /* 0x000000120000780c */ /* 0x000fe40001741670 */
[----:B------:R-:W-:-:S02]  /*3850*/  FMNMX.FTZ R3, R60, R3, !PT ;  /* 0x000000033c037209 */ /* 0x000fc40007810000 */
[----:B------:R-:W-:Y:S02]  /*3860*/  FSEL R35, R35, -INF , !P2 ;  /* 0xff80000023237808 */ /* 0x000fe40005000000 */
[----:B------:R-:W-:Y:S02]  /*3870*/  ISETP.NE.AND P2, PT, R25, RZ, PT ;  /* 0x000000ff1900720c */ /* 0x000fe40003f45270 */
[----:B------:R-:W-:Y:S02]  /*3880*/  FMNMX.FTZ R3, R48, R3, !PT ;  /* 0x0000000330037209 */ /* 0x000fe40007810000 */
[----:B------:R-:W-:Y:S02]  /*3890*/  ISETP.GT.AND P2, PT, R5, 0x18, !P2 ;  /* 0x000000180500780c */ /* 0x000fe40005744270 */
[----:B------:R-:W-:Y:S02]  /*38a0*/  FMNMX.FTZ R3, R62, R3, !PT ;  /* 0x000000033e037209 */ /* 0x000fe40007810000 */
[----:B------:R-:W-:-:S02]  /*38b0*/  ISETP.LT.OR P2, PT, R0, 0x19, P2 ;  /* 0x000000190000780c */ /* 0x000fc40001741670 */
[----:B------:R-:W-:Y:S02]  /*38c0*/  ISETP.GT.AND P3, PT, R5, 0x8, !P3 ;  /* 0x000000080500780c */ /* 0x000fe40005f64270 */
[----:B------:R-:W-:Y:S02]  /*38d0*/  FSEL R38, R38, -INF , !P2 ;  /* 0xff80000026267808 */ /* 0x000fe40005000000 */
[----:B------:R-:W-:Y:S02]  /*38e0*/  ISETP.NE.AND P2, PT, R29, RZ, PT ;  /* 0x000000ff1d00720c */ /* 0x000fe40003f45270 */
[----:B------:R-:W-:Y:S02]  /*38f0*/  FMNMX.FTZ R3, R52, R3, !PT ;  /* 0x0000000334037209 */ /* 0x000fe40007810000 */
[----:B------:R-:W-:Y:S02]  /*3900*/  ISETP.GT.AND P2, PT, R5, 0x19, !P2 ;  /* 0x000000190500780c */ /* 0x000fe40005744270 */
[----:B------:R-:W-:-:S02]  /*3910*/  ISETP.LT.OR P3, PT, R0, 0x9, P3 ;  /* 0x000000090000780c */ /* 0x000fc40001f61670 */
[----:B------:R-:W-:Y:S02]  /*3920*/  ISETP.LT.OR P2, PT, R0, 0x1a, P2 ;  /* 0x0000001a0000780c */ /* 0x000fe40001741670 */
[----:B------:R-:W-:Y:S02]  /*3930*/  FMNMX.FTZ R6, R64, R3, !PT ;  /* 0x0000000340067209 */ /* 0x000fe40007810000 */
[----:B------:R-:W-:Y:S02]  /*3940*/  FSEL R39, R39, -INF , !P2 ;  /* 0xff80000027277808 */ /* 0x000fe40005000000 */
[----:B------:R-:W-:Y:S01]  /*3950*/  ISETP.NE.AND P2, PT, R33, RZ, PT ;  /* 0x000000ff2100720c */ /* 0x000fe20003f45270 */
[----:B------:R-:W0:Y:S01]  /*3960*/  SHFL.BFLY PT, R3, R6, 0x2, 0x1f ;  /* 0x0c401f0006037f89 */ /* 0x000e2200000e0000 */
[----:B------:R-:W-:Y:S02]  /*3970*/  FSEL R30, R30, -INF , !P3 ;  /* 0xff8000001e1e7808 */ /* 0x000fe40005800000 */
[----:B------:R-:W-:-:S02]  /*3980*/  ISETP.GT.AND P2, PT, R5, 0x20, !P2 ;  /* 0x000000200500780c */ /* 0x000fc40005744270 */
[----:B------:R-:W-:Y:S02]  /*3990*/  ISETP.NE.AND P3, PT, R41, RZ, PT ;  /* 0x000000ff2900720c */ /* 0x000fe40003f65270 */
[----:B------:R-:W-:Y:S02]  /*39a0*/  ISETP.LT.OR P2, PT, R0, 0x21, P2 ;  /* 0x000000210000780c */ /* 0x000fe40001741670 */
[----:B------:R-:W-:Y:S02]  /*39b0*/  ISETP.NE.AND P6, PT, R11, RZ, PT ;  /* 0x000000ff0b00720c */ /* 0x000fe40003fc5270 */
[----:B------:R-:W-:Y:S02]  /*39c0*/  FSEL R42, R42, -INF , !P2 ;  /* 0xff8000002a2a7808 */ /* 0x000fe40005000000 */
[----:B------:R-:W-:Y:S02]  /*39d0*/  ISETP.NE.AND P2, PT, R37, RZ, PT ;  /* 0x000000ff2500720c */ /* 0x000fe40003f45270 */
[----:B------:R-:W-:-:S02]  /*39e0*/  ISETP.GT.AND P4, PT, R5, 0x31, !P4 ;  /* 0x000000310500780c */ /* 0x000fc40006784270 */
[C---:B------:R-:W-:Y:S02]  /*39f0*/  ISETP.GT.AND P2, PT, R5.reuse, 0x21, !P2 ;  /* 0x000000210500780c */ /* 0x040fe40005744270 */
[----:B------:R-:W-:Y:S02]  /*3a00*/  ISETP.GT.AND P5, PT, R5, 0x38, !P5 ;  /* 0x000000380500780c */ /* 0x000fe40006fa4270 */
[C---:B------:R-:W-:Y:S02]  /*3a10*/  ISETP.LT.OR P2, PT, R0.reuse, 0x22, P2 ;  /* 0x000000220000780c */ /* 0x040fe40001741670 */
[----:B------:R-:W-:Y:S02]  /*3a20*/  ISETP.LT.OR P4, PT, R0, 0x32, P4 ;  /* 0x000000320000780c */ /* 0x000fe40002781670 */
[----:B------:R-:W-:Y:S02]  /*3a30*/  FSEL R43, R43, -INF , !P2 ;  /* 0xff8000002b2b7808 */ /* 0x000fe40005000000 */
[----:B------:R-:W-:-:S02]  /*3a40*/  ISETP.GT.AND P2, PT, R5, 0x28, !P3 ;  /* 0x000000280500780c */ /* 0x000fc40005f44270 */
[----:B------:R-:W-:Y:S02]  /*3a50*/  ISETP.NE.AND P3, PT, R45, RZ, PT ;  /* 0x000000ff2d00720c */ /* 0x000fe40003f65270 */
[----:B------:R-:W-:Y:S02]  /*3a60*/  ISETP.LT.OR P2, PT, R0, 0x29, P2 ;  /* 0x000000290000780c */ /* 0x000fe40001741670 */
[C---:B------:R-:W-:Y:S02]  /*3a70*/  ISETP.GT.AND P3, PT, R5.reuse, 0x30, !P3 ;  /* 0x000000300500780c */ /* 0x040fe40005f64270 */
[----:B------:R-:W-:Y:S02]  /*3a80*/  FSEL R46, R46, -INF , !P2 ;  /* 0xff8000002e2e7808 */ /* 0x000fe40005000000 */
[----:B------:R-:W-:Y:S02]  /*3a90*/  ISETP.GT.AND P2, PT, R5, RZ, !P6 ;  /* 0x000000ff0500720c */ /* 0x000fe40007744270 */
[----:B------:R-:W-:-:S02]  /*3aa0*/  ISETP.NE.AND P6, PT, R7, RZ, PT ;  /* 0x000000ff0700720c */ /* 0x000fc40003fc5270 */
[----:B------:R-:W-:Y:S02]  /*3ab0*/  ISETP.LT.OR P2, PT, R0, 0x1, P2 ;  /* 0x000000010000780c */ /* 0x000fe40001741670 */
[----:B0-----:R-:W-:Y:S02]  /*3ac0*/  FMNMX.FTZ R7, R6, R3, !PT ;  /* 0x0000000306077209 */ /* 0x001fe40007810000 */
[----:B------:R-:W-:Y:S02]  /*3ad0*/  FSEL R26, R26, -INF , !P2 ;  /* 0xff8000001a1a7808 */ /* 0x000fe40005000000 */
[----:B------:R-:W-:Y:S01]  /*3ae0*/  ISETP.NE.AND P2, PT, R57, RZ, PT ;  /* 0x000000ff3900720c */ /* 0x000fe20003f45270 */
[----:B------:R-:W0:Y:S01]  /*3af0*/  SHFL.BFLY PT, R8, R7, 0x1, 0x1f ;  /* 0x0c201f0007087f89 */ /* 0x000e2200000e0000 */
[----:B------:R-:W-:Y:S02]  /*3b00*/  FMNMX.FTZ R3, R26, R27, !PT ;  /* 0x0000001b1a037209 */ /* 0x000fe40007810000 */
[----:B------:R-:W-:-:S02]  /*3b10*/  ISETP.GT.AND P2, PT, R5, 0x29, !P2 ;  /* 0x000000290500780c */ /* 0x000fc40005744270 */
[----:B------:R-:W-:Y:S02]  /*3b20*/  FMNMX.FTZ R4, R30, R3, !PT ;  /* 0x000000031e047209 */ /* 0x000fe40007810000 */
[----:B------:R-:W-:Y:S02]  /*3b30*/  ISETP.LT.OR P2, PT, R0, 0x2a, P2 ;  /* 0x0000002a0000780c */ /* 0x000fe40001741670 */
[----:B------:R-:W-:Y:S02]  /*3b40*/  FMNMX.FTZ R3, R31, R4, !PT ;  /* 0x000000041f037209 */ /* 0x000fe40007810000 */
[----:B------:R-:W-:Y:S02]  /*3b50*/  FSEL R47, R47, -INF , !P2 ;  /* 0xff8000002f2f7808 */ /* 0x000fe40005000000 */
[----:B------:R-:W-:Y:S02]  /*3b60*/  FMNMX.FTZ R4, R34, R3, !PT ;  /* 0x0000000322047209 */ /* 0x000fe40007810000 */
[----:B------:R-:W-:-:S02]  /*3b70*/  ISETP.LT.OR P3, PT, R0, 0x31, P3 ;  /* 0x000000310000780c */ /* 0x000fc40001f61670 */
[----:B------:R-:W-:Y:S02]  /*3b80*/  FMNMX.FTZ R3, R35, R4, !PT ;  /* 0x0000000423037209 */ /* 0x000fe40007810000 */
[----:B------:R-:W-:Y:S02]  /*3b90*/  FSEL R50, R50, -INF , !P3 ;  /* 0xff80000032327808 */ /* 0x000fe40005800000 */
[----:B------:R-:W-:Y:S02]  /*3ba0*/  FMNMX.FTZ R6, R38, R3, !PT ;  /* 0x0000000326067209 */ /* 0x000fe40007810000 */
[----:B------:R-:W-:Y:S02]  /*3bb0*/  ISETP.LT.OR P5, PT, R0, 0x39, P5 ;  /* 0x000000390000780c */ /* 0x000fe40002fa1670 */
[----:B------:R-:W-:Y:S02]  /*3bc0*/  FMNMX.FTZ R3, R39, R6, !PT ;  /* 0x0000000627037209 */ /* 0x000fe40007810000 */
[----:B0-----:R-:W-:-:S02]  /*3bd0*/  FMNMX.FTZ R4, R7, R8, !PT ;  /* 0x0000000807047209 */ /* 0x001fc40007810000 */
[----:B------:R-:W-:Y:S02]  /*3be0*/  FMNMX.FTZ R6, R42, R3, !PT ;  /* 0x000000032a067209 */ /* 0x000fe40007810000 */
[C---:B------:R-:W-:Y:S01]  /*3bf0*/  FSETP.NEU.FTZ.AND P2, PT, R4.reuse, -INF , PT ;  /* 0xff8000000400780b */ /* 0x040fe20003f5d000 */
[----:B------:R-:W-:-:S01]  /*3c00*/  FFMA.FTZ R7, R4, R9, -8 ;  /* 0xc100000004077423 */ /* 0x000fc20000010009 */
[----:B------:R-:W-:Y:S02]  /*3c10*/  FMNMX.FTZ R3, R43, R6, !PT ;  /* 0x000000062b037209 */ /* 0x000fe40007810000 */
[----:B------:R-:W-:Y:S02]  /*3c20*/  FSEL R51, R51, -INF , !P4 ;  /* 0xff80000033337808 */ /* 0x000fe40006000000 */
[----:B------:R-:W-:Y:S02]  /*3c30*/  FMNMX.FTZ R6, R46, R3, !PT ;  /* 0x000000032e067209 */ /* 0x000fe40007810000 */
[----:B------:R-:W-:-:S02]  /*3c40*/  FSEL R7, R7, RZ, P2 ;  /* 0x000000ff07077208 */ /* 0x000fc40001000000 */
[----:B------:R-:W-:Y:S02]  /*3c50*/  FMNMX.FTZ R3, R47, R6, !PT ;  /* 0x000000062f037209 */ /* 0x000fe40007810000 */
[----:B------:R-:W-:Y:S01]  /*3c60*/  ISETP.GT.AND P2, PT, R5, 0x39, !P6 ;  /* 0x000000390500780c */ /* 0x000fe20007744270 */
[--C-:B------:R-:W-:Y:S01]  /*3c70*/  FFMA.FTZ R5, R24, UR40, -R7.reuse ;  /* 0x0000002818057c23 */ /* 0x100fe20008010807 */
[----:B------:R-:W-:Y:S01]  /*3c80*/  FMNMX.FTZ R6, R50, R3, !PT ;  /* 0x0000000332067209 */ /* 0x000fe20007810000 */
[--C-:B------:R-:W-:Y:S01]  /*3c90*/  FFMA.FTZ R9, R12, UR40, -R7.reuse ;  /* 0x000000280c097c23 */ /* 0x100fe20008010807 */
[----:B------:R-:W-:Y:S01]  /*3ca0*/  ISETP.LT.OR P2, PT, R0, 0x3a, P2 ;  /* 0x0000003a0000780c */ /* 0x000fe20001741670 */
[----:B------:R0:W-:Y:S01]  /*3cb0*/  MUFU.EX2 R8, R5 ;  /* 0x0000000500087308 */ /* 0x0001e20000000800 */
[----:B------:R-:W-:Y:S01]  /*3cc0*/  FSEL R54, R54, -INF , !P5 ;  /* 0xff80000036367808 */ /* 0x000fe20006800000 */
[--C-:B------:R-:W-:Y:S01]  /*3cd0*/  FFMA.FTZ R12, R32, UR40, -R7.reuse ;  /* 0x00000028200c7c23 */ /* 0x100fe20008010807 */
[----:B------:R-:W-:Y:S01]  /*3ce0*/  FMNMX.FTZ R3, R51, R6, !PT ;  /* 0x0000000633037209 */ /* 0x000fe20007810000 */
[----:B------:R-:W-:Y:S01]  /*3cf0*/  IMAD.U32 R32, RZ, RZ, UR40 ;  /* 0x00000028ff207e24 */ /* 0x000fe2000f8e00ff */
[----:B------:R-:W-:Y:S01]  /*3d00*/  FSEL R55, R55, -INF , !P2 ;  /* 0xff80000037377808 */ /* 0x000fe20005000000 */
[--C-:B------:R-:W-:Y:S01]  /*3d10*/  FFMA.FTZ R10, R14, UR40, -R7.reuse ;  /* 0x000000280e0a7c23 */ /* 0x100fe20008010807 */
[----:B------:R-:W-:Y:S01]  /*3d20*/  FMNMX.FTZ R0, R54, R3, !PT ;  /* 0x0000000336007209 */ /* 0x000fe20007810000 */
[----:B------:R-:W1:Y:S01]  /*3d30*/  MUFU.EX2 R9, R9 ;  /* 0x0000000900097308 */ /* 0x000e620000000800 */
[----:B0-----:R-:W-:-:S01]  /*3d40*/  FFMA.FTZ R5, R28, UR40, -R7 ;  /* 0x000000281c057c23 */ /* 0x001fc20008010807 */
[--C-:B------:R-:W-:Y:S01]  /*3d50*/  FFMA.FTZ R13, R20, UR40, -R7.reuse ;  /* 0x00000028140d7c23 */ /* 0x100fe20008010807 */
[----:B------:R-:W-:Y:S01]  /*3d60*/  FMNMX.FTZ R0, R55, R0, !PT ;  /* 0x0000000037007209 */ /* 0x000fe20007810000 */
[--C-:B------:R-:W-:Y:S01]  /*3d70*/  FFMA.FTZ R14, R36, UR40, -R7.reuse ;  /* 0x00000028240e7c23 */ /* 0x100fe20008010807 */
[----:B------:R-:W-:-:S01]  /*3d80*/  FFMA.FTZ R24, R44, UR40, -R7 ;  /* 0x000000282c187c23 */ /* 0x000fc20008010807 */
[--C-:B------:R-:W-:Y:S01]  /*3d90*/  FFMA.FTZ R25, R60, UR40, -R7.reuse ;  /* 0x000000283c197c23 */ /* 0x100fe20008010807 */
[----:B------:R-:W-:-:S01]  /*3da0*/  FFMA.FTZ R20, R40, UR40, -R7 ;  /* 0x0000002828147c23 */ /* 0x000fc20008010807 */
[----:B------:R-:W0:Y:S01]  /*3db0*/  SHFL.BFLY PT, R3, R0, 0x2, 0x1f ;  /* 0x0c401f0000037f89 */ /* 0x000e2200000e0000 */
[----:B------:R2:W3:Y:S01]  /*3dc0*/  MUFU.EX2 R6, R5 ;  /* 0x0000000500067308 */ /* 0x0004e20000000800 */
[----:B------:R-:W-:-:S01]  /*3dd0*/  FFMA.FTZ R28, R48, UR40, -R7 ;  /* 0x00000028301c7c23 */ /* 0x000fc20008010807 */
[----:B------:R-:W-:-:S06]  /*3de0*/  FFMA.FTZ R29, R62, UR40, -R7 ;  /* 0x000000283e1d7c23 */ /* 0x000fcc0008010807 */
[----:B------:R4:W5:Y:S01]  /*3df0*/  MUFU.EX2 R11, R10 ;  /* 0x0000000a000b7308 */ /* 0x0009620000000800 */
[----:B--2---:R-:W-:-:S01]  /*3e00*/  FFMA.FTZ R5, R56, UR40, -R7 ;  /* 0x0000002838057c23 */ /* 0x004fc20008010807 */
[----:B-1----:R-:W-:-:S06]  /*3e10*/  FADD.FTZ R33, R8, R9 ;  /* 0x0000000908217221 */ /* 0x002fcc0000010000 */
[----:B------:R-:W-:Y:S01]  /*3e20*/  MUFU.EX2 R15, R5 ;  /* 0x00000005000f7308 */ /* 0x000fe20000000800 */
[----:B----4-:R-:W-:-:S01]  /*3e30*/  FFMA.FTZ R10, R58, UR40, -R7 ;  /* 0x000000283a0a7c23 */ /* 0x010fc20008010807 */
[----:B0-----:R-:W-:-:S06]  /*3e40*/  FMNMX.FTZ R3, R0, R3, !PT ;  /* 0x0000000300037209 */ /* 0x001fcc0007810000 */
[----:B------:R3:W-:Y:S01]  /*3e50*/  MUFU.EX2 R21, R10 ;  /* 0x0000000a00157308 */ /* 0x0007e20000000800 */
[----:B------:R-:W0:Y:S07]  /*3e60*/  SHFL.BFLY PT, R0, R3, 0x1, 0x1f ;  /* 0x0c201f0003007f89 */ /* 0x000e2e00000e0000 */
[----:B------:R-:W1:Y:S01]  /*3e70*/  MUFU.EX2 R12, R12 ;  /* 0x0000000c000c7308 */ /* 0x000e620000000800 */
[----:B---3--:R-:W-:-:S01]  /*3e80*/  FADD.FTZ R10, R6, R33 ;  /* 0x00000021060a7221 */ /* 0x008fc20000010000 */
[----:B-----5:R-:W-:-:S03]  /*3e90*/  F2FP.SATFINITE.E4M3.F32.PACK_AB_MERGE_C R6, R11, R6, RZ ;  /* 0x000000060b06723e */ /* 0x020fc600048070ff */
[----:B------:R-:W-:Y:S01]  /*3ea0*/  FADD.FTZ R33, R11, R10 ;  /* 0x0000000a0b217221 */ /* 0x000fe20000010000 */
[----:B------:R-:W-:Y:S02]  /*3eb0*/  F2FP.SATFINITE.E4M3.F32.PACK_AB_MERGE_C R188, R9, R8, R6 ;  /* 0x0000000809bc723e */ /* 0x000fe40004807006 */
[----:B------:R-:W-:Y:S08]  /*3ec0*/  MUFU.EX2 R13, R13 ;  /* 0x0000000d000d7308 */ /* 0x000ff00000000800 */
[----:B------:R-:W2:Y:S01]  /*3ed0*/  MUFU.EX2 R14, R14 ;  /* 0x0000000e000e7308 */ /* 0x000ea20000000800 */
[----:B-1----:R-:W-:-:S01]  /*3ee0*/  FADD.FTZ R10, R12, R33 ;  /* 0x000000210c0a7221 */ /* 0x002fc20000010000 */
[----:B0-----:R-:W-:Y:S01]  /*3ef0*/  FMNMX.FTZ R5, R3, R0, !PT ;  /* 0x0000000003057209 */ /* 0x001fe20007810000 */
[----:B------:R-:W-:-:S01]  /*3f00*/  FFMA.FTZ R0, R52, UR40, -R7 ;  /* 0x0000002834007c23 */ /* 0x000fc20008010807 */
[----:B------:R-:W-:-:S02]  /*3f10*/  FFMA.FTZ R7, R64, UR40, -R7 ;  /* 0x0000002840077c23 */ /* 0x000fc40008010807 */
[C---:B------:R-:W-:Y:S01]  /*3f20*/  FSETP.NEU.FTZ.AND P2, PT, R5.reuse, -INF , PT ;  /* 0xff8000000500780b */ /* 0x040fe20003f5d000 */
[----:B------:R-:W-:Y:S01]  /*3f30*/  FFMA.FTZ R3, R5, R32, -8 ;  /* 0xc100000005037423 */ /* 0x000fe20000010020 */
[----:B------:R-:W-:Y:S04]  /*3f40*/  MUFU.EX2 R24, R24 ;  /* 0x0000001800187308 */ /* 0x000fe80000000800 */
[----:B------:R-:W-:Y:S02]  /*3f50*/  FSEL R3, R3, RZ, P2 ;  /* 0x000000ff03037208 */ /* 0x000fe40001000000 */
[----:B------:R-:W-:Y:S02]  /*3f60*/  PLOP3.LUT P2, PT, PT, PT, UP1, 0x40, 0x0 ;  /* 0x000000000000781c */ /* 0x000fe40003f4e818 */
        /* <DEDUP_REMOVED lines=14> */
[----:B--2---:R-:W-:Y:S01]  /*4050*/  F2FP.SATFINITE.E4M3.F32.PACK_AB_MERGE_C R8, R15, R14, RZ ;  /* 0x0000000e0f08723e */ /* 0x004fe200048070ff */
[----:B------:R-:W-:-:S01]  /*4060*/  FFMA.FTZ R50, R50, UR40, -R3 ;  /* 0x0000002832327c23 */ /* 0x000fc20008010803 */
[----:B------:R-:W0:Y:S01]  /*4070*/  MUFU.EX2 R27, R27 ;  /* 0x0000001b001b7308 */ /* 0x000e220000000800 */
[----:B------:R-:W-:-:S01]  /*4080*/  FFMA.FTZ R51, R51, UR40, -R3 ;  /* 0x0000002833337c23 */ /* 0x000fc20008010803 */
[----:B------:R-:W-:Y:S01]  /*4090*/  F2FP.SATFINITE.E4M3.F32.PACK_AB_MERGE_C R190, R13, R12, R8 ;  /* 0x0000000c0dbe723e */ /* 0x000fe20004807008 */
[----:B------:R-:W-:-:S01]  /*40a0*/  FFMA.FTZ R54, R54, UR40, -R3 ;  /* 0x0000002836367c23 */ /* 0x000fc20008010803 */
[----:B------:R-:W-:-:S04]  /*40b0*/  FFMA.FTZ R3, R55, UR40, -R3 ;  /* 0x0000002837037c23 */ /* 0x000fc80008010803 */
[----:B------:R-:W1:Y:S08]  /*40c0*/  MUFU.EX2 R30, R30 ;  /* 0x0000001e001e7308 */ /* 0x000e700000000800 */
[----:B------:R-:W2:Y:S01]  /*40d0*/  MUFU.EX2 R31, R31 ;  /* 0x0000001f001f7308 */ /* 0x000ea20000000800 */
[----:B0-----:R-:W-:-:S07]  /*40e0*/  FADD.FTZ R11, R26, R27 ;  /* 0x0000001b1a0b7221 */ /* 0x001fce0000010000 */
[----:B------:R-:W0:Y:S01]  /*40f0*/  MUFU.EX2 R34, R34 ;  /* 0x0000002200227308 */ /* 0x000e220000000800 */
[----:B-1----:R-:W-:-:S01]  /*4100*/  FADD.FTZ R6, R30, R11 ;  /* 0x0000000b1e067221 */ /* 0x002fc20000010000 */
[----:B------:R-:W-:Y:S01]  /*4110*/  FADD.FTZ R11, R13, R10 ;  /* 0x0000000a0d0b7221 */ /* 0x000fe20000010000 */
[----:B------:R-:W-:-:S03]  /*4120*/  F2FP.SATFINITE.E4M3.F32.PACK_AB_MERGE_C R10, R25, R24, RZ ;  /* 0x00000018190a723e */ /* 0x000fc600048070ff */
[----:B------:R-:W-:Y:S02]  /*4130*/  FADD.FTZ R14, R14, R11 ;  /* 0x0000000b0e0e7221 */ /* 0x000fe40000010000 */
[----:B------:R-:W1:Y:S01]  /*4140*/  MUFU.EX2 R35, R35 ;  /* 0x0000002300237308 */ /* 0x000e620000000800 */
[----:B--2---:R-:W-:-:S01]  /*4150*/  FADD.FTZ R9, R31, R6 ;  /* 0x000000061f097221 */ /* 0x004fc20000010000 */
[----:B------:R-:W-:Y:S01]  /*4160*/  FADD.FTZ R15, R15, R14 ;  /* 0x0000000e0f0f7221 */ /* 0x000fe20000010000 */
[----:B------:R-:W-:-:S04]  /*4170*/  F2FP.SATFINITE.E4M3.F32.PACK_AB_MERGE_C R30, R31, R30, RZ ;  /* 0x0000001e1f1e723e */ /* 0x000fc800048070ff */
[----:B------:R-:W-:Y:S01]  /*4180*/  F2FP.SATFINITE.E4M3.F32.PACK_AB_MERGE_C R189, R27, R26, R30 ;  /* 0x0000001a1bbd723e */ /* 0x000fe2000480701e */
        /* <DEDUP_REMOVED lines=8> */
[----:B------:R-:W-:-:S04]  /*4210*/  F2FP.SATFINITE.E4M3.F32.PACK_AB_MERGE_C R38, R39, R38, RZ ;  /* 0x000000262726723e */ /* 0x000fc800048070ff */
[----:B------:R-:W-:Y:S02]  /*4220*/  F2FP.SATFINITE.E4M3.F32.PACK_AB_MERGE_C R191, R35, R34, R38 ;  /* 0x0000002223bf723e */ /* 0x000fe40004807026 */
[----:B------:R-:W0:Y:S01]  /*4230*/  MUFU.EX2 R43, R43 ;  /* 0x0000002b002b7308 */ /* 0x000e220000000800 */
[----:B-1----:R-:W-:-:S01]  /*4240*/  FADD.FTZ R8, R20, R15 ;  /* 0x0000000f14087221 */ /* 0x002fc20000010000 */
[----:B------:R-:W-:-:S03]  /*4250*/  F2FP.SATFINITE.E4M3.F32.PACK_AB_MERGE_C R184, R21, R20, R10 ;  /* 0x0000001415b8723e */ /* 0x000fc6000480700a */
[----:B------:R-:W-:-:S03]  /*4260*/  FADD.FTZ R21, R21, R8 ;  /* 0x0000000815157221 */ /* 0x000fc60000010000 */
[----:B------:R-:W1:Y:S01]  /*4270*/  MUFU.EX2 R46, R46 ;  /* 0x0000002e002e7308 */ /* 0x000e620000000800 */
[----:B--2---:R-:W-:-:S01]  /*4280*/  FADD.FTZ R6, R42, R9 ;  /* 0x000000092a067221 */ /* 0x004fc20000010000 */
[----:B------:R-:W-:-:S04]  /*4290*/  FADD.FTZ R24, R24, R21 ;  /* 0x0000001518187221 */ /* 0x000fc80000010000 */
[----:B------:R-:W-:Y:S02]  /*42a0*/  FADD.FTZ R25, R25, R24 ;  /* 0x0000001819197221 */ /* 0x000fe40000010000 */
[----:B------:R-:W-:Y:S01]  /*42b0*/  MUFU.EX2 R0, R0 ;  /* 0x0000000000007308 */ /* 0x000fe20000000800 */
[----:B0-----:R-:W-:-:S07]  /*42c0*/  FADD.FTZ R9, R43, R6 ;  /* 0x000000062b097221 */ /* 0x001fce0000010000 */
[----:B------:R-:W0:Y:S01]  /*42d0*/  MUFU.EX2 R7, R7 ;  /* 0x0000000700077308 */ /* 0x000e220000000800 */
[----:B-1----:R-:W-:-:S07]  /*42e0*/  FADD.FTZ R6, R46, R9 ;  /* 0x000000092e067221 */ /* 0x002fce0000010000 */
[----:B------:R-:W1:Y:S08]  /*42f0*/  MUFU.EX2 R47, R47 ;  /* 0x0000002f002f7308 */ /* 0x000e700000000800 */
[----:B------:R-:W-:Y:S01]  /*4300*/  MUFU.EX2 R28, R28 ;  /* 0x0000001c001c7308 */ /* 0x000fe20000000800 */
[----:B0-----:R-:W-:-:S07]  /*4310*/  F2FP.SATFINITE.E4M3.F32.PACK_AB_MERGE_C R8, R7, R0, RZ ;  /* 0x000000000708723e */ /* 0x001fce00048070ff */
[----:B------:R-:W0:Y:S01]  /*4320*/  MUFU.EX2 R29, R29 ;  /* 0x0000001d001d7308 */ /* 0x000e220000000800 */
[C---:B-1----:R-:W-:Y:S01]  /*4330*/  F2FP.SATFINITE.E4M3.F32.PACK_AB_MERGE_C R46, R47.reuse, R46, RZ ;  /* 0x0000002e2f2e723e */ /* 0x042fe200048070ff */
[----:B------:R-:W-:-:S03]  /*4340*/  FADD.FTZ R47, R47, R6 ;  /* 0x000000062f2f7221 */ /* 0x000fc60000010000 */
[----:B------:R-:W-:-:S03]  /*4350*/  F2FP.SATFINITE.E4M3.F32.PACK_AB_MERGE_C R185, R43, R42, R46 ;  /* 0x0000002a2bb9723e */ /* 0x000fc6000480702e */
[----:B------:R-:W1:Y:S08]  /*4360*/  MUFU.EX2 R50, R50 ;  /* 0x0000003200327308 */ /* 0x000e700000000800 */
[----:B------:R-:W2:Y:S01]  /*4370*/  MUFU.EX2 R51, R51 ;  /* 0x0000003300337308 */ /* 0x000ea20000000800 */
[----:B0-----:R-:W-:Y:S01]  /*4380*/  F2FP.SATFINITE.E4M3.F32.PACK_AB_MERGE_C R186, R29, R28, R8 ;  /* 0x0000001c1dba723e */ /* 0x001fe20004807008 */
[----:B------:R-:W-:-:S04]  /*4390*/  FADD.FTZ R28, R28, R25 ;  /* 0x000000191c1c7221 */ /* 0x000fc80000010000 */
[----:B------:R-:W-:Y:S02]  /*43a0*/  FADD.FTZ R29, R29, R28 ;  /* 0x0000001c1d1d7221 */ /* 0x000fe40000010000 */
[----:B------:R-:W-:Y:S01]  /*43b0*/  MUFU.EX2 R54, R54 ;  /* 0x0000003600367308 */ /* 0x000fe20000000800 */
[----:B-1----:R-:W-:-:S01]  /*43c0*/  FADD.FTZ R6, R50, R47 ;  /* 0x0000002f32067221 */ /* 0x002fc20000010000 */
[----:B------:R-:W-:-:S04]  /*43d0*/  FADD.FTZ R0, R0, R29 ;  /* 0x0000001d00007221 */ /* 0x000fc80000010000 */
[----:B------:R-:W-:Y:S02]  /*43e0*/  FADD.FTZ R0, R7, R0 ;  /* 0x0000000007007221 */ /* 0x000fe40000010000 */
[----:B------:R-:W0:Y:S01]  /*43f0*/  MUFU.EX2 R3, R3 ;  /* 0x0000000300037308 */ /* 0x000e220000000800 */
[----:B--2---:R-:W-:-:S01]  /*4400*/  FADD.FTZ R9, R51, R6 ;  /* 0x0000000633097221 */ /* 0x004fc20000010000 */
[----:B0-----:R-:W-:-:S03]  /*4410*/  F2FP.SATFINITE.E4M3.F32.PACK_AB_MERGE_C R6, R3, R54, RZ ;  /* 0x000000360306723e */ /* 0x001fc600048070ff */
[----:B------:R-:W-:Y:S01]  /*4420*/  FADD.FTZ R54, R54, R9 ;  /* 0x0000000936367221 */ /* 0x000fe20000010000 */
[----:B------:R-:W-:-:S03]  /*4430*/  F2FP.SATFINITE.E4M3.F32.PACK_AB_MERGE_C R187, R51, R50, R6 ;  /* 0x0000003233bb723e */ /* 0x000fc60004807006 */
[----:B------:R-:W-:Y:S01]  /*4440*/  FADD.FTZ R3, R3, R54 ;  /* 0x0000003603037221 */ /* 0x000fe20000010000 */
[----:B------:R-:W-:Y:S01]  /*4450*/  VIADD R6, R146, 0xfffffffe ;  /* 0xfffffffe92067836 */ /* 0x000fe20000000000 */
[----:B------:R-:W-:Y:S06]  /*4460*/  @P2 BRA `(.L_x_1171) ;  /* 0x0000000000442947 */ /* 0x000fec0003800000 */
        /* <DEDUP_REMOVED lines=10> */
.L_x_1172:
[----:B------:R-:W-:-:S11]  /*4510*/  UISETP.NE.AND UP2, UPT, UR11, 0x1, UPT ;  /* 0x000000010b00788c */ /* 0x000fd6000bf45270 */
[----:B------:R-:W-:Y:S02]  /*4520*/  @UP2 ULDC.64 UR14, c[0x0][0x9e8] ;  /* 0x00027a00000e2ab9 */ /* 0x000fe40000000a00 */
[----:B------:R-:W-:-:S04]  /*4530*/  UIMAD.WIDE.U32 UR18, UR7, UR14, URZ ;  /* 0x0000000e071272a5 */ /* 0x000fc8000f8e003f */
[----:B------:R-:W-:-:S12]  /*4540*/  @UP2 USHF.R.U32.HI UR7, URZ, UR15, UR19 ;  /* 0x0000000f3f072299 */ /* 0x000fd80008011613 */
.L_x_1173:
[----:B------:R-:W-:-:S04]  /*4550*/  UIMAD UR7, UR7, UR11, UR11 ;  /* 0x0000000b070772a4 */ /* 0x000fc8000f8e020b */
[----:B------:R-:W-:-:S04]  /*4560*/  UISETP.LT.AND UP2, UPT, UR10, UR7, UPT ;  /* 0x000000070a00728c */ /* 0x000fc8000bf41270 */
[----:B------:R-:W-:-:S12]  /*4570*/  USEL UR10, UR10, UR7, UP2 ;  /* 0x000000070a0a7287 */ /* 0x000fd80009000000 */
.L_x_1171:
[----:B------:R-:W-:Y:S01]  /*4580*/  USHF.R.S32.HI UR7, URZ, 0x1f, UR10 ;  /* 0x0000001f3f077899 */ /* 0x000fe2000801140a */
[----:B------:R-:W-:Y:S02]  /*4590*/  CS2R R24, SRZ ;  /* 0x0000000000187805 */ /* 0x000fe4000001ff00 */
[----:B------:R-:W-:Y:S02]  /*45a0*/  CS2R R26, SRZ ;  /* 0x00000000001a7805 */ /* 0x000fe4000001ff00 */
[----:B------:R-:W-:Y:S01]  /*45b0*/  CS2R R28, SRZ ;  /* 0x00000000001c7805 */ /* 0x000fe2000001ff00 */
[----:B------:R-:W-:Y:S01]  /*45c0*/  ULEA.HI UR7, UR7, UR10, URZ, 0x6 ;  /* 0x0000000a07077291 */ /* 0x000fe2000f8f303f */
[----:B------:R-:W-:Y:S02]  /*45d0*/  CS2R R30, SRZ ;  /* 0x00000000001e7805 */ /* 0x000fe4000001ff00 */
[----:B------:R-:W-:Y:S02]  /*45e0*/  CS2R R32, SRZ ;  /* 0x0000000000207805 */ /* 0x000fe4000001ff00 */
[----:B------:R-:W-:Y:S01]  /*45f0*/  CS2R R34, SRZ ;  /* 0x0000000000227805 */ /* 0x000fe2000001ff00 */
[----:B------:R-:W-:Y:S01]  /*4600*/  USHF.R.S32.HI UR7, URZ, 0x6, UR7 ;  /* 0x000000063f077899 */ /* 0x000fe20008011407 */
[----:B------:R-:W-:-:S02]  /*4610*/  CS2R R36, SRZ ;  /* 0x0000000000247805 */ /* 0x000fc4000001ff00 */
[----:B------:R-:W-:Y:S02]  /*4620*/  CS2R R38, SRZ ;  /* 0x0000000000267805 */ /* 0x000fe4000001ff00 */
[----:B------:R-:W-:Y:S01]  /*4630*/  CS2R R40, SRZ ;  /* 0x0000000000287805 */ /* 0x000fe2000001ff00 */
[----:B------:R-:W-:Y:S01]  /*4640*/  UISETP.LT.AND UP2, UPT, UR51, UR7, UPT ;  /* 0x000000073300728c */ /* 0x000fe2000bf41270 */
[----:B------:R-:W-:Y:S02]  /*4650*/  CS2R R42, SRZ ;  /* 0x00000000002a7805 */ /* 0x000fe4000001ff00 */
[----:B------:R-:W-:Y:S02]  /*4660*/  CS2R R44, SRZ ;  /* 0x00000000002c7805 */ /* 0x000fe4000001ff00 */
[----:B------:R-:W-:Y:S01]  /*4670*/  CS2R R46, SRZ ;  /* 0x00000000002e7805 */ /* 0x000fe2000001ff00 */
[----:B------:R-:W-:Y:S01]  /*4680*/  USEL UR46, UR51, UR7, !UP2 ;  /* 0x00000007332e7287 */ /* 0x000fe2000d000000 */
[----:B------:R-:W-:-:S02]  /*4690*/  CS2R R48, SRZ ;  /* 0x0000000000307805 */ /* 0x000fc4000001ff00 */
[----:B------:R-:W-:Y:S02]  /*46a0*/  CS2R R50, SRZ ;  /* 0x0000000000327805 */ /* 0x000fe4000001ff00 */
[----:B------:R-:W-:Y:S02]  /*46b0*/  CS2R R52, SRZ ;  /* 0x0000000000347805 */ /* 0x000fe4000001ff00 */
[----:B------:R-:W-:Y:S02]  /*46c0*/  CS2R R54, SRZ ;  /* 0x0000000000367805 */ /* 0x000fe4000001ff00 */
[----:B------:R-:W-:Y:S02]  /*46d0*/  CS2R R56, SRZ ;  /* 0x0000000000387805 */ /* 0x000fe4000001ff00 */
[----:B------:R-:W-:Y:S02]  /*46e0*/  ISETP.GE.AND P2, PT, R6, UR46, PT ;  /* 0x0000002e06007c0c */ /* 0x000fe4000bf46270 */
        /* <DEDUP_REMOVED lines=47> */
[----:B------:R-:W-:Y:S06]  /*49e0*/  @!P2 BRA `(.L_x_1174) ;  /* 0x00000028001ca947 */ /* 0x000fec0003800000 */
        /* <DEDUP_REMOVED lines=64> */
[----:B------:R-:W-:Y:S01]  /*4df0*/  ULDC UR50, c[0x0][0x9e4] ;  /* 0x0002790000327ab9 */ /* 0x000fe20000000800 */
[----:B------:R-:W-:Y:S01]  /*4e00*/  ULDC UR58, c[0x0][0x9dc] ;  /* 0x00027700003a7ab9 */ /* 0x000fe20000000800 */
[----:B------:R-:W-:-:S05]  /*4e10*/  ULDC UR59, c[0x0][0x9e0] ;  /* 0x00027800003b7ab9 */ /* 0x000fca0000000800 */
.L_x_1192:
        /* <DEDUP_REMOVED lines=9> */
.L_x_1176:
[----:B------:R-:W-:Y:S01]  /*4eb0*/  ULEA UR6, UR44, UR41, 0x3 ;  /* 0x000000292c067291 */ /* 0x000fe2000f8e183f */
[----:B------:R-:W-:-:S05]  /*4ec0*/  IMAD.U32 R7, RZ, RZ, UR45 ;  /* 0x0000002dff077e24 */ /* 0x000fca000f8e00ff */
[----:B------:R-:W-:-:S04]  /*4ed0*/  SHF.L.U32 R7, R7, 0x1f, RZ ;  /* 0x0000001f07077819 */ /* 0x000fc800000006ff */
[----:B------:R0:W1:Y:S01]  /*4ee0*/  SYNCS.PHASECHK.TRANS64.TRYWAIT P2, [UR6+0x28430], R7 ;  /* 0x02843007ff0075a7 */ /* 0x0000620008040146 */
[----:B------:R-:W-:Y:S05]  /*4ef0*/  @!P0 BRA `(.L_x_1177) ;  /* 0x0000000000048947 */ /* 0x000fea0003800000 */
[----:B------:R-:W-:Y:S01]  /*4f00*/  BPT.TRAP 0x1 ;  /* 0x000000040000795c */ /* 0x000fe20000300000 */
.L_x_1177:
[----:B-1----:R-:W-:Y:S05]  /*4f10*/  @P2 BRA `(.L_x_1175) ;  /* 0x0000000000082947 */ /* 0x002fea0003800000 */
[----:B------:R-:W1:Y:S02]  /*4f20*/  SYNCS.PHASECHK.TRANS64.TRYWAIT P2, [UR6+0x28430], R7 ;  /* 0x02843007ff0075a7 */ /* 0x000e640008040146 */
[----:B-1----:R-:W-:Y:S05]  /*4f30*/  @!P2 BRA `(.L_x_1178) ;  /* 0x00000138009ca947 */ /* 0x002fea0003800000 */
.L_x_1175:
[----:B-1----:R-:W1:Y:S01]  /*4f40*/  S2R R8, SR_TID.X ;  /* 0x0000000000087919 */ /* 0x002e620000002100 */
[----:B------:R-:W-:Y:S01]  /*4f50*/  ULEA UR30, UR44, UR43, 0xa ;  /* 0x0000002b2c1e7291 */ /* 0x000fe2000f8e503f */
[----:B------:R-:W-:Y:S01]  /*4f60*/  UMOV UR35, 0x40000040 ;  /* 0x4000004000237882 */ /* 0x000fe20000000000 */
[----:B------:R-:W-:Y:S02]  /*4f70*/  UMOV UR7, 0x40000040 ;  /* 0x4000004000077882 */ /* 0x000fe40000000000 */
[----:B------:R-:W-:Y:S02]  /*4f80*/  UIADD3 UR6, UR30, 0x2, URZ ;  /* 0x000000021e067890 */ /* 0x000fe4000fffe03f */
[----:B------:R-:W-:Y:S02]  /*4f90*/  UIADD3 UR10, UR30, 0x4, URZ ;  /* 0x000000041e0a7890 */ /* 0x000fe4000fffe03f */
[----:B------:R-:W-:Y:S01]  /*4fa0*/  UMOV UR34, UR30 ;  /* 0x0000001e00227c82 */ /* 0x000fe20008000000 */
        /* <DEDUP_REMOVED lines=11> */
[----:B-1----:R-:W-:-:S05]  /*5060*/  SHF.R.U32.HI R8, RZ, 0x7, R8 ;  /* 0x00000007ff087819 */ /* 0x002fca0000011608 */
[----:B0-----:R-:W-:-:S05]  /*5070*/  VIADD R7, R8, 0x8 ;  /* 0x0000000808077836 */ /* 0x001fca0000000000 */
[----:B------:R0:W-:Y:S06]  /*5080*/  BAR.SYNC.DEFER_BLOCKING R7, 0x100 ;  /* 0x000400070000751d */ /* 0x0001ec0000010000 */
        /* <DEDUP_REMOVED lines=27> */
.L_x_1180:
[----:B------:R-:W-:Y:S01]  /*5240*/  ULEA UR6, UR37, UR41, 0x3 ;  /* 0x0000002925067291 */ /* 0x000fe2000f8e183f */
[----:B------:R-:W-:-:S05]  /*5250*/  IMAD.U32 R7, RZ, RZ, UR36 ;  /* 0x00000024ff077e24 */ /* 0x000fca000f8e00ff */
[----:B------:R-:W-:-:S04]  /*5260*/  SHF.L.U32 R7, R7, 0x1f, RZ ;  /* 0x0000001f07077819 */ /* 0x000fc800000006ff */
[----:B------:R0:W1:Y:S01]  /*5270*/  SYNCS.PHASECHK.TRANS64.TRYWAIT P2, [UR6+0x28450], R7 ;  /* 0x02845007ff0075a7 */ /* 0x0000620008040146 */
[----:B------:R-:W-:Y:S05]  /*5280*/  @!P0 BRA `(.L_x_1181) ;  /* 0x0000000000048947 */ /* 0x000fea0003800000 */
[----:B------:R-:W-:Y:S01]  /*5290*/  BPT.TRAP 0x1 ;  /* 0x000000040000795c */ /* 0x000fe20000300000 */
.L_x_1181:
[----:B-1----:R-:W-:Y:S05]  /*52a0*/  @P2 BRA `(.L_x_1179) ;  /* 0x0000000000082947 */ /* 0x002fea0003800000 */
[----:B------:R-:W1:Y:S02]  /*52b0*/  SYNCS.PHASECHK.TRANS64.TRYWAIT P2, [UR6+0x28450], R7 ;  /* 0x02845007ff0075a7 */ /* 0x000e640008040146 */
[----:B-1----:R-:W-:Y:S05]  /*52c0*/  @!P2 BRA `(.L_x_1182) ;  /* 0x0000013400d0a947 */ /* 0x002fea0003800000 */
.L_x_1179:
[----:B------:R-:W-:Y:S01]  /*52d0*/  UIADD3 UR6, UR41, 0x8000, URZ ;  /* 0x0000800029067890 */ /* 0x000fe2000fffe03f */
[----:B------:R-:W-:Y:S01]  /*52e0*/  WARPGROUP.ARRIVE ;  /* 0x00000000000079c5 */ /* 0x000fe20000000000 */
[----:B------:R-:W-:-:S05]  /*52f0*/  UMOV UR7, 0x80000020 ;  /* 0x8000002000077882 */ /* 0x000fca0000000000 */
[----:B------:R-:W2:Y:S01]  /*5300*/  S2R R9, SR_TID.X ;  /* 0x0000000000097919 */ /* 0x000ea20000002100 */
[----:B------:R-:W-:Y:S01]  /*5310*/  USHF.R.U32.HI UR6, URZ, 0x4, UR6 ;  /* 0x000000043f067899 */ /* 0x000fe20008011606 */
[----:B------:R-:W-:Y:S01]  /*5320*/  PLOP3.LUT P2, PT, PT, PT, UP0, 0x80, 0x0 ;  /* 0x000000000000781c */ /* 0x000fe20003f4f008 */
[----:B01----:R-:W-:Y:S01]  /*5330*/  IMAD.U32 R7, RZ, RZ, UR44 ;  /* 0x0000002cff077e24 */ /* 0x003fe2000f8e00ff */
[----:B------:R-:W-:Y:S01]  /*5340*/  PLOP3.LUT P3, PT, PT, PT, UP0, 0x80, 0x0 ;  /* 0x000000000000781c */ /* 0x000fe20003f6f008 */
[----:B------:R-:W-:Y:S01]  /*5350*/  ULOP3.LUT UR6, UR6, 0x3fff, URZ, 0xc0, !UPT ;  /* 0x00003fff06067892 */ /* 0x000fe2000f8ec03f */
[----:B------:R-:W-:Y:S02]  /*5360*/  VIADD R10, R16, UR42 ;  /* 0x0000002a100a7c36 */ /* 0x000fe40008000000 */
[----:B------:R-:W-:Y:S01]  /*5370*/  @!P1 LEA R7, R7, UR41, 0x3 ;  /* 0x0000002907079c11 */ /* 0x000fe2000f8e18ff */
[----:B------:R-:W-:Y:S01]  /*5380*/  ULOP3.LUT UR6, UR6, 0x10000, URZ, 0xfc, !UPT ;  /* 0x0001000006067892 */ /* 0x000fe2000f8efc3f */
[----:B------:R-:W-:-:S03]  /*5390*/  IMAD.U32 R12, RZ, RZ, UR38 ;  /* 0x00000026ff0c7e24 */ /* 0x000fc6000f8e00ff */
[----:B------:R-:W-:Y:S01]  /*53a0*/  ULEA UR6, UR37, UR6, 0xa ;  /* 0x0000000625067291 */ /* 0x000fe2000f8e503f */
[----:B------:R-:W-:-:S05]  /*53b0*/  @!P1 VIADD R7, R7, 0x28440 ;  /* 0x0002844007079836 */ /* 0x000fca0000000000 */
[----:B------:R-:W-:-:S03]  /*53c0*/  @!P1 PRMT R7, RZ, 0x654, R7 ;  /* 0x00000654ff079816 */ /* 0x000fc60000000007 */
[----:B------:R-:W-:Y:S01]  /*53d0*/  QGMMA.64x256x32.F32.E4M3.E4M3 R24, R188, gdesc[UR4], R24, gsb0 ;  /* 0x03e00004bc187df3 */ /* 0x000fe20008000818 */
[----:B------:R-:W-:Y:S01]  /*53e0*/  UIADD3 UR6, UR6, 0x2, URZ ;  /* 0x0000000206067890 */ /* 0x000fe2000fffe03f */
[----:B------:R-:W-:Y:S01]  /*53f0*/  UMOV UR7, 0x80000020 ;  /* 0x8000002000077882 */ /* 0x000fe20000000000 */
[----:B--2---:R-:W-:Y:S01]  /*5400*/  SHF.R.U32.HI R9, RZ, 0x7, R9 ;  /* 0x00000007ff097819 */ /* 0x004fe20000011609 */
[----:B------:R-:W-:Y:S02]  /*5410*/  WARPGROUP.DEPBAR.LE gsb0, 0x0 ;  /* 0x00008000000079c5 */ /* 0x000fe40000010000 */
[----:B------:R-:W-:-:S15]  /*5420*/  WARPGROUP.ARRIVE ;  /* 0x00000000000079c5 */ /* 0x000fde0000000000 */
[----:B------:R-:W-:-:S07]  /*5430*/  NOP ;  /* 0x0000000000007918 */ /* 0x000fce0000000000 */
[----:B------:R-:W-:Y:S01]  /*5440*/  QGMMA.64x256x32.F32.E4M3.E4M3 R24, R184, gdesc[UR4], R24, gsb0 ;  /* 0x03e00004b8187df3 */ /* 0x000fe20008000818 */
[----:B------:R-:W-:Y:S02]  /*5450*/  @UP0 ULDC UR6, c[0x0][0x44c] ;  /* 0x0001130000060ab9 */ /* 0x000fe40000000800 */
[----:B------:R-:W-:Y:S01]  /*5460*/  @P2 IMAD.HI.U32 R8, R10, UR6, RZ ;  /* 0x000000060a082c27 */ /* 0x000fe2000f8e00ff */
[----:B------:R-:W-:Y:S01]  /*5470*/  @UP0 ULDC UR6, c[0x0][0x450] ;  /* 0x0001140000060ab9 */ /* 0x000fe20000000800 */
[----:B------:R-:W-:-:S03]  /*5480*/  PLOP3.LUT P2, PT, PT, PT, UP1, 0x40, 0x0 ;  /* 0x000000000000781c */ /* 0x000fc60003f4e818 */
[----:B------:R-:W-:Y:S01]  /*5490*/  @P3 SHF.R.U32.HI R10, RZ, UR6, R8 ;  /* 0x00000006ff0a3c19 */ /* 0x000fe20008011608 */
[----:B------:R-:W-:Y:S01]  /*54a0*/  UMOV UR6, UR58 ;  /* 0x0000003a00067c82 */ /* 0x000fe20008000000 */
[----:B------:R-:W-:Y:S01]  /*54b0*/  IADD3 R8, -R9, 0xb, RZ ;  /* 0x0000000b09087810 */ /* 0x000fe20007ffe1ff */
[----:B------:R-:W-:Y:S02]  /*54c0*/  ULOP3.LUT UR7, URZ, UR6, URZ, 0x33, !UPT ;  /* 0x000000063f077292 */ /* 0x000fe4000f8e333f */
[----:B------:R-:W0:Y:S01]  /*54d0*/  SHFL.IDX PT, R15, R10, RZ, 0x1c1f ;  /* 0x001c1fff0a0f7589 */ /* 0x000e2200000e0000 */
[----:B------:R-:W-:Y:S02]  /*54e0*/  WARPGROUP.DEPBAR.LE gsb0, 0x0 ;  /* 0x00008000000079c5 */ /* 0x000fe40000010000 */
[----:B------:R1:W-:Y:S06]  /*54f0*/  BAR.ARV R8, 0x100 ;  /* 0x000400080000751d */ /* 0x0003ec0000002000 */
[----:B------:R2:W-:Y:S02]  /*5500*/  @!P1 SYNCS.ARRIVE.TRANS64.RED.A1T0 RZ, [R7+URZ], RZ ;  /* 0x000000ff07ff99a7 */ /* 0x0005e4000810043f */
[----:B--2---:R-:W-:-:S05]  /*5510*/  IMAD.SHL.U32 R7, R6, 0x40, RZ ;  /* 0x0000004006077824 */ /* 0x004fca00078e00ff */
[----:B------:R-:W-:-:S04]  /*5520*/  IADD3 R9, -R2, 0x1, -R7 ;  /* 0x0000000102097810 */ /* 0x000fc80007ffe907 */
[----:B------:R-:W-:-:S05]  /*5530*/  IADD3 R9, -R12, UR39, R9 ;  /* 0x000000270c097c10 */ /* 0x000fca000fffe109 */
[C---:B------:R-:W-:Y:S02]  /*5540*/  VIADD R11, R9.reuse, UR59 ;  /* 0x0000003b090b7c36 */ /* 0x040fe40008000000 */
[----:B------:R-:W-:Y:S02]  /*5550*/  VIADD R12, R9, UR7 ;  /* 0x00000007090c7c36 */ /* 0x000fe40008000000 */
[--C-:B0-----:R-:W-:Y:S02]  /*5560*/  IMAD.IADD R13, R11, 0x1, R15.reuse ;  /* 0x000000010b0d7824 */ /* 0x101fe400078e020f */
[----:B------:R-:W-:Y:S01]  /*5570*/  IMAD.IADD R14, R12, 0x1, R15 ;  /* 0x000000010c0e7824 */ /* 0x000fe200078e020f */
[----:B-1----:R-:W-:Y:S06]  /*5580*/  @P2 BRA `(.L_x_1183) ;  /* 0x00000000005c2947 */ /* 0x002fec0003800000 */
[----:B------:R-:W-:Y:S01]  /*5590*/  IMAD.U32 R8, RZ, RZ, UR38 ;  /* 0x00000026ff087e24 */ /* 0x000fe2000f8e00ff */
[----:B------:R-:W-:Y:S04]  /*55a0*/  BSSY B0, `(.L_x_1184) ;  /* 0x0000011000007945 */ /* 0x000fe80003800000 */
[----:B------:R-:W-:-:S04]  /*55b0*/  IADD3 R15, -R8, UR39, R15 ;  /* 0x00000027080f7c10 */ /* 0x000fc8000fffe10f */
        /* <DEDUP_REMOVED lines=10> */
.L_x_1185:
[----:B------:R-:W-:-:S05]  /*5660*/  IMAD.U32 R20, RZ, RZ, UR50 ;  /* 0x00000032ff147e24 */ /* 0x000fca000f8e00ff */
[----:B------:R-:W-:-:S13]  /*5670*/  ISETP.NE.AND P2, PT, R20, 0x1, PT ;  /* 0x000000011400780c */ /* 0x000fda0003f45270 */
[----:B------:R-:W0:Y:S02]  /*5680*/  @P2 LDC.64 R8, c[0x0][0x9e8] ;  /* 0x00027a00ff082b82 */ /* 0x000e240000000a00 */
[----:B0-----:R-:W-:-:S05]  /*5690*/  @P2 IMAD.HI.U32 R8, R15, R8, RZ ;  /* 0x000000080f082227 */ /* 0x001fca00078e00ff */
[----:B------:R-:W-:-:S07]  /*56a0*/  @P2 SHF.R.U32.HI R15, RZ, R9, R8 ;  /* 0x00000009ff0f2219 */ /* 0x000fce0000011608 */
.L_x_1186:
[----:B------:R-:W-:Y:S05]  /*56b0*/  BSYNC B0 ;  /* 0x0000000000007941 */ /* 0x000fea0003800000 */
.L_x_1184:
[----:B------:R-:W-:-:S04]  /*56c0*/  IMAD R15, R15, R20, -R7 ;  /* 0x000000140f0f7224 */ /* 0x000fc800078e0a07 */
[----:B------:R-:W-:-:S05]  /*56d0*/  IMAD.IADD R15, R15, 0x1, -R2 ;  /* 0x000000010f0f7824 */ /* 0x000fca00078e0a02 */
[----:B------:R-:W-:Y:S02]  /*56e0*/  VIMNMX R14, R14, R15, !PT ;  /* 0x0000000f0e0e7248 */ /* 0x000fe40007fe0100 */
[----:B------:R-:W-:-:S07]  /*56f0*/  VIADDMNMX R13, R15, R20, R13, PT ;  /* 0x000000140f0d7246 */ /* 0x000fce000380010d */
.L_x_1183:
[----:B------:R-:W-:Y:S01]  /*5700*/  ISETP.GT.AND P2, PT, R6, -0x1, PT ;  /* 0xffffffff0600780c */ /* 0x000fe20003f44270 */
[----:B------:R-:W0:Y:S03]  /*5710*/  SHFL.IDX PT, R10, R10, 0x1, 0x1c1f ;  /* 0x003c1f000a0a7f89 */ /* 0x000e2600000e0000 */
[C---:B------:R-:W-:Y:S02]  /*5720*/  ISETP.GT.AND P5, PT, R14.reuse, RZ, P2 ;  /* 0x000000ff0e00720c */ /* 0x040fe400017a4270 */
[C---:B------:R-:W-:Y:S02]  /*5730*/  ISETP.GT.AND P4, PT, R14.reuse, 0x1, P2 ;  /* 0x000000010e00780c */ /* 0x040fe40001784270 */
[----:B------:R-:W-:Y:S02]  /*5740*/  ISETP.LT.OR P5, PT, R13, 0x1, P5 ;  /* 0x000000010d00780c */ /* 0x000fe40002fa1670 */
[----:B------:R-:W-:-:S02]  /*5750*/  ISETP.GT.AND P6, PT, R14, 0x8, P2 ;  /* 0x000000080e00780c */ /* 0x000fc400017c4270 */
[----:B------:R-:W-:Y:S02]  /*5760*/  FSEL R152, R152, -INF , !P5 ;  /* 0xff80000098987808 */ /* 0x000fe40006800000 */
[C---:B------:R-:W-:Y:S02]  /*5770*/  ISETP.GT.AND P5, PT, R14.reuse, 0x10, P2 ;  /* 0x000000100e00780c */ /* 0x040fe400017a4270 */
[----:B------:R-:W-:Y:S02]  /*5780*/  ISETP.GT.AND P3, PT, R14, 0x9, P2 ;  /* 0x000000090e00780c */ /* 0x000fe40001764270 */
[C---:B------:R-:W-:Y:S02]  /*5790*/  ISETP.LT.OR P5, PT, R13.reuse, 0x11, P5 ;  /* 0x000000110d00780c */ /* 0x040fe40002fa1670 */
[----:B------:R-:W-:Y:S02]  /*57a0*/  ISETP.LT.OR P4, PT, R13, 0x2, P4 ;  /* 0x000000020d00780c */ /* 0x000fe40002781670 */
[----:B------:R-:W-:-:S02]  /*57b0*/  FSEL R160, R160, -INF , !P5 ;  /* 0xff800000a0a07808 */ /* 0x000fc40006800000 */
[----:B------:R-:W-:Y:S01]  /*57c0*/  ISETP.GT.AND P5, PT, R14, 0x20, P2 ;  /* 0x000000200e00780c */ /* 0x000fe200017a4270 */
[--C-:B0-----:R-:W-:Y:S01]  /*57d0*/  IMAD.IADD R11, R11, 0x1, R10.reuse ;  /* 0x000000010b0b7824 */ /* 0x101fe200078e020a */
[C---:B------:R-:W-:Y:S01]  /*57e0*/  ISETP.LT.OR P6, PT, R13.reuse, 0x9, P6 ;  /* 0x000000090d00780c */ /* 0x040fe200037c1670 */
[----:B------:R-:W-:Y:S01]  /*57f0*/  IMAD.IADD R12, R12, 0x1, R10 ;  /* 0x000000010c0c7824 */ /* 0x000fe200078e020a */
[C---:B------:R-:W-:Y:S02]  /*5800*/  ISETP.LT.OR P3, PT, R13.reuse, 0xa, P3 ;  /* 0x0000000a0d00780c */ /* 0x040fe40001f61670 */
[----:B------:R-:W-:Y:S02]  /*5810*/  ISETP.LT.OR P5, PT, R13, 0x21, P5 ;  /* 0x000000210d00780c */ /* 0x000fe40002fa1670 */
[----:B------:R-:W-:Y:S02]  /*5820*/  FSEL R153, R153, -INF , !P4 ;  /* 0xff80000099997808 */ /* 0x000fe40006000000 */
[----:B------:R-:W-:-:S02]  /*5830*/  FSEL R156, R156, -INF , !P6 ;  /* 0xff8000009c9c7808 */ /* 0x000fc40007000000 */
[----:B------:R-:W-:Y:S02]  /*5840*/  FSEL R157, R157, -INF , !P3 ;  /* 0xff8000009d9d7808 */ /* 0x000fe40005800000 */
[C---:B------:R-:W-:Y:S02]  /*5850*/  ISETP.GT.AND P4, PT, R14.reuse, 0x11, P2 ;  /* 0x000000110e00780c */ /* 0x040fe40001784270 */
[C---:B------:R-:W-:Y:S02]  /*5860*/  ISETP.GT.AND P6, PT, R14.reuse, 0x18, P2 ;  /* 0x000000180e00780c */ /* 0x040fe400017c4270 */
[----:B------:R-:W-:Y:S02]  /*5870*/  ISETP.GT.AND P3, PT, R14, 0x19, P2 ;  /* 0x000000190e00780c */ /* 0x000fe40001764270 */
[----:B------:R-:W-:Y:S02]  /*5880*/  FSEL R168, R168, -INF , !P5 ;  /* 0xff800000a8a87808 */ /* 0x000fe40006800000 */
[----:B------:R-:W-:-:S02]  /*5890*/  ISETP.GT.AND P5, PT, R14, 0x30, P2 ;  /* 0x000000300e00780c */ /* 0x000fc400017a4270 */
[C---:B------:R-:W-:Y:S02]  /*58a0*/  ISETP.LT.OR P4, PT, R13.reuse, 0x12, P4 ;  /* 0x000000120d00780c */ /* 0x040fe40002781670 */
[C---:B------:R-:W-:Y:S02]  /*58b0*/  ISETP.LT.OR P6, PT, R13.reuse, 0x19, P6 ;  /* 0x000000190d00780c */ /* 0x040fe400037c1670 */
        /* <DEDUP_REMOVED lines=9> */
[----:B------:R-:W-:-:S02]  /*5950*/  PLOP3.LUT P5, PT, PT, PT, UP1, 0x40, 0x0 ;  /* 0x000000000000781c */ /* 0x000fc40003fae818 */
        /* <DEDUP_REMOVED lines=14> */
[----:B------:R-:W-:Y:S01]  /*5a40*/  FSEL R181, R181, -INF , !P3 ;  /* 0xff800000b5b57808 */ /* 0x000fe20005800000 */
[----:B------:R-:W-:Y:S06]  /*5a50*/  @P5 BRA `(.L_x_1187) ;  /* 0x00000000005c5947 */ /* 0x000fec0003800000 */
        /* <DEDUP_REMOVED lines=13> */
.L_x_1189:
[----:B------:R-:W-:-:S05]  /*5b30*/  IMAD.U32 R13, RZ, RZ, UR50 ;  /* 0x00000032ff0d7e24 */ /* 0x000fca000f8e00ff */
[----:B------:R-:W-:-:S13]  /*5b40*/  ISETP.NE.AND P3, PT, R13, 0x1, PT ;  /* 0x000000010d00780c */ /* 0x000fda0003f65270 */
[----:B------:R-:W0:Y:S02]  /*5b50*/  @P3 LDC.64 R8, c[0x0][0x9e8] ;  /* 0x00027a00ff083b82 */ /* 0x000e240000000a00 */
[----:B0-----:R-:W-:-:S05]  /*5b60*/  @P3 IMAD.HI.U32 R8, R10, R8, RZ ;  /* 0x000000080a083227 */ /* 0x001fca00078e00ff */
[----:B------:R-:W-:-:S07]  /*5b70*/  @P3 SHF.R.U32.HI R10, RZ, R9, R8 ;  /* 0x00000009ff0a3219 */ /* 0x000fce0000011608 */
.L_x_1190:
[----:B------:R-:W-:Y:S05]  /*5b80*/  BSYNC B0 ;  /* 0x0000000000007941 */ /* 0x000fea0003800000 */
.L_x_1188:
[----:B------:R-:W-:-:S04]  /*5b90*/  IMAD R7, R10, R13, -R7 ;  /* 0x0000000d0a077224 */ /* 0x000fc800078e0a07 */
[----:B------:R-:W-:-:S05]  /*5ba0*/  IMAD.IADD R8, R7, 0x1, -R2 ;  /* 0x0000000107087824 */ /* 0x000fca00078e0a02 */
[----:B------:R-:W-:Y:S02]  /*5bb0*/  VIADDMNMX R11, R8, R13, R11, PT ;  /* 0x0000000d080b7246 */ /* 0x000fe4000380010b */
[----:B------:R-:W-:-:S07]  /*5bc0*/  VIMNMX R12, R12, R8, !PT ;  /* 0x000000080c0c7248 */ /* 0x000fce0007fe0100 */
.L_x_1187:
[----:B------:R-:W-:Y:S02]  /*5bd0*/  FMNMX.FTZ R8, R152, R4, !PT ;  /* 0x0000000498087209 */ /* 0x000fe40007810000 */
        /* <DEDUP_REMOVED lines=16> */
[----:B------:R-:W-:-:S02]  /*5ce0*/  ISETP.GT.AND P5, PT, R12, 0x1, P2 ;  /* 0x000000010c00780c */ /* 0x000fc400017a4270 */
[----:B------:R-:W-:Y:S02]  /*5cf0*/  FMNMX.FTZ R7, R169, R8, !PT ;  /* 0x00000008a9077209 */ /* 0x000fe40007810000 */
[----:B------:R-:W-:Y:S02]  /*5d00*/  FSEL R170, R170, -INF , !P4 ;  /* 0xff800000aaaa7808 */ /* 0x000fe40006000000 */
[----:B------:R-:W-:Y:S02]  /*5d10*/  FMNMX.FTZ R8, R172, R7, !PT ;  /* 0x00000007ac087209 */ /* 0x000fe40007810000 */
[----:B------:R-:W-:Y:S02]  /*5d20*/  ISETP.GT.AND P4, PT, R12, RZ, P2 ;  /* 0x000000ff0c00720c */ /* 0x000fe40001784270 */
        /* <DEDUP_REMOVED lines=9> */
[----:B------:R-:W-:Y:S02]  /*5dc0*/  ISETP.GT.AND P5, PT, R12, 0x10, P2 ;  /* 0x000000100c00780c */ /* 0x000fe400017a4270 */
[----:B------:R-:W-:Y:S01]  /*5dd0*/  FSEL R154, R154, -INF , !P4 ;  /* 0xff8000009a9a7808 */ /* 0x000fe20006000000 */
        /* <DEDUP_REMOVED lines=10> */
[----:B------:R-:W-:Y:S02]  /*5e80*/  FSEL R167, R167, -INF , !P5 ;  /* 0xff800000a7a77808 */ /* 0x000fe40006800000 */
[C---:B------:R-:W-:Y:S02]  /*5e90*/  ISETP.GT.AND P3, PT, R12.reuse, 0x21, P2 ;  /* 0x000000210c00780c */ /* 0x040fe40001764270 */
[----:B------:R-:W-:Y:S02]  /*5ea0*/  ISETP.GT.AND P5, PT, R12, 0x28, P2 ;  /* 0x000000280c00780c */ /* 0x000fe400017a4270 */
[----:B0-----:R-:W-:Y:S01]  /*5eb0*/  FMNMX.FTZ R9, R8, R7, !PT ;  /* 0x0000000708097209 */ /* 0x001fe20007810000 */
[----:B------:R-:W-:Y:S01]  /*5ec0*/  IMAD.U32 R8, RZ, RZ, UR40 ;  /* 0x00000028ff087e24 */ /* 0x000fe2000f8e00ff */
[C---:B------:R-:W-:Y:S02]  /*5ed0*/  ISETP.LT.OR P3, PT, R11.reuse, 0x22, P3 ;  /* 0x000000220b00780c */ /* 0x040fe40001f61670 */
[----:B------:R-:W-:Y:S01]  /*5ee0*/  ISETP.LT.OR P5, PT, R11, 0x29, P5 ;  /* 0x000000290b00780c */ /* 0x000fe20002fa1670 */
[----:B------:R-:W0:Y:S01]  /*5ef0*/  SHFL.BFLY PT, R10, R9, 0x1, 0x1f ;  /* 0x0c201f00090a7f89 */ /* 0x000e2200000e0000 */
[----:B------:R-:W-:-:S02]  /*5f00*/  FSEL R171, R171, -INF , !P3 ;  /* 0xff800000abab7808 */ /* 0x000fc40005800000 */
[----:B------:R-:W-:Y:S02]  /*5f10*/  FSEL R174, R174, -INF , !P5 ;  /* 0xff800000aeae7808 */ /* 0x000fe40006800000 */
[C---:B------:R-:W-:Y:S02]  /*5f20*/  ISETP.GT.AND P3, PT, R12.reuse, 0x29, P2 ;  /* 0x000000290c00780c */ /* 0x040fe40001764270 */
[C---:B------:R-:W-:Y:S02]  /*5f30*/  ISETP.GT.AND P5, PT, R12.reuse, 0x30, P2 ;  /* 0x000000300c00780c */ /* 0x040fe400017a4270 */
[----:B------:R-:W-:Y:S02]  /*5f40*/  ISETP.GT.AND P4, PT, R12, 0x38, P2 ;  /* 0x000000380c00780c */ /* 0x000fe40001784270 */
[C---:B------:R-:W-:Y:S02]  /*5f50*/  ISETP.LT.OR P3, PT, R11.reuse, 0x2a, P3 ;  /* 0x0000002a0b00780c */ /* 0x040fe40001f61670 */
[----:B------:R-:W-:-:S02]  /*5f60*/  ISETP.LT.OR P5, PT, R11, 0x31, P5 ;  /* 0x000000310b00780c */ /* 0x000fc40002fa1670 */
[----:B------:R-:W-:Y:S02]  /*5f70*/  ISETP.LT.OR P4, PT, R11, 0x39, P4 ;  /* 0x000000390b00780c */ /* 0x000fe40002781670 */
[----:B------:R-:W-:Y:S02]  /*5f80*/  FSEL R175, R175, -INF , !P3 ;  /* 0xff800000afaf7808 */ /* 0x000fe40005800000 */
[----:B------:R-:W-:Y:S02]  /*5f90*/  FSEL R178, R178, -INF , !P5 ;  /* 0xff800000b2b27808 */ /* 0x000fe40006800000 */
[----:B------:R-:W-:Y:S02]  /*5fa0*/  FSEL R182, R182, -INF , !P4 ;  /* 0xff800000b6b67808 */ /* 0x000fe40006000000 */
[----:B0-----:R-:W-:Y:S02]  /*5fb0*/  FMNMX.FTZ R7, R9, R10, !PT ;  /* 0x0000000a09077209 */ /* 0x001fe40007810000 */
[----:B------:R-:W-:-:S02]  /*5fc0*/  FMNMX.FTZ R10, R154, R5, !PT ;  /* 0x000000059a0a7209 */ /* 0x000fc40007810000 */
[C---:B------:R-:W-:Y:S01]  /*5fd0*/  FSETP.NEU.FTZ.AND P6, PT, R7.reuse, -INF , PT ;  /* 0xff8000000700780b */ /* 0x040fe20003fdd000 */
[----:B------:R-:W-:-:S01]  /*5fe0*/  FFMA.FTZ R8, R7, R8, -8 ;  /* 0xc100000007087423 */ /* 0x000fc20000010008 */
[----:B------:R-:W-:Y:S02]  /*5ff0*/  FMNMX.FTZ R9, R155, R10, !PT ;  /* 0x0000000a9b097209 */ /* 0x000fe40007810000 */
[----:B------:R-:W-:Y:S02]  /*6000*/  FSEL R13, R7, RZ, P6 ;  /* 0x000000ff070d7208 */ /* 0x000fe40003000000 */
[----:B------:R-:W-:Y:S02]  /*6010*/  FMNMX.FTZ R10, R158, R9, !PT ;  /* 0x000000099e0a7209 */ /* 0x000fe40007810000 */
[----:B------:R-:W-:Y:S01]  /*6020*/  FSEL R8, R8, RZ, P6 ;  /* 0x000000ff08087208 */ /* 0x000fe20003000000 */
[----:B------:R-:W-:Y:S01]  /*6030*/  FADD.FTZ R4, -R13, R4 ;  /* 0x000000040d047221 */ /* 0x000fe20000010100 */
[----:B------:R-:W-:-:S02]  /*6040*/  FMNMX.FTZ R9, R159, R10, !PT ;  /* 0x0000000a9f097209 */ /* 0x000fc40007810000 */
[----:B------:R-:W-:Y:S01]  /*6050*/  ISETP.GT.AND P6, PT, R12, 0x31, P2 ;  /* 0x000000310c00780c */ /* 0x000fe200017c4270 */
[----:B------:R-:W-:-:S01]  /*6060*/  FFMA.FTZ R160, R160, UR40, -R8 ;  /* 0x00000028a0a07c23 */ /* 0x000fc20008010808 */
[----:B------:R-:W-:Y:S01]  /*6070*/  FMNMX.FTZ R10, R162, R9, !PT ;  /* 0x00000009a20a7209 */ /* 0x000fe20007810000 */
[----:B------:R-:W-:-:S01]  /*6080*/  FFMA.FTZ R152, R152, UR40, -R8 ;  /* 0x0000002898987c23 */ /* 0x000fc20008010808 */
[----:B------:R-:W-:Y:S01]  /*6090*/  ISETP.GT.AND P2, PT, R12, 0x39, P2 ;  /* 0x000000390c00780c */ /* 0x000fe20001744270 */
[----:B------:R-:W-:-:S01]  /*60a0*/  FFMA.FTZ R156, R156, UR40, -R8 ;  /* 0x000000289c9c7c23 */ /* 0x000fc20008010808 */
[----:B------:R-:W-:Y:S01]  /*60b0*/  FMNMX.FTZ R9, R163, R10, !PT ;  /* 0x0000000aa3097209 */ /* 0x000fe20007810000 */
[----:B------:R-:W-:-:S01]  /*60c0*/  FFMA.FTZ R20, R161, UR40, -R8 ;  /* 0x00000028a1147c23 */ /* 0x000fc20008010808 */
[----:B------:R-:W-:Y:S01]  /*60d0*/  ISETP.LT.OR P6, PT, R11, 0x32, P6 ;  /* 0x000000320b00780c */ /* 0x000fe200037c1670 */
[----:B------:R-:W-:-:S01]  /*60e0*/  FFMA.FTZ R21, R164, UR40, -R8 ;  /* 0x00000028a4157c23 */ /* 0x000fc20008010808 */
[----:B------:R-:W-:Y:S01]  /*60f0*/  FMNMX.FTZ R10, R166, R9, !PT ;  /* 0x00000009a60a7209 */ /* 0x000fe20007810000 */
[----:B------:R-:W-:-:S01]  /*6100*/  FFMA.FTZ R172, R172, UR40, -R8 ;  /* 0x00000028acac7c23 */ /* 0x000fc20008010808 */
[----:B------:R-:W-:Y:S01]  /*6110*/  ISETP.LT.OR P2, PT, R11, 0x3a, P2 ;  /* 0x0000003a0b00780c */ /* 0x000fe20001741670 */
[----:B------:R0:W-:Y:S01]  /*6120*/  MUFU.EX2 R9, R152 ;  /* 0x0000009800097308 */ /* 0x0001e20000000800 */
[----:B------:R-:W-:Y:S01]  /*6130*/  FMNMX.FTZ R11, R167, R10, !PT ;  /* 0x0000000aa70b7209 */ /* 0x000fe20007810000 */
[--C-:B------:R-:W-:Y:S01]  /*6140*/  FFMA.FTZ R10, R153, UR40, -R8.reuse ;  /* 0x00000028990a7c23 */ /* 0x100fe20008010808 */
[----:B------:R-:W-:Y:S01]  /*6150*/  FSEL R179, R179, -INF , !P6 ;  /* 0xff800000b3b37808 */ /* 0x000fe20007000000 */
[--C-:B------:R-:W-:Y:S01]  /*6160*/  FFMA.FTZ R153, R168, UR40, -R8.reuse ;  /* 0x00000028a8997c23 */ /* 0x100fe20008010808 */
[----:B------:R-:W-:Y:S01]  /*6170*/  FMNMX.FTZ R12, R170, R11, !PT ;  /* 0x0000000baa0c7209 */ /* 0x000fe20007810000 */
[--C-:B------:R-:W-:Y:S01]  /*6180*/  FFMA.FTZ R161, R176, UR40, -R8.reuse ;  /* 0x00000028b0a17c23 */ /* 0x100fe20008010808 */
[----:B------:R-:W-:Y:S01]  /*6190*/  FSEL R183, R183, -INF , !P2 ;  /* 0xff800000b7b77808 */ /* 0x000fe20005000000 */
[--C-:B------:R-:W-:Y:S01]  /*61a0*/  FFMA.FTZ R164, R177, UR40, -R8.reuse ;  /* 0x00000028b1a47c23 */ /* 0x100fe20008010808 */
[----:B------:R-:W-:Y:S01]  /*61b0*/  FMNMX.FTZ R11, R171, R12, !PT ;  /* 0x0000000cab0b7209 */ /* 0x000fe20007810000 */
[--C-:B0-----:R-:W-:Y:S01]  /*61c0*/  FFMA.FTZ R152, R165, UR40, -R8.reuse ;  /* 0x00000028a5987c23 */ /* 0x101fe20008010808 */
[----:B------:R-:W-:-:S01]  /*61d0*/  FFMA.FTZ R165, R180, UR40, -R8 ;  /* 0x00000028b4a57c23 */ /* 0x000fc20008010808 */
[--C-:B------:R-:W-:Y:S01]  /*61e0*/  FFMA.FTZ R181, R181, UR40, -R8.reuse ;  /* 0x00000028b5b57c23 */ /* 0x100fe20008010808 */
[----:B------:R-:W-:Y:S01]  /*61f0*/  FMNMX.FTZ R12, R174, R11, !PT ;  /* 0x0000000bae0c7209 */ /* 0x000fe20007810000 */
[----:B------:R-:W-:Y:S01]  /*6200*/  FMUL.FTZ R4, R4, UR40 ;  /* 0x0000002804047c20 */ /* 0x000fe20008410000 */
[----:B------:R0:W-:Y:S02]  /*6210*/  MUFU.EX2 R11, R156 ;  /* 0x0000009c000b7308 */ /* 0x0001e40000000800 */
[----:B------:R-:W-:Y:S01]  /*6220*/  FMNMX.FTZ R13, R175, R12, !PT ;  /* 0x0000000caf0d7209 */ /* 0x000fe20007810000 */
[--C-:B------:R-:W-:Y:S01]  /*6230*/  FFMA.FTZ R12, R157, UR40, -R8.reuse ;  /* 0x000000289d0c7c23 */ /* 0x100fe20008010808 */
[----:B------:R-:W-:-:S02]  /*6240*/  FFMA.FTZ R157, R173, UR40, -R8 ;  /* 0x00000028ad9d7c23 */ /* 0x000fc40008010808 */
[----:B------:R-:W-:Y:S02]  /*6250*/  FMNMX.FTZ R14, R178, R13, !PT ;  /* 0x0000000db20e7209 */ /* 0x000fe40007810000 */
[----:B------:R-:W1:Y:S01]  /*6260*/  MUFU.EX2 R4, R4 ;  /* 0x0000000400047308 */ /* 0x000e620000000800 */
[----:B0-----:R-:W-:-:S01]  /*6270*/  FFMA.FTZ R156, R169, UR40, -R8 ;  /* 0x00000028a99c7c23 */ /* 0x001fc20008010808 */
[----:B------:R-:W-:-:S04]  /*6280*/  FMNMX.FTZ R13, R179, R14, !PT ;  /* 0x0000000eb30d7209 */ /* 0x000fc80007810000 */
[----:B------:R-:W-:Y:S02]  /*6290*/  FMNMX.FTZ R14, R182, R13, !PT ;  /* 0x0000000db60e7209 */ /* 0x000fe40007810000 */
[----:B------:R0:W-:Y:S02]  /*62a0*/  MUFU.EX2 R13, R160 ;  /* 0x000000a0000d7308 */ /* 0x0001e40000000800 */
[----:B------:R-:W-:-:S05]  /*62b0*/  FMNMX.FTZ R14, R183, R14, !PT ;  /* 0x0000000eb70e7209 */ /* 0x000fca0007810000 */
[----:B------:R-:W2:Y:S01]  /*62c0*/  SHFL.BFLY PT, R15, R14, 0x2, 0x1f ;  /* 0x0c401f000e0f7f89 */ /* 0x000ea200000e0000 */
[----:B------:R-:W3:Y:S08]  /*62d0*/  MUFU.EX2 R10, R10 ;  /* 0x0000000a000a7308 */ /* 0x000ef00000000800 */
[----:B------:R-:W4:Y:S08]  /*62e0*/  MUFU.EX2 R12, R12 ;  /* 0x0000000c000c7308 */ /* 0x000f300000000800 */
[----:B------:R-:W5:Y:S01]  /*62f0*/  MUFU.EX2 R20, R20 ;  /* 0x0000001400147308 */ /* 0x000f620000000800 */
[----:B--2---:R-:W-:-:S07]  /*6300*/  FMNMX.FTZ R15, R14, R15, !PT ;  /* 0x0000000f0e0f7209 */ /* 0x004fce0007810000 */
[----:B------:R-:W-:Y:S01]  /*6310*/  MUFU.EX2 R21, R21 ;  /* 0x0000001500157308 */ /* 0x000fe20000000800 */
[----:B0-----:R-:W0:Y:S07]  /*6320*/  SHFL.BFLY PT, R160, R15, 0x1, 0x1f ;  /* 0x0c201f000fa07f89 */ /* 0x001e2e00000e0000 */
[----:B------:R-:W-:Y:S08]  /*6330*/  MUFU.EX2 R152, R152 ;  /* 0x0000009800987308 */ /* 0x000ff00000000800 */
[----:B------:R-:W-:Y:S08]  /*6340*/  MUFU.EX2 R153, R153 ;  /* 0x0000009900997308 */ /* 0x000ff00000000800 */
[----:B------:R-:W-:Y:S01]  /*6350*/  MUFU.EX2 R156, R156 ;  /* 0x0000009c009c7308 */ /* 0x000fe20000000800 */
[----:B0-----:R-:W-:Y:S01]  /*6360*/  FMNMX.FTZ R8, R15, R160, !PT ;  /* 0x000000a00f087209 */ /* 0x001fe20007810000 */
[----:B------:R-:W-:-:S03]  /*6370*/  IMAD.U32 R15, RZ, RZ, UR40 ;  /* 0x00000028ff0f7e24 */ /* 0x000fc6000f8e00ff */
[C---:B------:R-:W-:Y:S01]  /*6380*/  FSETP.NEU.FTZ.AND P2, PT, R8.reuse, -INF , PT ;  /* 0xff8000000800780b */ /* 0x040fe20003f5d000 */
[----:B------:R-:W-:-:S02]  /*6390*/  FFMA.FTZ R15, R8, R15, -8 ;  /* 0xc1000000080f7423 */ /* 0x000fc4000001000f */
[----:B------:R-:W-:Y:S01]  /*63a0*/  MUFU.EX2 R14, R172 ;  /* 0x000000ac000e7308 */ /* 0x000fe20000000800 */
[----:B------:R-:W-:Y:S02]  /*63b0*/  FSEL R168, R8, RZ, P2 ;  /* 0x000000ff08a87208 */ /* 0x000fe40001000000 */
[----:B------:R-:W-:-:S03]  /*63c0*/  FSEL R15, R15, RZ, P2 ;  /* 0x000000ff0f0f7208 */ /* 0x000fc60001000000 */
[----:B------:R-:W-:Y:S02]  /*63d0*/  FADD.FTZ R168, -R168, R5 ;  /* 0x00000005a8a87221 */ /* 0x000fe40000010100 */
[----:B------:R-:W-:Y:S01]  /*63e0*/  MUFU.EX2 R157, R157 ;  /* 0x0000009d009d7308 */ /* 0x000fe20000000800 */
[----:B------:R-:W-:-:S01]  /*63f0*/  FFMA.FTZ R5, R167, UR40, -R15 ;  /* 0x00000028a7057c23 */ /* 0x000fc2000801080f */
[--C-:B------:R-:W-:Y:S01]  /*6400*/  FFMA.FTZ R154, R154, UR40, -R15.reuse ;  /* 0x000000289a9a7c23 */ /* 0x100fe2000801080f */
[----:B------:R-:W-:Y:S01]  /*6410*/  FMUL.FTZ R167, R168, UR40 ;  /* 0x00000028a8a77c20 */ /* 0x000fe20008410000 */
[--C-:B------:R-:W-:Y:S01]  /*6420*/  FFMA.FTZ R155, R155, UR40, -R15.reuse ;  /* 0x000000289b9b7c23 */ /* 0x100fe2000801080f */
[----:B------:R-:W-:-:S01]  /*6430*/  FFMA.FTZ R158, R158, UR40, -R15 ;  /* 0x000000289e9e7c23 */ /* 0x000fc2000801080f */
[--C-:B------:R-:W-:Y:S01]  /*6440*/  FFMA.FTZ R159, R159, UR40, -R15.reuse ;  /* 0x000000289f9f7c23 */ /* 0x100fe2000801080f */
[----:B------:R-:W-:-:S01]  /*6450*/  FFMA.FTZ R162, R162, UR40, -R15 ;  /* 0x00000028a2a27c23 */ /* 0x000fc2000801080f */
[----:B------:R-:W-:Y:S01]  /*6460*/  MUFU.EX2 R154, R154 ;  /* 0x0000009a009a7308 */ /* 0x000fe20000000800 */
[----:B------:R-:W-:-:S01]  /*6470*/  FFMA.FTZ R163, R163, UR40, -R15 ;  /* 0x00000028a3a37c23 */ /* 0x000fc2000801080f */
[----:B------:R-:W-:Y:S01]  /*6480*/  FFMA.FTZ R169, R171, UR40, -R15 ;  /* 0x00000028aba97c23 */ /* 0x000fe2000801080f */
[----:B-1----:R-:W-:-:S01]  /*6490*/  FFMA.FTZ R171, R4, R0, R9 ;  /* 0x0000000004ab7223 */ /* 0x002fc20000010009 */
[--C-:B------:R-:W-:Y:S01]  /*64a0*/  FFMA.FTZ R166, R166, UR40, -R15.reuse ;  /* 0x00000028a6a67c23 */ /* 0x100fe2000801080f */
[----:B------:R-:W-:-:S01]  /*64b0*/  FFMA.FTZ R168, R170, UR40, -R15 ;  /* 0x00000028aaa87c23 */ /* 0x000fc2000801080f */
[----:B------:R-:W-:Y:S01]  /*64c0*/  FFMA.FTZ R174, R174, UR40, -R15 ;  /* 0x00000028aeae7c23 */ /* 0x000fe2000801080f */
[----:B---3--:R-:W-:-:S01]  /*64d0*/  FADD.FTZ R170, R10, R171 ;  /* 0x000000ab0aaa7221 */ /* 0x008fc20000010000 */
[----:B------:R-:W0:Y:S01]  /*64e0*/  MUFU.EX2 R167, R167 ;  /* 0x000000a700a77308 */ /* 0x000e220000000800 */
[----:B------:R-:W-:-:S01]  /*64f0*/  FFMA.FTZ R175, R175, UR40, -R15 ;  /* 0x00000028afaf7c23 */ /* 0x000fc2000801080f */
[----:B------:R-:W-:Y:S01]  /*6500*/  FFMA.FTZ R178, R178, UR40, -R15 ;  /* 0x00000028b2b27c23 */ /* 0x000fe2000801080f */
[----:B------:R-:W-:-:S01]  /*6510*/  FADD.FTZ R171, R11, R170 ;  /* 0x000000aa0bab7221 */ /* 0x000fc20000010000 */
[--C-:B------:R-:W-:Y:S01]  /*6520*/  FFMA.FTZ R179, R179, UR40, -R15.reuse ;  /* 0x00000028b3b37c23 */ /* 0x100fe2000801080f */
[----:B------:R-:W-:-:S01]  /*6530*/  FFMA.FTZ R182, R182, UR40, -R15 ;  /* 0x00000028b6b67c23 */ /* 0x000fc2000801080f */
[----:B------:R-:W-:Y:S01]  /*6540*/  FFMA.FTZ R15, R183, UR40, -R15 ;  /* 0x00000028b70f7c23 */ /* 0x000fe2000801080f */
[----:B----4-:R-:W-:-:S01]  /*6550*/  FADD.FTZ R170, R12, R171 ;  /* 0x000000ab0caa7221 */ /* 0x010fc20000010000 */
[----:B------:R-:W1:Y:S03]  /*6560*/  MUFU.EX2 R155, R155 ;  /* 0x0000009b009b7308 */ /* 0x000e660000000800 */
[----:B------:R-:W-:-:S04]  /*6570*/  FADD.FTZ R171, R13, R170 ;  /* 0x000000aa0dab7221 */ /* 0x000fc80000010000 */
[----:B-----5:R-:W-:Y:S01]  /*6580*/  FADD.FTZ R170, R20, R171 ;  /* 0x000000ab14aa7221 */ /* 0x020fe20000010000 */
[----:B------:R-:W2:Y:S01]  /*6590*/  MUFU.EX2 R158, R158 ;  /* 0x0000009e009e7308 */ /* 0x000ea20000000800 */
[----:B0-----:R-:W-:-:S02]  /*65a0*/  FFMA.FTZ R0, R167, R3, R154 ;  /* 0x00000003a7007223 */ /* 0x001fc4000001009a */
[----:B------:R-:W-:-:S04]  /*65b0*/  FADD.FTZ R171, R21, R170 ;  /* 0x000000aa15ab7221 */ /* 0x000fc80000010000 */
[----:B------:R-:W-:Y:S01]  /*65c0*/  FADD.FTZ R170, R152, R171 ;  /* 0x000000ab98aa7221 */ /* 0x000fe20000010000 */
[----:B------:R-:W0:Y:S01]  /*65d0*/  MUFU.EX2 R159, R159 ;  /* 0x0000009f009f7308 */ /* 0x000e220000000800 */
[----:B-1----:R-:W-:-:S02]  /*65e0*/  FADD.FTZ R3, R155, R0 ;  /* 0x000000009b037221 */ /* 0x002fc40000010000 */
[----:B------:R-:W-:-:S04]  /*65f0*/  FADD.FTZ R171, R153, R170 ;  /* 0x000000aa99ab7221 */ /* 0x000fc80000010000 */
[----:B------:R-:W-:Y:S01]  /*6600*/  FADD.FTZ R171, R156, R171 ;  /* 0x000000ab9cab7221 */ /* 0x000fe20000010000 */
        /* <DEDUP_REMOVED lines=16> */
[----:B------:R-:W-:-:S04]  /*6710*/  FADD.FTZ R0, R14, R171 ;  /* 0x000000ab0e007221 */ /* 0x000fc80000010000 */
[----:B------:R-:W-:Y:S02]  /*6720*/  FADD.FTZ R0, R157, R0 ;  /* 0x000000009d007221 */ /* 0x000fe40000010000 */
        /* <DEDUP_REMOVED lines=16> */
[----:B0-----:R-:W-:-:S03]  /*6830*/  FADD.FTZ R0, R160, R171 ;  /* 0x000000aba0007221 */ /* 0x001fc60000010000 */
[----:B-1----:R-:W-:Y:S01]  /*6840*/  FADD.FTZ R3, R15, R170 ;  /* 0x000000aa0f037221 */ /* 0x002fe20000010000 */
[----:B------:R-:W-:Y:S06]  /*6850*/  @!P0 BRA `(.L_x_1191) ;  /* 0x0000000000048947 */ /* 0x000fec0003800000 */
[----:B------:R-:W-:Y:S01]  /*6860*/  BPT.TRAP 0x1 ;  /* 0x000000040000795c */ /* 0x000fe20000300000 */
.L_x_1191:
[----:B------:R-:W-:Y:S01]  /*6870*/  ULEA UR7, UR37, UR41, 0x3 ;  /* 0x0000002925077291 */ /* 0x000fe2000f8e183f */
[----:B------:R-:W-:Y:S01]  /*6880*/  ISETP.GT.AND P2, PT, R6, UR46, PT ;  /* 0x0000002e06007c0c */ /* 0x000fe2000bf44270 */
        /* <DEDUP_REMOVED lines=15> */
[----:B------:R-:W-:Y:S01]  /*6980*/  F2FP.SATFINITE.E4M3.F32.PACK_AB_MERGE_C R15, R15, R182, RZ ;  /* 0x000000b60f0f723e */ /* 0x000fe200048070ff */
[----:B------:R-:W-:Y:S01]  /*6990*/  SYNCS.ARRIVE.TRANS64.RED.A1T0 RZ, [UR7], RZ ;  /* 0x000000ffffff79a7 */ /* 0x000fe20008100407 */
        /* <DEDUP_REMOVED lines=62> */
[----:B------:R-:W-:Y:S01]  /*6d80*/  VIADD R6, R6, 0xffffffff ;  /* 0xffffffff06067836 */ /* 0x000fe20000000000 */
[----:B------:R-:W-:Y:S01]  /*6d90*/  F2FP.SATFINITE.E4M3.F32.PACK_AB_MERGE_C R189, R155, R154, R189 ;  /* 0x0000009a9bbd723e */ /* 0x000fe200048070bd */
[----:B------:R-:W-:Y:S01]  /*6da0*/  FMUL.FTZ R26, R26, R167 ;  /* 0x000000a71a1a7220 */ /* 0x000fe20000410000 */
[----:B------:R-:W-:Y:S01]  /*6db0*/  F2FP.SATFINITE.E4M3.F32.PACK_AB_MERGE_C R190, R20, R13, R190 ;  /* 0x0000000d14be723e */ /* 0x000fe200048070be */
        /* <DEDUP_REMOVED lines=72> */
[----:B------:R-:W-:Y:S01]  /*7240*/  IMAD.MOV.U32 R4, RZ, RZ, R7 ;  /* 0x000000ffff047224 */ /* 0x000fe200078e0007 */
[----:B------:R-:W-:-:S06]  /*7250*/  UMOV UR36, UR45 ;  /* 0x0000002d00247c82 */ /* 0x000fcc0008000000 */
.L_x_1174:
[----:B------:R-:W-:Y:S01]  /*7260*/  ULDC UR7, c[0x0][0x448] ;  /* 0x0001120000077ab9 */ /* 0x000fe20000000800 */
[----:B------:R-:W-:Y:S01]  /*7270*/  ULDC UR14, c[0x0][0x9e4] ;  /* 0x00027900000e7ab9 */ /* 0x000fe20000000800 */
[----:B------:R-:W-:Y:S02]  /*7280*/  UISETP.NE.AND UP0, UPT, UR7, 0x1, UPT ;  /* 0x000000010700788c */ /* 0x000fe4000bf05270 */
[----:B------:R-:W-:Y:S02]  /*7290*/  UISETP.GE.AND UP1, UPT, UR14, 0x1, UPT ;  /* 0x000000010e00788c */ /* 0x000fe4000bf26270 */
[----:B------:R-:W-:Y:S02]  /*72a0*/  UIADD3 UR7, UR42, 0x7f, URZ ;  /* 0x0000007f2a077890 */ /* 0x000fe4000fffe03f */
[----:B------:R-:W-:Y:S02]  /*72b0*/  UIADD3 UR15, UR39, 0x1, -UR38 ;  /* 0x00000001270f7890 */ /* 0x000fe4000fffe826 */
[----:B------:R-:W-:-:S03]  /*72c0*/  PLOP3.LUT P5, PT, PT, PT, UP1, 0x80, 0x0 ;  /* 0x000000000000781c */ /* 0x000fc60003faf018 */
[----:B------:R-:W-:Y:S01]  /*72d0*/  @UP0 ULDC UR10, c[0x0][0x44c] ;  /* 0x00011300000a0ab9 */ /* 0x000fe20000000800 */
[----:B------:R-:W-:Y:S01]  /*72e0*/  @UP0 ULDC UR18, c[0x0][0x450] ;  /* 0x0001140000120ab9 */ /* 0x000fe20000000800 */
[----:B------:R-:W-:-:S04]  /*72f0*/  UIMAD.WIDE.U32 UR10, UR7, UR10, URZ ;  /* 0x0000000a070a72a5 */ /* 0x000fc8000f8e003f */
[----:B------:R-:W-:-:S04]  /*7300*/  @UP0 USHF.R.U32.HI UR7, URZ, UR18, UR11 ;  /* 0x000000123f070299 */ /* 0x000fc8000801160b */
[----:B------:R-:W-:-:S04]  /*7310*/  UIADD3 UR7, UR15, UR7, URZ ;  /* 0x000000070f077290 */ /* 0x000fc8000fffe03f */
[----:B------:R-:W-:Y:S01]  /*7320*/  UIADD3 UR18, UR7, -UR6, URZ ;  /* 0x8000000607127290 */ /* 0x000fe2000fffe03f */
[----:B------:R-:W-:Y:S11]  /*7330*/  @!P5 BRA `(.L_x_1193) ;  /* 0x000000000048d947 */ /* 0x000ff60003800000 */
[----:B------:R-:W-:Y:S02]  /*7340*/  UMOV UR15, UR7 ;  /* 0x00000007000f7c82 */ /* 0x000fe40008000000 */
        /* <DEDUP_REMOVED lines=10> */
.L_x_1194:
[----:B------:R-:W-:-:S11]  /*73f0*/  UISETP.NE.AND UP1, UPT, UR14, 0x1, UPT ;  /* 0x000000010e00788c */ /* 0x000fd6000bf25270 */
[----:B------:R-:W-:Y:S02]  /*7400*/  @UP1 ULDC.64 UR6, c[0x0][0x9e8] ;  /* 0x00027a0000061ab9 */ /* 0x000fe40000000a00 */
[----:B------:R-:W-:-:S04]  /*7410*/  UIMAD.WIDE.U32 UR10, UR15, UR6, URZ ;  /* 0x000000060f0a72a5 */ /* 0x000fc8000f8e003f */
[----:B------:R-:W-:-:S12]  /*7420*/  @UP1 USHF.R.U32.HI UR15, URZ, UR7, UR11 ;  /* 0x000000073f0f1299 */ /* 0x000fd8000801160b */
.L_x_1195:
[----:B------:R-:W-:-:S04]  /*7430*/  UIMAD UR14, UR15, UR14, URZ ;  /* 0x0000000e0f0e72a4 */ /* 0x000fc8000f8e023f */
[----:B------:R-:W-:-:S04]  /*7440*/  UISETP.LT.AND UP1, UPT, UR18, UR14, UPT ;  /* 0x0000000e1200728c */ /* 0x000fc8000bf21270 */
[----:B------:R-:W-:-:S12]  /*7450*/  USEL UR18, UR18, UR14, !UP1 ;  /* 0x0000000e12127287 */ /* 0x000fd8000c800000 */
.L_x_1193:
[----:B------:R-:W-:-:S04]  /*7460*/  UIADD3 UR18, UR18, 0x3f, URZ ;  /* 0x0000003f12127890 */ /* 0x000fc8000fffe03f */
[----:B------:R-:W-:-:S04]  /*7470*/  USHF.R.S32.HI UR6, URZ, 0x1f, UR18 ;  /* 0x0000001f3f067899 */ /* 0x000fc80008011412 */
[----:B------:R-:W-:-:S04]  /*7480*/  ULEA.HI UR6, UR6, UR18, URZ, 0x6 ;  /* 0x0000001206067291 */ /* 0x000fc8000f8f303f */
[----:B------:R-:W-:-:S04]  /*7490*/  USHF.R.S32.HI UR6, URZ, 0x6, UR6 ;  /* 0x000000063f067899 */ /* 0x000fc80008011406 */
[----:B------:R-:W-:-:S04]  /*74a0*/  UISETP.LT.AND UP1, UPT, UR51, UR6, UPT ;  /* 0x000000063300728c */ /* 0x000fc8000bf21270 */
[----:B------:R-:W-:-:S06]  /*74b0*/  USEL UR46, UR51, UR6, !UP1 ;  /* 0x00000006332e7287 */ /* 0x000fcc000c800000 */
[----:B------:R-:W-:-:S13]  /*74c0*/  ISETP.GE.AND P2, PT, R6, UR46, PT ;  /* 0x0000002e06007c0c */ /* 0x000fda000bf46270 */
[----:B------:R-:W-:Y:S05]  /*74d0*/  @!P2 BRA `(.L_x_1196) ;  /* 0x000000180064a947 */ /* 0x000fea0003800000 */
[----:B------:R-:W-:Y:S01]  /*74e0*/  IMAD.MOV.U32 R8, RZ, RZ, R5 ;  /* 0x000000ffff087224 */ /* 0x000fe200078e0005 */
[----:B------:R-:W-:Y:S01]  /*74f0*/  UMOV UR44, UR36 ;  /* 0x00000024002c7c82 */ /* 0x000fe20008000000 */
[----:B------:R-:W-:-:S07]  /*7500*/  IMAD.MOV.U32 R7, RZ, RZ, R4 ;  /* 0x000000ffff077224 */ /* 0x000fce00078e0004 */
.L_x_1206:
[----:B------:R-:W-:Y:S01]  /*7510*/  ISETP.NE.AND P3, PT, RZ, UR47, PT ;  /* 0x0000002fff007c0c */ /* 0x000fe2000bf65270 */
[----:B------:R-:W-:-:S04]  /*7520*/  UISETP.NE.AND UP1, UPT, UR37, 0x1, UPT ;  /* 0x000000012500788c */ /* 0x000fc8000bf25270 */
[----:B------:R-:W-:-:S04]  /*7530*/  USEL UR36, URZ, 0x1, UP1 ;  /* 0x000000013f247887 */ /* 0x000fc80008800000 */
[----:B------:R-:W-:-:S04]  /*7540*/  ULOP3.LUT UR36, UR44, UR36, URZ, 0x3c, !UPT ;  /* 0x000000242c247292 */ /* 0x000fc8000f8e3c3f */
[----:B------:R-:W-:Y:S08]  /*7550*/  @P3 BRA `(.L_x_1197) ;  /* 0x0000000000383947 */ /* 0x000ff00003800000 */
[----:B------:R-:W-:Y:S05]  /*7560*/  @!P0 BRA `(.L_x_1198) ;  /* 0x0000000000048947 */ /* 0x000fea0003800000 */
[----:B------:R-:W-:Y:S01]  /*7570*/  BPT.TRAP 0x1 ;  /* 0x000000040000795c */ /* 0x000fe20000300000 */
.L_x_1198:
        /* <DEDUP_REMOVED lines=9> */
.L_x_1199:
[----:B-1----:R-:W-:Y:S05]  /*7610*/  @P2 BRA `(.L_x_1197) ;  /* 0x0000000000082947 */ /* 0x002fea0003800000 */
[----:B------:R-:W1:Y:S02]  /*7620*/  SYNCS.PHASECHK.TRANS64.TRYWAIT P2, [UR6+0x28430], R4 ;  /* 0x02843004ff0075a7 */ /* 0x000e640008040146 */
[----:B-1----:R-:W-:Y:S05]  /*7630*/  @!P2 BRA `(.L_x_1200) ;  /* 0x00000114000ca947 */ /* 0x002fea0003800000 */
.L_x_1197:
[----:B-1----:R-:W1:Y:S01]  /*7640*/  S2R R5, SR_TID.X ;  /* 0x0000000000057919 */ /* 0x002e620000002100 */
        /* <DEDUP_REMOVED lines=14> */
[----:B------:R-:W-:Y:S01]  /*7730*/  UMOV UR34, UR30 ;  /* 0x0000001e00227c82 */ /* 0x000fe20008000000 */
[----:B------:R-:W-:Y:S02]  /*7740*/  UIADD3 UR14, UR30, 0x6, URZ ;  /* 0x000000061e0e7890 */ /* 0x000fe4000fffe03f */
[----:B------:R-:W-:-:S02]  /*7750*/  UIADD3 UR18, UR30, 0x200, URZ ;  /* 0x000002001e127890 */ /* 0x000fc4000fffe03f */
[----:B------:R-:W-:Y:S02]  /*7760*/  UIADD3 UR22, UR30, 0x202, URZ ;  /* 0x000002021e167890 */ /* 0x000fe4000fffe03f */
[----:B------:R-:W-:Y:S02]  /*7770*/  UIADD3 UR26, UR30, 0x204, URZ ;  /* 0x000002041e1a7890 */ /* 0x000fe4000fffe03f */
[----:B------:R-:W-:Y:S01]  /*7780*/  UIADD3 UR30, UR30, 0x206, URZ ;  /* 0x000002061e1e7890 */ /* 0x000fe2000fffe03f */
        /* <DEDUP_REMOVED lines=30> */
.L_x_1202:
[----:B------:R-:W-:Y:S01]  /*7970*/  ULEA UR6, UR37, UR41, 0x3 ;  /* 0x0000002925067291 */ /* 0x000fe2000f8e183f */
[----:B------:R-:W-:-:S05]  /*7980*/  IMAD.U32 R4, RZ, RZ, UR44 ;  /* 0x0000002cff047e24 */ /* 0x000fca000f8e00ff */
[----:B------:R-:W-:-:S04]  /*7990*/  SHF.L.U32 R4, R4, 0x1f, RZ ;  /* 0x0000001f04047819 */ /* 0x000fc800000006ff */
[----:B------:R0:W1:Y:S01]  /*79a0*/  SYNCS.PHASECHK.TRANS64.TRYWAIT P2, [UR6+0x28450], R4 ;  /* 0x02845004ff0075a7 */ /* 0x0000620008040146 */
[----:B------:R-:W-:Y:S05]  /*79b0*/  @!P0 BRA `(.L_x_1203) ;  /* 0x0000000000048947 */ /* 0x000fea0003800000 */
[----:B------:R-:W-:Y:S01]  /*79c0*/  BPT.TRAP 0x1 ;  /* 0x000000040000795c */ /* 0x000fe20000300000 */
.L_x_1203:
[----:B-1----:R-:W-:Y:S05]  /*79d0*/  @P2 BRA `(.L_x_1201) ;  /* 0x0000000000082947 */ /* 0x002fea0003800000 */
[----:B------:R-:W1:Y:S02]  /*79e0*/  SYNCS.PHASECHK.TRANS64.TRYWAIT P2, [UR6+0x28450], R4 ;  /* 0x02845004ff0075a7 */ /* 0x000e640008040146 */
[----:B-1----:R-:W-:Y:S05]  /*79f0*/  @!P2 BRA `(.L_x_1204) ;  /* 0x000001100034a947 */ /* 0x002fea0003800000 */
.L_x_1201:
[----:B------:R-:W-:Y:S01]  /*7a00*/  UIADD3 UR6, UR41, 0x8000, URZ ;  /* 0x0000800029067890 */ /* 0x000fe2000fffe03f */
[----:B------:R-:W-:Y:S01]  /*7a10*/  WARPGROUP.ARRIVE ;  /* 0x00000000000079c5 */ /* 0x000fe20000000000 */
[----:B------:R-:W-:Y:S01]  /*7a20*/  UMOV UR7, 0x80000020 ;  /* 0x8000002000077882 */ /* 0x000fe20000000000 */
[----:B01----:R-:W-:Y:S01]  /*7a30*/  FMNMX.FTZ R4, R152, R7, !PT ;  /* 0x0000000798047209 */ /* 0x003fe20007810000 */
[----:B------:R-:W-:-:S03]  /*7a40*/  USHF.R.U32.HI UR6, URZ, 0x4, UR6 ;  /* 0x000000043f067899 */ /* 0x000fc60008011606 */
[----:B------:R-:W0:Y:S01]  /*7a50*/  S2R R216, SR_TID.X ;  /* 0x0000000000d87919 */ /* 0x000e220000002100 */
[----:B------:R-:W-:Y:S01]  /*7a60*/  FMNMX.FTZ R5, R153, R4, !PT ;  /* 0x0000000499057209 */ /* 0x000fe20007810000 */
[----:B------:R-:W-:Y:S01]  /*7a70*/  ULOP3.LUT UR6, UR6, 0x3fff, URZ, 0xc0, !UPT ;  /* 0x00003fff06067892 */ /* 0x000fe2000f8ec03f */
[----:B------:R-:W-:-:S03]  /*7a80*/  FMNMX.FTZ R4, R154, R8, !PT ;  /* 0x000000089a047209 */ /* 0x000fc60007810000 */
[----:B------:R-:W-:Y:S01]  /*7a90*/  ULOP3.LUT UR6, UR6, 0x10000, URZ, 0xfc, !UPT ;  /* 0x0001000006067892 */ /* 0x000fe2000f8efc3f */
[----:B------:R-:W-:Y:S02]  /*7aa0*/  FMNMX.FTZ R9, R155, R4, !PT ;  /* 0x000000049b097209 */ /* 0x000fe40007810000 */
[----:B------:R-:W-:Y:S01]  /*7ab0*/  FMNMX.FTZ R4, R156, R5, !PT ;  /* 0x000000059c047209 */ /* 0x000fe20007810000 */
[----:B------:R-:W-:Y:S01]  /*7ac0*/  ULEA UR6, UR37, UR6, 0xa ;  /* 0x0000000625067291 */ /* 0x000fe2000f8e503f */
[----:B------:R-:W-:Y:S02]  /*7ad0*/  FMNMX.FTZ R10, R158, R9, !PT ;  /* 0x000000099e0a7209 */ /* 0x000fe40007810000 */
[----:B------:R-:W-:Y:S02]  /*7ae0*/  FMNMX.FTZ R5, R157, R4, !PT ;  /* 0x000000049d057209 */ /* 0x000fe40007810000 */
[----:B------:R-:W-:Y:S02]  /*7af0*/  FMNMX.FTZ R9, R159, R10, !PT ;  /* 0x0000000a9f097209 */ /* 0x000fe40007810000 */
[----:B------:R-:W-:-:S02]  /*7b00*/  FMNMX.FTZ R4, R160, R5, !PT ;  /* 0x00000005a0047209 */ /* 0x000fc40007810000 */
[----:B------:R-:W-:Y:S01]  /*7b10*/  QGMMA.64x256x32.F32.E4M3.E4M3 R24, R188, gdesc[UR4], R24, gsb0 ;  /* 0x03e00004bc187df3 */ /* 0x000fe20008000818 */
[----:B------:R-:W-:Y:S01]  /*7b20*/  UIADD3 UR6, UR6, 0x2, URZ ;  /* 0x0000000206067890 */ /* 0x000fe2000fffe03f */
[----:B------:R-:W-:Y:S01]  /*7b30*/  FMNMX.FTZ R10, R162, R9, !PT ;  /* 0x00000009a20a7209 */ /* 0x000fe20007810000 */
        /* <DEDUP_REMOVED lines=23> */
[----:B0-----:R-:W-:Y:S01]  /*7cb0*/  SHF.R.U32.HI R216, RZ, 0x7, R216 ;  /* 0x00000007ffd87819 */ /* 0x001fe200000116d8 */
[----:B------:R-:W0:Y:S04]  /*7cc0*/  SHFL.BFLY PT, R4, R9, 0x2, 0x1f ;  /* 0x0c401f0009047f89 */ /* 0x000e2800000e0000 */
[----:B------:R-:W1:Y:S01]  /*7cd0*/  SHFL.BFLY PT, R5, R10, 0x2, 0x1f ;  /* 0x0c401f000a057f89 */ /* 0x000e6200000e0000 */
[----:B0-----:R-:W-:Y:S01]  /*7ce0*/  FMNMX.FTZ R11, R9, R4, !PT ;  /* 0x00000004090b7209 */ /* 0x001fe20007810000 */
[----:B------:R-:W-:Y:S01]  /*7cf0*/  IMAD.U32 R9, RZ, RZ, UR40 ;  /* 0x00000028ff097e24 */ /* 0x000fe2000f8e00ff */
[----:B-1----:R-:W-:-:S03]  /*7d00*/  FMNMX.FTZ R12, R10, R5, !PT ;  /* 0x000000050a0c7209 */ /* 0x002fc60007810000 */
[----:B------:R-:W0:Y:S04]  /*7d10*/  SHFL.BFLY PT, R4, R11, 0x1, 0x1f ;  /* 0x0c201f000b047f89 */ /* 0x000e2800000e0000 */
[----:B------:R-:W1:Y:S01]  /*7d20*/  SHFL.BFLY PT, R5, R12, 0x1, 0x1f ;  /* 0x0c201f000c057f89 */ /* 0x000e6200000e0000 */
[----:B0-----:R-:W-:Y:S02]  /*7d30*/  FMNMX.FTZ R4, R11, R4, !PT ;  /* 0x000000040b047209 */ /* 0x001fe40007810000 */
[----:B-1----:R-:W-:-:S03]  /*7d40*/  FMNMX.FTZ R5, R12, R5, !PT ;  /* 0x000000050c057209 */ /* 0x002fc60007810000 */
[C---:B------:R-:W-:Y:S01]  /*7d50*/  FFMA.FTZ R9, R4.reuse, R9, -8 ;  /* 0xc100000004097423 */ /* 0x040fe20000010009 */
[----:B------:R-:W-:-:S03]  /*7d60*/  FADD.FTZ R7, -R4, R7 ;  /* 0x0000000704077221 */ /* 0x000fc60000010100 */
[--C-:B------:R-:W-:Y:S01]  /*7d70*/  FFMA.FTZ R10, R152, UR40, -R9.reuse ;  /* 0x00000028980a7c23 */ /* 0x100fe20008010809 */
[----:B------:R-:W-:-:S01]  /*7d80*/  FFMA.FTZ R152, R168, UR40, -R9 ;  /* 0x00000028a8987c23 */ /* 0x000fc20008010809 */
[----:B------:R-:W-:Y:S02]  /*7d90*/  IMAD.U32 R168, RZ, RZ, UR40 ;  /* 0x00000028ffa87e24 */ /* 0x000fe4000f8e00ff */
[----:B------:R-:W-:-:S01]  /*7da0*/  FFMA.FTZ R21, R165, UR40, -R9 ;  /* 0x00000028a5157c23 */ /* 0x000fc20008010809 */
[----:B------:R-:W-:Y:S01]  /*7db0*/  FADD.FTZ R8, -R5, R8 ;  /* 0x0000000805087221 */ /* 0x000fe20000010100 */
[----:B------:R-:W-:-:S01]  /*7dc0*/  FFMA.FTZ R11, R153, UR40, -R9 ;  /* 0x00000028990b7c23 */ /* 0x000fc20008010809 */
[----:B------:R-:W-:Y:S01]  /*7dd0*/  FFMA.FTZ R165, R5, R168, -8 ;  /* 0xc100000005a57423 */ /* 0x000fe200000100a8 */
[----:B------:R-:W-:Y:S01]  /*7de0*/  FMUL.FTZ R7, R7, UR40 ;  /* 0x0000002807077c20 */ /* 0x000fe20008410000 */
[----:B------:R-:W-:Y:S01]  /*7df0*/  FFMA.FTZ R153, R169, UR40, -R9 ;  /* 0x00000028a9997c23 */ /* 0x000fe20008010809 */
[----:B------:R-:W-:Y:S01]  /*7e00*/  FMUL.FTZ R8, R8, UR40 ;  /* 0x0000002808087c20 */ /* 0x000fe20008410000 */
[--C-:B------:R-:W-:Y:S01]  /*7e10*/  FFMA.FTZ R169, R154, UR40, -R165.reuse ;  /* 0x000000289aa97c23 */ /* 0x100fe200080108a5 */
[----:B------:R-:W-:-:S01]  /*7e20*/  FFMA.FTZ R154, R155, UR40, -R165 ;  /* 0x000000289b9a7c23 */ /* 0x000fc200080108a5 */
[--C-:B------:R-:W-:Y:S01]  /*7e30*/  FFMA.FTZ R155, R158, UR40, -R165.reuse ;  /* 0x000000289e9b7c23 */ /* 0x100fe200080108a5 */
[----:B------:R-:W-:Y:S01]  /*7e40*/  MUFU.EX2 R7, R7 ;  /* 0x0000000700077308 */ /* 0x000fe20000000800 */
[----:B------:R-:W-:-:S01]  /*7e50*/  FFMA.FTZ R158, R159, UR40, -R165 ;  /* 0x000000289f9e7c23 */ /* 0x000fc200080108a5 */
[----:B------:R-:W-:-:S02]  /*7e60*/  IMAD.U32 R168, RZ, RZ, UR45 ;  /* 0x0000002dffa87e24 */ /* 0x000fc4000f8e00ff */
[----:B------:R-:W-:-:S01]  /*7e70*/  FFMA.FTZ R159, R162, UR40, -R165 ;  /* 0x00000028a29f7c23 */ /* 0x000fc200080108a5 */
[----:B------:R-:W-:Y:S01]  /*7e80*/  FFMA.FTZ R162, R163, UR40, -R165 ;  /* 0x00000028a3a27c23 */ /* 0x000fe200080108a5 */
[----:B------:R-:W-:-:S01]  /*7e90*/  FFMA.FTZ R12, R156, UR40, -R9 ;  /* 0x000000289c0c7c23 */ /* 0x000fc20008010809 */
[--C-:B------:R-:W-:Y:S01]  /*7ea0*/  FFMA.FTZ R163, R166, UR40, -R165.reuse ;  /* 0x00000028a6a37c23 */ /* 0x100fe200080108a5 */
[----:B------:R-:W-:-:S01]  /*7eb0*/  FFMA.FTZ R166, R167, UR40, -R165 ;  /* 0x00000028a7a67c23 */ /* 0x000fc200080108a5 */
[----:B------:R-:W0:Y:S01]  /*7ec0*/  MUFU.EX2 R10, R10 ;  /* 0x0000000a000a7308 */ /* 0x000e220000000800 */
[----:B------:R-:W-:Y:S01]  /*7ed0*/  @!P1 LEA R167, R168, UR41, 0x3 ;  /* 0x00000029a8a79c11 */ /* 0x000fe2000f8e18ff */
[--C-:B------:R-:W-:Y:S01]  /*7ee0*/  FFMA.FTZ R13, R157, UR40, -R9.reuse ;  /* 0x000000289d0d7c23 */ /* 0x100fe20008010809 */
[----:B------:R-:W-:-:S01]  /*7ef0*/  FFMA.FTZ R14, R160, UR40, -R9 ;  /* 0x00000028a00e7c23 */ /* 0x000fc20008010809 */
[----:B------:R-:W-:Y:S01]  /*7f00*/  FFMA.FTZ R156, R172, UR40, -R9 ;  /* 0x00000028ac9c7c23 */ /* 0x000fe20008010809 */
[----:B------:R-:W-:Y:S01]  /*7f10*/  IADD3 R172, -R216, 0xb, RZ ;  /* 0x0000000bd8ac7810 */ /* 0x000fe20007ffe1ff */
[----:B------:R-:W-:-:S02]  /*7f20*/  @!P1 VIADD R167, R167, 0x28440 ;  /* 0x00028440a7a79836 */ /* 0x000fc40000000000 */
[----:B------:R-:W-:-:S01]  /*7f30*/  FFMA.FTZ R15, R161, UR40, -R9 ;  /* 0x00000028a10f7c23 */ /* 0x000fc20008010809 */
[----:B------:R-:W-:Y:S01]  /*7f40*/  MUFU.EX2 R8, R8 ;  /* 0x0000000800087308 */ /* 0x000fe20000000800 */
[----:B------:R-:W-:-:S01]  /*7f50*/  FFMA.FTZ R20, R164, UR40, -R9 ;  /* 0x00000028a4147c23 */ /* 0x000fc20008010809 */
[----:B------:R-:W-:Y:S01]  /*7f60*/  FFMA.FTZ R170, R170, UR40, -R165 ;  /* 0x00000028aaaa7c23 */ /* 0x000fe200080108a5 */
[----:B------:R-:W-:Y:S01]  /*7f70*/  @!P1 PRMT R168, RZ, 0x654, R167 ;  /* 0x00000654ffa89816 */ /* 0x000fe200000000a7 */
[----:B------:R-:W-:Y:S01]  /*7f80*/  FFMA.FTZ R174, R174, UR40, -R165 ;  /* 0x00000028aeae7c23 */ /* 0x000fe200080108a5 */
[----:B------:R-:W-:-:S01]  /*7f90*/  FFMA.FTZ R157, R173, UR40, -R9 ;  /* 0x00000028ad9d7c23 */ /* 0x000fc20008010809 */
[----:B------:R-:W-:Y:S01]  /*7fa0*/  FFMA.FTZ R175, R175, UR40, -R165 ;  /* 0x00000028afaf7c23 */ /* 0x000fe200080108a5 */
[----:B------:R-:W-:-:S01]  /*7fb0*/  FFMA.FTZ R160, R176, UR40, -R9 ;  /* 0x00000028b0a07c23 */ /* 0x000fc20008010809 */
[----:B------:R-:W1:Y:S01]  /*7fc0*/  MUFU.EX2 R169, R169 ;  /* 0x000000a900a97308 */ /* 0x000e620000000800 */
[----:B0-----:R-:W-:-:S01]  /*7fd0*/  FFMA.FTZ R0, R7, R0, R10 ;  /* 0x0000000007007223 */ /* 0x001fc2000001000a */
[----:B------:R-:W-:Y:S01]  /*7fe0*/  FFMA.FTZ R178, R178, UR40, -R165 ;  /* 0x00000028b2b27c23 */ /* 0x000fe200080108a5 */
[----:B------:R-:W-:-:S01]  /*7ff0*/  FFMA.FTZ R161, R177, UR40, -R9 ;  /* 0x00000028b1a17c23 */ /* 0x000fc20008010809 */
[----:B------:R-:W-:Y:S01]  /*8000*/  FFMA.FTZ R179, R179, UR40, -R165 ;  /* 0x00000028b3b37c23 */ /* 0x000fe200080108a5 */
[----:B------:R-:W-:-:S01]  /*8010*/  FFMA.FTZ R164, R180, UR40, -R9 ;  /* 0x00000028b4a47c23 */ /* 0x000fc20008010809 */
[----:B------:R-:W-:Y:S01]  /*8020*/  FFMA.FTZ R182, R182, UR40, -R165 ;  /* 0x00000028b6b67c23 */ /* 0x000fe200080108a5 */
[----:B------:R-:W-:-:S01]  /*8030*/  FFMA.FTZ R9, R181, UR40, -R9 ;  /* 0x00000028b5097c23 */ /* 0x000fc20008010809 */
[----:B------:R-:W0:Y:S08]  /*8040*/  MUFU.EX2 R11, R11 ;  /* 0x0000000b000b7308 */ /* 0x000e300000000800 */
[----:B------:R-:W2:Y:S01]  /*8050*/  MUFU.EX2 R154, R154 ;  /* 0x0000009a009a7308 */ /* 0x000ea20000000800 */
[----:B-1----:R-:W-:-:S07]  /*8060*/  FFMA.FTZ R3, R8, R3, R169 ;  /* 0x0000000308037223 */ /* 0x002fce00000100a9 */
[----:B------:R-:W1:Y:S08]  /*8070*/  MUFU.EX2 R12, R12 ;  /* 0x0000000c000c7308 */ /* 0x000e700000000800 */
[----:B------:R-:W3:Y:S08]  /*8080*/  MUFU.EX2 R155, R155 ;  /* 0x0000009b009b7308 */ /* 0x000ef00000000800 */
[----:B------:R-:W4:Y:S08]  /*8090*/  MUFU.EX2 R13, R13 ;  /* 0x0000000d000d7308 */ /* 0x000f300000000800 */
[----:B------:R-:W5:Y:S08]  /*80a0*/  MUFU.EX2 R158, R158 ;  /* 0x0000009e009e7308 */ /* 0x000f700000000800 */
[----:B------:R-:W5:Y:S08]  /*80b0*/  MUFU.EX2 R14, R14 ;  /* 0x0000000e000e7308 */ /* 0x000f700000000800 */
[----:B------:R-:W5:Y:S08]  /*80c0*/  MUFU.EX2 R159, R159 ;  /* 0x0000009f009f7308 */ /* 0x000f700000000800 */
[----:B------:R-:W5:Y:S08]  /*80d0*/  MUFU.EX2 R15, R15 ;  /* 0x0000000f000f7308 */ /* 0x000f700000000800 */
[----:B------:R-:W5:Y:S08]  /*80e0*/  MUFU.EX2 R162, R162 ;  /* 0x000000a200a27308 */ /* 0x000f700000000800 */
[----:B------:R-:W5:Y:S08]  /*80f0*/  MUFU.EX2 R20, R20 ;  /* 0x0000001400147308 */ /* 0x000f700000000800 */
[----:B------:R-:W5:Y:S08]  /*8100*/  MUFU.EX2 R163, R163 ;  /* 0x000000a300a37308 */ /* 0x000f700000000800 */
[----:B------:R1:W-:Y:S08]  /*8110*/  MUFU.EX2 R167, R170 ;  /* 0x000000aa00a77308 */ /* 0x0003f00000000800 */
[----:B------:R-:W5:Y:S08]  /*8120*/  MUFU.EX2 R21, R21 ;  /* 0x0000001500157308 */ /* 0x000f700000000800 */
[----:B------:R-:W5:Y:S01]  /*8130*/  MUFU.EX2 R166, R166 ;  /* 0x000000a600a67308 */ /* 0x000f620000000800 */
[----:B------:R-:W-:-:S02]  /*8140*/  WARPGROUP.DEPBAR.LE gsb0, 0x0 ;  /* 0x00008000000079c5 */ /* 0x000fc40000010000 */
[----:B------:R-:W-:-:S05]  /*8150*/  WARPGROUP.ARRIVE ;  /* 0x00000000000079c5 */ /* 0x000fca0000000000 */
[----:B------:R-:W5:Y:S01]  /*8160*/  MUFU.EX2 R152, R152 ;  /* 0x0000009800987308 */ /* 0x000f620000000800 */
[----:B------:R-:W-:Y:S07]  /*8170*/  QGMMA.64x256x32.F32.E4M3.E4M3 R24, R184, gdesc[UR4], R24, gsb0 ;  /* 0x03e00004b8187df3 */ /* 0x000fee0008000818 */
[----:B------:R-:W5:Y:S08]  /*8180*/  MUFU.EX2 R153, R153 ;  /* 0x0000009900997308 */ /* 0x000f700000000800 */
[----:B------:R-:W-:Y:S08]  /*8190*/  MUFU.EX2 R156, R156 ;  /* 0x0000009c009c7308 */ /* 0x000ff00000000800 */
        /* <DEDUP_REMOVED lines=9> */
[----:B------:R-:W-:Y:S01]  /*8230*/  MUFU.EX2 R9, R9 ;  /* 0x0000000900097308 */ /* 0x000fe20000000800 */
[----:B------:R-:W-:-:S02]  /*8240*/  WARPGROUP.DEPBAR.LE gsb0, 0x0 ;  /* 0x00008000000079c5 */ /* 0x000fc40000010000 */
[----:B------:R0:W-:Y:S06]  /*8250*/  BAR.ARV R172, 0x100 ;  /* 0x000400ac0000751d */ /* 0x0001ec0000002000 */
[----:B------:R2:W-:Y:S02]  /*8260*/  @!P1 SYNCS.ARRIVE.TRANS64.RED.A1T0 RZ, [R168+URZ], RZ ;  /* 0x000000ffa8ff99a7 */ /* 0x0005e4000810043f */
[----:B--2---:R-:W-:-:S01]  /*8270*/  FFMA.FTZ R168, R171, UR40, -R165 ;  /* 0x00000028aba87c23 */ /* 0x004fc200080108a5 */
[----:B0-----:R-:W-:Y:S01]  /*8280*/  FADD.FTZ R171, R11, R0 ;  /* 0x000000000bab7221 */ /* 0x001fe20000010000 */
[----:B------:R-:W-:-:S01]  /*8290*/  FADD.FTZ R0, R154, R3 ;  /* 0x000000039a007221 */ /* 0x000fc20000010000 */
[----:B------:R-:W-:-:S02]  /*82a0*/  FFMA.FTZ R165, R183, UR40, -R165 ;  /* 0x00000028b7a57c23 */ /* 0x000fc400080108a5 */
[----:B-1----:R-:W-:-:S01]  /*82b0*/  FADD.FTZ R170, R12, R171 ;  /* 0x000000ab0caa7221 */ /* 0x002fc20000010000 */
[----:B---3--:R-:W-:Y:S01]  /*82c0*/  FADD.FTZ R3, R155, R0 ;  /* 0x000000009b037221 */ /* 0x008fe20000010000 */
[----:B------:R-:W0:Y:S02]  /*82d0*/  MUFU.EX2 R168, R168 ;  /* 0x000000a800a87308 */ /* 0x000e240000000800 */
[----:B----4-:R-:W-:-:S01]  /*82e0*/  FADD.FTZ R171, R13, R170 ;  /* 0x000000aa0dab7221 */ /* 0x010fc20000010000 */
[----:B-----5:R-:W-:-:S03]  /*82f0*/  FADD.FTZ R0, R158, R3 ;  /* 0x000000039e007221 */ /* 0x020fc60000010000 */
[----:B------:R-:W-:Y:S01]  /*8300*/  FADD.FTZ R170, R14, R171 ;  /* 0x000000ab0eaa7221 */ /* 0x000fe20000010000 */
[----:B------:R-:W-:-:S01]  /*8310*/  FADD.FTZ R3, R159, R0 ;  /* 0x000000009f037221 */ /* 0x000fc20000010000 */
[----:B------:R-:W1:Y:S02]  /*8320*/  MUFU.EX2 R165, R165 ;  /* 0x000000a500a57308 */ /* 0x000e640000000800 */
[----:B------:R-:W-:-:S01]  /*8330*/  FADD.FTZ R171, R15, R170 ;  /* 0x000000aa0fab7221 */ /* 0x000fc20000010000 */
[----:B------:R-:W-:-:S03]  /*8340*/  FADD.FTZ R0, R162, R3 ;  /* 0x00000003a2007221 */ /* 0x000fc60000010000 */
[----:B------:R-:W-:Y:S01]  /*8350*/  FADD.FTZ R170, R20, R171 ;  /* 0x000000ab14aa7221 */ /* 0x000fe20000010000 */
[----:B------:R-:W-:-:S03]  /*8360*/  FADD.FTZ R3, R163, R0 ;  /* 0x00000000a3037221 */ /* 0x000fc60000010000 */
[----:B------:R-:W-:Y:S01]  /*8370*/  FADD.FTZ R171, R21, R170 ;  /* 0x000000aa15ab7221 */ /* 0x000fe20000010000 */
[----:B------:R-:W-:-:S03]  /*8380*/  FADD.FTZ R0, R166, R3 ;  /* 0x00000003a6007221 */ /* 0x000fc60000010000 */
[----:B------:R-:W-:Y:S01]  /*8390*/  FADD.FTZ R170, R152, R171 ;  /* 0x000000ab98aa7221 */ /* 0x000fe20000010000 */
[----:B------:R-:W-:-:S03]  /*83a0*/  FADD.FTZ R3, R167, R0 ;  /* 0x00000000a7037221 */ /* 0x000fc60000010000 */
[----:B------:R-:W-:Y:S01]  /*83b0*/  FADD.FTZ R171, R153, R170 ;  /* 0x000000aa99ab7221 */ /* 0x000fe20000010000 */
[----:B0-----:R-:W-:-:S03]  /*83c0*/  FADD.FTZ R3, R168, R3 ;  /* 0x00000003a8037221 */ /* 0x001fc60000010000 */
[----:B------:R-:W-:Y:S01]  /*83d0*/  FADD.FTZ R0, R156, R171 ;  /* 0x000000ab9c007221 */ /* 0x000fe20000010000 */
        /* <DEDUP_REMOVED lines=10> */
[----:B-1----:R-:W-:-:S01]  /*8480*/  FADD.FTZ R3, R165, R170 ;  /* 0x000000aaa5037221 */ /* 0x002fc20000010000 */
[----:B------:R-:W-:Y:S06]  /*8490*/  @!P0 BRA `(.L_x_1205) ;  /* 0x0000000000048947 */ /* 0x000fec0003800000 */
[----:B------:R-:W-:Y:S01]  /*84a0*/  BPT.TRAP 0x1 ;  /* 0x000000040000795c */ /* 0x000fe20000300000 */
.L_x_1205:
        /* <DEDUP_REMOVED lines=146> */
[----:B------:R-:W-:Y:S01]  /*8dd0*/  IMAD.MOV.U32 R8, RZ, RZ, R5 ;  /* 0x000000ffff087224 */ /* 0x000fe200078e0005 */
[----:B------:R-:W-:Y:S01]  /*8de0*/  F2FP.SATFINITE.E4M3.F32.PACK_AB_MERGE_C R190, R15, R14, R190 ;  /* 0x0000000e0fbe723e */ /* 0x000fe200048070be */
[----:B------:R-:W-:Y:S01]  /*8df0*/  IMAD.MOV.U32 R7, RZ, RZ, R4 ;  /* 0x000000ffff077224 */ /* 0x000fe200078e0004 */
[----:B------:R-:W-:-:S02]  /*8e00*/  F2FP.SATFINITE.E4M3.F32.PACK_AB_MERGE_C R191, R162, R159, R163 ;  /* 0x0000009fa2bf723e */ /* 0x000fc400048070a3 */
[----:B------:R-:W-:Y:S02]  /*8e10*/  F2FP.SATFINITE.E4M3.F32.PACK_AB_MERGE_C R184, R153, R152, R156 ;  /* 0x0000009899b8723e */ /* 0x000fe4000480709c */
[----:B------:R-:W-:Y:S02]  /*8e20*/  F2FP.SATFINITE.E4M3.F32.PACK_AB_MERGE_C R185, R168, R167, R174 ;  /* 0x000000a7a8b9723e */ /* 0x000fe400048070ae */
[----:B------:R-:W-:Y:S02]  /*8e30*/  F2FP.SATFINITE.E4M3.F32.PACK_AB_MERGE_C R186, R161, R160, R9 ;  /* 0x000000a0a1ba723e */ /* 0x000fe40004807009 */
[----:B------:R-:W-:Y:S01]  /*8e40*/  F2FP.SATFINITE.E4M3.F32.PACK_AB_MERGE_C R187, R179, R178, R165 ;  /* 0x000000b2b3bb723e */ /* 0x000fe200048070a5 */
[----:B------:R-:W-:Y:S06]  /*8e50*/  @P2 BRA `(.L_x_1206) ;  /* 0xffffffe400ac2947 */ /* 0x000fec000383ffff */
[----:B------:R-:W-:-:S05]  /*8e60*/  UMOV UR37, UR45 ;  /* 0x0000002d00257c82 */ /* 0x000fca0008000000 */
.L_x_1196:
[----:B------:R-:W-:-:S13]  /*8e70*/  ISETP.GE.AND P2, PT, R6, UR51, PT ;  /* 0x0000003306007c0c */ /* 0x000fda000bf46270 */
[----:B------:R-:W-:Y:S05]  /*8e80*/  @!P2 BRA `(.L_x_1207) ;  /* 0x00000024001ca947 */ /* 0x000fea0003800000 */
[----:B------:R-:W-:Y:S01]  /*8e90*/  IMAD.MOV.U32 R7, RZ, RZ, R5 ;  /* 0x000000ffff077224 */ /* 0x000fe200078e0005 */
[----:B------:R-:W-:Y:S01]  /*8ea0*/  UMOV UR44, UR36 ;  /* 0x00000024002c7c82 */ /* 0x000fe20008000000 */
[----:B------:R-:W-:Y:S01]  /*8eb0*/  IMAD.MOV.U32 R8, RZ, RZ, R4 ;  /* 0x000000ffff087224 */ /* 0x000fe200078e0004 */
[----:B------:R-:W-:Y:S01]  /*8ec0*/  ULDC UR46, c[0x0][0x9e4] ;  /* 0x00027900002e7ab9 */ /* 0x000fe20000000800 */
[----:B------:R-:W-:Y:S01]  /*8ed0*/  ULDC UR50, c[0x0][0x9dc] ;  /* 0x0002770000327ab9 */ /* 0x000fe20000000800 */
[----:B------:R-:W-:-:S05]  /*8ee0*/  ULDC UR58, c[0x0][0x9e0] ;  /* 0x00027800003a7ab9 */ /* 0x000fca0000000800 */
.L_x_1225:
[----:B------:R-:W-:Y:S01]  /*8ef0*/  ISETP.NE.AND P3, PT, RZ, UR47, PT ;  /* 0x0000002fff007c0c */ /* 0x000fe2000bf65270 */
[----:B------:R-:W-:-:S04]  /*8f00*/  UISETP.NE.AND UP1, UPT, UR37, 0x1, UPT ;  /* 0x000000012500788c */ /* 0x000fc8000bf25270 */
[----:B------:R-:W-:-:S04]  /*8f10*/  USEL UR36, URZ, 0x1, UP1 ;  /* 0x000000013f247887 */ /* 0x000fc80008800000 */
[----:B------:R-:W-:-:S04]  /*8f20*/  ULOP3.LUT UR36, UR44, UR36, URZ, 0x3c, !UPT ;  /* 0x000000242c247292 */ /* 0x000fc8000f8e3c3f */
[----:B------:R-:W-:Y:S08]  /*8f30*/  @P3 BRA `(.L_x_1208) ;  /* 0x0000000000383947 */ /* 0x000ff00003800000 */
[----:B------:R-:W-:Y:S05]  /*8f40*/  @!P0 BRA `(.L_x_1209) ;  /* 0x0000000000048947 */ /* 0x000fea0003800000 */
[----:B------:R-:W-:Y:S01]  /*8f50*/  BPT.TRAP 0x1 ;  /* 0x000000040000795c */ /* 0x000fe20000300000 */
.L_x_1209:
        /* <DEDUP_REMOVED lines=9> */
.L_x_1210:
[----:B-1----:R-:W-:Y:S05]  /*8ff0*/  @P2 BRA `(.L_x_1208) ;  /* 0x0000000000082947 */ /* 0x002fea0003800000 */
[----:B------:R-:W1:Y:S02]  /*9000*/  SYNCS.PHASECHK.TRANS64.TRYWAIT P2, [UR6+0x28430], R4 ;  /* 0x02843004ff0075a7 */ /* 0x000e640008040146 */
[----:B-1----:R-:W-:Y:S05]  /*9010*/  @!P2 BRA `(.L_x_1211) ;  /* 0x000000f800c4a947 */ /* 0x002fea0003800000 */
.L_x_1208:
        /* <DEDUP_REMOVED lines=51> */
.L_x_1213:
[----:B------:R-:W-:Y:S01]  /*9350*/  ULEA UR6, UR37, UR41, 0x3 ;  /* 0x0000002925067291 */ /* 0x000fe2000f8e183f */
[----:B------:R-:W-:-:S05]  /*9360*/  IMAD.U32 R4, RZ, RZ, UR44 ;  /* 0x0000002cff047e24 */ /* 0x000fca000f8e00ff */
[----:B------:R-:W-:-:S04]  /*9370*/  SHF.L.U32 R4, R4, 0x1f, RZ ;  /* 0x0000001f04047819 */ /* 0x000fc800000006ff */
[----:B------:R0:W1:Y:S01]  /*9380*/  SYNCS.PHASECHK.TRANS64.TRYWAIT P2, [UR6+0x28450], R4 ;  /* 0x02845004ff0075a7 */ /* 0x0000620008040146 */
[----:B------:R-:W-:Y:S05]  /*9390*/  @!P0 BRA `(.L_x_1214) ;  /* 0x0000000000048947 */ /* 0x000fea0003800000 */
[----:B------:R-:W-:Y:S01]  /*93a0*/  BPT.TRAP 0x1 ;  /* 0x000000040000795c */ /* 0x000fe20000300000 */
.L_x_1214:
[----:B-1----:R-:W-:Y:S05]  /*93b0*/  @P2 BRA `(.L_x_1212) ;  /* 0x0000000000082947 */ /* 0x002fea0003800000 */
[----:B------:R-:W1:Y:S02]  /*93c0*/  SYNCS.PHASECHK.TRANS64.TRYWAIT P2, [UR6+0x28450], R4 ;  /* 0x02845004ff0075a7 */ /* 0x000e640008040146 */
[----:B-1----:R-:W-:Y:S05]  /*93d0*/  @!P2 BRA `(.L_x_1215) ;  /* 0x000000f400eca947 */ /* 0x002fea0003800000 */
.L_x_1212:
[----:B------:R-:W-:Y:S01]  /*93e0*/  UIADD3 UR6, UR41, 0x8000, URZ ;  /* 0x0000800029067890 */ /* 0x000fe2000fffe03f */
[----:B------:R-:W-:Y:S01]  /*93f0*/  WARPGROUP.ARRIVE ;  /* 0x00000000000079c5 */ /* 0x000fe20000000000 */
[----:B------:R-:W-:-:S05]  /*9400*/  UMOV UR7, 0x80000020 ;  /* 0x8000002000077882 */ /* 0x000fca0000000000 */
[----:B------:R-:W2:Y:S01]  /*9410*/  S2R R9, SR_TID.X ;  /* 0x0000000000097919 */ /* 0x000ea20000002100 */
[----:B------:R-:W-:Y:S01]  /*9420*/  USHF.R.U32.HI UR6, URZ, 0x4, UR6 ;  /* 0x000000043f067899 */ /* 0x000fe20008011606 */
[----:B------:R-:W-:Y:S01]  /*9430*/  PLOP3.LUT P2, PT, PT, PT, UP0, 0x80, 0x0 ;  /* 0x000000000000781c */ /* 0x000fe20003f4f008 */
[----:B------:R-:W-:Y:S02]  /*9440*/  VIADD R10, R16, UR42 ;  /* 0x0000002a100a7c36 */ /* 0x000fe40008000000 */
[----:B------:R-:W-:Y:S01]  /*9450*/  ULOP3.LUT UR6, UR6, 0x3fff, URZ, 0xc0, !UPT ;  /* 0x00003fff06067892 */ /* 0x000fe2000f8ec03f */
[----:B01----:R-:W-:Y:S02]  /*9460*/  IMAD.U32 R4, RZ, RZ, UR45 ;  /* 0x0000002dff047e24 */ /* 0x003fe4000f8e00ff */
[----:B------:R-:W-:Y:S01]  /*9470*/  IMAD.U32 R11, RZ, RZ, UR38 ;  /* 0x00000026ff0b7e24 */ /* 0x000fe2000f8e00ff */
[----:B------:R-:W-:Y:S02]  /*9480*/  ULOP3.LUT UR6, UR6, 0x10000, URZ, 0xfc, !UPT ;  /* 0x0001000006067892 */ /* 0x000fe4000f8efc3f */
[----:B------:R-:W-:-:S02]  /*9490*/  @!P1 LEA R4, R4, UR41, 0x3 ;  /* 0x0000002904049c11 */ /* 0x000fc4000f8e18ff */
[----:B------:R-:W-:-:S03]  /*94a0*/  ULEA UR6, UR37, UR6, 0xa ;  /* 0x0000000625067291 */ /* 0x000fc6000f8e503f */
[----:B------:R-:W-:-:S05]  /*94b0*/  @!P1 VIADD R4, R4, 0x28440 ;  /* 0x0002844004049836 */ /* 0x000fca0000000000 */
[----:B------:R-:W-:Y:S01]  /*94c0*/  @!P1 PRMT R4, RZ, 0x654, R4 ;  /* 0x00000654ff049816 */ /* 0x000fe20000000004 */
        /* <DEDUP_REMOVED lines=10> */
[----:B------:R-:W-:-:S04]  /*9570*/  @UP0 ULDC UR6, c[0x0][0x450] ;  /* 0x0001140000060ab9 */ /* 0x000fc80000000800 */
[----:B------:R-:W-:Y:S01]  /*9580*/  @P2 SHF.R.U32.HI R10, RZ, UR6, R5 ;  /* 0x00000006ff0a2c19 */ /* 0x000fe20008011605 */
[----:B------:R-:W-:Y:S01]  /*9590*/  ULOP3.LUT UR6, URZ, UR50, URZ, 0x33, !UPT ;  /* 0x000000323f067292 */ /* 0x000fe2000f8e333f */
[----:B------:R-:W-:Y:S01]  /*95a0*/  IADD3 R5, -R9, 0xb, RZ ;  /* 0x0000000b09057810 */ /* 0x000fe20007ffe1ff */
[----:B------:R-:W-:Y:S02]  /*95b0*/  IMAD.SHL.U32 R9, R6, 0x40, RZ ;  /* 0x0000004006097824 */ /* 0x000fe400078e00ff */
[----:B------:R-:W0:Y:S01]  /*95c0*/  SHFL.IDX PT, R15, R10, RZ, 0x1c1f ;  /* 0x001c1fff0a0f7589 */ /* 0x000e2200000e0000 */
[----:B------:R-:W-:Y:S02]  /*95d0*/  WARPGROUP.DEPBAR.LE gsb0, 0x0 ;  /* 0x00008000000079c5 */ /* 0x000fe40000010000 */
[----:B------:R1:W-:Y:S06]  /*95e0*/  BAR.ARV R5, 0x100 ;  /* 0x000400050000751d */ /* 0x0003ec0000002000 */
[----:B------:R2:W-:Y:S02]  /*95f0*/  @!P1 SYNCS.ARRIVE.TRANS64.RED.A1T0 RZ, [R4+URZ], RZ ;  /* 0x000000ff04ff99a7 */ /* 0x0005e4000810043f */
[----:B--2---:R-:W-:-:S04]  /*9600*/  IADD3 R4, -R2, 0x1, -R9 ;  /* 0x0000000102047810 */ /* 0x004fc80007ffe909 */
[----:B------:R-:W-:-:S05]  /*9610*/  IADD3 R4, -R11, UR39, R4 ;  /* 0x000000270b047c10 */ /* 0x000fca000fffe104 */
[C---:B------:R-:W-:Y:S02]  /*9620*/  VIADD R11, R4.reuse, UR58 ;  /* 0x0000003a040b7c36 */ /* 0x040fe40008000000 */
[----:B------:R-:W-:Y:S02]  /*9630*/  VIADD R12, R4, UR6 ;  /* 0x00000006040c7c36 */ /* 0x000fe40008000000 */
[--C-:B0-----:R-:W-:Y:S02]  /*9640*/  IMAD.IADD R13, R11, 0x1, R15.reuse ;  /* 0x000000010b0d7824 */ /* 0x101fe400078e020f */
[----:B------:R-:W-:Y:S01]  /*9650*/  IMAD.IADD R14, R12, 0x1, R15 ;  /* 0x000000010c0e7824 */ /* 0x000fe200078e020f */
[----:B-1----:R-:W-:Y:S06]  /*9660*/  @!P5 BRA `(.L_x_1216) ;  /* 0x00000000005cd947 */ /* 0x002fec0003800000 */
        /* <DEDUP_REMOVED lines=13> */
.L_x_1218:
[----:B------:R-:W-:-:S05]  /*9740*/  IMAD.U32 R20, RZ, RZ, UR46 ;  /* 0x0000002eff147e24 */ /* 0x000fca000f8e00ff */
[----:B------:R-:W-:-:S13]  /*9750*/  ISETP.NE.AND P2, PT, R20, 0x1, PT ;  /* 0x000000011400780c */ /* 0x000fda0003f45270 */
[----:B------:R-:W0:Y:S02]  /*9760*/  @P2 LDC.64 R4, c[0x0][0x9e8] ;  /* 0x00027a00ff042b82 */ /* 0x000e240000000a00 */
[----:B0-----:R-:W-:-:S05]  /*9770*/  @P2 IMAD.HI.U32 R4, R15, R4, RZ ;  /* 0x000000040f042227 */ /* 0x001fca00078e00ff */
[----:B------:R-:W-:-:S07]  /*9780*/  @P2 SHF.R.U32.HI R15, RZ, R5, R4 ;  /* 0x00000005ff0f2219 */ /* 0x000fce0000011604 */
.L_x_1219:
[----:B------:R-:W-:Y:S05]  /*9790*/  BSYNC B0 ;  /* 0x0000000000007941 */ /* 0x000fea0003800000 */
.L_x_1217:
[----:B------:R-:W-:-:S04]  /*97a0*/  IMAD R15, R15, R20, -R9 ;  /* 0x000000140f0f7224 */ /* 0x000fc800078e0a09 */
[----:B------:R-:W-:-:S05]  /*97b0*/  IMAD.IADD R15, R15, 0x1, -R2 ;  /* 0x000000010f0f7824 */ /* 0x000fca00078e0a02 */
[----:B------:R-:W-:Y:S02]  /*97c0*/  VIMNMX R14, R14, R15, !PT ;  /* 0x0000000f0e0e7248 */ /* 0x000fe40007fe0100 */
[----:B------:R-:W-:-:S07]  /*97d0*/  VIADDMNMX R13, R15, R20, R13, PT ;  /* 0x000000140f0d7246 */ /* 0x000fce000380010d */
.L_x_1216:
[----:B------:R-:W-:Y:S01]  /*97e0*/  ISETP.GT.AND P2, PT, R6, -0x1, PT ;  /* 0xffffffff0600780c */ /* 0x000fe20003f44270 */
[----:B------:R-:W0:Y:S03]  /*97f0*/  SHFL.IDX PT, R10, R10, 0x1, 0x1c1f ;  /* 0x003c1f000a0a7f89 */ /* 0x000e2600000e0000 */
[C---:B------:R-:W-:Y:S02]  /*9800*/  ISETP.GT.AND P3, PT, R14.reuse, RZ, P2 ;  /* 0x000000ff0e00720c */ /* 0x040fe40001764270 */
[C---:B------:R-:W-:Y:S02]  /*9810*/  ISETP.GT.AND P6, PT, R14.reuse, 0x1, P2 ;  /* 0x000000010e00780c */ /* 0x040fe400017c4270 */
[----:B------:R-:W-:Y:S02]  /*9820*/  ISETP.LT.OR P4, PT, R13, 0x1, P3 ;  /* 0x000000010d00780c */ /* 0x000fe40001f81670 */
[----:B------:R-:W-:-:S02]  /*9830*/  ISETP.GT.AND P3, PT, R14, 0x8, P2 ;  /* 0x000000080e00780c */ /* 0x000fc40001764270 */
[----:B------:R-:W-:Y:S02]  /*9840*/  FSEL R152, R152, -INF , !P4 ;  /* 0xff80000098987808 */ /* 0x000fe40006000000 */
[----:B------:R-:W-:Y:S02]  /*9850*/  ISETP.GT.AND P4, PT, R14, 0x9, P2 ;  /* 0x000000090e00780c */ /* 0x000fe40001784270 */
[C---:B------:R-:W-:Y:S02]  /*9860*/  ISETP.LT.OR P6, PT, R13.reuse, 0x2, P6 ;  /* 0x000000020d00780c */ /* 0x040fe400037c1670 */
[C---:B------:R-:W-:Y:S02]  /*9870*/  ISETP.LT.OR P3, PT, R13.reuse, 0x9, P3 ;  /* 0x000000090d00780c */ /* 0x040fe40001f61670 */
[----:B------:R-:W-:Y:S02]  /*9880*/  ISETP.LT.OR P4, PT, R13, 0xa, P4 ;  /* 0x0000000a0d00780c */ /* 0x000fe40002781670 */
[----:B------:R-:W-:-:S02]  /*9890*/  FSEL R153, R153, -INF , !P6 ;  /* 0xff80000099997808 */ /* 0x000fc40007000000 */
[----:B------:R-:W-:Y:S01]  /*98a0*/  FSEL R156, R156, -INF , !P3 ;  /* 0xff8000009c9c7808 */ /* 0x000fe20005800000 */
[--C-:B0-----:R-:W-:Y:S01]  /*98b0*/  IMAD.IADD R11, R11, 0x1, R10.reuse ;  /* 0x000000010b0b7824 */ /* 0x101fe200078e020a */
[----:B------:R-:W-:Y:S01]  /*98c0*/  FSEL R157, R157, -INF , !P4 ;  /* 0xff8000009d9d7808 */ /* 0x000fe20006000000 */
[----:B------:R-:W-:Y:S01]  /*98d0*/  IMAD.IADD R12, R12, 0x1, R10 ;  /* 0x000000010c0c7824 */ /* 0x000fe200078e020a */
[C---:B------:R-:W-:Y:S02]  /*98e0*/  ISETP.GT.AND P6, PT, R14.reuse, 0x10, P2 ;  /* 0x000000100e00780c */ /* 0x040fe400017c4270 */
[C---:B------:R-:W-:Y:S02]  /*98f0*/  ISETP.GT.AND P3, PT, R14.reuse, 0x11, P2 ;  /* 0x000000110e00780c */ /* 0x040fe40001764270 */
[----:B------:R-:W-:Y:S02]  /*9900*/  ISETP.GT.AND P4, PT, R14, 0x18, P2 ;  /* 0x000000180e00780c */ /* 0x000fe40001784270 */
[----:B------:R-:W-:-:S02]  /*9910*/  ISETP.LT.OR P6, PT, R13, 0x11, P6 ;  /* 0x000000110d00780c */ /* 0x000fc400037c1670 */
[C---:B------:R-:W-:Y:S02]  /*9920*/  ISETP.LT.OR P3, PT, R13.reuse, 0x12, P3 ;  /* 0x000000120d00780c */ /* 0x040fe40001f61670 */
[----:B------:R-:W-:Y:S02]  /*9930*/  ISETP.LT.OR P4, PT, R13, 0x19, P4 ;  /* 0x000000190d00780c */ /* 0x000fe40002781670 */
[----:B------:R-:W-:Y:S02]  /*9940*/  FSEL R160, R160, -INF , !P6 ;  /* 0xff800000a0a07808 */ /* 0x000fe40007000000 */
[----:B------:R-:W-:Y:S02]  /*9950*/  FSEL R161, R161, -INF , !P3 ;  /* 0xff800000a1a17808 */ /* 0x000fe40005800000 */
[----:B------:R-:W-:Y:S02]  /*9960*/  FSEL R164, R164, -INF , !P4 ;  /* 0xff800000a4a47808 */ /* 0x000fe40006000000 */
[----:B------:R-:W-:-:S02]  /*9970*/  ISETP.GT.AND P6, PT, R14, 0x19, P2 ;  /* 0x000000190e00780c */ /* 0x000fc400017c4270 */
[C---:B------:R-:W-:Y:S02]  /*9980*/  ISETP.GT.AND P3, PT, R14.reuse, 0x20, P2 ;  /* 0x000000200e00780c */ /* 0x040fe40001764270 */
[----:B------:R-:W-:Y:S02]  /*9990*/  ISETP.GT.AND P4, PT, R14, 0x21, P2 ;  /* 0x000000210e00780c */ /* 0x000fe40001784270 */
[C---:B------:R-:W-:Y:S02]  /*99a0*/  ISETP.LT.OR P6, PT, R13.reuse, 0x1a, P6 ;  /* 0x0000001a0d00780c */ /* 0x040fe400037c1670 */
[C---:B------:R-:W-:Y:S02]  /*99b0*/  ISETP.LT.OR P3, PT, R13.reuse, 0x21, P3 ;  /* 0x000000210d00780c */ /* 0x040fe40001f61670 */
[----:B------:R-:W-:Y:S02]  /*99c0*/  ISETP.LT.OR P4, PT, R13, 0x22, P4 ;  /* 0x000000220d00780c */ /* 0x000fe40002781670 */
[----:B------:R-:W-:-:S02]  /*99d0*/  FSEL R165, R165, -INF , !P6 ;  /* 0xff800000a5a57808 */ /* 0x000fc40007000000 */
[----:B------:R-:W-:Y:S02]  /*99e0*/  FSEL R168, R168, -INF , !P3 ;  /* 0xff800000a8a87808 */ /* 0x000fe40005800000 */
[----:B------:R-:W-:Y:S02]  /*99f0*/  FSEL R169, R169, -INF , !P4 ;  /* 0xff800000a9a97808 */ /* 0x000fe40006000000 */
        /* <DEDUP_REMOVED lines=17> */
[----:B------:R-:W-:Y:S01]  /*9b10*/  FSEL R181, R181, -INF , !P4 ;  /* 0xff800000b5b57808 */ /* 0x000fe20006000000 */
[----:B------:R-:W-:Y:S06]  /*9b20*/  @!P5 BRA `(.L_x_1220) ;  /* 0x00000000005cd947 */ /* 0x000fec0003800000 */
        /* <DEDUP_REMOVED lines=13> */
.L_x_1222:
[----:B------:R-:W-:-:S05]  /*9c00*/  IMAD.U32 R13, RZ, RZ, UR46 ;  /* 0x0000002eff0d7e24 */ /* 0x000fca000f8e00ff */
[----:B------:R-:W-:-:S13]  /*9c10*/  ISETP.NE.AND P3, PT, R13, 0x1, PT ;  /* 0x000000010d00780c */ /* 0x000fda0003f65270 */
[----:B------:R-:W0:Y:S02]  /*9c20*/  @P3 LDC.64 R4, c[0x0][0x9e8] ;  /* 0x00027a00ff043b82 */ /* 0x000e240000000a00 */
[----:B0-----:R-:W-:-:S05]  /*9c30*/  @P3 IMAD.HI.U32 R4, R10, R4, RZ ;  /* 0x000000040a043227 */ /* 0x001fca00078e00ff */
[----:B------:R-:W-:-:S07]  /*9c40*/  @P3 SHF.R.U32.HI R10, RZ, R5, R4 ;  /* 0x00000005ff0a3219 */ /* 0x000fce0000011604 */
.L_x_1223:
[----:B------:R-:W-:Y:S05]  /*9c50*/  BSYNC B0 ;  /* 0x0000000000007941 */ /* 0x000fea0003800000 */
.L_x_1221:
[----:B------:R-:W-:-:S04]  /*9c60*/  IMAD R9, R10, R13, -R9 ;  /* 0x0000000d0a097224 */ /* 0x000fc800078e0a09 */
[----:B------:R-:W-:-:S05]  /*9c70*/  IMAD.IADD R4, R9, 0x1, -R2 ;  /* 0x0000000109047824 */ /* 0x000fca00078e0a02 */
[----:B------:R-:W-:Y:S02]  /*9c80*/  VIADDMNMX R11, R4, R13, R11, PT ;  /* 0x0000000d040b7246 */ /* 0x000fe4000380010b */
[----:B------:R-:W-:-:S07]  /*9c90*/  VIMNMX R12, R12, R4, !PT ;  /* 0x000000040c0c7248 */ /* 0x000fce0007fe0100 */
.L_x_1220:
        /* <DEDUP_REMOVED lines=32> */
[----:B------:R-:W-:Y:S01]  /*9ea0*/  ISETP.GT.AND P3, PT, R12, 0x28, P2 ;  /* 0x000000280c00780c */ /* 0x000fe20001764270 */
[----:B------:R-:W0:Y:S01]  /*9eb0*/  SHFL.BFLY PT, R4, R5, 0x2, 0x1f ;  /* 0x0c401f0005047f89 */ /* 0x000e2200000e0000 */
[C---:B------:R-:W-:Y:S02]  /*9ec0*/  ISETP.LT.OR P4, PT, R11.reuse, 0xa, P4 ;  /* 0x0000000a0b00780c */ /* 0x040fe40002781670 */
[----:B------:R-:W-:Y:S02]  /*9ed0*/  ISETP.LT.OR P3, PT, R11, 0x29, P3 ;  /* 0x000000290b00780c */ /* 0x000fe40001f61670 */
[----:B------:R-:W-:-:S02]  /*9ee0*/  FSEL R159, R159, -INF , !P4 ;  /* 0xff8000009f9f7808 */ /* 0x000fc40006000000 */
[----:B------:R-:W-:Y:S02]  /*9ef0*/  ISETP.GT.AND P4, PT, R12, 0x11, P2 ;  /* 0x000000110c00780c */ /* 0x000fe40001784270 */
[----:B------:R-:W-:Y:S02]  /*9f00*/  FSEL R174, R174, -INF , !P3 ;  /* 0xff800000aeae7808 */ /* 0x000fe40005800000 */
[----:B------:R-:W-:Y:S02]  /*9f10*/  ISETP.GT.AND P3, PT, R12, RZ, P2 ;  /* 0x000000ff0c00720c */ /* 0x000fe40001764270 */
[C---:B------:R-:W-:Y:S02]  /*9f20*/  ISETP.LT.OR P4, PT, R11.reuse, 0x12, P4 ;  /* 0x000000120b00780c */ /* 0x040fe40002781670 */
[----:B------:R-:W-:Y:S02]  /*9f30*/  ISETP.LT.OR P3, PT, R11, 0x1, P3 ;  /* 0x000000010b00780c */ /* 0x000fe40001f61670 */
[----:B------:R-:W-:-:S02]  /*9f40*/  FSEL R163, R163, -INF , !P4 ;  /* 0xff800000a3a37808 */ /* 0x000fc40006000000 */
[----:B------:R-:W-:Y:S02]  /*9f50*/  ISETP.GT.AND P4, PT, R12, 0x19, P2 ;  /* 0x000000190c00780c */ /* 0x000fe40001784270 */
[----:B------:R-:W-:Y:S02]  /*9f60*/  FSEL R154, R154, -INF , !P3 ;  /* 0xff8000009a9a7808 */ /* 0x000fe40005800000 */
[----:B------:R-:W-:Y:S02]  /*9f70*/  ISETP.LT.OR P4, PT, R11, 0x1a, P4 ;  /* 0x0000001a0b00780c */ /* 0x000fe40002781670 */
[----:B0-----:R-:W-:Y:S01]  /*9f80*/  FMNMX.FTZ R9, R5, R4, !PT ;  /* 0x0000000405097209 */ /* 0x001fe20007810000 */
[----:B------:R-:W-:Y:S01]  /*9f90*/  IMAD.U32 R5, RZ, RZ, UR40 ;  /* 0x00000028ff057e24 */ /* 0x000fe2000f8e00ff */
[----:B------:R-:W-:Y:S02]  /*9fa0*/  FMNMX.FTZ R10, R154, R7, !PT ;  /* 0x000000079a0a7209 */ /* 0x000fe40007810000 */
[----:B------:R-:W-:Y:S01]  /*9fb0*/  FSEL R167, R167, -INF , !P4 ;  /* 0xff800000a7a77808 */ /* 0x000fe20006000000 */
[----:B------:R-:W0:Y:S01]  /*9fc0*/  SHFL.BFLY PT, R4, R9, 0x1, 0x1f ;  /* 0x0c201f0009047f89 */ /* 0x000e2200000e0000 */
[----:B------:R-:W-:-:S02]  /*9fd0*/  ISETP.GT.AND P4, PT, R12, 0x21, P2 ;  /* 0x000000210c00780c */ /* 0x000fc40001784270 */
[C---:B------:R-:W-:Y:S02]  /*9fe0*/  ISETP.GT.AND P3, PT, R12.reuse, 0x31, P2 ;  /* 0x000000310c00780c */ /* 0x040fe40001764270 */
[C---:B------:R-:W-:Y:S02]  /*9ff0*/  ISETP.LT.OR P4, PT, R11.reuse, 0x22, P4 ;  /* 0x000000220b00780c */ /* 0x040fe40002781670 */
[----:B------:R-:W-:Y:S02]  /*a000*/  ISETP.LT.OR P3, PT, R11, 0x32, P3 ;  /* 0x000000320b00780c */ /* 0x000fe40001f61670 */
[----:B------:R-:W-:Y:S02]  /*a010*/  FSEL R171, R171, -INF , !P4 ;  /* 0xff800000abab7808 */ /* 0x000fe40006000000 */
[----:B------:R-:W-:Y:S02]  /*a020*/  ISETP.GT.AND P4, PT, R12, 0x29, P2 ;  /* 0x000000290c00780c */ /* 0x000fe40001784270 */
[----:B------:R-:W-:-:S02]  /*a030*/  FSEL R179, R179, -INF , !P3 ;  /* 0xff800000b3b37808 */ /* 0x000fc40005800000 */
[----:B------:R-:W-:-:S04]  /*a040*/  ISETP.LT.OR P4, PT, R11, 0x2a, P4 ;  /* 0x0000002a0b00780c */ /* 0x000fc80002781670 */
[----:B------:R-:W-:Y:S02]  /*a050*/  FSEL R175, R175, -INF , !P4 ;  /* 0xff800000afaf7808 */ /* 0x000fe40006000000 */
[----:B------:R-:W-:Y:S02]  /*a060*/  ISETP.GT.AND P4, PT, R12, 0x30, P2 ;  /* 0x000000300c00780c */ /* 0x000fe40001784270 */
[----:B0-----:R-:W-:Y:S02]  /*a070*/  FMNMX.FTZ R4, R9, R4, !PT ;  /* 0x0000000409047209 */ /* 0x001fe40007810000 */
[----:B------:R-:W-:Y:S02]  /*a080*/  FMNMX.FTZ R9, R155, R10, !PT ;  /* 0x0000000a9b097209 */ /* 0x000fe40007810000 */
[C---:B------:R-:W-:Y:S01]  /*a090*/  FSETP.NEU.FTZ.AND P6, PT, R4.reuse, -INF , PT ;  /* 0xff8000000400780b */ /* 0x040fe20003fdd000 */
[----:B------:R-:W-:-:S01]  /*a0a0*/  FFMA.FTZ R5, R4, R5, -8 ;  /* 0xc100000004057423 */ /* 0x000fc20000010005 */
[----:B------:R-:W-:-:S02]  /*a0b0*/  FMNMX.FTZ R10, R158, R9, !PT ;  /* 0x000000099e0a7209 */ /* 0x000fc40007810000 */
[----:B------:R-:W-:Y:S02]  /*a0c0*/  FSEL R13, R4, RZ, P6 ;  /* 0x000000ff040d7208 */ /* 0x000fe40003000000 */
[----:B------:R-:W-:Y:S02]  /*a0d0*/  FMNMX.FTZ R9, R159, R10, !PT ;  /* 0x0000000a9f097209 */ /* 0x000fe40007810000 */
[----:B------:R-:W-:Y:S01]  /*a0e0*/  FSEL R5, R5, RZ, P6 ;  /* 0x000000ff05057208 */ /* 0x000fe20003000000 */
[----:B------:R-:W-:Y:S01]  /*a0f0*/  FADD.FTZ R8, -R13, R8 ;  /* 0x000000080d087221 */ /* 0x000fe20000010100 */
[----:B------:R-:W-:Y:S02]  /*a100*/  FMNMX.FTZ R10, R162, R9, !PT ;  /* 0x00000009a20a7209 */ /* 0x000fe40007810000 */
        /* <DEDUP_REMOVED lines=8> */
[C---:B------:R-:W-:Y:S01]  /*a190*/  ISETP.LT.OR P4, PT, R11.reuse, 0x31, P4 ;  /* 0x000000310b00780c */ /* 0x040fe20002781670 */
[----:B------:R-:W-:Y:S01]  /*a1a0*/  MUFU.EX2 R9, R152 ;  /* 0x0000009800097308 */ /* 0x000fe20000000800 */
[----:B------:R-:W-:Y:S01]  /*a1b0*/  ISETP.LT.OR P6, PT, R11, 0x39, P6 ;  /* 0x000000390b00780c */ /* 0x000fe200037c1670 */
[--C-:B------:R-:W-:Y:S01]  /*a1c0*/  FFMA.FTZ R21, R165, UR40, -R5.reuse ;  /* 0x00000028a5157c23 */ /* 0x100fe20008010805 */
[----:B------:R-:W-:Y:S01]  /*a1d0*/  ISETP.LT.OR P2, PT, R11, 0x3a, P2 ;  /* 0x0000003a0b00780c */ /* 0x000fe20001741670 */
[--C-:B------:R-:W-:Y:S01]  /*a1e0*/  FFMA.FTZ R172, R172, UR40, -R5.reuse ;  /* 0x00000028acac7c23 */ /* 0x100fe20008010805 */
        /* <DEDUP_REMOVED lines=11> */
[----:B------:R-:W-:Y:S01]  /*a2a0*/  IMAD.U32 R168, RZ, RZ, UR40 ;  /* 0x00000028ffa87e24 */ /* 0x000fe2000f8e00ff */
[----:B------:R-:W-:Y:S01]  /*a2b0*/  FMNMX.FTZ R12, R174, R11, !PT ;  /* 0x0000000bae0c7209 */ /* 0x000fe20007810000 */
[----:B------:R-:W-:Y:S01]  /*a2c0*/  FMUL.FTZ R8, R8, UR40 ;  /* 0x0000002808087c20 */ /* 0x000fe20008410000 */
[----:B------:R0:W-:Y:S02]  /*a2d0*/  MUFU.EX2 R11, R156 ;  /* 0x0000009c000b7308 */ /* 0x0001e40000000800 */
[----:B------:R-:W-:Y:S01]  /*a2e0*/  FMNMX.FTZ R13, R175, R12, !PT ;  /* 0x0000000caf0d7209 */ /* 0x000fe20007810000 */
[----:B------:R-:W-:-:S03]  /*a2f0*/  FFMA.FTZ R12, R157, UR40, -R5 ;  /* 0x000000289d0c7c23 */ /* 0x000fc60008010805 */
[----:B------:R-:W-:Y:S02]  /*a300*/  FMNMX.FTZ R14, R178, R13, !PT ;  /* 0x0000000db20e7209 */ /* 0x000fe40007810000 */
[----:B------:R-:W1:Y:S01]  /*a310*/  MUFU.EX2 R8, R8 ;  /* 0x0000000800087308 */ /* 0x000e620000000800 */
[----:B0-----:R-:W-:-:S01]  /*a320*/  FFMA.FTZ R156, R169, UR40, -R5 ;  /* 0x00000028a99c7c23 */ /* 0x001fc20008010805 */
[----:B------:R-:W-:-:S04]  /*a330*/  FMNMX.FTZ R13, R179, R14, !PT ;  /* 0x0000000eb30d7209 */ /* 0x000fc80007810000 */
[----:B------:R-:W-:Y:S02]  /*a340*/  FMNMX.FTZ R14, R182, R13, !PT ;  /* 0x0000000db60e7209 */ /* 0x000fe40007810000 */
[----:B------:R0:W-:Y:S02]  /*a350*/  MUFU.EX2 R13, R160 ;  /* 0x000000a0000d7308 */ /* 0x0001e40000000800 */
[----:B------:R-:W-:Y:S01]  /*a360*/  FMNMX.FTZ R15, R183, R14, !PT ;  /* 0x0000000eb70f7209 */ /* 0x000fe20007810000 */
[--C-:B------:R-:W-:Y:S01]  /*a370*/  FFMA.FTZ R14, R161, UR40, -R5.reuse ;  /* 0x00000028a10e7c23 */ /* 0x100fe20008010805 */
[----:B------:R-:W-:-:S03]  /*a380*/  FFMA.FTZ R161, R176, UR40, -R5 ;  /* 0x00000028b0a17c23 */ /* 0x000fc60008010805 */
[----:B------:R-:W2:Y:S01]  /*a390*/  SHFL.BFLY PT, R152, R15, 0x2, 0x1f ;  /* 0x0c401f000f987f89 */ /* 0x000ea200000e0000 */
[----:B------:R-:W3:Y:S01]  /*a3a0*/  MUFU.EX2 R10, R10 ;  /* 0x0000000a000a7308 */ /* 0x000ee20000000800 */
[----:B0-----:R-:W-:-:S07]  /*a3b0*/  FFMA.FTZ R160, R173, UR40, -R5 ;  /* 0x00000028ada07c23 */ /* 0x001fce0008010805 */
[----:B------:R-:W0:Y:S08]  /*a3c0*/  MUFU.EX2 R12, R12 ;  /* 0x0000000c000c7308 */ /* 0x000e300000000800 */
[----:B------:R-:W4:Y:S01]  /*a3d0*/  MUFU.EX2 R14, R14 ;  /* 0x0000000e000e7308 */ /* 0x000f220000000800 */
[----:B--2---:R-:W-:-:S07]  /*a3e0*/  FMNMX.FTZ R152, R15, R152, !PT ;  /* 0x000000980f987209 */ /* 0x004fce0007810000 */
[----:B------:R-:W-:Y:S01]  /*a3f0*/  MUFU.EX2 R20, R20 ;  /* 0x0000001400147308 */ /* 0x000fe20000000800 */
[----:B------:R-:W2:Y:S07]  /*a400*/  SHFL.BFLY PT, R157, R152, 0x1, 0x1f ;  /* 0x0c201f00989d7f89 */ /* 0x000eae00000e0000 */
[----:B------:R-:W-:Y:S08]  /*a410*/  MUFU.EX2 R21, R21 ;  /* 0x0000001500157308 */ /* 0x000ff00000000800 */
[----:B------:R-:W-:Y:S08]  /*a420*/  MUFU.EX2 R153, R153 ;  /* 0x0000009900997308 */ /* 0x000ff00000000800 */
[----:B------:R-:W-:Y:S01]  /*a430*/  MUFU.EX2 R156, R156 ;  /* 0x0000009c009c7308 */ /* 0x000fe20000000800 */
[----:B--2---:R-:W-:-:S04]  /*a440*/  FMNMX.FTZ R5, R152, R157, !PT ;  /* 0x0000009d98057209 */ /* 0x004fc80007810000 */
        /* <DEDUP_REMOVED lines=22> */
[----:B------:R-:W1:Y:S01]  /*a5b0*/  MUFU.EX2 R167, R167 ;  /* 0x000000a700a77308 */ /* 0x000e620000000800 */
[----:B------:R-:W-:-:S01]  /*a5c0*/  FFMA.FTZ R175, R175, UR40, -R157 ;  /* 0x00000028afaf7c23 */ /* 0x000fc2000801089d */
[----:B------:R-:W-:Y:S01]  /*a5d0*/  FFMA.FTZ R178, R178, UR40, -R157 ;  /* 0x00000028b2b27c23 */ /* 0x000fe2000801089d */
[----:B------:R-:W-:-:S01]  /*a5e0*/  FADD.FTZ R171, R11, R170 ;  /* 0x000000aa0bab7221 */ /* 0x000fc20000010000 */
[--C-:B------:R-:W-:Y:S01]  /*a5f0*/  FFMA.FTZ R179, R179, UR40, -R157.reuse ;  /* 0x00000028b3b37c23 */ /* 0x100fe2000801089d */
[----:B------:R-:W-:-:S01]  /*a600*/  FFMA.FTZ R182, R182, UR40, -R157 ;  /* 0x00000028b6b67c23 */ /* 0x000fc2000801089d */
[----:B------:R-:W-:Y:S01]  /*a610*/  FFMA.FTZ R157, R183, UR40, -R157 ;  /* 0x00000028b79d7c23 */ /* 0x000fe2000801089d */
[----:B0-----:R-:W-:-:S01]  /*a620*/  FADD.FTZ R170, R12, R171 ;  /* 0x000000ab0caa7221 */ /* 0x001fc20000010000 */
[----:B------:R-:W0:Y:S03]  /*a630*/  MUFU.EX2 R155, R155 ;  /* 0x0000009b009b7308 */ /* 0x000e260000000800 */
[----:B------:R-:W-:-:S04]  /*a640*/  FADD.FTZ R171, R13, R170 ;  /* 0x000000aa0dab7221 */ /* 0x000fc80000010000 */
[----:B----4-:R-:W-:Y:S01]  /*a650*/  FADD.FTZ R171, R14, R171 ;  /* 0x000000ab0eab7221 */ /* 0x010fe20000010000 */
[----:B------:R-:W2:Y:S01]  /*a660*/  MUFU.EX2 R158, R158 ;  /* 0x0000009e009e7308 */ /* 0x000ea20000000800 */
[----:B-1----:R-:W-:-:S07]  /*a670*/  FFMA.FTZ R0, R167, R3, R154 ;  /* 0x00000003a7007223 */ /* 0x002fce000001009a */
        /* <DEDUP_REMOVED lines=9> */
[----:B--2---:R-:W-:-:S01]  /*a710*/  FADD.FTZ R3, R163, R0 ;  /* 0x00000000a3037221 */ /* 0x004fc20000010000 */
[----:B------:R-:W-:-:S04]  /*a720*/  FADD.FTZ R0, R20, R171 ;  /* 0x000000ab14007221 */ /* 0x000fc80000010000 */
[----:B------:R-:W-:Y:S02]  /*a730*/  FADD.FTZ R0, R21, R0 ;  /* 0x0000000015007221 */ /* 0x000fe40000010000 */
[----:B------:R-:W2:Y:S01]  /*a740*/  MUFU.EX2 R168, R168 ;  /* 0x000000a800a87308 */ /* 0x000ea20000000800 */
[----:B-1----:R-:W-:-:S01]  /*a750*/  FADD.FTZ R170, R166, R3 ;  /* 0x00000003a6aa7221 */ /* 0x002fc20000010000 */
[----:B------:R-:W-:-:S06]  /*a760*/  FADD.FTZ R171, R153, R0 ;  /* 0x0000000099ab7221 */ /* 0x000fcc0000010000 */
[----:B------:R-:W1:Y:S01]  /*a770*/  MUFU.EX2 R169, R169 ;  /* 0x000000a900a97308 */ /* 0x000e620000000800 */
[----:B0-----:R-:W-:-:S01]  /*a780*/  FADD.FTZ R3, R7, R170 ;  /* 0x000000aa07037221 */ /* 0x001fc20000010000 */
[----:B------:R-:W-:-:S04]  /*a790*/  FADD.FTZ R170, R156, R171 ;  /* 0x000000ab9caa7221 */ /* 0x000fc80000010000 */
[----:B------:R-:W-:Y:S02]  /*a7a0*/  FADD.FTZ R171, R15, R170 ;  /* 0x000000aa0fab7221 */ /* 0x000fe40000010000 */
[----:B------:R-:W0:Y:S01]  /*a7b0*/  MUFU.EX2 R174, R174 ;  /* 0x000000ae00ae7308 */ /* 0x000e220000000800 */
[----:B--2---:R-:W-:-:S01]  /*a7c0*/  FADD.FTZ R0, R168, R3 ;  /* 0x00000003a8007221 */ /* 0x004fc20000010000 */
[----:B------:R-:W-:-:S06]  /*a7d0*/  FADD.FTZ R170, R160, R171 ;  /* 0x000000aba0aa7221 */ /* 0x000fcc0000010000 */
        /* <DEDUP_REMOVED lines=18> */
[----:B-1----:R-:W-:-:S03]  /*a900*/  FADD.FTZ R0, R152, R171 ;  /* 0x000000ab98007221 */ /* 0x002fc60000010000 */
[----:B0-----:R-:W-:Y:S01]  /*a910*/  FADD.FTZ R3, R157, R170 ;  /* 0x000000aa9d037221 */ /* 0x001fe20000010000 */
[----:B------:R-:W-:Y:S06]  /*a920*/  @!P0 BRA `(.L_x_1224) ;  /* 0x0000000000048947 */ /* 0x000fec0003800000 */
[----:B------:R-:W-:Y:S01]  /*a930*/  BPT.TRAP 0x1 ;  /* 0x000000040000795c */ /* 0x000fe20000300000 */
.L_x_1224:
        /* <DEDUP_REMOVED lines=156> */
.L_x_1207:
[----:B------:R-:W-:Y:S06]  /*b300*/  BAR.ARV 0x8, 0x180 ;  /* 0x0206000000007b1d */ /* 0x000fec0000002000 */
[----:B------:R-:W-:Y:S05]  /*b310*/  @!P0 BRA `(.L_x_1226) ;  /* 0x0000000000048947 */ /* 0x000fea0003800000 */
[----:B------:R-:W-:Y:S01]  /*b320*/  BPT.TRAP 0x1 ;  /* 0x000000040000795c */ /* 0x000fe20000300000 */
.L_x_1226:
[----:B------:R-:W-:Y:S01]  /*b330*/  ULEA UR14, UR37, UR41, 0x3 ;  /* 0x00000029250e7291 */ /* 0x000fe2000f8e183f */
[----:B------:R-:W-:-:S05]  /*b340*/  IMAD.U32 R6, RZ, RZ, UR36 ;  /* 0x00000024ff067e24 */ /* 0x000fca000f8e00ff */
[----:B------:R-:W-:-:S04]  /*b350*/  SHF.L.U32 R6, R6, 0x1f, RZ ;  /* 0x0000001f06067819 */ /* 0x000fc800000006ff */
[----:B------:R0:W1:Y:S01]  /*b360*/  SYNCS.PHASECHK.TRANS64.TRYWAIT P1, [UR14+0x28450], R6 ;  /* 0x02845006ff0075a7 */ /* 0x000062000802014e */
[----:B------:R-:W-:Y:S05]  /*b370*/  @!P0 BRA `(.L_x_1227) ;  /* 0x0000000000048947 */ /* 0x000fea0003800000 */
[----:B------:R-:W-:Y:S01]  /*b380*/  BPT.TRAP 0x1 ;  /* 0x000000040000795c */ /* 0x000fe20000300000 */
.L_x_1227:
[----:B-1----:R-:W-:Y:S05]  /*b390*/  @P1 BRA `(.L_x_1228) ;  /* 0x0000000000081947 */ /* 0x002fea0003800000 */
[----:B------:R-:W1:Y:S02]  /*b3a0*/  SYNCS.PHASECHK.TRANS64.TRYWAIT P1, [UR14+0x28450], R6 ;  /* 0x02845006ff0075a7 */ /* 0x000e64000802014e */
[----:B-1----:R-:W-:Y:S05]  /*b3b0*/  @!P1 BRA `(.L_x_1229) ;  /* 0x000000d8000c9947 */ /* 0x002fea0003800000 */
.L_x_1228:
[----:B------:R-:W-:Y:S01]  /*b3c0*/  ULDC.64 UR4, c[0x0][0x9a0] ;  /* 0x0002680000047ab9 */ /* 0x000fe20000000a00 */
[----:B------:R-:W-:Y:S01]  /*b3d0*/  UIADD3 UR41, UR41, 0x8000, URZ ;  /* 0x0000800029297890 */ /* 0x000fe2000fffe03f */
[----:B------:R-:W-:Y:S01]  /*b3e0*/  WARPGROUP.ARRIVE ;  /* 0x00000000000079c5 */ /* 0x000fe20000000000 */
[----:B------:R-:W-:Y:S01]  /*b3f0*/  UISETP.NE.U32.AND UP0, UPT, UR4, URZ, UPT ;  /* 0x0000003f0400728c */ /* 0x000fe2000bf05070 */
[----:B------:R-:W-:Y:S01]  /*b400*/  IMAD.MOV.U32 R8, RZ, RZ, 0x3f800000 ;  /* 0x3f800000ff087424 */ /* 0x000fe200078e00ff */
[----:B------:R-:W-:Y:S02]  /*b410*/  USHF.R.U32.HI UR41, URZ, 0x4, UR41 ;  /* 0x000000043f297899 */ /* 0x000fe40008011629 */
[----:B------:R-:W-:Y:S02]  /*b420*/  UISETP.NE.AND.EX UP0, UPT, UR5, URZ, UPT, UP0 ;  /* 0x0000003f0500728c */ /* 0x000fe4000bf05300 */
[----:B------:R-:W-:-:S04]  /*b430*/  ULOP3.LUT UR41, UR41, 0x3fff, URZ, 0xc0, !UPT ;  /* 0x00003fff29297892 */ /* 0x000fc8000f8ec03f */
[----:B------:R-:W-:-:S05]  /*b440*/  PLOP3.LUT P1, PT, PT, PT, UP0, 0x80, 0x0 ;  /* 0x000000000000781c */ /* 0x000fca0003f2f008 */
[----:B------:R-:W-:Y:S01]  /*b450*/  @UP0 USHF.R.S32.HI UR8, URZ, 0x1f, UR52 ;  /* 0x0000001f3f080899 */ /* 0x000fe20008011434 */
[----:B------:R-:W-:Y:S01]  /*b460*/  @UP0 ULDC.64 UR10, c[0x0][0x9c8] ;  /* 0x00027200000a0ab9 */ /* 0x000fe20000000a00 */
[----:B------:R-:W-:Y:S02]  /*b470*/  @UP0 ULDC.64 UR12, c[0x0][0x9d0] ;  /* 0x00027400000c0ab9 */ /* 0x000fe40000000a00 */
[----:B------:R-:W-:Y:S02]  /*b480*/  @UP0 UIMAD UR8, UR8, UR10, URZ ;  /* 0x0000000a080802a4 */ /* 0x000fe4000f8e023f */
[----:B------:R-:W-:Y:S02]  /*b490*/  @UP0 UIMAD.WIDE.U32 UR6, UR52, UR10, URZ ;  /* 0x0000000a340602a5 */ /* 0x000fe4000f8e003f */
[----:B------:R-:W-:Y:S02]  /*b4a0*/  @UP0 UIMAD UR8, UR52, UR11, UR8 ;  /* 0x0000000b340802a4 */ /* 0x000fe4000f8e0208 */
[----:B------:R-:W-:-:S02]  /*b4b0*/  ULOP3.LUT UR10, UR41, 0x10000, URZ, 0xfc, !UPT ;  /* 0x00010000290a7892 */ /* 0x000fc4000f8efc3f */
[----:B------:R-:W-:Y:S02]  /*b4c0*/  @UP0 UIADD3 UR7, UR7, UR8, URZ ;  /* 0x0000000807070290 */ /* 0x000fe4000fffe03f */
[----:B------:R-:W-:Y:S02]  /*b4d0*/  ULEA UR10, UR37, UR10, 0xa ;  /* 0x0000000a250a7291 */ /* 0x000fe4000f8e503f */
[----:B------:R-:W-:-:S03]  /*b4e0*/  @UP0 UIMAD.WIDE.U32 UR8, UR53, UR12, UR6 ;  /* 0x0000000c350802a5 */ /* 0x000fc6000f8e0006 */
[----:B------:R-:W-:Y:S01]  /*b4f0*/  UMOV UR7, 0x80000020 ;  /* 0x8000002000077882 */ /* 0x000fe20000000000 */
[----:B------:R-:W-:Y:S01]  /*b500*/  @UP0 UIMAD UR9, UR53, UR13, UR9 ;  /* 0x0000000d350902a4 */ /* 0x000fe2000f8e0209 */
[----:B------:R-:W-:Y:S01]  /*b510*/  UMOV UR6, UR10 ;  /* 0x0000000a00067c82 */ /* 0x000fe20008000000 */
[----:B------:R-:W-:-:S09]  /*b520*/  @UP0 ULEA UR4, UP1, UR8, UR4, 0x2 ;  /* 0x0000000408040291 */ /* 0x000fd2000f82103f */
[----:B------:R-:W-:Y:S01]  /*b530*/  QGMMA.64x256x32.F32.E4M3.E4M3 R24, R188, gdesc[UR4], R24, gsb0 ;  /* 0x03e00004bc187df3 */ /* 0x000fe20008000818 */
[----:B------:R-:W-:Y:S01]  /*b540*/  @UP0 ULEA.HI.X UR5, UR8, UR5, UR9, 0x2, UP1 ;  /* 0x0000000508050291 */ /* 0x000fe200088f1409 */
[----:B01----:R-:W-:-:S05]  /*b550*/  IMAD.U32 R6, RZ, RZ, UR4 ;  /* 0x00000004ff067e24 */ /* 0x003fca000f8e00ff */
[----:B------:R-:W-:-:S05]  /*b560*/  IMAD.U32 R7, RZ, RZ, UR5 ;  /* 0x00000005ff077e24 */ /* 0x000fca000f8e00ff */
[----:B------:R0:W2:Y:S01]  /*b570*/  @P1 LDG.E R8, desc[UR48][R6.64] ;  /* 0x0000003006081981 */ /* 0x0000a2000c1e1900 */
[----:B------:R-:W-:Y:S01]  /*b580*/  UIADD3 UR10, UR10, 0x2, URZ ;  /* 0x000000020a0a7890 */ /* 0x000fe2000fffe03f */
[----:B------:R-:W-:Y:S02]  /*b590*/  UMOV UR11, 0x80000020 ;  /* 0x80000020000b7882 */ /* 0x000fe40000000000 */
[----:B------:R-:W1:Y:S04]  /*b5a0*/  SHFL.BFLY PT, R9, R0, 0x2, 0x1f ;  /* 0x0c401f0000097f89 */ /* 0x000e6800000e0000 */
[----:B------:R-:W3:Y:S01]  /*b5b0*/  SHFL.BFLY PT, R12, R3, 0x2, 0x1f ;  /* 0x0c401f00030c7f89 */ /* 0x000ee200000e0000 */
[----:B-1----:R-:W-:-:S01]  /*b5c0*/  FADD.FTZ R9, R9, R0 ;  /* 0x0000000009097221 */ /* 0x002fc20000010000 */
        /* <DEDUP_REMOVED lines=17> */
[----:B------:R-:W-:-:S02]  /*b6e0*/  WARPGROUP.DEPBAR.LE gsb0, 0x0 ;  /* 0x00008000000079c5 */ /* 0x000fc40000010000 */
[----:B------:R-:W-:-:S06]  /*b6f0*/  WARPGROUP.ARRIVE ;  /* 0x00000000000079c5 */ /* 0x000fcc0000000000 */
[----:B------:R-:W-:Y:S01]  /*b700*/  QGMMA.64x256x32.F32.E4M3.E4M3 R24, R184, gdesc[UR8], R24, gsb0 ;  /* 0x03e00008b8187df3 */ /* 0x000fe20008000818 */
[----:B------:R-:W-:Y:S02]  /*b710*/  IMAD.U32 R9, RZ, RZ, UR40 ;  /* 0x00000028ff097e24 */ /* 0x000fe4000f8e00ff */
[----:B------:R-:W-:Y:S02]  /*b720*/  IMAD.U32 R12, RZ, RZ, UR40 ;  /* 0x00000028ff0c7e24 */ /* 0x000fe4000f8e00ff */
[----:B0-----:R-:W-:Y:S01]  /*b730*/  @P2 FMUL.FTZ R6, R6, 0.69314718246459960938 ;  /* 0x3f31721806062820 */ /* 0x001fe20000410000 */
[----:B------:R-:W-:Y:S01]  /*b740*/  @P2 FMUL.FTZ R9, R9, 0.69314718246459960938 ;  /* 0x3f31721809092820 */ /* 0x000fe20000410000 */
[----:B-1----:R-:W-:Y:S01]  /*b750*/  @P3 FMUL.FTZ R10, R10, 0.69314718246459960938 ;  /* 0x3f3172180a0a3820 */ /* 0x002fe20000410000 */
[----:B------:R-:W-:Y:S01]  /*b760*/  @P3 FMUL.FTZ R13, R12, 0.69314718246459960938 ;  /* 0x3f3172180c0d3820 */ /* 0x000fe20000410000 */
[----:B------:R-:W-:Y:S02]  /*b770*/  IMAD.MOV.U32 R0, RZ, RZ, -0x800000 ;  /* 0xff800000ff007424 */ /* 0x000fe400078e00ff */
[----:B------:R-:W-:Y:S01]  /*b780*/  @P2 FFMA.FTZ R0, R9, R4, R6 ;  /* 0x0000000409002223 */ /* 0x000fe20000010006 */
[----:B------:R-:W-:-:S02]  /*b790*/  IMAD.MOV.U32 R3, RZ, RZ, -0x800000 ;  /* 0xff800000ff037424 */ /* 0x000fc400078e00ff */
[----:B------:R-:W-:Y:S01]  /*b7a0*/  @P3 FFMA.FTZ R3, R13, R5, R10 ;  /* 0x000000050d033223 */ /* 0x000fe2000001000a */
[-C--:B--2---:R-:W-:Y:S01]  /*b7b0*/  FMUL.FTZ R5, R7, R8.reuse ;  /* 0x0000000807057220 */ /* 0x084fe20000410000 */
[----:B---3--:R-:W-:Y:S01]  /*b7c0*/  FMUL.FTZ R4, R11, R8 ;  /* 0x000000080b047220 */ /* 0x008fe20000410000 */
[----:B------:R-:W-:Y:S02]  /*b7d0*/  WARPGROUP.DEPBAR.LE gsb0, 0x0 ;  /* 0x00008000000079c5 */ /* 0x000fe40000010000 */
[----:B------:R-:W-:Y:S05]  /*b7e0*/  @!P0 BRA `(.L_x_1230) ;  /* 0x0000000000048947 */ /* 0x000fea0003800000 */
[----:B------:R-:W-:Y:S01]  /*b7f0*/  BPT.TRAP 0x1 ;  /* 0x000000040000795c */ /* 0x000fe20000300000 */
.L_x_1230:
[----:B------:R-:W-:Y:S01]  /*b800*/  UIADD3 UR4, UR14, 0x28460, URZ ;  /* 0x000284600e047890 */ /* 0x000fe2000fffe03f */
[-C--:B------:R-:W-:Y:S01]  /*b810*/  FMUL.FTZ R24, R24, R5.reuse ;  /* 0x0000000518187220 */ /* 0x080fe20000410000 */
[----:B------:R-:W-:Y:S01]  /*b820*/  UIADD3 UR37, UR37, 0x1, URZ ;  /* 0x0000000125257890 */ /* 0x000fe2000fffe03f */
[-C--:B------:R-:W-:Y:S01]  /*b830*/  FMUL.FTZ R29, R29, R5.reuse ;  /* 0x000000051d1d7220 */ /* 0x080fe20000410000 */
[----:B------:R-:W-:Y:S01]  /*b840*/  UPRMT UR4, UR57, 0x654, UR4 ;  /* 0x0000065439047896 */ /* 0x000fe20008000004 */
[-C--:B------:R-:W-:Y:S01]  /*b850*/  FMUL.FTZ R32, R32, R5.reuse ;  /* 0x0000000520207220 */ /* 0x080fe20000410000 */
[----:B------:R-:W-:Y:S01]  /*b860*/  UISETP.NE.AND UP0, UPT, UR37, 0x2, UPT ;  /* 0x000000022500788c */ /* 0x000fe2000bf05270 */
[-C--:B------:R-:W-:Y:S01]  /*b870*/  FMUL.FTZ R37, R37, R5.reuse ;  /* 0x0000000525257220 */ /* 0x080fe20000410000 */
[-C--:B------:R-:W-:Y:S01]  /*b880*/  FMUL.FTZ R40, R40, R5.reuse ;  /* 0x0000000528287220 */ /* 0x080fe20000410000 */
[-C--:B------:R-:W-:Y:S01]  /*b890*/  FMUL.FTZ R45, R45, R5.reuse ;  /* 0x000000052d2d7220 */ /* 0x080fe20000410000 */
[-C--:B------:R-:W-:Y:S01]  /*b8a0*/  FMUL.FTZ R48, R48, R5.reuse ;  /* 0x0000000530307220 */ /* 0x080fe20000410000 */
[-C--:B------:R-:W-:Y:S01]  /*b8b0*/  FMUL.FTZ R53, R53, R5.reuse ;  /* 0x0000000535357220 */ /* 0x080fe20000410000 */
[-C--:B------:R-:W-:Y:S01]  /*b8c0*/  FMUL.FTZ R56, R56, R5.reuse ;  /* 0x0000000538387220 */ /* 0x080fe20000410000 */
[----:B------:R-:W-:Y:S01]  /*b8d0*/  SYNCS.ARRIVE.TRANS64.RED.A1T0 RZ, [UR4], RZ ;  /* 0x000000ffffff79a7 */ /* 0x000fe20008100404 */
        /* <DEDUP_REMOVED lines=120> */
[----:B------:R-:W-:Y:S01]  /*c060*/  FMUL.FTZ R147, R147, R4 ;  /* 0x0000000493937220 */ /* 0x000fe20000410000 */
[----:B------:R-:W-:-:S02]  /*c070*/  UIADD3 UR60, UR60, 0x1, URZ ;  /* 0x000000013c3c7890 */ /* 0x000fc4000fffe03f */
[----:B------:R-:W-:Y:S02]  /*c080*/  USEL UR37, UR37, URZ, UP0 ;  /* 0x0000003f25257287 */ /* 0x000fe40008000000 */
[----:B------:R-:W-:-:S12]  /*c090*/  ULOP3.LUT UR36, UR36, UR4, URZ, 0x3c, !UPT ;  /* 0x0000000424247292 */ /* 0x000fd8000f8e3c3f */
.L_x_1156:
[----:B------:R-:W0:Y:S08]  /*c0a0*/  S2UR UR4, SR_CgaCtaId ;  /* 0x00000000000479c3 */ /* 0x000e300000008800 */
[----:B------:R-:W-:Y:S01]  /*c0b0*/  BAR.SYNC.DEFER_BLOCKING 0x5, 0x180 ;  /* 0x0146000000007b1d */ /* 0x000fe20000010000 */
[----:B------:R-:W-:-:S05]  /*c0c0*/  UISETP.NE.AND UP0, UPT, UR54, URZ, UPT ;  /* 0x0000003f3600728c */ /* 0x000fca000bf05270 */
[----:B------:R-:W-:Y:S01]  /*c0d0*/  UMOV UR7, 0x400 ;  /* 0x0000040000077882 */ /* 0x000fe20000000000 */
[----:B------:R-:W-:Y:S05]  /*c0e0*/  BSSY B0, `(.L_x_1231) ;  /* 0x00005ef000007945 */ /* 0x000fea0003800000 */
[----:B------:R-:W-:Y:S01]  /*c0f0*/  @!UP0 ULDC UR54, c[0x0][0xad4] ;  /* 0x0002b50000368ab9 */ /* 0x000fe20000000800 */
[----:B0-----:R-:W-:-:S09]  /*c100*/  ULEA UR7, UR4, UR7, 0x18 ;  /* 0x0000000704077291 */ /* 0x001fd2000f8ec03f */
[----:B------:R-:W0:Y:S02]  /*c110*/  LDS.128 R4, [UR7+0x284d0] ;  /* 0x0284d007ff047984 */ /* 0x000e240008000c00 */
[----:B0-----:R-:W-:Y:S02]  /*c120*/  R2UR UR5, R5 ;  /* 0x00000000050572ca */ /* 0x001fe400000e0000 */
[----:B------:R-:W-:Y:S02]  /*c130*/  R2UR UR6, R6 ;  /* 0x00000000060672ca */ /* 0x000fe400000e0000 */
[----:B------:R-:W-:Y:S01]  /*c140*/  R2UR UR52, R7 ;  /* 0x00000000073472ca */ /* 0x000fe200000e0000 */
[----:B------:R-:W-:Y:S06]  /*c150*/  BAR.ARV 0x4, 0x180 ;  /* 0x0106000000007b1d */ /* 0x000fec0000002000 */
[----:B------:R-:W-:Y:S08]  /*c160*/  @P0 BRA `(.L_x_1232) ;  /* 0x0000004c00d00947 */ /* 0x000ff00003800000 */
[----:B------:R-:W0:Y:S01]  /*c170*/  S2R R9, SR_TID.X ;  /* 0x0000000000097919 */ /* 0x000e220000002100 */
[----:B------:R-:W-:Y:S01]  /*c180*/  ULDC.64 UR8, c[0x4][0x38] ;  /* 0x01000e0000087ab9 */ /* 0x000fe20000000a00 */
[----:B------:R-:W1:Y:S01]  /*c190*/  S2UR UR4, SR_SWINHI ;  /* 0x00000000000479c3 */ /* 0x000e620000002f00 */
[----:B------:R-:W-:Y:S01]  /*c1a0*/  ULDC.64 UR14, c[0x0][0xc00] ;  /* 0x00030000000e7ab9 */ /* 0x000fe20000000a00 */
[----:B------:R-:W-:Y:S01]  /*c1b0*/  ULDC.64 UR10, c[0x0][0xc00] ;  /* 0x00030000000a7ab9 */ /* 0x000fe20000000a00 */
[----:B------:R-:W-:-:S05]  /*c1c0*/  ULDC.64 UR12, c[0x0][0xc08] ;  /* 0x00030200000c7ab9 */ /* 0x000fca0000000a00 */
[----:B------:R-:W-:Y:S01]  /*c1d0*/  BAR.SYNC.DEFER_BLOCKING 0x1, 0x100 ;  /* 0x0044000000007b1d */ /* 0x000fe20000010000 */
[----:B------:R-:W-:-:S05]  /*c1e0*/  UISETP.GT.AND UP1, UPT, UR54, 0x1, UPT ;  /* 0x000000013600788c */ /* 0x000fca000bf24270 */
[----:B------:R-:W-:Y:S01]  /*c1f0*/  ULDC UR20, c[0x0][0xbe8] ;  /* 0x0002fa0000147ab9 */ /* 0x000fe20000000800 */
[----:B0-----:R-:W-:-:S05]  /*c200*/  IMAD.SHL.U32 R4, R9, 0x4, RZ ;  /* 0x0000000409047824 */ /* 0x001fca00078e00ff */
[----:B------:R-:W-:-:S04]  /*c210*/  LOP3.LUT R4, R4, 0xc, RZ, 0xc0, !PT ;  /* 0x0000000c04047812 */ /* 0x000fc800078ec0ff */
[----:B------:R-:W-:-:S05]  /*c220*/  IADD3 R4, P0, R4, UR8, RZ ;  /* 0x0000000804047c10 */ /* 0x000fca000ff1e0ff */
[----:B------:R-:W-:-:S05]  /*c230*/  IMAD.X R5, RZ, RZ, UR9, P0 ;  /* 0x00000009ff057e24 */ /* 0x000fca00080e06ff */
[----:B------:R0:W2:Y:S01]  /*c240*/  LDG.E.CONSTANT R7, desc[UR48][R4.64] ;  /* 0x0000003004077981 */ /* 0x0000a2000c1e9900 */
[----:B------:R-:W-:-:S03]  /*c250*/  LOP3.LUT P0, R6, R9, 0x3, RZ, 0xc0, !PT ;  /* 0x0000000309067812 */ /* 0x000fc6000780c0ff */
[----:B------:R-:W3:Y:S01]  /*c260*/  LDL R4, [R1+0x28] ;  /* 0x0000280001047983 */ /* 0x000ee20000100800 */
[----:B------:R-:W-:Y:S01]  /*c270*/  ISETP.EQ.OR P0, PT, R6, 0x3, !P0 ;  /* 0x000000030600780c */ /* 0x000fe20004702670 */
[----:B------:R-:W-:Y:S01]  /*c280*/  UMOV UR8, UR7 ;  /* 0x0000000700087c82 */ /* 0x000fe20008000000 */
[----:B-1----:R-:W-:Y:S01]  /*c290*/  UMOV UR9, UR4 ;  /* 0x0000000400097c82 */ /* 0x002fe20008000000 */
[----:B------:R-:W-:Y:S01]  /*c2a0*/  UIMAD.WIDE UR10, UR56, 0x4, UR10 ;  /* 0x00000004380a78a5 */ /* 0x000fe2000f8e020a */
        /* <DEDUP_REMOVED lines=16> */
[----:B------:R-:W-:Y:S01]  /*c3b0*/  IMAD.MOV.U32 R30, RZ, RZ, 0x2 ;  /* 0x00000002ff1e7424 */ /* 0x000fe200078e00ff */
        /* <DEDUP_REMOVED lines=11> */
[----:B0-----:R-:W-:Y:S02]  /*c470*/  SEL R5, R147, R8, P0 ;  /* 0x0000000893057207 */ /* 0x001fe40000000000 */
        /* <DEDUP_REMOVED lines=99> */
[----:B------:R-:W-:Y:S01]  /*cab0*/  SEL R130, R131, R130, P0 ;  /* 0x0000008283827207 */ /* 0x000fe20000000000 */
[----:B--2---:R-:W-:Y:S04]  /*cac0*/  SHFL.IDX PT, R152, R109, R7, 0x1c1f ;  /* 0x001c1f076d987589 */ /* 0x004fe800000e0000 */
[----:B------:R-:W-:Y:S04]  /*cad0*/  SHFL.IDX PT, R103, R53, R7, 0x1c1f ;  /* 0x001c1f0735677589 */ /* 0x000fe800000e0000 */
[----:B------:R-:W-:Y:S01]  /*cae0*/  SHFL.IDX PT, R114, R65, R7, 0x1c1f ;  /* 0x001c1f0741727589 */ /* 0x000fe200000e0000 */
[----:B---3--:R-:W-:-:S03]  /*caf0*/  IMAD.WIDE R30, R4, R30, UR8 ;  /* 0x00000008041e7e25 */ /* 0x008fc6000f8e021e */
[----:B------:R-:W-:Y:S01]  /*cb00*/  SHFL.IDX PT, R6, R6, R7, 0x1c1f ;  /* 0x001c1f0706067589 */ /* 0x000fe200000e0000 */
[----:B------:R-:W-:-:S03]  /*cb10*/  IADD3 R83, P2, R30, 0xc020, RZ ;  /* 0x0000c0201e537810 */ /* 0x000fc60007f5e0ff */
[----:B------:R-:W-:Y:S01]  /*cb20*/  SHFL.IDX PT, R119, R49, R7, 0x1c1f ;  /* 0x001c1f0731777589 */ /* 0x000fe200000e0000 */
[----:B------:R-:W-:Y:S02]  /*cb30*/  IADD3 R75, P4, R30, 0xc060, RZ ;  /* 0x0000c0601e4b7810 */ /* 0x000fe40007f9e0ff */
[----:B------:R-:W-:Y:S01]  /*cb40*/  LOP3.LUT R82, R83, 0x380, RZ, 0xc0, !PT ;  /* 0x0000038053527812 */ /* 0x000fe200078ec0ff */
[----:B------:R-:W-:Y:S01]  /*cb50*/  SHFL.IDX PT, R107, R57, R7, 0x1c1f ;  /* 0x001c1f07396b7589 */ /* 0x000fe200000e0000 */
[----:B------:R-:W-:Y:S02]  /*cb60*/  LOP3.LUT R74, R75, 0x380, RZ, 0xc0, !PT ;  /* 0x000003804b4a7812 */ /* 0x000fe400078ec0ff */
[----:B------:R-:W-:Y:S01]  /*cb70*/  SHF.R.U64 R82, R82, 0x3, RZ ;  /* 0x0000000352527819 */ /* 0x000fe200000012ff */
[----:B------:R-:W-:Y:S01]  /*cb80*/  SHFL.IDX PT, R111, R61, R7, 0x1c1f ;  /* 0x001c1f073d6f7589 */ /* 0x000fe200000e0000 */
[----:B------:R-:W-:Y:S02]  /*cb90*/  IADD3 R79, P3, R30, 0xc040, RZ ;  /* 0x0000c0401e4f7810 */ /* 0x000fe40007f7e0ff */
[----:B------:R-:W-:Y:S01]  /*cba0*/  LOP3.LUT R82, R82, R83, RZ, 0x3c, !PT ;  /* 0x0000005352527212 */ /* 0x000fe200078e3cff */
[----:B------:R-:W-:Y:S01]  /*cbb0*/  IMAD.X R83, RZ, RZ, R31, P2 ;  /* 0x000000ffff537224 */ /* 0x000fe200010e061f */
[----:B------:R-:W-:Y:S01]  /*cbc0*/  IADD3 R59, P2, R30, 0x4060, RZ ;  /* 0x000040601e3b7810 */ /* 0x000fe20007f5e0ff */
[----:B------:R-:W-:Y:S01]  /*cbd0*/  SHFL.IDX PT, R90, R69, R7, 0x1c1f ;  /* 0x001c1f07455a7589 */ /* 0x000fe200000e0000 */
[----:B------:R-:W-:-:S02]  /*cbe0*/  SHF.R.U64 R74, R74, 0x3, RZ ;  /* 0x000000034a4a7819 */ /* 0x000fc400000012ff */
[----:B------:R-:W-:Y:S01]  /*cbf0*/  LOP3.LUT R78, R79, 0x380, RZ, 0xc0, !PT ;  /* 0x000003804f4e7812 */ /* 0x000fe200078ec0ff */
[----:B------:R-:W-:Y:S01]  /*cc00*/  SHFL.IDX PT, R89, R89, R7, 0x1c1f ;  /* 0x001c1f0759597589 */ /* 0x000fe200000e0000 */
[----:B------:R-:W-:Y:S02]  /*cc10*/  LOP3.LUT R58, R59, 0x380, RZ, 0xc0, !PT ;  /* 0x000003803b3a7812 */ /* 0x000fe400078ec0ff */
[----:B------:R-:W-:Y:S01]  /*cc20*/  LOP3.LUT R74, R74, R75, RZ, 0x3c, !PT ;  /* 0x0000004b4a4a7212 */ /* 0x000fe200078e3cff */
[--C-:B------:R-:W-:Y:S01]  /*cc30*/  IMAD.X R75, RZ, RZ, R31.reuse, P4 ;  /* 0x000000ffff4b7224 */ /* 0x100fe200020e061f */
[----:B------:R-:W-:Y:S01]  /*cc40*/  SHF.R.U64 R78, R78, 0x3, RZ ;  /* 0x000000034e4e7819 */ /* 0x000fe200000012ff */
[----:B------:R-:W-:Y:S01]  /*cc50*/  SHFL.IDX PT, R160, R160, R7, 0x1c1f ;  /* 0x001c1f07a0a07589 */ /* 0x000fe200000e0000 */
[----:B------:R-:W-:Y:S02]  /*cc60*/  IADD3 R51, P4, R30, 0x8020, RZ ;  /* 0x000080201e337810 */ /* 0x000fe40007f9e0ff */
[----:B------:R-:W-:Y:S01]  /*cc70*/  SHF.R.U64 R58, R58, 0x3, RZ ;  /* 0x000000033a3a7819 */ /* 0x000fe200000012ff */
[----:B------:R-:W-:Y:S01]  /*cc80*/  SHFL.IDX PT, R154, R154, R7, 0x1c1f ;  /* 0x001c1f079a9a7589 */ /* 0x000fe200000e0000 */
[----:B------:R-:W-:Y:S01]  /*cc90*/  LOP3.LUT R78, R78, R79, RZ, 0x3c, !PT ;  /* 0x0000004f4e4e7212 */ /* 0x000fe200078e3cff */
[----:B------:R-:W-:Y:S01]  /*cca0*/  IMAD.X R79, RZ, RZ, R31, P3 ;  /* 0x000000ffff4f7224 */ /* 0x000fe200018e061f */
[C---:B------:R-:W-:Y:S01]  /*ccb0*/  IADD3 R47, P5, R30.reuse, 0x8040, RZ ;  /* 0x000080401e2f7810 */ /* 0x040fe20007fbe0ff */
[----:B------:R-:W-:Y:S01]  /*ccc0*/  SHFL.IDX PT, R158, R158, R7, 0x1c1f ;  /* 0x001c1f079e9e7589 */ /* 0x000fe200000e0000 */
[----:B------:R-:W-:-:S02]  /*ccd0*/  IADD3 R87, P1, R30, 0xc000, RZ ;  /* 0x0000c0001e577810 */ /* 0x000fc40007f3e0ff */
[----:B------:R-:W-:Y:S01]  /*cce0*/  IADD3 R43, P6, R30, 0x8060, RZ ;  /* 0x000080601e2b7810 */ /* 0x000fe20007fde0ff */
[----:B------:R-:W-:Y:S01]  /*ccf0*/  SHFL.IDX PT, R53, R161, R7, 0x1c1f ;  /* 0x001c1f07a1357589 */ /* 0x000fe200000e0000 */
[----:B------:R-:W-:Y:S02]  /*cd00*/  LOP3.LUT R50, R51, 0x380, RZ, 0xc0, !PT ;  /* 0x0000038033327812 */ /* 0x000fe400078ec0ff */
[----:B------:R-:W-:Y:S01]  /*cd10*/  LOP3.LUT R58, R58, R59, RZ, 0x3c, !PT ;  /* 0x0000003b3a3a7212 */ /* 0x000fe200078e3cff */
[----:B------:R-:W-:Y:S01]  /*cd20*/  IMAD.X R59, RZ, RZ, R31, P2 ;  /* 0x000000ffff3b7224 */ /* 0x000fe200010e061f */
[C---:B------:R-:W-:Y:S01]  /*cd30*/  IADD3 R55, P3, R30.reuse, 0x8000, RZ ;  /* 0x000080001e377810 */ /* 0x040fe20007f7e0ff */
[----:B------:R-:W-:Y:S01]  /*cd40*/  SHFL.IDX PT, R164, R164, R7, 0x1c1f ;  /* 0x001c1f07a4a47589 */ /* 0x000fe200000e0000 */
[----:B------:R-:W-:Y:S02]  /*cd50*/  IADD3 R35, P2, R30, 0x60, RZ ;  /* 0x000000601e237810 */ /* 0x000fe40007f5e0ff */
[----:B------:R-:W-:Y:S01]  /*cd60*/  LOP3.LUT R46, R47, 0x380, RZ, 0xc0, !PT ;  /* 0x000003802f2e7812 */ /* 0x000fe200078ec0ff */
[----:B------:R-:W-:Y:S01]  /*cd70*/  SHFL.IDX PT, R166, R166, R7, 0x1c1f ;  /* 0x001c1f07a6a67589 */ /* 0x000fe200000e0000 */
[----:B------:R-:W-:-:S02]  /*cd80*/  LOP3.LUT R86, R87, 0x380, RZ, 0xc0, !PT ;  /* 0x0000038057567812 */ /* 0x000fc400078ec0ff */
[----:B------:R-:W-:Y:S01]  /*cd90*/  LOP3.LUT R42, R43, 0x380, RZ, 0xc0, !PT ;  /* 0x000003802b2a7812 */ /* 0x000fe200078ec0ff */
[----:B------:R-:W-:Y:S01]  /*cda0*/  SHFL.IDX PT, R168, R168, R7, 0x1c1f ;  /* 0x001c1f07a8a87589 */ /* 0x000fe200000e0000 */
[----:B------:R-:W-:Y:S02]  /*cdb0*/  SHF.R.U64 R50, R50, 0x3, RZ ;  /* 0x0000000332327819 */ /* 0x000fe400000012ff */
[----:B------:R-:W-:Y:S01]  /*cdc0*/  LOP3.LUT R54, R55, 0x380, RZ, 0xc0, !PT ;  /* 0x0000038037367812 */ /* 0x000fe200078ec0ff */
[----:B------:R-:W-:Y:S01]  /*cdd0*/  SHFL.IDX PT, R170, R170, R7, 0x1c1f ;  /* 0x001c1f07aaaa7589 */ /* 0x000fe200000e0000 */
[----:B------:R-:W-:Y:S02]  /*cde0*/  LOP3.LUT R34, R35, 0x380, RZ, 0xc0, !PT ;  /* 0x0000038023227812 */ /* 0x000fe400078ec0ff */
[----:B------:R-:W-:Y:S01]  /*cdf0*/  SHF.R.U64 R46, R46, 0x3, RZ ;  /* 0x000000032e2e7819 */ /* 0x000fe200000012ff */
[----:B------:R-:W-:Y:S01]  /*ce00*/  SHFL.IDX PT, R172, R172, R7, 0x1c1f ;  /* 0x001c1f07acac7589 */ /* 0x000fe200000e0000 */
[----:B------:R-:W-:-:S02]  /*ce10*/  SHF.R.U64 R86, R86, 0x3, RZ ;  /* 0x0000000356567819 */ /* 0x000fc400000012ff */
[----:B------:R-:W-:Y:S01]  /*ce20*/  SHF.R.U64 R42, R42, 0x3, RZ ;  /* 0x000000032a2a7819 */ /* 0x000fe200000012ff */
[----:B------:R-:W-:Y:S01]  /*ce30*/  SHFL.IDX PT, R173, R173, R7, 0x1c1f ;  /* 0x001c1f07adad7589 */ /* 0x000fe200000e0000 */
        /* <DEDUP_REMOVED lines=22> */
[----:B------:R-:W-:Y:S01]  /*cfa0*/  SHFL.IDX PT, R131, R178, R7, 0x1c1f ;  /* 0x001c1f07b2837589 */ /* 0x000fe200000e0000 */
[C---:B------:R-:W-:Y:S02]  /*cfb0*/  IADD3 R39, P3, R30.reuse, 0x4000, RZ ;  /* 0x000040001e277810 */ /* 0x040fe40007f7e0ff */
[----:B------:R-:W-:Y:S02]  /*cfc0*/  LOP3.LUT R35, R30, 0x380, RZ, 0xc0, !PT ;  /* 0x000003801e237812 */ /* 0x000fe400078ec0ff */
[----:B------:R-:W-:-:S02]  /*cfd0*/  LOP3.LUT R70, R71, 0x380, RZ, 0xc0, !PT ;  /* 0x0000038047467812 */ /* 0x000fc400078ec0ff */
[----:B------:R-:W-:Y:S02]  /*cfe0*/  LOP3.LUT R62, R63, 0x380, RZ, 0xc0, !PT ;  /* 0x000003803f3e7812 */ /* 0x000fe400078ec0ff */
[----:B------:R-:W-:Y:S02]  /*cff0*/  LOP3.LUT R66, R67, 0x380, RZ, 0xc0, !PT ;  /* 0x0000038043427812 */ /* 0x000fe400078ec0ff */
[----:B------:R-:W-:Y:S02]  /*d000*/  SHF.R.U64 R80, R80, 0x3, RZ ;  /* 0x0000000350507819 */ /* 0x000fe400000012ff */
[----:B------:R-:W-:Y:S02]  /*d010*/  LOP3.LUT R38, R39, 0x380, RZ, 0xc0, !PT ;  /* 0x0000038027267812 */ /* 0x000fe400078ec0ff */
[----:B------:R-:W-:Y:S02]  /*d020*/  SHF.R.U64 R35, R35, 0x3, RZ ;  /* 0x0000000323237819 */ /* 0x000fe400000012ff */
[----:B------:R-:W-:-:S02]  /*d030*/  SHF.R.U64 R70, R70, 0x3, RZ ;  /* 0x0000000346467819 */ /* 0x000fc400000012ff */
[----:B------:R-:W-:Y:S02]  /*d040*/  SHF.R.U64 R62, R62, 0x3, RZ ;  /* 0x000000033e3e7819 */ /* 0x000fe400000012ff */
[----:B------:R-:W-:Y:S02]  /*d050*/  SHF.R.U64 R66, R66, 0x3, RZ ;  /* 0x0000000342427819 */ /* 0x000fe400000012ff */
[----:B------:R-:W-:Y:S01]  /*d060*/  LOP3.LUT R80, R80, R81, RZ, 0x3c, !PT ;  /* 0x0000005150507212 */ /* 0x000fe200078e3cff */
[--C-:B------:R-:W-:Y:S01]  /*d070*/  IMAD.X R81, RZ, RZ, R31.reuse, P4 ;  /* 0x000000ffff517224 */ /* 0x100fe200020e061f */
[----:B------:R-:W-:Y:S02]  /*d080*/  SHF.R.U64 R38, R38, 0x3, RZ ;  /* 0x0000000326267819 */ /* 0x000fe400000012ff */
[----:B------:R-:W-:Y:S01]  /*d090*/  LOP3.LUT R30, R35, R30, RZ, 0x3c, !PT ;  /* 0x0000001e231e7212 */ /* 0x000fe200078e3cff */
[----:B------:R-:W-:Y:S01]  /*d0a0*/  IMAD.X R35, RZ, RZ, R31, P2 ;  /* 0x000000ffff237224 */ /* 0x000fe200010e061f */
[----:B------:R-:W-:-:S02]  /*d0b0*/  MOV R186, R50 ;  /* 0x0000003200ba7202 */ /* 0x000fc40000000f00 */
[----:B------:R-:W-:Y:S01]  /*d0c0*/  LOP3.LUT R70, R70, R71, RZ, 0x3c, !PT ;  /* 0x0000004746467212 */ /* 0x000fe200078e3cff */
[----:B------:R0:W-:Y:S01]  /*d0d0*/  SHFL.IDX PT, R50, R21, R7, 0x1c1f ;  /* 0x001c1f0715327589 */ /* 0x0001e200000e0000 */
[----:B------:R-:W-:Y:S01]  /*d0e0*/  LOP3.LUT R62, R62, R63, RZ, 0x3c, !PT ;  /* 0x0000003f3e3e7212 */ /* 0x000fe200078e3cff */
[--C-:B------:R-:W-:Y:S01]  /*d0f0*/  IMAD.X R71, RZ, RZ, R31.reuse, P5 ;  /* 0x000000ffff477224 */ /* 0x100fe200028e061f */
[----:B------:R-:W-:Y:S01]  /*d100*/  LOP3.LUT R66, R66, R67, RZ, 0x3c, !PT ;  /* 0x0000004342427212 */ /* 0x000fe200078e3cff */
[--C-:B------:R-:W-:Y:S01]  /*d110*/  IMAD.X R63, RZ, RZ, R31.reuse, P1 ;  /* 0x000000ffff3f7224 */ /* 0x100fe200008e061f */
[----:B------:R-:W-:Y:S01]  /*d120*/  LOP3.LUT R38, R38, R39, RZ, 0x3c, !PT ;  /* 0x0000002726267212 */ /* 0x000fe200078e3cff */
[--C-:B------:R-:W-:Y:S01]  /*d130*/  IMAD.X R67, RZ, RZ, R31.reuse, P6 ;  /* 0x000000ffff437224 */ /* 0x100fe200030e061f */
[----:B------:R-:W-:Y:S01]  /*d140*/  MOV R80, R80 ;  /* 0x0000005000507202 */ /* 0x000fe20000000f00 */
[----:B------:R-:W-:Y:S01]  /*d150*/  IMAD.X R39, RZ, RZ, R31, P3 ;  /* 0x000000ffff277224 */ /* 0x000fe200018e061f */
[----:B------:R-:W-:-:S02]  /*d160*/  MOV R81, R34 ;  /* 0x0000002200517202 */ /* 0x000fc40000000f00 */
[----:B0-----:R-:W-:Y:S01]  /*d170*/  LOP3.LUT R21, R7, 0x2, RZ, 0x3c, !PT ;  /* 0x0000000207157812 */ /* 0x001fe200078e3cff */
[----:B------:R-:W-:Y:S01]  /*d180*/  SHFL.IDX PT, R35, R10, R7, 0x1c1f ;  /* 0x001c1f070a237589 */ /* 0x000fe200000e0000 */
[----:B------:R-:W-:Y:S02]  /*d190*/  MOV R191, R78 ;  /* 0x0000004e00bf7202 */ /* 0x000fe40000000f00 */
[----:B------:R-:W-:Y:S01]  /*d1a0*/  MOV R189, R86 ;  /* 0x0000005600bd7202 */ /* 0x000fe20000000f00 */
[----:B------:R-:W-:Y:S01]  /*d1b0*/  SHFL.IDX PT, R10, R24, R21, 0x1c1f ;  /* 0x001c1f15180a7589 */ /* 0x000fe200000e0000 */
[----:B------:R-:W-:Y:S02]  /*d1c0*/  MOV R188, R42 ;  /* 0x0000002a00bc7202 */ /* 0x000fe40000000f00 */
[----:B------:R-:W-:Y:S01]  /*d1d0*/  MOV R84, R70 ;  /* 0x0000004600547202 */ /* 0x000fe20000000f00 */
[----:B------:R-:W-:Y:S01]  /*d1e0*/  SHFL.IDX PT, R42, R15, R7, 0x1c1f ;  /* 0x001c1f070f2a7589 */ /* 0x000fe200000e0000 */
[----:B------:R-:W-:-:S02]  /*d1f0*/  MOV R184, R58 ;  /* 0x0000003a00b87202 */ /* 0x000fc40000000f00 */
[----:B------:R-:W-:Y:S01]  /*d200*/  MOV R183, R62 ;  /* 0x0000003e00b77202 */ /* 0x000fe20000000f00 */
        /* <DEDUP_REMOVED lines=9> */
[----:B------:R-:W0:Y:S01]  /*d2a0*/  SHFL.IDX PT, R24, R32, R21, 0x1c1f ;  /* 0x001c1f1520187589 */ /* 0x000e2200000e0000 */
[----:B------:R-:W-:-:S03]  /*d2b0*/  MOV R185, R54 ;  /* 0x0000003600b97202 */ /* 0x000fc60000000f00 */
        /* <DEDUP_REMOVED lines=28> */
[----:B0-----:R-:W-:-:S03]  /*d480*/  SEL R20, R35, R24, P0 ;  /* 0x0000001823147207 */ /* 0x001fc60000000000 */
[----:B------:R-:W-:Y:S01]  /*d490*/  SHFL.IDX PT, R73, R113, R7, 0x1c1f ;  /* 0x001c1f0771497589 */ /* 0x000fe200000e0000 */
[----:B------:R-:W-:-:S03]  /*d4a0*/  SEL R24, R24, R35, P0 ;  /* 0x0000002318187207 */ /* 0x000fc60000000000 */
        /* <DEDUP_REMOVED lines=15> */
[----:B------:R-:W0:Y:S04]  /*d5a0*/  SHFL.IDX PT, R56, R64, R21, 0x1c1f ;  /* 0x001c1f1540387589 */ /* 0x000e2800000e0000 */
[----:B------:R-:W-:Y:S04]  /*d5b0*/  SHFL.IDX PT, R127, R112, R21, 0x1c1f ;  /* 0x001c1f15707f7589 */ /* 0x000fe800000e0000 */
[----:B------:R-:W-:Y:S04]  /*d5c0*/  SHFL.IDX PT, R139, R124, R21, 0x1c1f ;  /* 0x001c1f157c8b7589 */ /* 0x000fe800000e0000 */
[----:B------:R-:W-:Y:S04]  /*d5d0*/  SHFL.IDX PT, R76, R136, R21, 0x1c1f ;  /* 0x001c1f15884c7589 */ /* 0x000fe800000e0000 */
[----:B------:R-:W1:Y:S04]  /*d5e0*/  SHFL.IDX PT, R27, R27, R21, 0x1c1f ;  /* 0x001c1f151b1b7589 */ /* 0x000e6800000e0000 */
[----:B------:R-:W-:Y:S04]  /*d5f0*/  SHFL.IDX PT, R7, R150, R21, 0x1c1f ;  /* 0x001c1f1596077589 */ /* 0x000fe800000e0000 */
[----:B------:R2:W3:Y:S01]  /*d600*/  SHFL.IDX PT, R120, R102, R21, 0x1c1f ;  /* 0x001c1f1566787589 */ /* 0x0004e200000e0000 */
[----:B0-----:R-:W-:-:S02]  /*d610*/  SEL R54, R55, R56, P0 ;  /* 0x0000003837367207 */ /* 0x001fc40000000000 */
[----:B------:R-:W-:Y:S01]  /*d620*/  SEL R56, R56, R55, P0 ;  /* 0x0000003738387207 */ /* 0x000fe20000000000 */
[----:B------:R-:W0:Y:S04]  /*d630*/  SHFL.IDX PT, R28, R28, R21, 0x1c1f ;  /* 0x001c1f151c1c7589 */ /* 0x000e2800000e0000 */
[----:B------:R-:W4:Y:S01]  /*d640*/  SHFL.IDX PT, R36, R36, R21, 0x1c1f ;  /* 0x001c1f1524247589 */ /* 0x000f2200000e0000 */
[----:B--2---:R-:W-:-:S03]  /*d650*/  SEL R102, R103, R109, P0 ;  /* 0x0000006d67667207 */ /* 0x004fc60000000000 */
[----:B------:R-:W2:Y:S04]  /*d660*/  SHFL.IDX PT, R64, R72, R21, 0x1c1f ;  /* 0x001c1f1548407589 */ /* 0x000ea800000e0000 */
[----:B------:R-:W5:Y:S01]  /*d670*/  SHFL.IDX PT, R26, R26, R21, 0x1c1f ;  /* 0x001c1f151a1a7589 */ /* 0x000f6200000e0000 */
[----:B-1----:R-:W-:Y:S02]  /*d680*/  SEL R13, R15, R27, P0 ;  /* 0x0000001b0f0d7207 */ /* 0x002fe40000000000 */
[----:B------:R-:W-:Y:S01]  /*d690*/  SEL R15, R27, R15, P0 ;  /* 0x0000000f1b0f7207 */ /* 0x000fe20000000000 */
[----:B------:R-:W1:Y:S04]  /*d6a0*/  SHFL.IDX PT, R112, R94, R21, 0x1c1f ;  /* 0x001c1f155e707589 */ /* 0x000e6800000e0000 */
[----:B------:R-:W-:Y:S01]  /*d6b0*/  SHFL.IDX PT, R124, R106, R21, 0x1c1f ;  /* 0x001c1f156a7c7589 */ /* 0x000fe200000e0000 */
[----:B---3--:R-:W-:-:S02]  /*d6c0*/  SEL R115, R117, R120, P0 ;  /* 0x0000007875737207 */ /* 0x008fc40000000000 */
[----:B------:R-:W-:Y:S01]  /*d6d0*/  SEL R117, R120, R117, P0 ;  /* 0x0000007578757207 */ /* 0x000fe20000000000 */
[----:B------:R-:W-:Y:S01]  /*d6e0*/  SHFL.IDX PT, R136, R118, R21, 0x1c1f ;  /* 0x001c1f1576887589 */ /* 0x000fe200000e0000 */
[----:B0-----:R-:W-:Y:S02]  /*d6f0*/  SEL R9, R38, R28, P0 ;  /* 0x0000001c26097207 */ /* 0x001fe40000000000 */
[----:B------:R-:W-:Y:S01]  /*d700*/  SEL R11, R28, R38, P0 ;  /* 0x000000261c0b7207 */ /* 0x000fe20000000000 */
[----:B------:R-:W0:Y:S01]  /*d710*/  SHFL.IDX PT, R146, R96, R21, 0x1c1f ;  /* 0x001c1f1560927589 */ /* 0x000e2200000e0000 */
[----:B----4-:R-:W-:Y:S02]  /*d720*/  SEL R25, R36, R30, P0 ;  /* 0x0000001e24197207 */ /* 0x010fe40000000000 */
[----:B------:R-:W-:Y:S01]  /*d730*/  SEL R38, R39, R40, P0 ;  /* 0x0000002827267207 */ /* 0x000fe20000000000 */
[----:B------:R3:W4:Y:S01]  /*d740*/  SHFL.IDX PT, R123, R104, R21, 0x1c1f ;  /* 0x001c1f15687b7589 */ /* 0x00072200000e0000 */
[----:B------:R-:W-:-:S02]  /*d750*/  SEL R40, R40, R39, P0 ;  /* 0x0000002728287207 */ /* 0x000fc40000000000 */
[----:B--2---:R-:W-:Y:S01]  /*d760*/  SEL R62, R63, R64, P0 ;  /* 0x000000403f3e7207 */ /* 0x004fe20000000000 */
[----:B------:R-:W-:Y:S01]  /*d770*/  SHFL.IDX PT, R88, R128, R21, 0x1c1f ;  /* 0x001c1f1580587589 */ /* 0x000fe200000e0000 */
[----:B-----5:R-:W-:Y:S02]  /*d780*/  SEL R12, R14, R26, P0 ;  /* 0x0000001a0e0c7207 */ /* 0x020fe40000000000 */
[----:B------:R-:W-:Y:S01]  /*d790*/  SEL R14, R26, R14, P0 ;  /* 0x0000000e1a0e7207 */ /* 0x000fe20000000000 */
[----:B------:R-:W2:Y:S01]  /*d7a0*/  SHFL.IDX PT, R72, R140, R21, 0x1c1f ;  /* 0x001c1f158c487589 */ /* 0x000ea200000e0000 */
[----:B------:R-:W-:Y:S02]  /*d7b0*/  SEL R64, R64, R63, P0 ;  /* 0x0000003f40407207 */ /* 0x000fe40000000000 */
[----:B---3--:R-:W-:Y:S01]  /*d7c0*/  SEL R104, R109, R103, P0 ;  /* 0x000000676d687207 */ /* 0x008fe20000000000 */
[----:B------:R-:W-:Y:S01]  /*d7d0*/  SHFL.IDX PT, R98, R148, R21, 0x1c1f ;  /* 0x001c1f1594627589 */ /* 0x000fe200000e0000 */
[----:B------:R-:W-:-:S02]  /*d7e0*/  SEL R103, R107, R105, P0 ;  /* 0x000000696b677207 */ /* 0x000fc40000000000 */
[----:B------:R-:W-:Y:S01]  /*d7f0*/  SEL R105, R105, R107, P0 ;  /* 0x0000006b69697207 */ /* 0x000fe20000000000 */
[----:B------:R-:W3:Y:S01]  /*d800*/  SHFL.IDX PT, R137, R137, R21, 0x1c1f ;  /* 0x001c1f1589897589 */ /* 0x000ee200000e0000 */
[----:B-1----:R-:W-:Y:S02]  /*d810*/  SEL R107, R175, R112, P0 ;  /* 0x00000070af6b7207 */ /* 0x002fe40000000000 */
[----:B------:R-:W-:Y:S01]  /*d820*/  SEL R109, R112, R175, P0 ;  /* 0x000000af706d7207 */ /* 0x000fe20000000000 */
[----:B------:R-:W1:Y:S01]  /*d830*/  SHFL.IDX PT, R129, R129, R21, 0x1c1f ;  /* 0x001c1f1581817589 */ /* 0x000e6200000e0000 */
[----:B0-----:R-:W-:Y:S02]  /*d840*/  SEL R112, R146, R111, P0 ;  /* 0x0000006f92707207 */ /* 0x001fe40000000000 */
[----:B------:R-:W-:Y:S01]  /*d850*/  SEL R63, R66, R65, P0 ;  /* 0x00000041423f7207 */ /* 0x000fe20000000000 */
[----:B------:R-:W0:Y:S01]  /*d860*/  SHFL.IDX PT, R147, R147, R21, 0x1c1f ;  /* 0x001c1f1593937589 */ /* 0x000e2200000e0000 */
[----:B----4-:R-:W-:-:S02]  /*d870*/  SEL R118, R90, R123, P0 ;  /* 0x0000007b5a767207 */ /* 0x010fc40000000000 */
[----:B------:R-:W-:Y:S01]  /*d880*/  SEL R120, R123, R90, P0 ;  /* 0x0000005a7b787207 */ /* 0x000fe20000000000 */
[----:B------:R4:W5:Y:S01]  /*d890*/  SHFL.IDX PT, R128, R110, R21, 0x1c1f ;  /* 0x001c1f156e807589 */ /* 0x00096200000e0000 */
[----:B------:R-:W-:-:S03]  /*d8a0*/  SEL R65, R65, R66, P0 ;  /* 0x0000004241417207 */ /* 0x000fc60000000000 */
[----:B------:R1:W-:Y:S01]  /*d8b0*/  SHFL.IDX PT, R140, R122, R21, 0x1c1f ;  /* 0x001c1f157a8c7589 */ /* 0x0003e200000e0000 */
[----:B--2---:R-:W-:-:S03]  /*d8c0*/  SEL R151, R73, R72, P0 ;  /* 0x0000004849977207 */ /* 0x004fc60000000000 */
[----:B------:R2:W5:Y:S01]  /*d8d0*/  SHFL.IDX PT, R148, R130, R21, 0x1c1f ;  /* 0x001c1f1582947589 */ /* 0x00056200000e0000 */
[----:B----4-:R-:W-:-:S03]  /*d8e0*/  SEL R110, R111, R146, P0 ;  /* 0x000000926f6e7207 */ /* 0x010fc60000000000 */
[----:B------:R-:W4:Y:S01]  /*d8f0*/  SHFL.IDX PT, R44, R44, R21, 0x1c1f ;  /* 0x001c1f152c2c7589 */ /* 0x000f2200000e0000 */
[----:B---3--:R-:W-:Y:S02]  /*d900*/  SEL R27, R29, R137, P0 ;  /* 0x000000891d1b7207 */ /* 0x008fe40000000000 */
[----:B-1----:R-:W-:Y:S01]  /*d910*/  SEL R122, R125, R124, P0 ;  /* 0x0000007c7d7a7207 */ /* 0x002fe20000000000 */
[----:B------:R-:W1:Y:S01]  /*d920*/  SHFL.IDX PT, R52, R52, R21, 0x1c1f ;  /* 0x001c1f1534347589 */ /* 0x000e6200000e0000 */
[----:B------:R-:W-:Y:S02]  /*d930*/  SEL R124, R124, R125, P0 ;  /* 0x0000007d7c7c7207 */ /* 0x000fe40000000000 */
[----:B--2---:R-:W-:Y:S01]  /*d940*/  SEL R130, R131, R132, P0 ;  /* 0x0000008483827207 */ /* 0x004fe20000000000 */
        /* <DEDUP_REMOVED lines=10> */
[----:B0-----:R-:W-:Y:S02]  /*d9f0*/  SEL R35, R37, R147, P0 ;  /* 0x0000009325237207 */ /* 0x001fe40000000000 */
[----:B-----5:R-:W-:Y:S01]  /*da00*/  SEL R123, R177, R128, P0 ;  /* 0x00000080b17b7207 */ /* 0x020fe20000000000 */
[----:B------:R0:W3:Y:S01]  /*da10*/  SHFL.IDX PT, R144, R126, R21, 0x1c1f ;  /* 0x001c1f157e907589 */ /* 0x0000e200000e0000 */
[----:B------:R-:W-:-:S02]  /*da20*/  SEL R125, R128, R177, P0 ;  /* 0x000000b1807d7207 */ /* 0x000fc40000000000 */
[----:B------:R-:W-:Y:S01]  /*da30*/  SEL R136, R135, R78, P0 ;  /* 0x0000004e87887207 */ /* 0x000fe20000000000 */
[----:B------:R5:W3:Y:S01]  /*da40*/  SHFL.IDX PT, R150, R134, R21, 0x1c1f ;  /* 0x001c1f1586967589 */ /* 0x000ae200000e0000 */
[----:B------:R-:W-:Y:S02]  /*da50*/  SEL R146, R149, R148, P0 ;  /* 0x0000009495927207 */ /* 0x000fe40000000000 */
[----:B----4-:R-:W-:Y:S01]  /*da60*/  SEL R33, R44, R34, P0 ;  /* 0x000000222c217207 */ /* 0x010fe20000000000 */
[----:B------:R4:W3:Y:S01]  /*da70*/  SHFL.IDX PT, R101, R41, R21, 0x1c1f ;  /* 0x001c1f1529657589 */ /* 0x0008e200000e0000 */
[----:B------:R-:W-:Y:S02]  /*da80*/  SEL R37, R147, R37, P0 ;  /* 0x0000002593257207 */ /* 0x000fe40000000000 */
[----:B-1----:R-:W-:Y:S01]  /*da90*/  SEL R39, R42, R52, P0 ;  /* 0x000000342a277207 */ /* 0x002fe20000000000 */
[----:B------:R-:W-:Y:S01]  /*daa0*/  SHFL.IDX PT, R155, R155, R21, 0x1c1f ;  /* 0x001c1f159b9b7589 */ /* 0x000fe200000e0000 */
[----:B0-----:R-:W-:-:S02]  /*dab0*/  SEL R126, R86, R127, P0 ;  /* 0x0000007f567e7207 */ /* 0x001fc40000000000 */
[----:B-----5:R-:W-:Y:S01]  /*dac0*/  SEL R134, R78, R135, P0 ;  /* 0x000000874e867207 */ /* 0x020fe20000000000 */
[----:B------:R-:W-:Y:S01]  /*dad0*/  SHFL.IDX PT, R121, R108, R21, 0x1c1f ;  /* 0x001c1f156c797589 */ /* 0x000fe200000e0000 */
[----:B------:R-:W-:Y:S02]  /*dae0*/  SEL R128, R127, R86, P0 ;  /* 0x000000567f807207 */ /* 0x000fe40000000000 */
[----:B----4-:R-:W-:Y:S01]  /*daf0*/  SEL R41, R52, R42, P0 ;  /* 0x0000002a34297207 */ /* 0x010fe20000000000 */
[----:B------:R-:W0:Y:S01]  /*db00*/  SHFL.IDX PT, R60, R60, R21, 0x1c1f ;  /* 0x001c1f153c3c7589 */ /* 0x000e2200000e0000 */
[----:B------:R-:W-:Y:S02]  /*db10*/  SEL R135, R77, R139, P0 ;  /* 0x0000008b4d877207 */ /* 0x000fe40000000000 */
[----:B------:R-:W-:Y:S01]  /*db20*/  SEL R137, R139, R77, P0 ;  /* 0x0000004d8b897207 */ /* 0x000fe20000000000 */
[----:B------:R-:W-:Y:S01]  /*db30*/  SHFL.IDX PT, R108, R91, R21, 0x1c1f ;  /* 0x001c1f155b6c7589 */ /* 0x000fe200000e0000 */
[----:B------:R-:W-:-:S02]  /*db40*/  SEL R148, R148, R149, P0 ;  /* 0x0000009594947207 */ /* 0x000fc40000000000 */
[----:B--2---:R-:W-:Y:S01]  /*db50*/  SEL R42, R154, R153, P0 ;  /* 0x000000999a2a7207 */ /* 0x004fe20000000000 */
[----:B------:R-:W1:Y:S01]  /*db60*/  SHFL.IDX PT, R51, R157, R21, 0x1c1f ;  /* 0x001c1f159d337589 */ /* 0x000e6200000e0000 */
[----:B------:R-:W-:Y:S02]  /*db70*/  SEL R127, R89, R143, P0 ;  /* 0x0000008f597f7207 */ /* 0x000fe40000000000 */
[----:B------:R-:W-:Y:S01]  /*db80*/  SEL R129, R143, R89, P0 ;  /* 0x000000598f817207 */ /* 0x000fe20000000000 */
[----:B------:R2:W-:Y:S01]  /*db90*/  SHFL.IDX PT, R91, R138, R21, 0x1c1f ;  /* 0x001c1f158a5b7589 */ /* 0x0005e200000e0000 */
[----:B---3--:R-:W-:Y:S02]  /*dba0*/  SEL R139, R99, R144, P0 ;  /* 0x00000090638b7207 */ /* 0x008fe40000000000 */
[----:B------:R-:W-:Y:S01]  /*dbb0*/  SEL R147, R79, R150, P0 ;  /* 0x000000964f937207 */ /* 0x000fe20000000000 */
[----:B------:R-:W-:Y:S01]  /*dbc0*/  SHFL.IDX PT, R159, R159, R21, 0x1c1f ;  /* 0x001c1f159f9f7589 */ /* 0x000fe200000e0000 */
[----:B------:R-:W-:-:S02]  /*dbd0*/  SEL R149, R150, R79, P0 ;  /* 0x0000004f96957207 */ /* 0x000fc40000000000 */
[----:B------:R-:W-:Y:S01]  /*dbe0*/  SEL R143, R74, R85, P0 ;  /* 0x000000554a8f7207 */ /* 0x000fe20000000000 */
[----:B------:R-:W3:Y:S01]  /*dbf0*/  SHFL.IDX PT, R68, R68, R21, 0x1c1f ;  /* 0x001c1f1544447589 */ /* 0x000ee200000e0000 */
[----:B------:R-:W-:Y:S02]  /*dc00*/  SEL R150, R152, R76, P0 ;  /* 0x0000004c98967207 */ /* 0x000fe40000000000 */
[----:B--2---:R-:W-:Y:S01]  /*dc10*/  SEL R138, R141, R140, P0 ;  /* 0x0000008c8d8a7207 */ /* 0x004fe20000000000 */
[----:B------:R-:W-:Y:S01]  /*dc20*/  SHFL.IDX PT, R163, R163, R21, 0x1c1f ;  /* 0x001c1f15a3a37589 */ /* 0x000fe200000e0000 */
[----:B------:R-:W-:Y:S02]  /*dc30*/  SEL R140, R140, R141, P0 ;  /* 0x0000008d8c8c7207 */ /* 0x000fe40000000000 */
[----:B------:R-:W-:Y:S01]  /*dc40*/  SEL R141, R144, R99, P0 ;  /* 0x00000063908d7207 */ /* 0x000fe20000000000 */
[----:B------:R-:W2:Y:S01]  /*dc50*/  SHFL.IDX PT, R162, R162, R21, 0x1c1f ;  /* 0x001c1f15a2a27589 */ /* 0x000ea200000e0000 */
[----:B------:R-:W-:-:S02]  /*dc60*/  SEL R144, R88, R75, P0 ;  /* 0x0000004b58907207 */ /* 0x000fc40000000000 */
[----:B------:R-:W-:Y:S01]  /*dc70*/  SEL R152, R76, R152, P0 ;  /* 0x000000984c987207 */ /* 0x000fe20000000000 */
[----:B------:R-:W-:Y:S01]  /*dc80*/  SHFL.IDX PT, R167, R167, R21, 0x1c1f ;  /* 0x001c1f15a7a77589 */ /* 0x000fe200000e0000 */
[----:B------:R-:W-:Y:S02]  /*dc90*/  F2FP.BF16.F32.PACK_AB R77, R27, R26 ;  /* 0x0000001a1b4d723e */ /* 0x000fe400000010ff */
[----:B------:R-:W-:Y:S01]  /*dca0*/  F2FP.BF16.F32.PACK_AB R78, R25, R24 ;  /* 0x00000018194e723e */ /* 0x000fe200000010ff */
[----:B------:R-:W4:Y:S01]  /*dcb0*/  SHFL.IDX PT, R165, R165, R21, 0x1c1f ;  /* 0x001c1f15a5a57589 */ /* 0x000f2200000e0000 */
[----:B------:R-:W-:Y:S02]  /*dcc0*/  F2FP.BF16.F32.PACK_AB R79, R29, R28 ;  /* 0x0000001c1d4f723e */ /* 0x000fe400000010ff */
[----:B------:R-:W-:Y:S01]  /*dcd0*/  SEL R70, R71, R101, P0 ;  /* 0x0000006547467207 */ /* 0x000fe20000000000 */
[----:B------:R-:W5:Y:S01]  /*dce0*/  SHFL.IDX PT, R113, R100, R21, 0x1c1f ;  /* 0x001c1f1564717589 */ /* 0x000f6200000e0000 */
[----:B------:R-:W-:-:S02]  /*dcf0*/  SEL R92, R101, R71, P0 ;  /* 0x00000047655c7207 */ /* 0x000fc40000000000 */
[----:B------:R-:W-:Y:S01]  /*dd00*/  SEL R71, R119, R93, P0 ;  /* 0x0000005d77477207 */ /* 0x000fe20000000000 */
[----:B------:R-:W-:Y:S01]  /*dd10*/  SHFL.IDX PT, R171, R171, R21, 0x1c1f ;  /* 0x001c1f15abab7589 */ /* 0x000fe200000e0000 */
[----:B------:R-:W-:Y:S02]  /*dd20*/  SEL R93, R93, R119, P0 ;  /* 0x000000775d5d7207 */ /* 0x000fe40000000000 */
[----:B0-----:R-:W-:Y:S01]  /*dd30*/  SEL R49, R60, R50, P0 ;  /* 0x000000323c317207 */ /* 0x001fe20000000000 */
[----:B------:R-:W0:Y:S01]  /*dd40*/  SHFL.IDX PT, R169, R169, R21, 0x1c1f ;  /* 0x001c1f15a9a97589 */ /* 0x000e2200000e0000 */
[----:B------:R-:W-:Y:S02]  /*dd50*/  SEL R119, R87, R121, P0 ;  /* 0x0000007957777207 */ /* 0x000fe40000000000 */
[----:B-1----:R-:W-:Y:S01]  /*dd60*/  SEL R52, R51, R158, P0 ;  /* 0x0000009e33347207 */ /* 0x002fe20000000000 */
[----:B------:R1:W0:Y:S01]  /*dd70*/  SHFL.IDX PT, R157, R142, R21, 0x1c1f ;  /* 0x001c1f158e9d7589 */ /* 0x00022200000e0000 */
[----:B------:R-:W-:-:S02]  /*dd80*/  SEL R121, R121, R87, P0 ;  /* 0x0000005779797207 */ /* 0x000fc40000000000 */
[----:B---3--:R-:W-:Y:S01]  /*dd90*/  SEL R55, R58, R68, P0 ;  /* 0x000000443a377207 */ /* 0x008fe20000000000 */
[----:B------:R-:W3:Y:S01]  /*dda0*/  SHFL.IDX PT, R116, R95, R21, 0x1c1f ;  /* 0x001c1f155f747589 */ /* 0x000ee200000e0000 */
[----:B------:R-:W-:Y:S02]  /*ddb0*/  SEL R57, R68, R58, P0 ;  /* 0x0000003a44397207 */ /* 0x000fe40000000000 */
[----:B------:R-:W-:Y:S01]  /*ddc0*/  F2FP.BF16.F32.PACK_AB R90, R41, R40 ;  /* 0x00000028295a723e */ /* 0x000fe200000010ff */
[----:B------:R4:W3:Y:S01]  /*ddd0*/  SHFL.IDX PT, R96, R5, R21, 0x1c1f ;  /* 0x001c1f1505607589 */ /* 0x0008e200000e0000 */
[----:B--2---:R-:W-:Y:S02]  /*dde0*/  SEL R58, R164, R162, P0 ;  /* 0x000000a2a43a7207 */ /* 0x004fe40000000000 */
[----:B-1----:R-:W-:Y:S02]  /*ddf0*/  SEL R142, R75, R88, P0 ;  /* 0x000000584b8e7207 */ /* 0x002fe40000000000 */
[----:B------:R-:W-:-:S02]  /*de00*/  F2FP.BF16.F32.PACK_AB R75, R15, R14 ;  /* 0x0000000e0f4b723e */ /* 0x000fc400000010ff */
[----:B------:R-:W-:Y:S02]  /*de10*/  F2FP.BF16.F32.PACK_AB R88, R39, R38 ;  /* 0x000000262758723e */ /* 0x000fe400000010ff */
[----:B------:R-:W-:Y:S02]  /*de20*/  SEL R59, R166, R163, P0 ;  /* 0x000000a3a63b7207 */ /* 0x000fe40000000000 */
[----:B----4-:R-:W-:Y:S02]  /*de30*/  SEL R5, R8, R7, P0 ;  /* 0x0000000708057207 */ /* 0x010fe40000000000 */
        /* <DEDUP_REMOVED lines=16> */
[----:B------:R-:W-:Y:S01]  /*df40*/  SEL R43, R45, R155, P0 ;  /* 0x0000009b2d2b7207 */ /* 0x000fe20000000000 */
[----:B------:R-:W-:Y:S01]  /*df50*/  STSM.16.M88.4 [R83], R72 ;  /* 0x0000004853007844 */ /* 0x000fe20000000200 */
[----:B------:R-:W-:Y:S02]  /*df60*/  SEL R46, R47, R48, P0 ;  /* 0x000000302f2e7207 */ /* 0x000fe40000000000 */
[----:B------:R-:W-:Y:S01]  /*df70*/  SEL R45, R155, R45, P0 ;  /* 0x0000002d9b2d7207 */ /* 0x000fe20000000000 */
[----:B------:R1:W-:Y:S01]  /*df80*/  STSM.16.M88.4 [R84], R76 ;  /* 0x0000004c54007844 */ /* 0x0003e20000000200 */
[----:B------:R-:W-:Y:S02]  /*df90*/  SEL R48, R48, R47, P0 ;  /* 0x0000002f30307207 */ /* 0x000fe40000000000 */
[----:B------:R-:W-:-:S02]  /*dfa0*/  SEL R47, R50, R60, P0 ;  /* 0x0000003c322f7207 */ /* 0x000fc40000000000 */
[----:B------:R-:W-:Y:S02]  /*dfb0*/  SEL R50, R158, R51, P0 ;  /* 0x000000339e327207 */ /* 0x000fe40000000000 */
[----:B------:R-:W-:Y:S02]  /*dfc0*/  SEL R154, R156, R91, P0 ;  /* 0x0000005b9c9a7207 */ /* 0x000fe40000000000 */
[----:B------:R-:W-:Y:S02]  /*dfd0*/  SEL R51, R53, R159, P0 ;  /* 0x0000009f35337207 */ /* 0x000fe40000000000 */
[----:B------:R-:W-:Y:S02]  /*dfe0*/  SEL R156, R91, R156, P0 ;  /* 0x0000009c5b9c7207 */ /* 0x000fe40000000000 */
[----:B------:R-:W-:Y:S02]  /*dff0*/  F2FP.BF16.F32.PACK_AB R85, R35, R34 ;  /* 0x000000222355723e */ /* 0x000fe400000010ff */
[----:B------:R-:W-:-:S02]  /*e000*/  F2FP.BF16.F32.PACK_AB R86, R33, R32 ;  /* 0x000000202156723e */ /* 0x000fc400000010ff */
[----:B-1----:R-:W-:Y:S02]  /*e010*/  F2FP.BF16.F32.PACK_AB R84, R31, R30 ;  /* 0x0000001e1f54723e */ /* 0x002fe400000010ff */
[----:B------:R-:W-:Y:S02]  /*e020*/  F2FP.BF16.F32.PACK_AB R87, R37, R36 ;  /* 0x000000242557723e */ /* 0x000fe400000010ff */
[----:B------:R-:W-:Y:S02]  /*e030*/  SEL R53, R159, R53, P0 ;  /* 0x000000359f357207 */ /* 0x000fe40000000000 */
[----:B------:R-:W-:Y:S01]  /*e040*/  F2FP.BF16.F32.PACK_AB R91, R45, R44 ;  /* 0x0000002c2d5b723e */ /* 0x000fe200000010ff */
[----:B------:R1:W-:Y:S01]  /*e050*/  STSM.16.M88.4 [R80], R84 ;  /* 0x0000005450007844 */ /* 0x0003e20000000200 */
[----:B------:R-:W-:Y:S02]  /*e060*/  F2FP.BF16.F32.PACK_AB R89, R43, R42 ;  /* 0x0000002a2b59723e */ /* 0x000fe400000010ff */
[----:B------:R-:W-:-:S02]  /*e070*/  SEL R60, R162, R164, P0 ;  /* 0x000000a4a23c7207 */ /* 0x000fc40000000000 */
[----:B------:R-:W-:Y:S01]  /*e080*/  SEL R61, R163, R166, P0 ;  /* 0x000000a6a33d7207 */ /* 0x000fe20000000000 */
[----:B------:R2:W-:Y:S01]  /*e090*/  STSM.16.M88.4 [R81], R88 ;  /* 0x0000005851007844 */ /* 0x0005e20000000200 */
[----:B------:R-:W-:Y:S02]  /*e0a0*/  SEL R66, R168, R165, P0 ;  /* 0x000000a5a8427207 */ /* 0x000fe40000000000 */
[----:B------:R-:W-:Y:S02]  /*e0b0*/  SEL R68, R165, R168, P0 ;  /* 0x000000a8a5447207 */ /* 0x000fe40000000000 */
[----:B------:R-:W-:Y:S02]  /*e0c0*/  SEL R67, R170, R167, P0 ;  /* 0x000000a7aa437207 */ /* 0x000fe40000000000 */
[----:B------:R-:W-:Y:S02]  /*e0d0*/  SEL R69, R167, R170, P0 ;  /* 0x000000aaa7457207 */ /* 0x000fe40000000000 */
        /* <DEDUP_REMOVED lines=13> */
[----:B---3--:R-:W-:Y:S01]  /*e1b0*/  SEL R114, R176, R116, P0 ;  /* 0x00000074b0727207 */ /* 0x008fe20000000000 */
[----:B------:R0:W-:Y:S01]  /*e1c0*/  STSM.16.M88.4 [R4], R72 ;  /* 0x0000004804007844 */ /* 0x0001e20000000200 */
[----:B------:R-:W-:Y:S02]  /*e1d0*/  SEL R157, R157, R82, P0 ;  /* 0x000000529d9d7207 */ /* 0x000fe40000000000 */
[----:B------:R-:W-:Y:S02]  /*e1e0*/  F2FP.BF16.F32.PACK_AB R76, R55, R54 ;  /* 0x00000036374c723e */ /* 0x000fe400000010ff */
[----:B------:R-:W-:Y:S02]  /*e1f0*/  F2FP.BF16.F32.PACK_AB R78, R57, R56 ;  /* 0x00000038394e723e */ /* 0x000fe400000010ff */
[----:B------:R-:W-:Y:S02]  /*e200*/  F2FP.BF16.F32.PACK_AB R79, R61, R60 ;  /* 0x0000003c3d4f723e */ /* 0x000fe400000010ff */
[----:B------:R-:W-:-:S02]  /*e210*/  F2FP.BF16.F32.PACK_AB R77, R59, R58 ;  /* 0x0000003a3b4d723e */ /* 0x000fc400000010ff */
[----:B------:R-:W-:Y:S02]  /*e220*/  SEL R116, R116, R176, P0 ;  /* 0x000000b074747207 */ /* 0x000fe40000000000 */
[----:B-1----:R-:W-:Y:S01]  /*e230*/  F2FP.BF16.F32.PACK_AB R80, R63, R62 ;  /* 0x0000003e3f50723e */ /* 0x002fe200000010ff */
[----:B------:R-:W-:Y:S01]  /*e240*/  STSM.16.M88.4 [R182], R76 ;  /* 0x0000004cb6007844 */ /* 0x000fe20000000200 */
[----:B------:R-:W-:Y:S02]  /*e250*/  F2FP.BF16.F32.PACK_AB R82, R65, R64 ;  /* 0x000000404152723e */ /* 0x000fe400000010ff */
[----:B------:R-:W-:Y:S02]  /*e260*/  F2FP.BF16.F32.PACK_AB R83, R69, R68 ;  /* 0x000000444553723e */ /* 0x000fe400000010ff */
[----:B--2---:R-:W-:Y:S02]  /*e270*/  F2FP.BF16.F32.PACK_AB R81, R67, R66 ;  /* 0x000000424351723e */ /* 0x004fe400000010ff */
[----:B------:R-:W-:-:S02]  /*e280*/  F2FP.BF16.F32.PACK_AB R84, R71, R70 ;  /* 0x000000464754723e */ /* 0x000fc400000010ff */
[----:B------:R-:W-:Y:S01]  /*e290*/  F2FP.BF16.F32.PACK_AB R86, R93, R92 ;  /* 0x0000005c5d56723e */ /* 0x000fe200000010ff */
[----:B------:R1:W-:Y:S01]  /*e2a0*/  STSM.16.M88.4 [R183], R80 ;  /* 0x00000050b7007844 */ /* 0x0003e20000000200 */
[----:B------:R-:W-:Y:S02]  /*e2b0*/  F2FP.BF16.F32.PACK_AB R87, R101, R100 ;  /* 0x000000646557723e */ /* 0x000fe400000010ff */
[----:B------:R-:W-:Y:S02]  /*e2c0*/  F2FP.BF16.F32.PACK_AB R85, R95, R94 ;  /* 0x0000005e5f55723e */ /* 0x000fe400000010ff */
[----:B------:R-:W-:Y:S02]  /*e2d0*/  F2FP.BF16.F32.PACK_AB R88, R103, R102 ;  /* 0x000000666758723e */ /* 0x000fe400000010ff */
[----:B------:R-:W-:Y:S01]  /*e2e0*/  F2FP.BF16.F32.PACK_AB R90, R105, R104 ;  /* 0x00000068695a723e */ /* 0x000fe200000010ff */
[----:B------:R-:W-:Y:S01]  /*e2f0*/  STSM.16.M88.4 [R184], R84 ;  /* 0x00000054b8007844 */ /* 0x000fe20000000200 */
[----:B------:R-:W-:-:S02]  /*e300*/  F2FP.BF16.F32.PACK_AB R91, R109, R108 ;  /* 0x0000006c6d5b723e */ /* 0x000fc400000010ff */
[----:B------:R-:W-:Y:S02]  /*e310*/  F2FP.BF16.F32.PACK_AB R89, R107, R106 ;  /* 0x0000006a6b59723e */ /* 0x000fe400000010ff */
[----:B0-----:R-:W-:Y:S02]  /*e320*/  F2FP.BF16.F32.PACK_AB R72, R111, R110 ;  /* 0x0000006e6f48723e */ /* 0x001fe400000010ff */
[----:B------:R-:W-:Y:S01]  /*e330*/  F2FP.BF16.F32.PACK_AB R74, R113, R112 ;  /* 0x00000070714a723e */ /* 0x000fe200000010ff */
[----:B------:R-:W-:Y:S01]  /*e340*/  STSM.16.M88.4 [R185], R88 ;  /* 0x00000058b9007844 */ /* 0x000fe20000000200 */
[----:B------:R-:W-:Y:S02]  /*e350*/  F2FP.BF16.F32.PACK_AB R75, R117, R116 ;  /* 0x00000074754b723e */ /* 0x000fe400000010ff */
[----:B------:R-:W-:Y:S02]  /*e360*/  F2FP.BF16.F32.PACK_AB R73, R115, R114 ;  /* 0x000000727349723e */ /* 0x000fe400000010ff */
[----:B------:R-:W-:-:S02]  /*e370*/  SEL R158, R160, R161, P0 ;  /* 0x000000a1a09e7207 */ /* 0x000fc40000000000 */
[----:B-1----:R-:W-:Y:S01]  /*e380*/  F2FP.BF16.F32.PACK_AB R80, R119, R118 ;  /* 0x000000767750723e */ /* 0x002fe200000010ff */
[----:B------:R0:W-:Y:S01]  /*e390*/  STSM.16.M88.4 [R186], R72 ;  /* 0x00000048ba007844 */ /* 0x0001e20000000200 */
[----:B------:R-:W-:Y:S02]  /*e3a0*/  F2FP.BF16.F32.PACK_AB R82, R121, R120 ;  /* 0x000000787952723e */ /* 0x000fe400000010ff */
[----:B------:R-:W-:Y:S02]  /*e3b0*/  F2FP.BF16.F32.PACK_AB R83, R125, R124 ;  /* 0x0000007c7d53723e */ /* 0x000fe400000010ff */
[----:B------:R-:W-:Y:S02]  /*e3c0*/  F2FP.BF16.F32.PACK_AB R81, R123, R122 ;  /* 0x0000007a7b51723e */ /* 0x000fe400000010ff */
[----:B------:R-:W-:Y:S02]  /*e3d0*/  SEL R160, R161, R160, P0 ;  /* 0x000000a0a1a07207 */ /* 0x000fe40000000000 */
[----:B------:R-:W-:Y:S01]  /*e3e0*/  SEL R4, R6, R96, P0 ;  /* 0x0000006006047207 */ /* 0x000fe20000000000 */
[----:B------:R1:W-:Y:S01]  /*e3f0*/  STSM.16.M88.4 [R187], R80 ;  /* 0x00000050bb007844 */ /* 0x0003e20000000200 */
[----:B------:R-:W-:-:S02]  /*e400*/  SEL R159, R97, R98, P0 ;  /* 0x00000062619f7207 */ /* 0x000fc40000000000 */
[----:B------:R-:W-:Y:S02]  /*e410*/  SEL R161, R98, R97, P0 ;  /* 0x0000006162a17207 */ /* 0x000fe40000000000 */
[----:B------:R-:W-:Y:S02]  /*e420*/  SEL R6, R96, R6, P0 ;  /* 0x0000000660067207 */ /* 0x000fe40000000000 */
[----:B------:R-:W-:Y:S02]  /*e430*/  F2FP.BF16.F32.PACK_AB R96, R127, R126 ;  /* 0x0000007e7f60723e */ /* 0x000fe400000010ff */
[----:B------:R-:W-:Y:S02]  /*e440*/  F2FP.BF16.F32.PACK_AB R98, R129, R128 ;  /* 0x000000808162723e */ /* 0x000fe400000010ff */
[----:B------:R-:W-:Y:S02]  /*e450*/  F2FP.BF16.F32.PACK_AB R99, R133, R132 ;  /* 0x000000848563723e */ /* 0x000fe400000010ff */
[----:B------:R-:W-:-:S02]  /*e460*/  F2FP.BF16.F32.PACK_AB R97, R131, R130 ;  /* 0x000000828361723e */ /* 0x000fc400000010ff */
[----:B0-----:R-:W-:Y:S02]  /*e470*/  F2FP.BF16.F32.PACK_AB R72, R135, R134 ;  /* 0x000000868748723e */ /* 0x001fe400000010ff */
[----:B------:R-:W-:Y:S01]  /*e480*/  F2FP.BF16.F32.PACK_AB R74, R137, R136 ;  /* 0x00000088894a723e */ /* 0x000fe200000010ff */
[----:B------:R-:W-:Y:S01]  /*e490*/  STSM.16.M88.4 [R188], R96 ;  /* 0x00000060bc007844 */ /* 0x000fe20000000200 */
[----:B------:R-:W-:Y:S02]  /*e4a0*/  F2FP.BF16.F32.PACK_AB R75, R141, R140 ;  /* 0x0000008c8d4b723e */ /* 0x000fe400000010ff */
[----:B------:R-:W-:Y:S02]  /*e4b0*/  F2FP.BF16.F32.PACK_AB R73, R139, R138 ;  /* 0x0000008a8b49723e */ /* 0x000fe400000010ff */
[----:B------:R-:W-:Y:S02]  /*e4c0*/  F2FP.BF16.F32.PACK_AB R76, R143, R142 ;  /* 0x0000008e8f4c723e */ /* 0x000fe400000010ff */
[----:B------:R-:W-:Y:S01]  /*e4d0*/  F2FP.BF16.F32.PACK_AB R78, R145, R144 ;  /* 0x00000090914e723e */ /* 0x000fe200000010ff */
[----:B------:R0:W-:Y:S01]  /*e4e0*/  STSM.16.M88.4 [R189], R72 ;  /* 0x00000048bd007844 */ /* 0x0001e20000000200 */
[----:B------:R-:W-:-:S02]  /*e4f0*/  F2FP.BF16.F32.PACK_AB R79, R149, R148 ;  /* 0x00000094954f723e */ /* 0x000fc400000010ff */
[----:B------:R-:W-:Y:S02]  /*e500*/  F2FP.BF16.F32.PACK_AB R77, R147, R146 ;  /* 0x00000092934d723e */ /* 0x000fe400000010ff */
[----:B-1----:R-:W-:Y:S02]  /*e510*/  F2FP.BF16.F32.PACK_AB R80, R151, R150 ;  /* 0x000000969750723e */ /* 0x002fe400000010ff */
[----:B------:R-:W-:Y:S01]  /*e520*/  F2FP.BF16.F32.PACK_AB R82, R153, R152 ;  /* 0x000000989952723e */ /* 0x000fe200000010ff */
[----:B------:R-:W-:Y:S01]  /*e530*/  STSM.16.M88.4 [R190], R76 ;  /* 0x0000004cbe007844 */ /* 0x000fe20000000200 */
[----:B------:R-:W-:Y:S02]  /*e540*/  F2FP.BF16.F32.PACK_AB R83, R157, R156 ;  /* 0x0000009c9d53723e */ /* 0x000fe400000010ff */
[----:B------:R-:W-:Y:S02]  /*e550*/  F2FP.BF16.F32.PACK_AB R81, R155, R154 ;  /* 0x0000009a9b51723e */ /* 0x000fe400000010ff */
[----:B------:R-:W-:-:S02]  /*e560*/  F2FP.BF16.F32.PACK_AB R85, R5, R4 ;  /* 0x000000040555723e */ /* 0x000fc400000010ff */
[----:B------:R-:W-:Y:S01]  /*e570*/  F2FP.BF16.F32.PACK_AB R86, R161, R160 ;  /* 0x000000a0a156723e */ /* 0x000fe200000010ff */
[----:B------:R1:W-:Y:S01]  /*e580*/  STSM.16.M88.4 [R191], R80 ;  /* 0x00000050bf007844 */ /* 0x0003e20000000200 */
[----:B------:R-:W-:Y:S01]  /*e590*/  F2FP.BF16.F32.PACK_AB R87, R7, R6 ;  /* 0x000000060757723e */ /* 0x000fe200000010ff */
[----:B0-----:R-:W-:Y:S01]  /*e5a0*/  IMAD.U32 R72, RZ, RZ, UR10 ;  /* 0x0000000aff487e24 */ /* 0x001fe2000f8e00ff */
[----:B------:R-:W-:Y:S01]  /*e5b0*/  F2FP.BF16.F32.PACK_AB R84, R159, R158 ;  /* 0x0000009e9f54723e */ /* 0x000fe200000010ff */
[----:B------:R-:W-:Y:S01]  /*e5c0*/  IMAD.U32 R73, RZ, RZ, UR11 ;  /* 0x0000000bff497e24 */ /* 0x000fe2000f8e00ff */
[----:B------:R-:W-:-:S03]  /*e5d0*/  ISETP.NE.U32.AND P0, PT, RZ, UR14, PT ;  /* 0x0000000eff007c0c */ /* 0x000fc6000bf05070 */
[----:B------:R0:W-:Y:S01]  /*e5e0*/  STSM.16.M88.4 [R216], R84 ;  /* 0x00000054d8007844 */ /* 0x0001e20000000200 */
[----:B------:R-:W-:Y:S01]  /*e5f0*/  ISETP.NE.AND.EX P0, PT, RZ, UR15, PT, P0 ;  /* 0x0000000fff007c0c */ /* 0x000fe2000bf05300 */
[----:B------:R-:W-:Y:S01]  /*e600*/  BAR.SYNC.DEFER_BLOCKING 0x1, 0x100 ;  /* 0x0044000000007b1d */ /* 0x000fe20000010000 */
[----:B------:R-:W-:-:S04]  /*e610*/  UISETP.NE.U32.AND UP0, UPT, UR12, URZ, UPT ;  /* 0x0000003f0c00728c */ /* 0x000fc8000bf05070 */
[----:B------:R-:W-:-:S07]  /*e620*/  UISETP.NE.AND.EX UP0, UPT, UR13, URZ, UPT, UP0 ;  /* 0x0000003f0d00728c */ /* 0x000fce000bf05300 */
[----:B------:R2:W3:Y:S04]  /*e630*/  @P0 LDG.E R88, desc[UR48][R72.64] ;  /* 0x0000003048580981 */ /* 0x0004e8000c1e1900 */
[----:B------:R-:W-:Y:S01]  /*e640*/  @UP0 ULDC.64 UR12, c[0x0][0xc08] ;  /* 0x00030200000c0ab9 */ /* 0x000fe20000000a00 */
[----:B------:R-:W-:Y:S01]  /*e650*/  PLOP3.LUT P4, PT, PT, PT, UP0, 0x80, 0x0 ;  /* 0x000000000000781c */ /* 0x000fe20003f8f008 */
[----:B------:R-:W-:-:S06]  /*e660*/  @UP0 UIMAD.WIDE UR12, UR56, 0x4, UR12 ;  /* 0x00000004380c08a5 */ /* 0x000fcc000f8e020c */
[----:B--2---:R-:W-:Y:S02]  /*e670*/  IMAD.U32 R72, RZ, RZ, UR12 ;  /* 0x0000000cff487e24 */ /* 0x004fe4000f8e00ff */
[----:B------:R-:W-:-:S05]  /*e680*/  IMAD.U32 R73, RZ, RZ, UR13 ;  /* 0x0000000dff497e24 */ /* 0x000fca000f8e00ff */
[----:B------:R2:W4:Y:S01]  /*e690*/  @P4 LDG.E R74, desc[UR48][R72.64] ;  /* 0x00000030484a4981 */ /* 0x000522000c1e1900 */
[----:B------:R-:W-:Y:S01]  /*e6a0*/  UMOV UR22, 0x9b8 ;  /* 0x000009b800167882 */ /* 0x000fe20000000000 */
[----:B------:R-:W-:Y:S01]  /*e6b0*/  UISETP.NE.AND UP2, UPT, UR20, 0x1, UPT ;  /* 0x000000011400788c */ /* 0x000fe2000bf45270 */
[----:B-1----:R-:W-:Y:S01]  /*e6c0*/  VIADD R80, R16, UR42 ;  /* 0x0000002a10507c36 */ /* 0x002fe20008000000 */
[----:B------:R-:W-:Y:S02]  /*e6d0*/  USEL UR22, UR22, 0x978, UP1 ;  /* 0x0000097816167887 */ /* 0x000fe40008800000 */
[----:B------:R-:W-:Y:S02]  /*e6e0*/  UISETP.NE.U32.AND UP0, UPT, UR14, URZ, UPT ;  /* 0x0000003f0e00728c */ /* 0x000fe4000bf05070 */
[----:B------:R-:W-:Y:S01]  /*e6f0*/  PLOP3.LUT P1, PT, PT, PT, UP2, 0x80, 0x0 ;  /* 0x000000000000781c */ /* 0x000fe20003f2f028 */
[----:B------:R-:W-:Y:S01]  /*e700*/  UMOV UR4, URZ ;  /* 0x0000003f00047c82 */ /* 0x000fe20008000000 */
[----:B------:R-:W-:Y:S01]  /*e710*/  UISETP.NE.AND.EX UP0, UPT, UR15, URZ, UPT, UP0 ;  /* 0x0000003f0f00728c */ /* 0x000fe2000bf05300 */
[----:B--2---:R-:W-:Y:S01]  /*e720*/  IMAD.MOV.U32 R73, RZ, RZ, R80 ;  /* 0x000000ffff497224 */ /* 0x004fe200078e0050 */
[----:B------:R-:W-:-:S02]  /*e730*/  USHF.R.S32.HI UR24, URZ, 0x1f, UR56 ;  /* 0x0000001f3f187899 */ /* 0x000fc40008011438 */
[----:B------:R-:W-:Y:S02]  /*e740*/  USEL UR21, UR55, URZ, UP1 ;  /* 0x0000003f37157287 */ /* 0x000fe40008800000 */
[----:B------:R-:W-:Y:S01]  /*e750*/  ULDC.64 UR12, c[0x0][UR22+0x218] ;  /* 0x00008600160c7abb */ /* 0x000fe20008000a00 */
[----:B------:R-:W-:Y:S01]  /*e760*/  @UP2 ULDC UR26, c[0x0][0xbec] ;  /* 0x0002fb00001a2ab9 */ /* 0x000fe20000000800 */
[----:B------:R-:W-:Y:S02]  /*e770*/  UIMAD.WIDE.U32 UR14, UR12, UR53, URZ ;  /* 0x000000350c0e72a5 */ /* 0x000fe4000f8e003f */
[----:B------:R-:W-:Y:S01]  /*e780*/  USEL UR12, UR56, URZ, !UP0 ;  /* 0x0000003f380c7287 */ /* 0x000fe2000c000000 */
[----:B------:R-:W-:Y:S01]  /*e790*/  @P1 IMAD.HI.U32 R72, R80, UR26, RZ ;  /* 0x0000001a50481c27 */ /* 0x000fe2000f8e00ff */
[----:B------:R-:W-:Y:S01]  /*e7a0*/  ULDC.64 UR16, c[0x0][UR22+0x220] ;  /* 0x0000880016107abb */ /* 0x000fe20008000a00 */
[----:B------:R-:W-:Y:S01]  /*e7b0*/  ULDC.64 UR18, c[0x0][UR22+0x228] ;  /* 0x00008a0016127abb */ /* 0x000fe20008000a00 */
[----:B------:R-:W-:-:S02]  /*e7c0*/  UIMAD UR23, UR13, UR53, URZ ;  /* 0x000000350d1772a4 */ /* 0x000fc4000f8e023f */
[----:B------:R-:W-:Y:S02]  /*e7d0*/  USEL UR13, UR24, URZ, !UP0 ;  /* 0x0000003f180d7287 */ /* 0x000fe4000c000000 */
[----:B------:R-:W-:Y:S02]  /*e7e0*/  UIMAD UR17, UR17, UR12, URZ ;  /* 0x0000000c111172a4 */ /* 0x000fe4000f8e023f */
[----:B------:R-:W-:Y:S01]  /*e7f0*/  UIMAD.WIDE.U32 UR24, UR18, UR21, URZ ;  /* 0x00000015121872a5 */ /* 0x000fe2000f8e003f */
[----:B------:R-:W-:Y:S01]  /*e800*/  @UP2 ULDC UR27, c[0x0][0xbf0] ;  /* 0x0002fc00001b2ab9 */ /* 0x000fe20000000800 */
[----:B------:R-:W-:Y:S01]  /*e810*/  UIMAD UR21, UR19, UR21, URZ ;  /* 0x00000015131572a4 */ /* 0x000fe2000f8e023f */
[----:B------:R-:W-:Y:S01]  /*e820*/  @P1 SHF.R.U32.HI R73, RZ, UR27, R72 ;  /* 0x0000001bff491c19 */ /* 0x000fe20008011648 */
[----:B------:R-:W-:Y:S02]  /*e830*/  UIMAD.WIDE.U32 UR18, UR16, UR12, URZ ;  /* 0x0000000c101272a5 */ /* 0x000fe4000f8e003f */
[----:B------:R-:W-:Y:S01]  /*e840*/  IMAD.U32 R72, RZ, RZ, UR24 ;  /* 0x00000018ff487e24 */ /* 0x000fe2000f8e00ff */
[----:B------:R-:W-:-:S02]  /*e850*/  UIMAD UR17, UR16, UR13, UR17 ;  /* 0x0000000d101172a4 */ /* 0x000fc4000f8e0211 */
[----:B------:R-:W-:Y:S01]  /*e860*/  UIADD3 UR21, UR25, UR21, URZ ;  /* 0x0000001519157290 */ /* 0x000fe2000fffe03f */
[----:B------:R-:W-:Y:S01]  /*e870*/  IMAD.MOV R75, RZ, RZ, -R73 ;  /* 0x000000ffff4b7224 */ /* 0x000fe200078e0a49 */
[----:B------:R-:W-:Y:S02]  /*e880*/  UIADD3 UR13, UR15, UR23, URZ ;  /* 0x000000170f0d7290 */ /* 0x000fe4000fffe03f */
[----:B------:R-:W-:Y:S01]  /*e890*/  UIADD3 UR17, UR19, UR17, URZ ;  /* 0x0000001113117290 */ /* 0x000fe2000fffe03f */
[----:B------:R-:W-:Y:S02]  /*e8a0*/  IMAD R75, R75, UR20, R80 ;  /* 0x000000144b4b7c24 */ /* 0x000fe4000f8e0250 */
[----:B------:R-:W-:-:S03]  /*e8b0*/  IMAD.U32 R78, RZ, RZ, UR21 ;  /* 0x00000015ff4e7e24 */ /* 0x000fc6000f8e00ff */
[----:B------:R-:W-:Y:S02]  /*e8c0*/  SHF.R.S32.HI R76, RZ, 0x1f, R75 ;  /* 0x0000001fff4c7819 */ /* 0x000fe4000001144b */
[----:B---3--:R-:W-:-:S13]  /*e8d0*/  @P0 R2UR UR4, R88 ;  /* 0x00000000580402ca */ /* 0x008fda00000e0000 */
[----:B------:R-:W-:Y:S02]  /*e8e0*/  UIADD3 UR14, UP0, UP3, UR18, UR14, UR4 ;  /* 0x0000000e120e7290 */ /* 0x000fe4000fb1e004 */
[----:B------:R-:W-:Y:S01]  /*e8f0*/  USHF.R.S32.HI UR16, URZ, 0x1f, UR4 ;  /* 0x0000001f3f107899 */ /* 0x000fe20008011404 */
[----:B------:R-:W-:Y:S01]  /*e900*/  ULDC.64 UR18, c[0x0][0xba8] ;  /* 0x0002ea0000127ab9 */ /* 0x000fe20000000a00 */
[----:B------:R-:W-:Y:S02]  /*e910*/  @!UP1 ULDC UR18, c[0x0][0xb50] ;  /* 0x0002d40000129ab9 */ /* 0x000fe40000000800 */
[----:B------:R-:W-:Y:S01]  /*e920*/  UIADD3.X UR13, UR17, UR13, UR16, UP0, UP3 ;  /* 0x0000000d110d7290 */ /* 0x000fe200087e6410 */
[----:B------:R-:W-:Y:S01]  /*e930*/  IADD3 R72, P2, P3, R73, UR14, R72 ;  /* 0x0000000e49487c10 */ /* 0x000fe2000fb5e048 */
[----:B------:R-:W-:Y:S01]  /*e940*/  ULDC.64 UR14, c[0x0][UR22+0x210] ;  /* 0x00008400160e7abb */ /* 0x000fe20008000a00 */
[----:B------:R-:W-:Y:S01]  /*e950*/  SHF.R.S32.HI R73, RZ, 0x1f, R73 ;  /* 0x0000001fff497819 */ /* 0x000fe20000011449 */
[----:B------:R-:W-:Y:S01]  /*e960*/  IMAD R77, R75, UR15, RZ ;  /* 0x0000000f4b4d7c24 */ /* 0x000fe2000f8e02ff */
[----:B------:R-:W-:-:S02]  /*e970*/  @!UP1 ULDC UR19, c[0x0][0xb54] ;  /* 0x0002d50000139ab9 */ /* 0x000fc40000000800 */
[----:B------:R-:W-:Y:S01]  /*e980*/  IADD3.X R73, R73, UR13, R78, P2, P3 ;  /* 0x0000000d49497c10 */ /* 0x000fe200097e644e */
[----:B------:R-:W-:Y:S01]  /*e990*/  IMAD R77, R76, UR14, R77 ;  /* 0x0000000e4c4d7c24 */ /* 0x000fe2000f8e024d */
[----:B------:R-:W-:Y:S01]  /*e9a0*/  ULDC UR13, c[0x0][0xa88] ;  /* 0x0002a200000d7ab9 */ /* 0x000fe20000000800 */
[----:B----4-:R-:W-:Y:S01]  /*e9b0*/  @P4 R2UR UR13, R74 ;  /* 0x000000004a0d42ca */ /* 0x010fe200000e0000 */
[----:B------:R-:W-:-:S04]  /*e9c0*/  IMAD.WIDE.U32 R72, R75, UR14, R72 ;  /* 0x0000000e4b487c25 */ /* 0x000fc8000f8e0048 */
[----:B------:R-:W-:Y:S01]  /*e9d0*/  IMAD.IADD R73, R73, 0x1, R77 ;  /* 0x0000000149497824 */ /* 0x000fe200078e024d */
[----:B------:R-:W-:-:S04]  /*e9e0*/  LEA R77, P2, R72, UR18, 0x2 ;  /* 0x00000012484d7c11 */ /* 0x000fc8000f8410ff */
[----:B------:R-:W-:Y:S01]  /*e9f0*/  LEA.HI.X R78, R72, UR19, R73, 0x2, P2 ;  /* 0x00000013484e7c11 */ /* 0x000fe200090f1449 */
[----:B0-----:R-:W-:Y:S08]  /*ea00*/  @P4 BRA `(.L_x_1233) ;  /* 0x0000000000284947 */ /* 0x001ff00003800000 */
[----:B------:R-:W-:Y:S05]  /*ea10*/  @!P0 BRA `(.L_x_1233) ;  /* 0x0000000000248947 */ /* 0x000fea0003800000 */
[----:B------:R-:W-:Y:S02]  /*ea20*/  IMAD.U32 R72, RZ, RZ, UR10 ;  /* 0x0000000aff487e24 */ /* 0x000fe4000f8e00ff */
[----:B------:R-:W-:Y:S02]  /*ea30*/  IMAD.U32 R74, RZ, RZ, UR10 ;  /* 0x0000000aff4a7e24 */ /* 0x000fe4000f8e00ff */
[----:B------:R-:W-:Y:S02]  /*ea40*/  IMAD.U32 R73, RZ, RZ, UR11 ;  /* 0x0000000bff497e24 */ /* 0x000fe4000f8e00ff */
[----:B------:R-:W-:-:S03]  /*ea50*/  IMAD.U32 R75, RZ, RZ, UR11 ;  /* 0x0000000bff4b7e24 */ /* 0x000fc6000f8e00ff */
[----:B------:R-:W2:Y:S04]  /*ea60*/  LDG.E R72, desc[UR48][R72.64] ;  /* 0x0000003048487981 */ /* 0x000ea8000c1e1900 */
[----:B------:R-:W3:Y:S01]  /*ea70*/  LDG.E R74, desc[UR48][R74.64+0x4] ;  /* 0x000004304a4a7981 */ /* 0x000ee2000c1e1900 */
[----:B--2---:R-:W-:Y:S02]  /*ea80*/  R2UR UR10, R72 ;  /* 0x00000000480a72ca */ /* 0x004fe400000e0000 */
[----:B---3--:R-:W-:-:S13]  /*ea90*/  R2UR UR13, R74 ;  /* 0x000000004a0d72ca */ /* 0x008fda00000e0000 */
[----:B------:R-:W-:-:S12]  /*eaa0*/  UIADD3 UR13, -UR10, UR13, URZ ;  /* 0x0000000d0a0d7290 */ /* 0x000fd8000fffe13f */
.L_x_1233:
[----:B------:R-:W2:Y:S01]  /*eab0*/  LDL R76, [R1+0x24] ;  /* 0x00002400014c7983 */ /* 0x000ea20000100800 */
[----:B------:R-:W-:Y:S01]  /*eac0*/  UIMAD UR10, UR13, UR20, URZ ;  /* 0x000000140d0a72a4 */ /* 0x000fe2000f8e023f */
[----:B------:R-:W-:Y:S02]  /*ead0*/  LOP3.LUT P0, RZ, R217, 0x3, RZ, 0xc0, !PT ;  /* 0x00000003d9ff7812 */ /* 0x000fe4000780c0ff */
[----:B------:R-:W-:Y:S04]  /*eae0*/  SHFL.IDX PT, R72, R77, RZ, 0x1c1f ;  /* 0x001c1fff4d487589 */ /* 0x000fe800000e0000 */
[----:B------:R-:W0:Y:S04]  /*eaf0*/  SHFL.IDX PT, R73, R78, RZ, 0x1c1f ;  /* 0x001c1fff4e497589 */ /* 0x000e2800000e0000 */
[----:B------:R-:W-:Y:S04]  /*eb00*/  SHFL.IDX PT, R74, R77, 0x1, 0x1c1f ;  /* 0x003c1f004d4a7f89 */ /* 0x000fe800000e0000 */
[----:B------:R-:W1:Y:S01]  /*eb10*/  SHFL.IDX PT, R75, R78, 0x1, 0x1c1f ;  /* 0x003c1f004e4b7f89 */ /* 0x000e6200000e0000 */
[----:B--2---:R-:W-:-:S04]  /*eb20*/  VIADD R79, R76, UR42 ;  /* 0x0000002a4c4f7c36 */ /* 0x004fc80008000000 */
[C---:B------:R-:W-:Y:S01]  /*eb30*/  VIADD R76, R79.reuse, 0x8 ;  /* 0x000000084f4c7836 */ /* 0x040fe20000000000 */
[----:B------:R-:W-:-:S04]  /*eb40*/  ISETP.GE.OR P2, PT, R79, UR10, P0 ;  /* 0x0000000a4f007c0c */ /* 0x000fc80008746670 */
[----:B------:R-:W-:-:S09]  /*eb50*/  ISETP.GE.OR P0, PT, R76, UR10, P0 ;  /* 0x0000000a4c007c0c */ /* 0x000fd20008706670 */
[----:B0-----:R0:W-:Y:S04]  /*eb60*/  @!P2 ST.E desc[UR48][R72.64], R0 ;  /* 0x000000004800a985 */ /* 0x0011e8000c101930 */
[----:B-1----:R0:W-:Y:S01]  /*eb70*/  @!P0 ST.E desc[UR48][R74.64], R3 ;  /* 0x000000034a008985 */ /* 0x0021e2000c101930 */
[----:B------:R-:W-:-:S13]  /*eb80*/  PLOP3.LUT P0, PT, PT, PT, UP1, 0x80, 0x0 ;  /* 0x000000000000781c */ /* 0x000fda0003f0f018 */
[----:B0-----:R-:W-:Y:S05]  /*eb90*/  @P0 BRA `(.L_x_1234) ;  /* 0x0000001000080947 */ /* 0x001fea0003800000 */
[----:B------:R-:W0:Y:S01]  /*eba0*/  S2R R81, SR_TID.X ;  /* 0x0000000000517919 */ /* 0x000e220000002100 */
[----:B------:R-:W-:Y:S01]  /*ebb0*/  ULDC.64 UR14, c[0x0][0xaa0] ;  /* 0x0002a800000e7ab9 */ /* 0x000fe20000000a00 */
[----:B0-----:R-:W-:-:S05]  /*ebc0*/  VIADD R0, R81, 0xffffff80 ;  /* 0xffffff8051007836 */ /* 0x001fca0000000000 */
[----:B------:R-:W-:-:S04]  /*ebd0*/  SHF.R.S32.HI R3, RZ, 0x1f, R0 ;  /* 0x0000001fff037819 */ /* 0x000fc80000011400 */
[----:B------:R-:W-:-:S04]  /*ebe0*/  LEA.HI R3, R3, R0, RZ, 0x3 ;  /* 0x0000000003037211 */ /* 0x000fc800078f18ff */
[----:B------:R-:W-:Y:S02]  /*ebf0*/  LOP3.LUT R5, R3, 0xfffffff8, RZ, 0xc0, !PT ;  /* 0xfffffff803057812 */ /* 0x000fe400078ec0ff */
[----:B------:R-:W-:-:S03]  /*ec00*/  SHF.R.S32.HI R81, RZ, 0x3, R3 ;  /* 0x00000003ff517819 */ /* 0x000fc60000011403 */
[----:B------:R-:W-:Y:S02]  /*ec10*/  IMAD.IADD R20, R0, 0x1, -R5 ;  /* 0x0000000100147824 */ /* 0x000fe400078e0a05 */
[----:B------:R-:W-:Y:S02]  /*ec20*/  IMAD.MOV.U32 R5, RZ, RZ, 0x2 ;  /* 0x00000002ff057424 */ /* 0x000fe400078e00ff */
[----:B------:R-:W-:-:S04]  /*ec30*/  IMAD.SHL.U32 R0, R20, 0x8, RZ ;  /* 0x0000000814007824 */ /* 0x000fc800078e00ff */
[----:B------:R-:W-:-:S04]  /*ec40*/  IMAD R4, R81, 0x40, R0 ;  /* 0x0000004051047824 */ /* 0x000fc800078e0200 */
[----:B------:R-:W-:-:S03]  /*ec50*/  IMAD.WIDE R4, R4, R5, UR8 ;  /* 0x0000000804047e25 */ /* 0x000fc6000f8e0205 */
[C---:B------:R-:W-:Y:S01]  /*ec60*/  IADD3 R25, P2, R4.reuse, 0x3000, RZ ;  /* 0x0000300004197810 */ /* 0x040fe20007f5e0ff */
[----:B------:R-:W-:Y:S01]  /*ec70*/  UIMAD UR11, UR16, UR14, URZ ;  /* 0x0000000e100b72a4 */ /* 0x000fe2000f8e023f */
[C---:B------:R-:W-:Y:S02]  /*ec80*/  IADD3 R9, P4, R4.reuse, 0x1000, RZ ;  /* 0x0000100004097810 */ /* 0x040fe40007f9e0ff */
[----:B------:R-:W-:Y:S02]  /*ec90*/  LOP3.LUT R24, R25, 0x380, RZ, 0xc0, !PT ;  /* 0x0000038019187812 */ /* 0x000fe400078ec0ff */
[----:B------:R-:W-:Y:S02]  /*eca0*/  IADD3 R13, P3, R4, 0x2000, RZ ;  /* 0x00002000040d7810 */ /* 0x000fe40007f7e0ff */
[----:B------:R-:W-:Y:S01]  /*ecb0*/  SHF.R.U64 R24, R24, 0x3, RZ ;  /* 0x0000000318187819 */ /* 0x000fe200000012ff */
[----:B------:R-:W-:Y:S01]  /*ecc0*/  UIMAD.WIDE.U32 UR8, UR4, UR14, URZ ;  /* 0x0000000e040872a5 */ /* 0x000fe2000f8e003f */
[----:B------:R-:W-:-:S02]  /*ecd0*/  LOP3.LUT R8, R9, 0x380, RZ, 0xc0, !PT ;  /* 0x0000038009087812 */ /* 0x000fc400078ec0ff */
[----:B------:R-:W-:Y:S01]  /*ece0*/  LOP3.LUT R24, R24, R25, RZ, 0x3c, !PT ;  /* 0x0000001918187212 */ /* 0x000fe200078e3cff */
[--C-:B------:R-:W-:Y:S01]  /*ecf0*/  IMAD.X R25, RZ, RZ, R5.reuse, P2 ;  /* 0x000000ffff197224 */ /* 0x100fe200010e0605 */
[----:B------:R-:W-:Y:S01]  /*ed00*/  IADD3 R49, P2, R4, 0x9000, RZ ;  /* 0x0000900004317810 */ /* 0x000fe20007f5e0ff */
[----:B------:R-:W-:Y:S01]  /*ed10*/  UIMAD UR11, UR4, UR15, UR11 ;  /* 0x0000000f040b72a4 */ /* 0x000fe2000f8e020b */
[----:B------:R-:W-:Y:S02]  /*ed20*/  LOP3.LUT R12, R13, 0x380, RZ, 0xc0, !PT ;  /* 0x000003800d0c7812 */ /* 0x000fe400078ec0ff */
[----:B------:R-:W-:Y:S01]  /*ed30*/  LOP3.LUT R48, R49, 0x380, RZ, 0xc0, !PT ;  /* 0x0000038031307812 */ /* 0x000fe200078ec0ff */
[----:B------:R-:W-:Y:S01]  /*ed40*/  UIADD3 UR9, UR9, UR11, URZ ;  /* 0x0000000b09097290 */ /* 0x000fe2000fffe03f */
[----:B------:R-:W-:Y:S01]  /*ed50*/  SHF.R.U64 R8, R8, 0x3, RZ ;  /* 0x0000000308087819 */ /* 0x000fe200000012ff */
[----:B------:R-:W-:Y:S01]  /*ed60*/  ULDC.64 UR14, c[0x0][0xae8] ;  /* 0x0002ba00000e7ab9 */ /* 0x000fe20000000a00 */
[----:B------:R-:W-:Y:S01]  /*ed70*/  SHF.R.U64 R48, R48, 0x3, RZ ;  /* 0x0000000330307819 */ /* 0x000fe200000012ff */
[----:B------:R-:W-:Y:S01]  /*ed80*/  USHF.R.S32.HI UR4, URZ, 0x1f, UR12 ;  /* 0x0000001f3f047899 */ /* 0x000fe2000801140c */
[----:B------:R-:W-:Y:S01]  /*ed90*/  SHF.R.U64 R12, R12, 0x3, RZ ;  /* 0x000000030c0c7819 */ /* 0x000fe200000012ff */
[----:B------:R-:W-:Y:S01]  /*eda0*/  @UP2 ULDC UR11, c[0x0][0xbec] ;  /* 0x0002fb00000b2ab9 */ /* 0x000fe20000000800 */
[----:B------:R-:W-:Y:S01]  /*edb0*/  LOP3.LUT R48, R48, R49, RZ, 0x3c, !PT ;  /* 0x0000003130307212 */ /* 0x000fe200078e3cff */
[--C-:B------:R-:W-:Y:S01]  /*edc0*/  IMAD.X R49, RZ, RZ, R5.reuse, P2 ;  /* 0x000000ffff317224 */ /* 0x100fe200010e0605 */
[----:B------:R-:W-:Y:S01]  /*edd0*/  IADD3 R6, P2, R4, 0xf000, RZ ;  /* 0x0000f00004067810 */ /* 0x000fe20007f5e0ff */
[----:B------:R-:W-:Y:S01]  /*ede0*/  UIMAD.WIDE.U32 UR8, UR53, UR14, UR8 ;  /* 0x0000000e350872a5 */ /* 0x000fe2000f8e0008 */
[----:B------:R-:W-:Y:S01]  /*edf0*/  LOP3.LUT R8, R8, R9, RZ, 0x3c, !PT ;  /* 0x0000000908087212 */ /* 0x000fe200078e3cff */
[--C-:B------:R-:W-:Y:S01]  /*ee00*/  IMAD.X R9, RZ, RZ, R5.reuse, P4 ;  /* 0x000000ffff097224 */ /* 0x100fe200020e0605 */
[----:B------:R-:W-:Y:S01]  /*ee10*/  LOP3.LUT R3, R6, 0x380, RZ, 0xc0, !PT ;  /* 0x0000038006037812 */ /* 0x000fe200078ec0ff */
[--C-:B------:R-:W-:Y:S01]  /*ee20*/  IMAD.X R73, RZ, RZ, R5.reuse, P2 ;  /* 0x000000ffff497224 */ /* 0x100fe200010e0605 */
[----:B------:R-:W-:Y:S01]  /*ee30*/  LOP3.LUT R12, R12, R13, RZ, 0x3c, !PT ;  /* 0x0000000d0c0c7212 */ /* 0x000fe200078e3cff */
[----:B------:R-:W-:Y:S01]  /*ee40*/  IMAD.X R13, RZ, RZ, R5, P3 ;  /* 0x000000ffff0d7224 */ /* 0x000fe200018e0605 */
[----:B------:R-:W-:-:S02]  /*ee50*/  SHF.R.U64 R3, R3, 0x3, RZ ;  /* 0x0000000303037819 */ /* 0x000fc400000012ff */
[C---:B------:R-:W-:Y:S02]  /*ee60*/  IADD3 R29, P0, R4.reuse, 0x4000, RZ ;  /* 0x00004000041d7810 */ /* 0x040fe40007f1e0ff */
[C---:B------:R-:W-:Y:S02]  /*ee70*/  IADD3 R33, P6, R4.reuse, 0x5000, RZ ;  /* 0x0000500004217810 */ /* 0x040fe40007fde0ff */
[----:B------:R-:W-:Y:S01]  /*ee80*/  IADD3 R37, P5, R4, 0x6000, RZ ;  /* 0x0000600004257810 */ /* 0x000fe20007fbe0ff */
[----:B------:R-:W-:Y:S01]  /*ee90*/  UIMAD UR9, UR53, UR15, UR9 ;  /* 0x0000000f350972a4 */ /* 0x000fe2000f8e0209 */
[----:B------:R-:W-:Y:S01]  /*eea0*/  LOP3.LUT R72, R3, R6, RZ, 0x3c, !PT ;  /* 0x0000000603487212 */ /* 0x000fe200078e3cff */
[----:B------:R-:W-:Y:S01]  /*eeb0*/  IMAD R3, R20, 0x20, R81 ;  /* 0x0000002014037824 */ /* 0x000fe200078e0251 */
[C---:B------:R-:W-:Y:S01]  /*eec0*/  IADD3 R41, P4, R4.reuse, 0x7000, RZ ;  /* 0x0000700004297810 */ /* 0x040fe20007f9e0ff */
[----:B------:R-:W-:Y:S01]  /*eed0*/  ULDC.64 UR14, c[0x0][0xaf0] ;  /* 0x0002bc00000e7ab9 */ /* 0x000fe20000000a00 */
[----:B------:R-:W-:Y:S01]  /*eee0*/  IADD3 R45, P3, R4, 0x8000, RZ ;  /* 0x00008000042d7810 */ /* 0x000fe20007f7e0ff */
[----:B------:R-:W-:Y:S01]  /*eef0*/  VIADD R78, R3, UR42 ;  /* 0x0000002a034e7c36 */ /* 0x000fe20008000000 */
[----:B------:R-:W-:Y:S01]  /*ef00*/  LOP3.LUT R28, R29, 0x380, RZ, 0xc0, !PT ;  /* 0x000003801d1c7812 */ /* 0x000fe200078ec0ff */
[----:B------:R-:W-:Y:S01]  /*ef10*/  UIMAD UR4, UR4, UR14, URZ ;  /* 0x0000000e040472a4 */ /* 0x000fe2000f8e023f */
[----:B------:R-:W-:Y:S01]  /*ef20*/  LOP3.LUT R32, R33, 0x380, RZ, 0xc0, !PT ;  /* 0x0000038021207812 */ /* 0x000fe200078ec0ff */
[----:B------:R-:W5:Y:S01]  /*ef30*/  LD.E.128 R8, desc[UR48][R8.64] ;  /* 0x0000003008087980 */ /* 0x000f62000c101d00 */
[----:B------:R-:W-:-:S02]  /*ef40*/  LOP3.LUT R36, R37, 0x380, RZ, 0xc0, !PT ;  /* 0x0000038025247812 */ /* 0x000fc400078ec0ff */
[----:B------:R-:W-:Y:S01]  /*ef50*/  LOP3.LUT R40, R41, 0x380, RZ, 0xc0, !PT ;  /* 0x0000038029287812 */ /* 0x000fe200078ec0ff */
[----:B------:R-:W5:Y:S01]  /*ef60*/  LD.E.128 R12, desc[UR48][R12.64] ;  /* 0x000000300c0c7980 */ /* 0x000f62000c101d00 */
[----:B------:R-:W-:Y:S01]  /*ef70*/  LOP3.LUT R44, R45, 0x380, RZ, 0xc0, !PT ;  /* 0x000003802d2c7812 */ /* 0x000fe200078ec0ff */
[----:B------:R-:W-:Y:S01]  /*ef80*/  @P1 IMAD.HI.U32 R20, R78, UR11, RZ ;  /* 0x0000000b4e141c27 */ /* 0x000fe2000f8e00ff */
[----:B------:R-:W-:Y:S01]  /*ef90*/  SHF.R.U64 R28, R28, 0x3, RZ ;  /* 0x000000031c1c7819 */ /* 0x000fe200000012ff */
[----:B------:R-:W-:Y:S01]  /*efa0*/  UIMAD UR4, UR12, UR15, UR4 ;  /* 0x0000000f0c0472a4 */ /* 0x000fe2000f8e0204 */
[----:B------:R-:W-:Y:S01]  /*efb0*/  SHF.R.U64 R32, R32, 0x3, RZ ;  /* 0x0000000320207819 */ /* 0x000fe200000012ff */
[----:B------:R-:W5:Y:S01]  /*efc0*/  LD.E.128 R24, desc[UR48][R24.64] ;  /* 0x0000003018187980 */ /* 0x000f62000c101d00 */
[----:B------:R-:W-:Y:S02]  /*efd0*/  SHF.R.U64 R36, R36, 0x3, RZ ;  /* 0x0000000324247819 */ /* 0x000fe400000012ff */
[----:B------:R-:W-:Y:S01]  /*efe0*/  SHF.R.U64 R40, R40, 0x3, RZ ;  /* 0x0000000328287819 */ /* 0x000fe200000012ff */
[----:B------:R-:W5:Y:S01]  /*eff0*/  LD.E.128 R48, desc[UR48][R48.64] ;  /* 0x0000003030307980 */ /* 0x000f62000c101d00 */
[----:B------:R-:W-:Y:S01]  /*f000*/  SHF.R.U64 R44, R44, 0x3, RZ ;  /* 0x000000032c2c7819 */ /* 0x000fe200000012ff */
[----:B------:R-:W-:Y:S01]  /*f010*/  UIMAD.WIDE.U32 UR12, UR12, UR14, UR8 ;  /* 0x0000000e0c0c72a5 */ /* 0x000fe2000f8e0008 */
[----:B------:R-:W-:Y:S01]  /*f020*/  LOP3.LUT R28, R28, R29, RZ, 0x3c, !PT ;  /* 0x0000001d1c1c7212 */ /* 0x000fe200078e3cff */
[----:B------:R-:W-:Y:S01]  /*f030*/  IMAD.MOV.U32 R3, RZ, RZ, R78 ;  /* 0x000000ffff037224 */ /* 0x000fe200078e004e */
[----:B------:R-:W-:Y:S01]  /*f040*/  @UP2 ULDC UR8, c[0x0][0xbf0] ;  /* 0x0002fc0000082ab9 */ /* 0x000fe20000000800 */
        /* <DEDUP_REMOVED lines=8> */
[----:B------:R-:W-:Y:S01]  /*f0d0*/  @P1 SHF.R.U32.HI R3, RZ, UR8, R20 ;  /* 0x00000008ff031c19 */ /* 0x000fe20008011614 */
[----:B------:R-:W-:Y:S01]  /*f0e0*/  IMAD.X R45, RZ, RZ, R5, P3 ;  /* 0x000000ffff2d7224 */ /* 0x000fe200018e0605 */
[C---:B------:R-:W-:Y:S01]  /*f0f0*/  IADD3 R53, P0, R4.reuse, 0xa000, RZ ;  /* 0x0000a00004357810 */ /* 0x040fe20007f1e0ff */
[----:B------:R-:W-:Y:S01]  /*f100*/  UIADD3 UR4, UR13, UR4, URZ ;  /* 0x000000040d047290 */ /* 0x000fe2000fffe03f */
[C---:B------:R-:W-:Y:S01]  /*f110*/  IADD3 R57, P6, R4.reuse, 0xb000, RZ ;  /* 0x0000b00004397810 */ /* 0x040fe20007fde0ff */
[----:B------:R-:W-:Y:S01]  /*f120*/  ULDC.64 UR8, c[0x0][0xae0] ;  /* 0x0002b80000087ab9 */ /* 0x000fe20000000a00 */
[----:B------:R-:W-:-:S02]  /*f130*/  IADD3 R61, P5, R4, 0xc000, RZ ;  /* 0x0000c000043d7810 */ /* 0x000fc40007fbe0ff */
[C---:B------:R-:W-:Y:S01]  /*f140*/  LOP3.LUT R7, R4.reuse, 0x380, RZ, 0xc0, !PT ;  /* 0x0000038004077812 */ /* 0x040fe200078ec0ff */
[----:B------:R-:W-:Y:S01]  /*f150*/  IMAD.U32 R21, RZ, RZ, UR13 ;  /* 0x0000000dff157e24 */ /* 0x000fe2000f8e00ff */
[C---:B------:R-:W-:Y:S01]  /*f160*/  IADD3 R65, P4, R4.reuse, 0xd000, RZ ;  /* 0x0000d00004417810 */ /* 0x040fe20007f9e0ff */
[--C-:B------:R-:W-:Y:S01]  /*f170*/  IMAD.MOV R77, RZ, RZ, -R3.reuse ;  /* 0x000000ffff4d7224 */ /* 0x100fe200078e0a03 */
[----:B------:R-:W-:Y:S01]  /*f180*/  IADD3 R69, P3, R4, 0xe000, RZ ;  /* 0x0000e00004457810 */ /* 0x000fe20007f7e0ff */
[----:B------:R-:W-:Y:S01]  /*f190*/  IMAD.U32 R20, RZ, RZ, UR12 ;  /* 0x0000000cff147e24 */ /* 0x000fe2000f8e00ff */
[----:B------:R-:W-:Y:S01]  /*f1a0*/  SHF.R.S32.HI R76, RZ, 0x1f, R3 ;  /* 0x0000001fff4c7819 */ /* 0x000fe20000011403 */
[----:B------:R-:W5:Y:S01]  /*f1b0*/  LD.E.128 R28, desc[UR48][R28.64] ;  /* 0x000000301c1c7980 */ /* 0x000f62000c101d00 */
[----:B------:R-:W-:Y:S02]  /*f1c0*/  LOP3.LUT R52, R53, 0x380, RZ, 0xc0, !PT ;  /* 0x0000038035347812 */ /* 0x000fe400078ec0ff */
[----:B------:R-:W-:Y:S01]  /*f1d0*/  LOP3.LUT R56, R57, 0x380, RZ, 0xc0, !PT ;  /* 0x0000038039387812 */ /* 0x000fe200078ec0ff */
[----:B------:R-:W5:Y:S01]  /*f1e0*/  LD.E.128 R32, desc[UR48][R32.64] ;  /* 0x0000003020207980 */ /* 0x000f62000c101d00 */
[----:B------:R-:W-:-:S02]  /*f1f0*/  LOP3.LUT R60, R61, 0x380, RZ, 0xc0, !PT ;  /* 0x000003803d3c7812 */ /* 0x000fc400078ec0ff */
[----:B------:R-:W-:Y:S01]  /*f200*/  LOP3.LUT R64, R65, 0x380, RZ, 0xc0, !PT ;  /* 0x0000038041407812 */ /* 0x000fe200078ec0ff */
[----:B------:R-:W5:Y:S01]  /*f210*/  LD.E.128 R36, desc[UR48][R36.64] ;  /* 0x0000003024247980 */ /* 0x000f62000c101d00 */
[----:B------:R-:W-:Y:S01]  /*f220*/  LOP3.LUT R68, R69, 0x380, RZ, 0xc0, !PT ;  /* 0x0000038045447812 */ /* 0x000fe200078ec0ff */
[----:B------:R-:W-:Y:S01]  /*f230*/  IMAD.U32 R21, RZ, RZ, UR4 ;  /* 0x00000004ff157e24 */ /* 0x000fe2000f8e00ff */
[----:B------:R-:W-:Y:S01]  /*f240*/  SHF.R.U64 R52, R52, 0x3, RZ ;  /* 0x0000000334347819 */ /* 0x000fe200000012ff */
[----:B------:R-:W-:Y:S01]  /*f250*/  IMAD R76, R76, UR8, RZ ;  /* 0x000000084c4c7c24 */ /* 0x000fe2000f8e02ff */
[----:B------:R-:W-:Y:S01]  /*f260*/  SHF.R.U64 R56, R56, 0x3, RZ ;  /* 0x0000000338387819 */ /* 0x000fe200000012ff */
[----:B------:R-:W-:Y:S01]  /*f270*/  IMAD R77, R77, UR20, R78 ;  /* 0x000000144d4d7c24 */ /* 0x000fe2000f8e024e */
[----:B------:R-:W-:Y:S01]  /*f280*/  SHF.R.U64 R60, R60, 0x3, RZ ;  /* 0x000000033c3c7819 */ /* 0x000fe200000012ff */
[----:B------:R-:W5:Y:S01]  /*f290*/  LD.E.128 R40, desc[UR48][R40.64] ;  /* 0x0000003028287980 */ /* 0x000f62000c101d00 */
[----:B------:R-:W-:-:S02]  /*f2a0*/  SHF.R.U64 R64, R64, 0x3, RZ ;  /* 0x0000000340407819 */ /* 0x000fc400000012ff */
[----:B------:R-:W-:Y:S01]  /*f2b0*/  SHF.R.U64 R68, R68, 0x3, RZ ;  /* 0x0000000344447819 */ /* 0x000fe200000012ff */
[----:B------:R-:W5:Y:S01]  /*f2c0*/  LD.E.128 R44, desc[UR48][R44.64] ;  /* 0x000000302c2c7980 */ /* 0x000f62000c101d00 */
[----:B------:R-:W-:Y:S01]  /*f2d0*/  SHF.R.U64 R7, R7, 0x3, RZ ;  /* 0x0000000307077819 */ /* 0x000fe200000012ff */
[C---:B------:R-:W-:Y:S01]  /*f2e0*/  IMAD R79, R3.reuse, UR9, R76 ;  /* 0x00000009034f7c24 */ /* 0x040fe2000f8e024c */
[----:B------:R-:W-:Y:S01]  /*f2f0*/  LOP3.LUT R52, R52, R53, RZ, 0x3c, !PT ;  /* 0x0000003534347212 */ /* 0x000fe200078e3cff */
[----:B------:R-:W-:Y:S01]  /*f300*/  IMAD.WIDE.U32 R20, R3, UR8, R20 ;  /* 0x0000000803147c25 */ /* 0x000fe2000f8e0014 */
[----:B------:R-:W-:Y:S01]  /*f310*/  LOP3.LUT R56, R56, R57, RZ, 0x3c, !PT ;  /* 0x0000003938387212 */ /* 0x000fe200078e3cff */
[----:B------:R-:W-:Y:S01]  /*f320*/  ULDC.64 UR8, c[0x0][0xad8] ;  /* 0x0002b60000087ab9 */ /* 0x000fe20000000a00 */
        /* <DEDUP_REMOVED lines=8> */
[----:B------:R-:W-:Y:S01]  /*f3b0*/  SHF.R.S32.HI R3, RZ, 0x1f, R77 ;  /* 0x0000001fff037819 */ /* 0x000fe2000001144d */
[----:B------:R-:W-:Y:S01]  /*f3c0*/  IMAD.X R69, RZ, RZ, R5, P3 ;  /* 0x000000ffff457224 */ /* 0x000fe200018e0605 */
[----:B------:R-:W5:Y:S01]  /*f3d0*/  LD.E.128 R52, desc[UR48][R52.64] ;  /* 0x0000003034347980 */ /* 0x000f62000c101d00 */
[----:B------:R-:W-:-:S02]  /*f3e0*/  IMAD.IADD R21, R21, 0x1, R79 ;  /* 0x0000000115157824 */ /* 0x000fc400078e024f */
[----:B------:R-:W-:Y:S01]  /*f3f0*/  IMAD R76, R3, UR8, RZ ;  /* 0x00000008034c7c24 */ /* 0x000fe2000f8e02ff */
[----:B------:R-:W5:Y:S01]  /*f400*/  LD.E.128 R4, desc[UR48][R4.64] ;  /* 0x0000003004047980 */ /* 0x000f62000c101d00 */
[----:B------:R-:W-:-:S03]  /*f410*/  IMAD.WIDE.U32 R20, R77, UR8, R20 ;  /* 0x000000084d147c25 */ /* 0x000fc6000f8e0014 */
[----:B------:R-:W5:Y:S01]  /*f420*/  LD.E.128 R56, desc[UR48][R56.64] ;  /* 0x0000003038387980 */ /* 0x000f62000c101d00 */
[----:B------:R-:W-:Y:S01]  /*f430*/  IMAD R3, R77, UR9, R76 ;  /* 0x000000094d037c24 */ /* 0x000fe2000f8e024c */
[----:B------:R-:W-:Y:S02]  /*f440*/  ULDC.64 UR8, c[0x0][0xa80] ;  /* 0x0002a00000087ab9 */ /* 0x000fe40000000a00 */
[----:B------:R-:W5:Y:S04]  /*f450*/  LD.E.128 R60, desc[UR48][R60.64] ;  /* 0x000000303c3c7980 */ /* 0x000f68000c101d00 */
[----:B------:R-:W5:Y:S04]  /*f460*/  LD.E.128 R64, desc[UR48][R64.64] ;  /* 0x0000003040407980 */ /* 0x000f68000c101d00 */
[----:B------:R-:W5:Y:S04]  /*f470*/  LD.E.128 R68, desc[UR48][R68.64] ;  /* 0x0000003044447980 */ /* 0x000f68000c101d00 */
[----:B------:R-:W5:Y:S01]  /*f480*/  LD.E.128 R72, desc[UR48][R72.64] ;  /* 0x0000003048487980 */ /* 0x000f62000c101d00 */
[----:B------:R-:W-:Y:S01]  /*f490*/  @!PT LDS RZ, [RZ] ;  /* 0x00000000fffff984 */ /* 0x000fe20000000800 */
[----:B------:R-:W-:Y:S01]  /*f4a0*/  @!PT LDS RZ, [RZ] ;  /* 0x00000000fffff984 */ /* 0x000fe20000000800 */
[----:B------:R-:W-:Y:S01]  /*f4b0*/  @!PT LDS RZ, [RZ] ;  /* 0x00000000fffff984 */ /* 0x000fe20000000800 */
[----:B------:R-:W-:Y:S01]  /*f4c0*/  @!PT LDS RZ, [RZ] ;  /* 0x00000000fffff984 */ /* 0x000fe20000000800 */
[----:B------:R0:W-:Y:S06]  /*f4d0*/  MEMBAR.ALL.CTA ;  /* 0x0000000000007992 */ /* 0x0001ec0000008000 */
[----:B0-----:R-:W0:Y:S01]  /*f4e0*/  FENCE.VIEW.ASYNC.S ;  /* 0x00000000000073c6 */ /* 0x001e220000000000 */
[----:B------:R-:W-:Y:S01]  /*f4f0*/  IMAD.IADD R3, R21, 0x1, R3 ;  /* 0x0000000115037824 */ /* 0x000fe200078e0203 */
[----:B------:R-:W-:Y:S01]  /*f500*/  LEA R82, P2, R20, UR8, 0x1 ;  /* 0x0000000814527c11 */ /* 0x000fe2000f8408ff */
[----:B------:R-:W-:Y:S01]  /*f510*/  VIADD R84, R81, UR42 ;  /* 0x0000002a51547c36 */ /* 0x000fe20008000000 */
[----:B------:R-:W-:-:S02]  /*f520*/  UIADD3 UR7, UR7, 0x28420, URZ ;  /* 0x0002842007077890 */ /* 0x000fc4000fffe03f */
[----:B------:R-:W-:Y:S02]  /*f530*/  LEA.HI.X R83, R20, UR9, R3, 0x1, P2 ;  /* 0x0000000914537c11 */ /* 0x000fe400090f0c03 */
[C---:B------:R-:W-:Y:S01]  /*f540*/  ISETP.GE.AND P2, PT, R84.reuse, UR10, PT ;  /* 0x0000000a54007c0c */ /* 0x040fe2000bf46270 */
[----:B------:R-:W-:Y:S01]  /*f550*/  UPRMT UR7, URZ, 0x654, UR7 ;  /* 0x000006543f077896 */ /* 0x000fe20008000007 */
[C---:B------:R-:W-:Y:S02]  /*f560*/  VIADD R76, R84.reuse, 0x20 ;  /* 0x00000020544c7836 */ /* 0x040fe40000000000 */
[----:B------:R-:W-:Y:S02]  /*f570*/  VIADD R77, R84, 0x40 ;  /* 0x00000040544d7836 */ /* 0x000fe40000000000 */
[C---:B------:R-:W-:Y:S02]  /*f580*/  VIADD R88, R0.reuse, 0x80 ;  /* 0x0000008000587836 */ /* 0x040fe40000000000 */
[----:B------:R-:W-:-:S02]  /*f590*/  VIADD R90, R0, 0xc0 ;  /* 0x000000c0005a7836 */ /* 0x000fc40000000000 */
[----:B------:R-:W-:Y:S01]  /*f5a0*/  VIADD R86, R0, 0x40 ;  /* 0x0000004000567836 */ /* 0x000fe20000000000 */
[----:B0-----:R0:W1:Y:S01]  /*f5b0*/  SHFL.IDX PT, R81, R82, RZ, 0x181f ;  /* 0x00181fff52517589 */ /* 0x00106200000e0000 */
[----:B------:R-:W-:Y:S03]  /*f5c0*/  BSSY B1, `(.L_x_1235) ;  /* 0x000001b000017945 */ /* 0x000fe60003800000 */
[----:B------:R0:W2:Y:S01]  /*f5d0*/  SHFL.IDX PT, R3, R83, RZ, 0x181f ;  /* 0x00181fff53037589 */ /* 0x0000a200000e0000 */
[----:B------:R-:W-:Y:S01]  /*f5e0*/  SYNCS.ARRIVE.TRANS64.RED.A1T0 RZ, [UR7], RZ ;  /* 0x000000ffffff79a7 */ /* 0x000fe20008100407 */
[----:B------:R-:W-:Y:S02]  /*f5f0*/  ISETP.GE.AND P1, PT, R76, UR10, PT ;  /* 0x0000000a4c007c0c */ /* 0x000fe4000bf26270 */
[----:B------:R-:W-:Y:S02]  /*f600*/  ISETP.GE.AND P0, PT, R77, UR10, PT ;  /* 0x0000000a4d007c0c */ /* 0x000fe4000bf06270 */
[----:B------:R-:W-:-:S02]  /*f610*/  SHF.R.S32.HI R91, RZ, 0x1f, R0 ;  /* 0x0000001fff5b7819 */ /* 0x000fc40000011400 */
        /* <DEDUP_REMOVED lines=21> */
.L_x_1236:
[----:B------:R-:W-:Y:S05]  /*f770*/  BSYNC B1 ;  /* 0x0000000000017941 */ /* 0x000fea0003800000 */
.L_x_1235:
[----:B--2---:R2:W3:Y:S01]  /*f780*/  SHFL.IDX PT, R3, R83, 0x1, 0x181f ;  /* 0x00381f0053037f89 */ /* 0x0044e200000e0000 */
[----:B------:R-:W-:Y:S03]  /*f790*/  BSSY B1, `(.L_x_1237) ;  /* 0x0000014000017945 */ /* 0x000fe60003800000 */
[----:B0----5:R2:W0:Y:S01]  /*f7a0*/  SHFL.IDX PT, R29, R82, 0x1, 0x181f ;  /* 0x00381f00521d7f89 */ /* 0x02142200000e0000 */
[----:B------:R-:W-:Y:S05]  /*f7b0*/  @P1 BRA `(.L_x_1238) ;  /* 0x0000000000441947 */ /* 0x000fea0003800000 */
[----:B------:R-:W-:Y:S02]  /*f7c0*/  ULDC UR4, c[0x0][0xac8] ;  /* 0x0002b20000047ab9 */ /* 0x000fe40000000800 */
[----:B------:R-:W-:Y:S02]  /*f7d0*/  ISETP.GE.AND P4, PT, R0, UR4, PT ;  /* 0x0000000400007c0c */ /* 0x000fe4000bf86270 */
[----:B------:R-:W-:Y:S02]  /*f7e0*/  ISETP.GE.AND P3, PT, R86, UR4, PT ;  /* 0x0000000456007c0c */ /* 0x000fe4000bf66270 */
[----:B------:R-:W-:Y:S02]  /*f7f0*/  ISETP.GE.AND P2, PT, R88, UR4, PT ;  /* 0x0000000458007c0c */ /* 0x000fe4000bf46270 */
[----:B------:R-:W-:-:S07]  /*f800*/  ISETP.GE.AND P1, PT, R90, UR4, PT ;  /* 0x000000045a007c0c */ /* 0x000fce000bf26270 */
[-C--:B0-----:R-:W-:Y:S02]  /*f810*/  @!P4 LEA R4, P6, R0, R29.reuse, 0x1 ;  /* 0x0000001d0004c211 */ /* 0x081fe400078c08ff */
        /* <DEDUP_REMOVED lines=11> */
.L_x_1238:
[----:B------:R-:W-:Y:S05]  /*f8d0*/  BSYNC B1 ;  /* 0x0000000000017941 */ /* 0x000fea0003800000 */
.L_x_1237:
[----:B---3--:R3:W0:Y:S01]  /*f8e0*/  SHFL.IDX PT, R3, R83, 0x2, 0x181f ;  /* 0x00581f0053037f89 */ /* 0x00862200000e0000 */
[----:B------:R-:W-:Y:S03]  /*f8f0*/  BSSY B1, `(.L_x_1239) ;  /* 0x0000014000017945 */ /* 0x000fe60003800000 */
[----:B----4-:R3:W4:Y:S01]  /*f900*/  SHFL.IDX PT, R11, R82, 0x2, 0x181f ;  /* 0x00581f00520b7f89 */ /* 0x01072200000e0000 */
        /* <DEDUP_REMOVED lines=12> */
[----:B------:R0:W-:Y:S01]  /*f9d0*/  @!P3 ST.E.128 desc[UR48][R4.64], R12 ;  /* 0x0000000c0400b985 */ /* 0x0001e2000c101d30 */
[----:B------:R-:W-:-:S02]  /*f9e0*/  @!P1 LEA.HI.X R9, R88, R3, R85, 0x1, P4 ;  /* 0x0000000358099211 */ /* 0x000fc400020f0c55 */
[----:B------:R-:W-:Y:S01]  /*f9f0*/  @!P0 LEA.HI.X R11, R90, R3, R87, 0x1, P6 ;  /* 0x000000035a0b8211 */ /* 0x000fe200030f0c57 */
[----:B------:R0:W-:Y:S04]  /*fa00*/  @!P2 ST.E.128 desc[UR48][R6.64], R36 ;  /* 0x000000240600a985 */ /* 0x0001e8000c101d30 */
[----:B------:R0:W-:Y:S04]  /*fa10*/  @!P1 ST.E.128 desc[UR48][R8.64], R52 ;  /* 0x0000003408009985 */ /* 0x0001e8000c101d30 */
[----:B------:R0:W-:Y:S02]  /*fa20*/  @!P0 ST.E.128 desc[UR48][R10.64], R68 ;  /* 0x000000440a008985 */ /* 0x0001e4000c101d30 */
.L_x_1240:
[----:B------:R-:W-:Y:S05]  /*fa30*/  BSYNC B1 ;  /* 0x0000000000017941 */ /* 0x000fea0003800000 */
.L_x_1239:
[----:B0-----:R-:W-:Y:S01]  /*fa40*/  VIADD R3, R84, 0x60 ;  /* 0x0000006054037836 */ /* 0x001fe20000000000 */
[----:B--23--:R-:W0:Y:S04]  /*fa50*/  SHFL.IDX PT, R83, R83, 0x3, 0x181f ;  /* 0x00781f0053537f89 */ /* 0x00ce2800000e0000 */
[----:B------:R-:W-:Y:S01]  /*fa60*/  ISETP.GE.AND P0, PT, R3, UR10, PT ;  /* 0x0000000a03007c0c */ /* 0x000fe2000bf06270 */
[----:B----4-:R4:W2:-:S12]  /*fa70*/  SHFL.IDX PT, R11, R82, 0x3, 0x181f ;  /* 0x00781f00520b7f89 */ /* 0x01089800000e0000 */
[----:B----4-:R-:W-:Y:S05]  /*fa80*/  @P0 BRA `(.L_x_1241) ;  /* 0x0000002400500947 */ /* 0x010fea0003800000 */
[----:B------:R-:W-:Y:S02]  /*fa90*/  ULDC UR4, c[0x0][0xac8] ;  /* 0x0002b20000047ab9 */ /* 0x000fe40000000800 */
[----:B------:R-:W-:Y:S02]  /*faa0*/  ISETP.GE.AND P3, PT, R0, UR4, PT ;  /* 0x0000000400007c0c */ /* 0x000fe4000bf66270 */
[----:B------:R-:W-:Y:S02]  /*fab0*/  ISETP.GE.AND P4, PT, R86, UR4, PT ;  /* 0x0000000456007c0c */ /* 0x000fe4000bf86270 */
[----:B------:R-:W-:-:S09]  /*fac0*/  ISETP.GE.AND P5, PT, R88, UR4, PT ;  /* 0x0000000458007c0c */ /* 0x000fd2000bfa6270 */
[-C--:B--2---:R-:W-:Y:S02]  /*fad0*/  @!P3 LEA R4, P0, R0, R11.reuse, 0x1 ;  /* 0x0000000b0004b211 */ /* 0x084fe400078008ff */
[-C--:B------:R-:W-:Y:S02]  /*fae0*/  @!P4 LEA R6, P1, R86, R11.reuse, 0x1 ;  /* 0x0000000b5606c211 */ /* 0x080fe400078208ff */
[----:B------:R-:W-:Y:S02]  /*faf0*/  @!P5 LEA R8, P2, R88, R11, 0x1 ;  /* 0x0000000b5808d211 */ /* 0x000fe400078408ff */
[-C--:B0-----:R-:W-:Y:S02]  /*fb00*/  @!P3 LEA.HI.X R5, R0, R83.reuse, R91, 0x1, P0 ;  /* 0x000000530005b211 */ /* 0x081fe400000f0c5b */
[-C--:B------:R-:W-:Y:S02]  /*fb10*/  @!P4 LEA.HI.X R7, R86, R83.reuse, R89, 0x1, P1 ;  /* 0x000000535607c211 */ /* 0x080fe400008f0c59 */
[----:B------:R-:W-:Y:S01]  /*fb20*/  @!P5 LEA.HI.X R9, R88, R83, R85, 0x1, P2 ;  /* 0x000000535809d211 */ /* 0x000fe200010f0c55 */
[----:B------:R4:W-:Y:S01]  /*fb30*/  @!P3 ST.E.128 desc[UR48][R4.64], R24 ;  /* 0x000000180400b985 */ /* 0x0009e2000c101d30 */
[----:B------:R-:W-:-:S03]  /*fb40*/  ISETP.GE.AND P0, PT, R90, UR4, PT ;  /* 0x000000045a007c0c */ /* 0x000fc6000bf06270 */
[----:B------:R4:W-:Y:S04]  /*fb50*/  @!P4 ST.E.128 desc[UR48][R6.64], R40 ;  /* 0x000000280600c985 */ /* 0x0009e8000c101d30 */
[----:B------:R4:W-:Y:S06]  /*fb60*/  @!P5 ST.E.128 desc[UR48][R8.64], R56 ;  /* 0x000000380800d985 */ /* 0x0009ec000c101d30 */
[----:B------:R-:W-:Y:S05]  /*fb70*/  @P0 BRA `(.L_x_1241) ;  /* 0x0000002400140947 */ /* 0x000fea0003800000 */
[----:B----4-:R-:W-:-:S04]  /*fb80*/  LEA R4, P0, R90, R11, 0x1 ;  /* 0x0000000b5a047211 */ /* 0x010fc800078008ff */
[----:B------:R-:W-:-:S05]  /*fb90*/  LEA.HI.X R5, R90, R83, R87, 0x1, P0 ;  /* 0x000000535a057211 */ /* 0x000fca00000f0c57 */
[----:B------:R0:W-:Y:S01]  /*fba0*/  ST.E.128 desc[UR48][R4.64], R72 ;  /* 0x0000004804007985 */ /* 0x0001e2000c101d30 */
[----:B------:R-:W-:Y:S05]  /*fbb0*/  BRA `(.L_x_1241) ;  /* 0x0000002400047947 */ /* 0x000fea0003800000 */
.L_x_1234:
[----:B------:R-:W-:Y:S01]  /*fbc0*/  ULDC.64 UR14, c[0x0][0xb08] ;  /* 0x0002c200000e7ab9 */ /* 0x000fe20000000a00 */
[----:B------:R-:W-:Y:S01]  /*fbd0*/  IMAD.MOV.U32 R3, RZ, RZ, R80 ;  /* 0x000000ffff037224 */ /* 0x000fe200078e0050 */
[----:B------:R-:W-:Y:S01]  /*fbe0*/  UIMAD UR11, UR16, UR14, URZ ;  /* 0x0000000e100b72a4 */ /* 0x000fe2000f8e023f */
[----:B------:R-:W-:Y:S01]  /*fbf0*/  ISETP.GE.AND P0, PT, R79, UR10, PT ;  /* 0x0000000a4f007c0c */ /* 0x000fe2000bf06270 */
[----:B------:R-:W-:Y:S01]  /*fc00*/  UIMAD.WIDE.U32 UR8, UR4, UR14, URZ ;  /* 0x0000000e040872a5 */ /* 0x000fe2000f8e003f */
[----:B------:R-:W-:Y:S01]  /*fc10*/  BSSY B1, `(.L_x_1242) ;  /* 0x00000bd000017945 */ /* 0x000fe20003800000 */
[----:B------:R-:W-:Y:S01]  /*fc20*/  UIMAD UR11, UR4, UR15, UR11 ;  /* 0x0000000f040b72a4 */ /* 0x000fe2000f8e020b */
[----:B------:R-:W-:Y:S01]  /*fc30*/  SHF.R.S32.HI R81, RZ, 0x1f, R208 ;  /* 0x0000001fff517819 */ /* 0x000fe200000114d0 */
[----:B------:R-:W-:Y:S01]  /*fc40*/  USHF.R.S32.HI UR4, URZ, 0x1f, UR12 ;  /* 0x0000001f3f047899 */ /* 0x000fe2000801140c */
[----:B------:R-:W-:Y:S01]  /*fc50*/  SHF.R.S32.HI R82, RZ, 0x1f, R209 ;  /* 0x0000001fff527819 */ /* 0x000fe200000114d1 */
[----:B------:R-:W-:Y:S01]  /*fc60*/  UIADD3 UR9, UR9, UR11, URZ ;  /* 0x0000000b09097290 */ /* 0x000fe2000fffe03f */
[----:B------:R-:W-:Y:S01]  /*fc70*/  SHF.R.S32.HI R83, RZ, 0x1f, R210 ;  /* 0x0000001fff537819 */ /* 0x000fe200000114d2 */
[----:B------:R-:W-:Y:S01]  /*fc80*/  ULDC.64 UR14, c[0x0][0xb38] ;  /* 0x0002ce00000e7ab9 */ /* 0x000fe20000000a00 */
[----:B------:R-:W-:Y:S01]  /*fc90*/  ULDC.64 UR16, c[0x0][0xb40] ;  /* 0x0002d00000107ab9 */ /* 0x000fe20000000a00 */
[----:B------:R-:W-:Y:S01]  /*fca0*/  UIMAD.WIDE.U32 UR8, UR53, UR14, UR8 ;  /* 0x0000000e350872a5 */ /* 0x000fe2000f8e0008 */
[----:B------:R-:W-:Y:S01]  /*fcb0*/  SHF.R.S32.HI R84, RZ, 0x1f, R211 ;  /* 0x0000001fff547819 */ /* 0x000fe200000114d3 */
[----:B------:R-:W-:Y:S01]  /*fcc0*/  UIMAD UR4, UR4, UR16, URZ ;  /* 0x00000010040472a4 */ /* 0x000fe2000f8e023f */
[----:B------:R-:W-:Y:S01]  /*fcd0*/  SHF.R.S32.HI R85, RZ, 0x1f, R212 ;  /* 0x0000001fff557819 */ /* 0x000fe200000114d4 */
[----:B------:R-:W-:Y:S01]  /*fce0*/  UIMAD UR9, UR53, UR15, UR9 ;  /* 0x0000000f350972a4 */ /* 0x000fe2000f8e0209 */
[----:B------:R-:W-:Y:S01]  /*fcf0*/  SHF.R.S32.HI R86, RZ, 0x1f, R213 ;  /* 0x0000001fff567819 */ /* 0x000fe200000114d5 */
[----:B------:R-:W-:Y:S01]  /*fd00*/  UIMAD UR4, UR12, UR17, UR4 ;  /* 0x000000110c0472a4 */ /* 0x000fe2000f8e0204 */
[----:B------:R-:W-:Y:S01]  /*fd10*/  SHF.R.S32.HI R87, RZ, 0x1f, R214 ;  /* 0x0000001fff577819 */ /* 0x000fe200000114d6 */
[----:B------:R-:W-:Y:S01]  /*fd20*/  UIMAD.WIDE.U32 UR12, UR12, UR16, UR8 ;  /* 0x000000100c0c72a5 */ /* 0x000fe2000f8e0008 */
[----:B------:R-:W-:Y:S01]  /*fd30*/  SHF.R.S32.HI R88, RZ, 0x1f, R215 ;  /* 0x0000001fff587819 */ /* 0x000fe200000114d7 */
[----:B------:R-:W-:Y:S01]  /*fd40*/  ULDC.64 UR14, c[0x0][0xb48] ;  /* 0x0002d200000e7ab9 */ /* 0x000fe20000000a00 */
[----:B------:R-:W-:Y:S01]  /*fd50*/  @UP2 ULDC UR8, c[0x0][0xbec] ;  /* 0x0002fb0000082ab9 */ /* 0x000fe20000000800 */
[----:B------:R-:W-:Y:S01]  /*fd60*/  UIADD3 UR9, UR13, UR4, URZ ;  /* 0x000000040d097290 */ /* 0x000fe2000fffe03f */
[----:B------:R-:W-:Y:S01]  /*fd70*/  @P1 IMAD.HI.U32 R0, R80, UR8, RZ ;  /* 0x0000000850001c27 */ /* 0x000fe2000f8e00ff */
[----:B------:R-:W-:Y:S01]  /*fd80*/  UIADD3 UR7, UR7, 0x28420, URZ ;  /* 0x0002842007077890 */ /* 0x000fe2000fffe03f */
[----:B------:R-:W-:Y:S01]  /*fd90*/  SHF.R.S32.HI R89, RZ, 0x1f, R2 ;  /* 0x0000001fff597819 */ /* 0x000fe20000011402 */
[----:B------:R-:W-:Y:S01]  /*fda0*/  @UP2 ULDC UR4, c[0x0][0xbf0] ;  /* 0x0002fc0000042ab9 */ /* 0x000fe20000000800 */
[----:B------:R-:W-:Y:S01]  /*fdb0*/  UMOV UR8, UR12 ;  /* 0x0000000c00087c82 */ /* 0x000fe20008000000 */
[----:B------:R-:W-:Y:S01]  /*fdc0*/  @P1 SHF.R.U32.HI R3, RZ, UR4, R0 ;  /* 0x00000004ff031c19 */ /* 0x000fe20008011600 */
[----:B------:R-:W-:Y:S01]  /*fdd0*/  UIMAD.WIDE.U32 UR8, UR55, UR14, UR8 ;  /* 0x0000000e370872a5 */ /* 0x000fe2000f8e0008 */
[----:B------:R-:W-:-:S02]  /*fde0*/  ULDC.64 UR12, c[0x0][0xb30] ;  /* 0x0002cc00000c7ab9 */ /* 0x000fc40000000a00 */
[--C-:B------:R-:W-:Y:S01]  /*fdf0*/  SHF.R.S32.HI R0, RZ, 0x1f, R3.reuse ;  /* 0x0000001fff007819 */ /* 0x100fe20000011403 */
[----:B------:R-:W-:Y:S01]  /*fe00*/  IMAD.MOV R75, RZ, RZ, -R3 ;  /* 0x000000ffff4b7224 */ /* 0x000fe200078e0a03 */
[----:B------:R-:W-:Y:S02]  /*fe10*/  UIMAD UR55, UR55, UR15, UR9 ;  /* 0x0000000f373772a4 */ /* 0x000fe4000f8e0209 */
[----:B------:R-:W-:Y:S01]  /*fe20*/  IMAD.U32 R73, RZ, RZ, UR9 ;  /* 0x00000009ff497e24 */ /* 0x000fe2000f8e00ff */
[----:B------:R-:W-:Y:S01]  /*fe30*/  UPRMT UR7, URZ, 0x654, UR7 ;  /* 0x000006543f077896 */ /* 0x000fe20008000007 */
[----:B------:R-:W-:Y:S02]  /*fe40*/  IMAD R75, R75, UR20, R80 ;  /* 0x000000144b4b7c24 */ /* 0x000fe4000f8e0250 */
[----:B------:R-:W-:Y:S02]  /*fe50*/  IMAD R0, R0, UR12, RZ ;  /* 0x0000000c00007c24 */ /* 0x000fe4000f8e02ff */
[----:B------:R-:W-:Y:S01]  /*fe60*/  IMAD.U32 R72, RZ, RZ, UR8 ;  /* 0x00000008ff487e24 */ /* 0x000fe2000f8e00ff */
[----:B------:R-:W-:Y:S01]  /*fe70*/  ULDC.64 UR8, c[0x0][0xb28] ;  /* 0x0002ca0000087ab9 */ /* 0x000fe20000000a00 */
[----:B------:R-:W-:-:S02]  /*fe80*/  IMAD.U32 R73, RZ, RZ, UR55 ;  /* 0x00000037ff497e24 */ /* 0x000fc4000f8e00ff */
[C---:B------:R-:W-:Y:S01]  /*fe90*/  IMAD R77, R3.reuse, UR13, R0 ;  /* 0x0000000d034d7c24 */ /* 0x040fe2000f8e0200 */
[----:B------:R-:W-:Y:S01]  /*fea0*/  SHF.R.S32.HI R0, RZ, 0x1f, R75 ;  /* 0x0000001fff007819 */ /* 0x000fe2000001144b */
[----:B------:R-:W-:Y:S01]  /*feb0*/  IMAD.WIDE.U32 R72, R3, UR12, R72 ;  /* 0x0000000c03487c25 */ /* 0x000fe2000f8e0048 */
[----:B------:R-:W-:Y:S03]  /*fec0*/  SYNCS.ARRIVE.TRANS64.RED.A1T0 RZ, [UR7], RZ ;  /* 0x000000ffffff79a7 */ /* 0x000fe60008100407 */
[----:B------:R-:W-:Y:S02]  /*fed0*/  IMAD R0, R0, UR8, RZ ;  /* 0x0000000800007c24 */ /* 0x000fe4000f8e02ff */
[----:B------:R-:W-:Y:S02]  /*fee0*/  IMAD.IADD R73, R73, 0x1, R77 ;  /* 0x0000000149497824 */ /* 0x000fe400078e024d */
[----:B------:R-:W-:-:S02]  /*fef0*/  IMAD R3, R75, UR9, R0 ;  /* 0x000000094b037c24 */ /* 0x000fc4000f8e0200 */
[----:B------:R-:W-:Y:S01]  /*ff00*/  IMAD.WIDE.U32 R72, R75, UR8, R72 ;  /* 0x000000084b487c25 */ /* 0x000fe2000f8e0048 */
[----:B------:R-:W-:-:S03]  /*ff10*/  ULDC.64 UR8, c[0x0][0xb00] ;  /* 0x0002c00000087ab9 */ /* 0x000fc60000000a00 */
[----:B------:R-:W-:Y:S01]  /*ff20*/  IMAD.IADD R3, R73, 0x1, R3 ;  /* 0x0000000149037824 */ /* 0x000fe200078e0203 */
[----:B------:R-:W-:-:S04]  /*ff30*/  LEA R0, P1, R72, UR8, 0x2 ;  /* 0x0000000848007c11 */ /* 0x000fc8000f8210ff */
[----:B------:R-:W-:Y:S01]  /*ff40*/  LEA.HI.X R3, R72, UR9, R3, 0x2, P1 ;  /* 0x0000000948037c11 */ /* 0x000fe200088f1403 */
[----:B------:R0:W1:Y:S04]  /*ff50*/  SHFL.IDX PT, R77, R0, RZ, 0x1c1f ;  /* 0x001c1fff004d7589 */ /* 0x00006800000e0000 */
[----:B------:R0:W2:Y:S01]  /*ff60*/  SHFL.IDX PT, R78, R3, RZ, 0x1c1f ;  /* 0x001c1fff034e7589 */ /* 0x0000a200000e0000 */
[----:B------:R-:W-:Y:S05]  /*ff70*/  @P0 BRA `(.L_x_1243) ;  /* 0x0000000800180947 */ /* 0x000fea0003800000 */
[----:B------:R-:W-:Y:S02]  /*ff80*/  ULDC UR4, c[0x0][0xac8] ;  /* 0x0002b20000047ab9 */ /* 0x000fe40000000800 */
[----:B------:R-:W-:Y:S02]  /*ff90*/  ISETP.GE.AND P2, PT, R2, UR4, PT ;  /* 0x0000000402007c0c */ /* 0x000fe4000bf46270 */
[----:B------:R-:W-:Y:S02]  /*ffa0*/  ISETP.GE.AND P1, PT, R215, UR4, PT ;  /* 0x00000004d7007c0c */ /* 0x000fe4000bf26270 */
[----:B------:R-:W-:Y:S02]  /*ffb0*/  ISETP.GE.AND P3, PT, R214, UR4, PT ;  /* 0x00000004d6007c0c */ /* 0x000fe4000bf66270 */
[----:B------:R-:W-:-:S07]  /*ffc0*/  ISETP.GE.AND P0, PT, R213, UR4, PT ;  /* 0x00000004d5007c0c */ /* 0x000fce000bf06270 */
[CC--:B-1----:R-:W-:Y:S02]  /*ffd0*/  @!P2 LEA R72, P4, R2.reuse, R77.reuse, 0x2 ;  /* 0x0000004d0248a211 */ /* 0x0c2fe400078810ff */
[C---:B------:R-:W-:Y:S02]  /*ffe0*/  @!P1 LEA R74, P5, R215.reuse, R77, 0x2 ;  /* 0x0000004dd74a9211 */ /* 0x040fe400078a10ff */
[-C--:B--2---:R-:W-:Y:S02]  /*fff0*/  @!P2 LEA.HI.X R73, R2, R78.reuse, R89, 0x2, P4 ;  /* 0x0000004e0249a211 */ /* 0x084fe400020f1459 */
[----:B------:R-:W-:Y:S02]  /*10000*/  @!P1 LEA.HI.X R75, R215, R78, R88, 0x2, P5 ;  /* 0x0000004ed74b9211 */ /* 0x000fe400028f1458 */
[----:B------:R-:W-:Y:S01]  /*10010*/  ISETP.GE.AND P4, PT, R212, UR4, PT ;  /* 0x00000004d4007c0c */ /* 0x000fe2000bf86270 */
[----:B------:R1:W-:Y:S04]  /*10020*/  @!P2 ST.E.64 desc[UR48][R72.64], R8 ;  /* 0x000000084800a985 */ /* 0x0003e8000c101b30 */
[----:B------:R2:W-:Y:S01]  /*10030*/  @!P1 ST.E.64 desc[UR48][R74.64], R10 ;  /* 0x0000000a4a009985 */ /* 0x0005e2000c101b30 */
[----:B------:R-:W-:-:S02]  /*10040*/  ISETP.GE.AND P1, PT, R211, UR4, PT ;  /* 0x00000004d3007c0c */ /* 0x000fc4000bf26270 */
[----:B-1----:R-:W-:-:S05]  /*10050*/  @!P3 LEA R8, P2, R214, R77, 0x2 ;  /* 0x0000004dd608b211 */ /* 0x002fca00078410ff */
[-C--:B------:R-:W-:Y:S02]  /*10060*/  @!P4 LEA R72, P5, R212, R77.reuse, 0x2 ;  /* 0x0000004dd448c211 */ /* 0x080fe400078a10ff */
[C---:B--2---:R-:W-:Y:S02]  /*10070*/  @!P0 LEA R10, P6, R213.reuse, R77, 0x2 ;  /* 0x0000004dd50a8211 */ /* 0x044fe400078c10ff */
[-C--:B------:R-:W-:Y:S02]  /*10080*/  @!P3 LEA.HI.X R9, R214, R78.reuse, R87, 0x2, P2 ;  /* 0x0000004ed609b211 */ /* 0x080fe400010f1457 */
[-C--:B------:R-:W-:Y:S02]  /*10090*/  @!P0 LEA.HI.X R11, R213, R78.reuse, R86, 0x2, P6 ;  /* 0x0000004ed50b8211 */ /* 0x080fe400030f1456 */
[----:B------:R-:W-:Y:S01]  /*100a0*/  ISETP.GE.AND P2, PT, R210, UR4, PT ;  /* 0x00000004d2007c0c */ /* 0x000fe2000bf46270 */
[----:B------:R1:W-:Y:S01]  /*100b0*/  @!P3 ST.E.64 desc[UR48][R8.64], R20 ;  /* 0x000000140800b985 */ /* 0x0003e2000c101b30 */
[----:B------:R-:W-:-:S02]  /*100c0*/  @!P4 LEA.HI.X R73, R212, R78, R85, 0x2, P5 ;  /* 0x0000004ed449c211 */ /* 0x000fc400028f1455 */
[----:B------:R-:W-:Y:S01]  /*100d0*/  ISETP.GE.AND P3, PT, R209, UR4, PT ;  /* 0x00000004d1007c0c */ /* 0x000fe2000bf66270 */
[----:B------:R2:W-:Y:S04]  /*100e0*/  @!P0 ST.E.64 desc[UR48][R10.64], R24 ;  /* 0x000000180a008985 */ /* 0x0005e8000c101b30 */
[----:B------:R-:W-:Y:S01]  /*100f0*/  @!P4 ST.E.64 desc[UR48][R72.64], R30 ;  /* 0x0000001e4800c985 */ /* 0x000fe2000c101b30 */
[----:B------:R-:W-:Y:S02]  /*10100*/  ISETP.GE.AND P4, PT, R208, UR4, PT ;  /* 0x00000004d0007c0c */ /* 0x000fe4000bf86270 */
[----:B-1----:R-:W-:-:S05]  /*10110*/  @!P1 LEA R8, P0, R211, R77, 0x2 ;  /* 0x0000004dd3089211 */ /* 0x002fca00078010ff */
[-C--:B------:R-:W-:Y:S02]  /*10120*/  @!P3 LEA R20, P5, R209, R77.reuse, 0x2 ;  /* 0x0000004dd114b211 */ /* 0x080fe400078a10ff */
[-C--:B------:R-:W-:Y:S02]  /*10130*/  @!P1 LEA.HI.X R9, R211, R78.reuse, R84, 0x2, P0 ;  /* 0x0000004ed3099211 */ /* 0x080fe400000f1454 */
[----:B--2---:R-:W-:Y:S02]  /*10140*/  @!P2 LEA R10, P6, R210, R77, 0x2 ;  /* 0x0000004dd20aa211 */ /* 0x004fe400078c10ff */
[----:B------:R-:W-:Y:S01]  /*10150*/  ISETP.GE.AND P0, PT, R207, UR4, PT ;  /* 0x00000004cf007c0c */ /* 0x000fe2000bf06270 */
[----:B------:R1:W-:Y:S01]  /*10160*/  @!P1 ST.E.64 desc[UR48][R8.64], R32 ;  /* 0x0000002008009985 */ /* 0x0003e2000c101b30 */
[----:B------:R-:W-:Y:S02]  /*10170*/  ISETP.GE.AND P1, PT, R206, UR4, PT ;  /* 0x00000004ce007c0c */ /* 0x000fe4000bf26270 */
[----:B------:R-:W-:-:S02]  /*10180*/  @!P2 LEA.HI.X R11, R210, R78, R83, 0x2, P6 ;  /* 0x0000004ed20ba211 */ /* 0x000fc400030f1453 */
[----:B------:R-:W-:-:S03]  /*10190*/  @!P3 LEA.HI.X R21, R209, R78, R82, 0x2, P5 ;  /* 0x0000004ed115b211 */ /* 0x000fc600028f1452 */
[----:B------:R2:W-:Y:S01]  /*101a0*/  @!P2 ST.E.64 desc[UR48][R10.64], R38 ;  /* 0x000000260a00a985 */ /* 0x0005e2000c101b30 */
[----:B------:R-:W-:-:S03]  /*101b0*/  ISETP.GE.AND P2, PT, R205, UR4, PT ;  /* 0x00000004cd007c0c */ /* 0x000fc6000bf46270 */
[----:B------:R3:W-:Y:S01]  /*101c0*/  @!P3 ST.E.64 desc[UR48][R20.64], R40 ;  /* 0x000000281400b985 */ /* 0x0007e2000c101b30 */
[----:B------:R-:W-:Y:S02]  /*101d0*/  ISETP.GE.AND P3, PT, R204, UR4, PT ;  /* 0x00000004cc007c0c */ /* 0x000fe4000bf66270 */
[----:B-1----:R-:W-:-:S04]  /*101e0*/  @!P4 LEA R8, P5, R208, R77, 0x2 ;  /* 0x0000004dd008c211 */ /* 0x002fc800078a10ff */
[----:B------:R-:W-:Y:S02]  /*101f0*/  @!P4 LEA.HI.X R9, R208, R78, R81, 0x2, P5 ;  /* 0x0000004ed009c211 */ /* 0x000fe400028f1451 */
[----:B--2---:R-:W-:-:S03]  /*10200*/  @!P0 LEA R10, P6, R207, R77, 0x2 ;  /* 0x0000004dcf0a8211 */ /* 0x004fc600078c10ff */
[----:B------:R1:W-:Y:S01]  /*10210*/  @!P4 ST.E.64 desc[UR48][R8.64], R46 ;  /* 0x0000002e0800c985 */ /* 0x0003e2000c101b30 */
[----:B------:R-:W-:Y:S02]  /*10220*/  ISETP.GE.AND P4, PT, R203, UR4, PT ;  /* 0x00000004cb007c0c */ /* 0x000fe4000bf86270 */
[C---:B---3--:R-:W-:Y:S02]  /*10230*/  @!P1 LEA R20, P5, R206.reuse, R77, 0x2 ;  /* 0x0000004dce149211 */ /* 0x048fe400078a10ff */
[-C--:B------:R-:W-:Y:S02]  /*10240*/  @!P0 LEA.HI.X R11, R207, R78.reuse, R237, 0x2, P6 ;  /* 0x0000004ecf0b8211 */ /* 0x080fe400030f14ed */
[----:B------:R-:W-:-:S03]  /*10250*/  @!P1 LEA.HI.X R21, R206, R78, R236, 0x2, P5 ;  /* 0x0000004ece159211 */ /* 0x000fc600028f14ec */
[----:B------:R2:W-:Y:S01]  /*10260*/  @!P0 ST.E.64 desc[UR48][R10.64], R48 ;  /* 0x000000300a008985 */ /* 0x0005e2000c101b30 */
[----:B-1----:R-:W-:-:S03]  /*10270*/  @!P2 LEA R8, P0, R205, R77, 0x2 ;  /* 0x0000004dcd08a211 */ /* 0x002fc600078010ff */
[----:B------:R1:W-:Y:S01]  /*10280*/  @!P1 ST.E.64 desc[UR48][R20.64], R54 ;  /* 0x0000003614009985 */ /* 0x0003e2000c101b30 */
[----:B------:R-:W-:Y:S02]  /*10290*/  ISETP.GE.AND P1, PT, R202, UR4, PT ;  /* 0x00000004ca007c0c */ /* 0x000fe4000bf26270 */
[----:B------:R-:W-:Y:S02]  /*102a0*/  @!P2 LEA.HI.X R9, R205, R78, R235, 0x2, P0 ;  /* 0x0000004ecd09a211 */ /* 0x000fe400000f14eb */
[----:B------:R-:W-:-:S03]  /*102b0*/  ISETP.GE.AND P0, PT, R201, UR4, PT ;  /* 0x00000004c9007c0c */ /* 0x000fc6000bf06270 */
[----:B------:R3:W-:Y:S01]  /*102c0*/  @!P2 ST.E.64 desc[UR48][R8.64], R56 ;  /* 0x000000380800a985 */ /* 0x0007e2000c101b30 */
[-C--:B--2---:R-:W-:Y:S02]  /*102d0*/  @!P3 LEA R10, P6, R204, R77.reuse, 0x2 ;  /* 0x0000004dcc0ab211 */ /* 0x084fe400078c10ff */
[----:B------:R-:W-:Y:S02]  /*102e0*/  ISETP.GE.AND P2, PT, R200, UR4, PT ;  /* 0x00000004c8007c0c */ /* 0x000fe4000bf46270 */
[----:B------:R-:W-:Y:S02]  /*102f0*/  @!P3 LEA.HI.X R11, R204, R78, R234, 0x2, P6 ;  /* 0x0000004ecc0bb211 */ /* 0x000fe400030f14ea */
[----:B-1----:R-:W-:-:S03]  /*10300*/  @!P4 LEA R20, P5, R203, R77, 0x2 ;  /* 0x0000004dcb14c211 */ /* 0x002fc600078a10ff */
[----:B------:R1:W-:Y:S01]  /*10310*/  @!P3 ST.E.64 desc[UR48][R10.64], R62 ;  /* 0x0000003e0a00b985 */ /* 0x0003e2000c101b30 */
[-C--:B------:R-:W-:Y:S02]  /*10320*/  @!P4 LEA.HI.X R21, R203, R78.reuse, R233, 0x2, P5 ;  /* 0x0000004ecb15c211 */ /* 0x080fe400028f14e9 */
[----:B------:R-:W-:Y:S02]  /*10330*/  ISETP.GE.AND P3, PT, R199, UR4, PT ;  /* 0x00000004c7007c0c */ /* 0x000fe4000bf66270 */
[-C--:B---3--:R-:W-:Y:S01]  /*10340*/  @!P1 LEA R8, P5, R202, R77.reuse, 0x2 ;  /* 0x0000004dca089211 */ /* 0x088fe200078a10ff */
[----:B------:R2:W-:Y:S01]  /*10350*/  @!P4 ST.E.64 desc[UR48][R20.64], R64 ;  /* 0x000000401400c985 */ /* 0x0005e2000c101b30 */
[----:B------:R-:W-:Y:S02]  /*10360*/  ISETP.GE.AND P4, PT, R198, UR4, PT ;  /* 0x00000004c6007c0c */ /* 0x000fe4000bf86270 */
[----:B------:R-:W-:Y:S02]  /*10370*/  @!P1 LEA.HI.X R9, R202, R78, R232, 0x2, P5 ;  /* 0x0000004eca099211 */ /* 0x000fe400028f14e8 */
[----:B-1----:R-:W-:-:S03]  /*10380*/  @!P0 LEA R10, P6, R201, R77, 0x2 ;  /* 0x0000004dc90a8211 */ /* 0x002fc600078c10ff */
[----:B------:R1:W-:Y:S01]  /*10390*/  @!P1 ST.E.64 desc[UR48][R8.64], R70 ;  /* 0x0000004608009985 */ /* 0x0003e2000c101b30 */
[----:B------:R-:W-:Y:S02]  /*103a0*/  ISETP.GE.AND P1, PT, R197, UR4, PT ;  /* 0x00000004c5007c0c */ /* 0x000fe4000bf26270 */
[----:B------:R-:W-:Y:S02]  /*103b0*/  @!P0 LEA.HI.X R11, R201, R78, R231, 0x2, P6 ;  /* 0x0000004ec90b8211 */ /* 0x000fe400030f14e7 */
[----:B--2---:R-:W-:-:S03]  /*103c0*/  @!P2 LEA R20, P5, R200, R77, 0x2 ;  /* 0x0000004dc814a211 */ /* 0x004fc600078a10ff */
[----:B------:R2:W-:Y:S01]  /*103d0*/  @!P0 ST.E.64 desc[UR48][R10.64], R92 ;  /* 0x0000005c0a008985 */ /* 0x0005e2000c101b30 */
[----:B------:R-:W-:-:S05]  /*103e0*/  @!P2 LEA.HI.X R21, R200, R78, R230, 0x2, P5 ;  /* 0x0000004ec815a211 */ /* 0x000fca00028f14e6 */
[----:B------:R3:W-:Y:S01]  /*103f0*/  @!P2 ST.E.64 desc[UR48][R20.64], R102 ;  /* 0x000000661400a985 */ /* 0x0007e2000c101b30 */
[CC--:B-1----:R-:W-:Y:S02]  /*10400*/  @!P3 LEA R8, P0, R199.reuse, R77.reuse, 0x2 ;  /* 0x0000004dc708b211 */ /* 0x0c2fe400078010ff */
[----:B------:R-:W-:Y:S02]  /*10410*/  ISETP.GE.AND P2, PT, R196, UR4, PT ;  /* 0x00000004c4007c0c */ /* 0x000fe4000bf46270 */
[----:B------:R-:W-:Y:S02]  /*10420*/  @!P3 LEA.HI.X R9, R199, R78, R229, 0x2, P0 ;  /* 0x0000004ec709b211 */ /* 0x000fe400000f14e5 */
[----:B------:R-:W-:Y:S02]  /*10430*/  ISETP.GE.AND P0, PT, R195, UR4, PT ;  /* 0x00000004c3007c0c */ /* 0x000fe4000bf06270 */
[----:B--2---:R-:W-:Y:S01]  /*10440*/  @!P4 LEA R10, P6, R198, R77, 0x2 ;  /* 0x0000004dc60ac211 */ /* 0x004fe200078c10ff */
[----:B------:R1:W-:Y:S01]  /*10450*/  @!P3 ST.E.64 desc[UR48][R8.64], R104 ;  /* 0x000000680800b985 */ /* 0x0003e2000c101b30 */
[----:B------:R-:W-:-:S02]  /*10460*/  ISETP.GE.AND P3, PT, R194, UR4, PT ;  /* 0x00000004c2007c0c */ /* 0x000fc4000bf66270 */
[----:B------:R-:W-:Y:S02]  /*10470*/  @!P4 LEA.HI.X R11, R198, R78, R228, 0x2, P6 ;  /* 0x0000004ec60bc211 */ /* 0x000fe400030f14e4 */
[----:B---3--:R-:W-:-:S03]  /*10480*/  @!P1 LEA R20, P5, R197, R77, 0x2 ;  /* 0x0000004dc5149211 */ /* 0x008fc600078a10ff */
[----:B------:R2:W-:Y:S01]  /*10490*/  @!P4 ST.E.64 desc[UR48][R10.64], R110 ;  /* 0x0000006e0a00c985 */ /* 0x0005e2000c101b30 */
[-C--:B------:R-:W-:Y:S02]  /*104a0*/  @!P1 LEA.HI.X R21, R197, R78.reuse, R227, 0x2, P5 ;  /* 0x0000004ec5159211 */ /* 0x080fe400028f14e3 */
[CC--:B------:R-:W-:Y:S02]  /*104b0*/  @!P2 LEA R24, P4, R196.reuse, R77.reuse, 0x2 ;  /* 0x0000004dc418a211 */ /* 0x0c0fe400078810ff */
[----:B------:R-:W-:Y:S01]  /*104c0*/  @!P0 LEA R32, P6, R195, R77, 0x2 ;  /* 0x0000004dc3208211 */ /* 0x000fe200078c10ff */
[----:B------:R3:W-:Y:S01]  /*104d0*/  @!P1 ST.E.64 desc[UR48][R20.64], R112 ;  /* 0x0000007014009985 */ /* 0x0007e2000c101b30 */
[----:B------:R-:W-:Y:S02]  /*104e0*/  ISETP.GE.AND P1, PT, R193, UR4, PT ;  /* 0x00000004c1007c0c */ /* 0x000fe4000bf26270 */
[----:B------:R-:W-:Y:S02]  /*104f0*/  @!P2 LEA.HI.X R25, R196, R78, R226, 0x2, P4 ;  /* 0x0000004ec419a211 */ /* 0x000fe400020f14e2 */
[----:B------:R-:W-:-:S02]  /*10500*/  ISETP.GE.AND P4, PT, R192, UR4, PT ;  /* 0x00000004c0007c0c */ /* 0x000fc4000bf86270 */
[-C--:B------:R-:W-:Y:S01]  /*10510*/  @!P0 LEA.HI.X R33, R195, R78.reuse, R225, 0x2, P6 ;  /* 0x0000004ec3218211 */ /* 0x080fe200030f14e1 */
[----:B------:R-:W-:Y:S01]  /*10520*/  @!P2 ST.E.64 desc[UR48][R24.64], R118 ;  /* 0x000000761800a985 */ /* 0x000fe2000c101b30 */
[----:B------:R-:W-:Y:S02]  /*10530*/  ISETP.GE.AND P2, PT, R23, UR4, PT ;  /* 0x0000000417007c0c */ /* 0x000fe4000bf46270 */
[CC--:B------:R-:W-:Y:S01]  /*10540*/  @!P3 LEA R30, P5, R194.reuse, R77.reuse, 0x2 ;  /* 0x0000004dc21eb211 */ /* 0x0c0fe200078a10ff */
[----:B------:R4:W-:Y:S02]  /*10550*/  @!P0 ST.E.64 desc[UR48][R32.64], R120 ;  /* 0x0000007820008985 */ /* 0x0009e4000c101b30 */
[C---:B-1----:R-:W-:Y:S02]  /*10560*/  @!P1 LEA R8, P0, R193.reuse, R77, 0x2 ;  /* 0x0000004dc1089211 */ /* 0x042fe400078010ff */
[-C--:B------:R-:W-:Y:S02]  /*10570*/  @!P3 LEA.HI.X R31, R194, R78.reuse, R224, 0x2, P5 ;  /* 0x0000004ec21fb211 */ /* 0x080fe400028f14e0 */
[----:B------:R-:W-:-:S02]  /*10580*/  @!P1 LEA.HI.X R9, R193, R78, R223, 0x2, P0 ;  /* 0x0000004ec1099211 */ /* 0x000fc400000f14df */
[----:B------:R-:W-:Y:S01]  /*10590*/  ISETP.GE.AND P0, PT, R22, UR4, PT ;  /* 0x0000000416007c0c */ /* 0x000fe2000bf06270 */
[----:B------:R1:W-:Y:S01]  /*105a0*/  @!P3 ST.E.64 desc[UR48][R30.64], R126 ;  /* 0x0000007e1e00b985 */ /* 0x0003e2000c101b30 */
[CC--:B--2---:R-:W-:Y:S02]  /*105b0*/  @!P4 LEA R10, P3, R192.reuse, R77.reuse, 0x2 ;  /* 0x0000004dc00ac211 */ /* 0x0c4fe400078610ff */
[C---:B---3--:R-:W-:Y:S01]  /*105c0*/  @!P2 LEA R20, P5, R23.reuse, R77, 0x2 ;  /* 0x0000004d1714a211 */ /* 0x048fe200078a10ff */
[----:B------:R2:W-:Y:S01]  /*105d0*/  @!P1 ST.E.64 desc[UR48][R8.64], R128 ;  /* 0x0000008008009985 */ /* 0x0005e2000c101b30 */
[-C--:B------:R-:W-:Y:S01]  /*105e0*/  @!P4 LEA.HI.X R11, R192, R78.reuse, R222, 0x2, P3 ;  /* 0x0000004ec00bc211 */ /* 0x080fe200018f14de */
[C---:B----4-:R-:W-:Y:S01]  /*105f0*/  VIADD R32, R2.reuse, 0xf0 ;  /* 0x000000f002207836 */ /* 0x050fe20000000000 */
[----:B------:R-:W-:Y:S01]  /*10600*/  @!P2 LEA.HI.X R21, R23, R78, R221, 0x2, P5 ;  /* 0x0000004e1715a211 */ /* 0x000fe200028f14dd */
[----:B------:R-:W-:Y:S01]  /*10610*/  VIADD R33, R2, 0xf8 ;  /* 0x000000f802217836 */ /* 0x000fe20000000000 */
[----:B------:R-:W-:Y:S01]  /*10620*/  ISETP.GE.AND P1, PT, R17, UR4, PT ;  /* 0x0000000411007c0c */ /* 0x000fe2000bf26270 */
[----:B------:R3:W-:Y:S01]  /*10630*/  @!P4 ST.E.64 desc[UR48][R10.64], R134 ;  /* 0x000000860a00c985 */ /* 0x0007e2000c101b30 */
[----:B------:R-:W-:-:S02]  /*10640*/  ISETP.GE.AND P3, PT, R32, UR4, PT ;  /* 0x0000000420007c0c */ /* 0x000fc4000bf66270 */
[----:B------:R-:W-:Y:S01]  /*10650*/  ISETP.GE.AND P5, PT, R19, UR4, PT ;  /* 0x0000000413007c0c */ /* 0x000fe2000bfa6270 */
[----:B------:R4:W-:Y:S01]  /*10660*/  @!P2 ST.E.64 desc[UR48][R20.64], R136 ;  /* 0x000000881400a985 */ /* 0x0009e2000c101b30 */
[-C--:B------:R-:W-:Y:S02]  /*10670*/  @!P0 LEA R24, P2, R22, R77.reuse, 0x2 ;  /* 0x0000004d16188211 */ /* 0x080fe400078410ff */
[----:B------:R-:W-:Y:S02]  /*10680*/  ISETP.GE.AND P4, PT, R18, UR4, PT ;  /* 0x0000000412007c0c */ /* 0x000fe4000bf86270 */
[----:B------:R-:W-:Y:S02]  /*10690*/  @!P0 LEA.HI.X R25, R22, R78, R220, 0x2, P2 ;  /* 0x0000004e16198211 */ /* 0x000fe400010f14dc */
[----:B------:R-:W-:Y:S02]  /*106a0*/  ISETP.GE.AND P2, PT, R33, UR4, PT ;  /* 0x0000000421007c0c */ /* 0x000fe4000bf46270 */
[----:B-1----:R-:W-:Y:S01]  /*106b0*/  SHF.R.S32.HI R31, RZ, 0x1f, R17 ;  /* 0x0000001fff1f7819 */ /* 0x002fe20000011411 */
[----:B------:R1:W-:Y:S01]  /*106c0*/  @!P0 ST.E.64 desc[UR48][R24.64], R142 ;  /* 0x0000008e18008985 */ /* 0x0003e2000c101b30 */
[----:B--2---:R-:W-:-:S02]  /*106d0*/  @!P1 LEA R8, P6, R17, R77, 0x2 ;  /* 0x0000004d11089211 */ /* 0x004fc400078c10ff */
[----:B---3--:R-:W-:Y:S02]  /*106e0*/  SHF.R.S32.HI R11, RZ, 0x1f, R32 ;  /* 0x0000001fff0b7819 */ /* 0x008fe40000011420 */
[CC--:B------:R-:W-:Y:S02]  /*106f0*/  @!P3 LEA R30, P0, R32.reuse, R77.reuse, 0x2 ;  /* 0x0000004d201eb211 */ /* 0x0c0fe400078010ff */
[-C--:B------:R-:W-:Y:S02]  /*10700*/  @!P1 LEA.HI.X R9, R17, R78.reuse, R31, 0x2, P6 ;  /* 0x0000004e11099211 */ /* 0x080fe400030f141f */
[C---:B------:R-:W-:Y:S02]  /*10710*/  @!P5 LEA R10, P6, R19.reuse, R77, 0x2 ;  /* 0x0000004d130ad211 */ /* 0x040fe400078c10ff */
[-C--:B------:R-:W-:Y:S02]  /*10720*/  @!P3 LEA.HI.X R31, R32, R78.reuse, R11, 0x2, P0 ;  /* 0x0000004e201fb211 */ /* 0x080fe400000f140b */
[----:B------:R-:W-:-:S02]  /*10730*/  @!P5 LEA.HI.X R11, R19, R78, R219, 0x2, P6 ;  /* 0x0000004e130bd211 */ /* 0x000fc400030f14db */
[----:B----4-:R-:W-:Y:S02]  /*10740*/  SHF.R.S32.HI R21, RZ, 0x1f, R33 ;  /* 0x0000001fff157819 */ /* 0x010fe40000011421 */
[CC--:B------:R-:W-:Y:S01]  /*10750*/  @!P2 LEA R32, P6, R33.reuse, R77.reuse, 0x2 ;  /* 0x0000004d2120a211 */ /* 0x0c0fe200078c10ff */
[----:B------:R1:W-:Y:S01]  /*10760*/  @!P5 ST.E.64 desc[UR48][R10.64], R144 ;  /* 0x000000900a00d985 */ /* 0x0003e2000c101b30 */
[C---:B------:R-:W-:Y:S02]  /*10770*/  @!P4 LEA R20, P0, R18.reuse, R77, 0x2 ;  /* 0x0000004d1214c211 */ /* 0x040fe400078010ff */
[-C--:B------:R-:W-:Y:S02]  /*10780*/  @!P2 LEA.HI.X R33, R33, R78.reuse, R21, 0x2, P6 ;  /* 0x0000004e2121a211 */ /* 0x080fe400030f1415 */
[----:B------:R-:W-:-:S05]  /*10790*/  @!P4 LEA.HI.X R21, R18, R78, R218, 0x2, P0 ;  /* 0x0000004e1215c211 */ /* 0x000fca00000f14da */
[----:B------:R1:W-:Y:S04]  /*107a0*/  @!P4 ST.E.64 desc[UR48][R20.64], R150 ;  /* 0x000000961400c985 */ /* 0x0003e8000c101b30 */
[----:B------:R1:W-:Y:S04]  /*107b0*/  @!P1 ST.E.64 desc[UR48][R8.64], R152 ;  /* 0x0000009808009985 */ /* 0x0003e8000c101b30 */
[----:B------:R1:W-:Y:S04]  /*107c0*/  @!P3 ST.E.64 desc[UR48][R30.64], R158 ;  /* 0x0000009e1e00b985 */ /* 0x0003e8000c101b30 */
[----:B------:R1:W-:Y:S02]  /*107d0*/  @!P2 ST.E.64 desc[UR48][R32.64], R160 ;  /* 0x000000a02000a985 */ /* 0x0003e4000c101b30 */
.L_x_1243:
[----:B------:R-:W-:Y:S05]  /*107e0*/  BSYNC B1 ;  /* 0x0000000000017941 */ /* 0x000fea0003800000 */
.L_x_1242:
[----:B------:R-:W-:Y:S01]  /*107f0*/  ISETP.GE.AND P0, PT, R76, UR10, PT ;  /* 0x0000000a4c007c0c */ /* 0x000fe2000bf06270 */
[----:B0-----:R-:W0:Y:S04]  /*10800*/  SHFL.IDX PT, R3, R3, 0x1, 0x1c1f ;  /* 0x003c1f0003037f89 */ /* 0x001e2800000e0000 */
[----:B------:R-:W3:Y:S08]  /*10810*/  SHFL.IDX PT, R0, R0, 0x1, 0x1c1f ;  /* 0x003c1f0000007f89 */ /* 0x000ef000000e0000 */
[----:B------:R-:W-:Y:S05]  /*10820*/  @P0 BRA `(.L_x_1241) ;  /* 0x0000001400e80947 */ /* 0x000fea0003800000 */
[----:B------:R-:W-:Y:S02]  /*10830*/  ULDC UR4, c[0x0][0xac8] ;  /* 0x0002b20000047ab9 */ /* 0x000fe40000000800 */
[----:B------:R-:W-:Y:S02]  /*10840*/  ISETP.GE.AND P5, PT, R2, UR4, PT ;  /* 0x0000000402007c0c */ /* 0x000fe4000bfa6270 */
[----:B------:R-:W-:Y:S02]  /*10850*/  ISETP.GE.AND P1, PT, R215, UR4, PT ;  /* 0x00000004d7007c0c */ /* 0x000fe4000bf26270 */
[----:B------:R-:W-:Y:S02]  /*10860*/  ISETP.GE.AND P4, PT, R214, UR4, PT ;  /* 0x00000004d6007c0c */ /* 0x000fe4000bf86270 */
[----:B------:R-:W-:-:S07]  /*10870*/  ISETP.GE.AND P3, PT, R213, UR4, PT ;  /* 0x00000004d5007c0c */ /* 0x000fce000bf66270 */
[CC--:B-1-3--:R-:W-:Y:S02]  /*10880*/  @!P5 LEA R8, P0, R2.reuse, R0.reuse, 0x2 ;  /* 0x000000000208d211 */ /* 0x0cafe400078010ff */
[CC--:B------:R-:W-:Y:S02]  /*10890*/  @!P1 LEA R10, P2, R215.reuse, R0.reuse, 0x2 ;  /* 0x00000000d70a9211 */ /* 0x0c0fe400078410ff */
[-C--:B0-----:R-:W-:Y:S02]  /*108a0*/  @!P5 LEA.HI.X R9, R2, R3.reuse, R89, 0x2, P0 ;  /* 0x000000030209d211 */ /* 0x081fe400000f1459 */
[----:B------:R-:W-:Y:S02]  /*108b0*/  @!P1 LEA.HI.X R11, R215, R3, R88, 0x2, P2 ;  /* 0x00000003d70b9211 */ /* 0x000fe400010f1458 */
[----:B------:R-:W-:Y:S01]  /*108c0*/  ISETP.GE.AND P0, PT, R212, UR4, PT ;  /* 0x00000004d4007c0c */ /* 0x000fe2000bf06270 */
[----:B------:R0:W-:Y:S01]  /*108d0*/  @!P5 ST.E.64 desc[UR48][R8.64], R12 ;  /* 0x0000000c0800d985 */ /* 0x0001e2000c101b30 */
[----:B------:R-:W-:-:S02]  /*108e0*/  @!P4 LEA R20, P2, R214, R0, 0x2 ;  /* 0x00000000d614c211 */ /* 0x000fc400078410ff */
[----:B------:R-:W-:Y:S01]  /*108f0*/  @!P3 LEA R24, P6, R213, R0, 0x2 ;  /* 0x00000000d518b211 */ /* 0x000fe200078c10ff */
[----:B------:R1:W-:Y:S01]  /*10900*/  @!P1 ST.E.64 desc[UR48][R10.64], R14 ;  /* 0x0000000e0a009985 */ /* 0x0003e2000c101b30 */
[----:B------:R-:W-:Y:S02]  /*10910*/  ISETP.GE.AND P1, PT, R211, UR4, PT ;  /* 0x00000004d3007c0c */ /* 0x000fe4000bf26270 */
[-C--:B------:R-:W-:Y:S02]  /*10920*/  @!P4 LEA.HI.X R21, R214, R3.reuse, R87, 0x2, P2 ;  /* 0x00000003d615c211 */ /* 0x080fe400010f1457 */
[----:B------:R-:W-:Y:S02]  /*10930*/  ISETP.GE.AND P2, PT, R210, UR4, PT ;  /* 0x00000004d2007c0c */ /* 0x000fe4000bf46270 */
[----:B------:R-:W-:Y:S01]  /*10940*/  @!P3 LEA.HI.X R25, R213, R3, R86, 0x2, P6 ;  /* 0x00000003d519b211 */ /* 0x000fe200030f1456 */
[----:B------:R3:W-:Y:S01]  /*10950*/  @!P4 ST.E.64 desc[UR48][R20.64], R26 ;  /* 0x0000001a1400c985 */ /* 0x0007e2000c101b30 */
[----:B------:R-:W-:-:S02]  /*10960*/  ISETP.GE.AND P4, PT, R209, UR4, PT ;  /* 0x00000004d1007c0c */ /* 0x000fc4000bf86270 */
[-C--:B------:R-:W-:Y:S01]  /*10970*/  @!P0 LEA R30, P5, R212, R0.reuse, 0x2 ;  /* 0x00000000d41e8211 */ /* 0x080fe200078a10ff */
[----:B------:R4:W-:Y:S01]  /*10980*/  @!P3 ST.E.64 desc[UR48][R24.64], R28 ;  /* 0x0000001c1800b985 */ /* 0x0009e2000c101b30 */
[----:B------:R-:W-:Y:S02]  /*10990*/  ISETP.GE.AND P3, PT, R208, UR4, PT ;  /* 0x00000004d0007c0c */ /* 0x000fe4000bf66270 */
[-C--:B------:R-:W-:Y:S02]  /*109a0*/  @!P0 LEA.HI.X R31, R212, R3.reuse, R85, 0x2, P5 ;  /* 0x00000003d41f8211 */ /* 0x080fe400028f1455 */
[CC--:B0-----:R-:W-:Y:S02]  /*109b0*/  @!P1 LEA R8, P5, R211.reuse, R0.reuse, 0x2 ;  /* 0x00000000d3089211 */ /* 0x0c1fe400078a10ff */
[----:B-1----:R-:W-:Y:S01]  /*109c0*/  @!P2 LEA R10, P6, R210, R0, 0x2 ;  /* 0x00000000d20aa211 */ /* 0x002fe200078c10ff */
[----:B------:R-:W-:Y:S01]  /*109d0*/  @!P0 ST.E.64 desc[UR48][R30.64], R34 ;  /* 0x000000221e008985 */ /* 0x000fe2000c101b30 */
[-C--:B------:R-:W-:Y:S01]  /*109e0*/  @!P1 LEA.HI.X R9, R211, R3.reuse, R84, 0x2, P5 ;  /* 0x00000003d3099211 */ /* 0x080fe200028f1454 */
[----:B---3--:R-:W-:Y:S01]  /*109f0*/  VIADD R26, R2, 0xf0 ;  /* 0x000000f0021a7836 */ /* 0x008fe20000000000 */
[----:B------:R-:W-:-:S02]  /*10a00*/  @!P2 LEA.HI.X R11, R210, R3, R83, 0x2, P6 ;  /* 0x00000003d20ba211 */ /* 0x000fc400030f1453 */
[-C--:B------:R-:W-:Y:S01]  /*10a10*/  @!P4 LEA R12, P5, R209, R0.reuse, 0x2 ;  /* 0x00000000d10cc211 */ /* 0x080fe200078a10ff */
[----:B------:R0:W-:Y:S01]  /*10a20*/  @!P1 ST.E.64 desc[UR48][R8.64], R36 ;  /* 0x0000002408009985 */ /* 0x0001e2000c101b30 */
[----:B------:R-:W-:Y:S02]  /*10a30*/  ISETP.GE.AND P0, PT, R207, UR4, PT ;  /* 0x00000004cf007c0c */ /* 0x000fe4000bf06270 */
        /* <DEDUP_REMOVED lines=11> */
[----:B----4-:R-:W-:Y:S02]  /*10af0*/  @!P1 LEA R24, P5, R206, R0, 0x2 ;  /* 0x00000000ce189211 */ /* 0x010fe400078a10ff */
[----:B------:R-:W-:-:S02]  /*10b00*/  @!P0 LEA.HI.X R21, R207, R3, R237, 0x2, P6 ;  /* 0x00000003cf158211 */ /* 0x000fc400030f14ed */
[-C--:B------:R-:W-:Y:S02]  /*10b10*/  @!P1 LEA.HI.X R25, R206, R3.reuse, R236, 0x2, P5 ;  /* 0x00000003ce199211 */ /* 0x080fe400028f14ec */
[CC--:B0-----:R-:W-:Y:S01]  /*10b20*/  @!P4 LEA R8, P5, R205.reuse, R0.reuse, 0x2 ;  /* 0x00000000cd08c211 */ /* 0x0c1fe200078a10ff */
[----:B------:R0:W-:Y:S01]  /*10b30*/  @!P0 ST.E.64 desc[UR48][R20.64], R52 ;  /* 0x0000003414008985 */ /* 0x0001e2000c101b30 */
[----:B------:R-:W-:Y:S02]  /*10b40*/  ISETP.GE.AND P0, PT, R202, UR4, PT ;  /* 0x00000004ca007c0c */ /* 0x000fe4000bf06270 */
[-C--:B-1----:R-:W-:Y:S01]  /*10b50*/  @!P2 LEA R10, P6, R204, R0.reuse, 0x2 ;  /* 0x00000000cc0aa211 */ /* 0x082fe200078c10ff */
[----:B------:R1:W-:Y:S01]  /*10b60*/  @!P1 ST.E.64 desc[UR48][R24.64], R58 ;  /* 0x0000003a18009985 */ /* 0x0003e2000c101b30 */
[----:B------:R-:W-:Y:S02]  /*10b70*/  @!P4 LEA.HI.X R9, R205, R3, R235, 0x2, P5 ;  /* 0x00000003cd09c211 */ /* 0x000fe400028f14eb */
[----:B---3--:R-:W-:-:S02]  /*10b80*/  @!P3 LEA R12, P5, R203, R0, 0x2 ;  /* 0x00000000cb0cb211 */ /* 0x008fc400078a10ff */
[-C--:B------:R-:W-:Y:S01]  /*10b90*/  @!P2 LEA.HI.X R11, R204, R3.reuse, R234, 0x2, P6 ;  /* 0x00000003cc0ba211 */ /* 0x080fe200030f14ea */
[----:B------:R3:W-:Y:S01]  /*10ba0*/  @!P4 ST.E.64 desc[UR48][R8.64], R60 ;  /* 0x0000003c0800c985 */ /* 0x0007e2000c101b30 */
[----:B------:R-:W-:Y:S02]  /*10bb0*/  @!P3 LEA.HI.X R13, R203, R3, R233, 0x2, P5 ;  /* 0x00000003cb0db211 */ /* 0x000fe400028f14e9 */
[----:B------:R-:W-:Y:S01]  /*10bc0*/  ISETP.GE.AND P1, PT, R201, UR4, PT ;  /* 0x00000004c9007c0c */ /* 0x000fe2000bf26270 */
[----:B------:R4:W-:Y:S01]  /*10bd0*/  @!P2 ST.E.64 desc[UR48][R10.64], R66 ;  /* 0x000000420a00a985 */ /* 0x0009e2000c101b30 */
[----:B------:R-:W-:Y:S02]  /*10be0*/  ISETP.GE.AND P4, PT, R200, UR4, PT ;  /* 0x00000004c8007c0c */ /* 0x000fe4000bf86270 */
[----:B-----5:R-:W-:Y:S01]  /*10bf0*/  @!P0 LEA R14, P2, R202, R0, 0x2 ;  /* 0x00000000ca0e8211 */ /* 0x020fe200078410ff */
[----:B------:R5:W-:Y:S01]  /*10c00*/  @!P3 ST.E.64 desc[UR48][R12.64], R68 ;  /* 0x000000440c00b985 */ /* 0x000be2000c101b30 */
[----:B------:R-:W-:-:S02]  /*10c10*/  ISETP.GE.AND P3, PT, R199, UR4, PT ;  /* 0x00000004c7007c0c */ /* 0x000fc4000bf66270 */
[----:B------:R-:W-:Y:S02]  /*10c20*/  @!P0 LEA.HI.X R15, R202, R3, R232, 0x2, P2 ;  /* 0x00000003ca0f8211 */ /* 0x000fe400010f14e8 */
[----:B------:R-:W-:-:S03]  /*10c30*/  ISETP.GE.AND P2, PT, R198, UR4, PT ;  /* 0x00000004c6007c0c */ /* 0x000fc6000bf46270 */
[CC--:B0-----:R-:W-:Y:S01]  /*10c40*/  @!P1 LEA R20, P6, R201.reuse, R0.reuse, 0x2 ;  /* 0x00000000c9149211 */ /* 0x0c1fe200078c10ff */
[----:B------:R0:W-:Y:S01]  /*10c50*/  @!P0 ST.E.64 desc[UR48][R14.64], R94 ;  /* 0x0000005e0e008985 */ /* 0x0001e2000c101b30 */
[CC--:B-1----:R-:W-:Y:S02]  /*10c60*/  @!P4 LEA R24, P5, R200.reuse, R0.reuse, 0x2 ;  /* 0x00000000c818c211 */ /* 0x0c2fe400078a10ff */
[-C--:B------:R-:W-:Y:S02]  /*10c70*/  @!P1 LEA.HI.X R21, R201, R3.reuse, R231, 0x2, P6 ;  /* 0x00000003c9159211 */ /* 0x080fe400030f14e7 */
[----:B------:R-:W-:Y:S02]  /*10c80*/  ISETP.GE.AND P0, PT, R197, UR4, PT ;  /* 0x00000004c5007c0c */ /* 0x000fe4000bf06270 */
[----:B------:R-:W-:Y:S01]  /*10c90*/  @!P4 LEA.HI.X R25, R200, R3, R230, 0x2, P5 ;  /* 0x00000003c819c211 */ /* 0x000fe200028f14e6 */
[----:B------:R1:W-:Y:S01]  /*10ca0*/  @!P1 ST.E.64 desc[UR48][R20.64], R100 ;  /* 0x0000006414009985 */ /* 0x0003e2000c101b30 */
[----:B---3--:R-:W-:-:S02]  /*10cb0*/  @!P3 LEA R8, P5, R199, R0, 0x2 ;  /* 0x00000000c708b211 */ /* 0x008fc400078a10ff */
[----:B------:R-:W-:Y:S01]  /*10cc0*/  ISETP.GE.AND P1, PT, R196, UR4, PT ;  /* 0x00000004c4007c0c */ /* 0x000fe2000bf26270 */
[----:B------:R3:W-:Y:S01]  /*10cd0*/  @!P4 ST.E.64 desc[UR48][R24.64], R106 ;  /* 0x0000006a1800c985 */ /* 0x0007e2000c101b30 */
[----:B------:R-:W-:Y:S02]  /*10ce0*/  @!P3 LEA.HI.X R9, R199, R3, R229, 0x2, P5 ;  /* 0x00000003c709b211 */ /* 0x000fe400028f14e5 */
[-C--:B----4-:R-:W-:Y:S02]  /*10cf0*/  @!P2 LEA R10, P6, R198, R0.reuse, 0x2 ;  /* 0x00000000c60aa211 */ /* 0x090fe400078c10ff */
[----:B------:R-:W-:Y:S01]  /*10d00*/  ISETP.GE.AND P4, PT, R195, UR4, PT ;  /* 0x00000004c3007c0c */ /* 0x000fe2000bf86270 */
[----:B------:R4:W-:Y:S01]  /*10d10*/  @!P3 ST.E.64 desc[UR48][R8.64], R108 ;  /* 0x0000006c0800b985 */ /* 0x0009e2000c101b30 */
[----:B------:R-:W-:Y:S02]  /*10d20*/  ISETP.GE.AND P3, PT, R194, UR4, PT ;  /* 0x00000004c2007c0c */ /* 0x000fe4000bf66270 */
[----:B-----5:R-:W-:-:S02]  /*10d30*/  @!P0 LEA R12, P5, R197, R0, 0x2 ;  /* 0x00000000c50c8211 */ /* 0x020fc400078a10ff */
[-C--:B------:R-:W-:Y:S02]  /*10d40*/  @!P2 LEA.HI.X R11, R198, R3.reuse, R228, 0x2, P6 ;  /* 0x00000003c60ba211 */ /* 0x080fe400030f14e4 */
[----:B------:R-:W-:-:S03]  /*10d50*/  @!P0 LEA.HI.X R13, R197, R3, R227, 0x2, P5 ;  /* 0x00000003c50d8211 */ /* 0x000fc600028f14e3 */
[----:B------:R5:W-:Y:S01]  /*10d60*/  @!P2 ST.E.64 desc[UR48][R10.64], R114 ;  /* 0x000000720a00a985 */ /* 0x000be2000c101b30 */
[CC--:B0-----:R-:W-:Y:S02]  /*10d70*/  @!P1 LEA R14, P2, R196.reuse, R0.reuse, 0x2 ;  /* 0x00000000c40e9211 */ /* 0x0c1fe400078410ff */
[-C--:B-1----:R-:W-:Y:S01]  /*10d80*/  @!P4 LEA R20, P5, R195, R0.reuse, 0x2 ;  /* 0x00000000c314c211 */ /* 0x082fe200078a10ff */
[----:B------:R0:W-:Y:S01]  /*10d90*/  @!P0 ST.E.64 desc[UR48][R12.64], R116 ;  /* 0x000000740c008985 */ /* 0x0001e2000c101b30 */
[----:B------:R-:W-:Y:S02]  /*10da0*/  ISETP.GE.AND P0, PT, R193, UR4, PT ;  /* 0x00000004c1007c0c */ /* 0x000fe4000bf06270 */
[-C--:B------:R-:W-:Y:S02]  /*10db0*/  @!P1 LEA.HI.X R15, R196, R3.reuse, R226, 0x2, P2 ;  /* 0x00000003c40f9211 */ /* 0x080fe400010f14e2 */
[----:B------:R-:W-:Y:S02]  /*10dc0*/  ISETP.GE.AND P2, PT, R192, UR4, PT ;  /* 0x00000004c0007c0c */ /* 0x000fe4000bf46270 */
[----:B---3--:R-:W-:Y:S01]  /*10dd0*/  @!P3 LEA R24, P6, R194, R0, 0x2 ;  /* 0x00000000c218b211 */ /* 0x008fe200078c10ff */
[----:B------:R1:W-:Y:S01]  /*10de0*/  @!P1 ST.E.64 desc[UR48][R14.64], R122 ;  /* 0x0000007a0e009985 */ /* 0x0003e2000c101b30 */
[----:B------:R-:W-:-:S02]  /*10df0*/  @!P4 LEA.HI.X R21, R195, R3, R225, 0x2, P5 ;  /* 0x00000003c315c211 */ /* 0x000fc400028f14e1 */
[----:B------:R-:W-:-:S03]  /*10e00*/  @!P3 LEA.HI.X R25, R194, R3, R224, 0x2, P6 ;  /* 0x00000003c219b211 */ /* 0x000fc600030f14e0 */
[----:B------:R3:W-:Y:S01]  /*10e10*/  @!P4 ST.E.64 desc[UR48][R20.64], R124 ;  /* 0x0000007c1400c985 */ /* 0x0007e2000c101b30 */
[-C--:B----4-:R-:W-:Y:S02]  /*10e20*/  @!P0 LEA R8, P1, R193, R0.reuse, 0x2 ;  /* 0x00000000c1088211 */ /* 0x090fe400078210ff */
[----:B------:R-:W-:Y:S01]  /*10e30*/  ISETP.GE.AND P4, PT, R23, UR4, PT ;  /* 0x0000000417007c0c */ /* 0x000fe2000bf86270 */
[----:B------:R4:W-:Y:S01]  /*10e40*/  @!P3 ST.E.64 desc[UR48][R24.64], R130 ;  /* 0x000000821800b985 */ /* 0x0009e2000c101b30 */
[----:B------:R-:W-:Y:S02]  /*10e50*/  ISETP.GE.AND P3, PT, R22, UR4, PT ;  /* 0x0000000416007c0c */ /* 0x000fe4000bf66270 */
[C---:B-----5:R-:W-:Y:S02]  /*10e60*/  @!P2 LEA R10, P5, R192.reuse, R0, 0x2 ;  /* 0x00000000c00aa211 */ /* 0x060fe400078a10ff */
        /* <DEDUP_REMOVED lines=10> */
[-C--:B------:R-:W-:Y:S02]  /*10f10*/  @!P3 LEA.HI.X R15, R22, R3.reuse, R220, 0x2, P6 ;  /* 0x00000003160fb211 */ /* 0x080fe400030f14dc */
[----:B------:R-:W-:Y:S01]  /*10f20*/  ISETP.GE.AND P6, PT, R17, UR4, PT ;  /* 0x0000000411007c0c */ /* 0x000fe2000bfc6270 */
[----:B------:R1:W-:Y:S01]  /*10f30*/  @!P4 ST.E.64 desc[UR48][R12.64], R140 ;  /* 0x0000008c0c00c985 */ /* 0x0003e2000c101b30 */
[----:B---3--:R-:W-:Y:S02]  /*10f40*/  SHF.R.S32.HI R20, RZ, 0x1f, R26 ;  /* 0x0000001fff147819 */ /* 0x008fe4000001141a */
[CC--:B----4-:R-:W-:Y:S01]  /*10f50*/  @!P1 LEA R24, P5, R26.reuse, R0.reuse, 0x2 ;  /* 0x000000001a189211 */ /* 0x0d0fe200078a10ff */
[----:B------:R3:W-:Y:S01]  /*10f60*/  @!P3 ST.E.64 desc[UR48][R14.64], R146 ;  /* 0x000000920e00b985 */ /* 0x0007e2000c101b30 */
[----:B-----5:R-:W-:Y:S02]  /*10f70*/  @!P2 LEA R8, P4, R19, R0, 0x2 ;  /* 0x000000001308a211 */ /* 0x020fe400078810ff */
[----:B------:R-:W-:-:S02]  /*10f80*/  @!P1 LEA.HI.X R25, R26, R3, R20, 0x2, P5 ;  /* 0x000000031a199211 */ /* 0x000fc400028f1414 */
[-C--:B0-----:R-:W-:Y:S02]  /*10f90*/  @!P0 LEA R10, P3, R18, R0.reuse, 0x2 ;  /* 0x00000000120a8211 */ /* 0x081fe400078610ff */
[-C--:B------:R-:W-:Y:S02]  /*10fa0*/  @!P2 LEA.HI.X R9, R19, R3.reuse, R219, 0x2, P4 ;  /* 0x000000031309a211 */ /* 0x080fe400020f14db */
[----:B------:R-:W-:Y:S01]  /*10fb0*/  SHF.R.S32.HI R26, RZ, 0x1f, R17 ;  /* 0x0000001fff1a7819 */ /* 0x000fe20000011411 */
[----:B-1----:R-:W-:Y:S01]  /*10fc0*/  VIADD R12, R2, 0xf8 ;  /* 0x000000f8020c7836 */ /* 0x002fe20000000000 */
[C---:B------:R-:W-:Y:S01]  /*10fd0*/  @!P6 LEA R20, P4, R17.reuse, R0, 0x2 ;  /* 0x000000001114e211 */ /* 0x040fe200078810ff */
[----:B------:R3:W-:Y:S01]  /*10fe0*/  @!P2 ST.E.64 desc[UR48][R8.64], R148 ;  /* 0x000000940800a985 */ /* 0x0007e2000c101b30 */
[-C--:B------:R-:W-:Y:S02]  /*10ff0*/  @!P0 LEA.HI.X R11, R18, R3.reuse, R218, 0x2, P3 ;  /* 0x00000003120b8211 */ /* 0x080fe400018f14da */
[----:B------:R-:W-:-:S03]  /*11000*/  @!P6 LEA.HI.X R21, R17, R3, R26, 0x2, P4 ;  /* 0x000000031115e211 */ /* 0x000fc600020f141a */
[----:B------:R3:W-:Y:S01]  /*11010*/  @!P0 ST.E.64 desc[UR48][R10.64], R154 ;  /* 0x0000009a0a008985 */ /* 0x0007e2000c101b30 */
[----:B------:R-:W-:-:S03]  /*11020*/  ISETP.GE.AND P0, PT, R12, UR4, PT ;  /* 0x000000040c007c0c */ /* 0x000fc6000bf06270 */
[----:B------:R3:W-:Y:S04]  /*11030*/  @!P6 ST.E.64 desc[UR48][R20.64], R156 ;  /* 0x0000009c1400e985 */ /* 0x0007e8000c101b30 */
[----:B------:R3:W-:Y:S06]  /*11040*/  @!P1 ST.E.64 desc[UR48][R24.64], R4 ;  /* 0x0000000418009985 */ /* 0x0007ec000c101b30 */
[----:B------:R-:W-:Y:S05]  /*11050*/  @P0 BRA `(.L_x_1241) ;  /* 0x0000000c00dc0947 */ /* 0x000fea0003800000 */
[----:B---3--:R-:W-:Y:S02]  /*11060*/  LEA R4, P0, R12, R0, 0x2 ;  /* 0x000000000c047211 */ /* 0x008fe400078010ff */
[----:B------:R-:W-:-:S04]  /*11070*/  SHF.R.S32.HI R0, RZ, 0x1f, R12 ;  /* 0x0000001fff007819 */ /* 0x000fc8000001140c */
[----:B------:R-:W-:-:S05]  /*11080*/  LEA.HI.X R5, R12, R3, R0, 0x2, P0 ;  /* 0x000000030c057211 */ /* 0x000fca00000f1400 */
[----:B------:R0:W-:Y:S01]  /*11090*/  ST.E.64 desc[UR48][R4.64], R6 ;  /* 0x0000000604007985 */ /* 0x0001e2000c101b30 */
[----:B------:R-:W-:Y:S05]  /*110a0*/  BRA `(.L_x_1241) ;  /* 0x0000000c00c87947 */ /* 0x000fea0003800000 */
.L_x_1232:
        /* <DEDUP_REMOVED lines=9> */
[----:B------:R-:W-:Y:S01]  /*11140*/  UISETP.NE.U32.AND UP1, UPT, UR8, URZ, UPT ;  /* 0x0000003f0800728c */ /* 0x000fe2000bf25070 */
[----:B------:R-:W-:Y:S02]  /*11150*/  ULDC UR4, c[0x0][0xa88] ;  /* 0x0002a20000047ab9 */ /* 0x000fe40000000800 */
[----:B------:R-:W2:Y:S01]  /*11160*/  @P1 LDG.E R3, desc[UR48][R4.64] ;  /* 0x0000003004031981 */ /* 0x000ea2000c1e1900 */
[----:B------:R-:W-:Y:S01]  /*11170*/  UISETP.NE.AND.EX UP1, UPT, UR9, URZ, UPT, UP1 ;  /* 0x0000003f0900728c */ /* 0x000fe2000bf25310 */
[----:B------:R-:W-:Y:S01]  /*11180*/  IMAD.U32 R0, RZ, RZ, UR4 ;  /* 0x00000004ff007e24 */ /* 0x000fe2000f8e00ff */
[----:B------:R-:W0:Y:S04]  /*11190*/  S2R R10, SR_TID.X ;  /* 0x00000000000a7919 */ /* 0x000e280000002100 */
[----:B------:R-:W-:-:S05]  /*111a0*/  PLOP3.LUT P2, PT, PT, PT, UP1, 0x80, 0x0 ;  /* 0x000000000000781c */ /* 0x000fca0003f4f018 */
[----:B------:R-:W-:Y:S02]  /*111b0*/  @UP1 ULDC.64 UR8, c[0x0][0xc08] ;  /* 0x0003020000081ab9 */ /* 0x000fe40000000a00 */
[----:B------:R-:W-:-:S06]  /*111c0*/  @UP1 UIMAD.WIDE UR8, UR56, 0x4, UR8 ;  /* 0x00000004380818a5 */ /* 0x000fcc000f8e0208 */
[----:B------:R-:W-:Y:S02]  /*111d0*/  IMAD.U32 R6, RZ, RZ, UR8 ;  /* 0x00000008ff067e24 */ /* 0x000fe4000f8e00ff */
[----:B------:R-:W-:-:S05]  /*111e0*/  IMAD.U32 R7, RZ, RZ, UR9 ;  /* 0x00000009ff077e24 */ /* 0x000fca000f8e00ff */
[----:B------:R1:W5:Y:S01]  /*111f0*/  @P2 LDG.E R0, desc[UR48][R6.64] ;  /* 0x0000003006002981 */ /* 0x000362000c1e1900 */
[----:B------:R-:W-:Y:S01]  /*11200*/  UMOV UR4, URZ ;  /* 0x0000003f00047c82 */ /* 0x000fe20008000000 */
[----:B0-----:R-:W-:-:S05]  /*11210*/  VIADD R8, R10, 0xffffff80 ;  /* 0xffffff800a087836 */ /* 0x001fca0000000000 */
[----:B------:R-:W-:Y:S02]  /*11220*/  ISETP.GT.AND P0, PT, R8, 0x7f, PT ;  /* 0x0000007f0800780c */ /* 0x000fe40003f04270 */
[----:B--2---:R-:W-:Y:S01]  /*11230*/  @P1 R2UR UR4, R3 ;  /* 0x00000000030412ca */ /* 0x004fe200000e0000 */
[----:B-1----:R-:W-:-:S14]  /*11240*/  @P2 BRA `(.L_x_1244) ;  /* 0x0000000000102947 */ /* 0x002fdc0003800000 */
[----:B------:R-:W-:Y:S05]  /*11250*/  @!P1 BRA `(.L_x_1244) ;  /* 0x00000000000c9947 */ /* 0x000fea0003800000 */
[----:B------:R-:W2:Y:S04]  /*11260*/  LDG.E R3, desc[UR48][R4.64] ;  /* 0x0000003004037981 */ /* 0x000ea8000c1e1900 */
[----:B-----5:R-:W2:Y:S02]  /*11270*/  LDG.E R0, desc[UR48][R4.64+0x4] ;  /* 0x0000043004007981 */ /* 0x020ea4000c1e1900 */
[----:B--2---:R-:W-:-:S07]  /*11280*/  IMAD.IADD R0, R0, 0x1, -R3 ;  /* 0x0000000100007824 */ /* 0x004fce00078e0a03 */
.L_x_1244:
[----:B------:R-:W-:Y:S01]  /*11290*/  USHF.R.S32.HI UR12, URZ, 0x1f, UR56 ;  /* 0x0000001f3f0c7899 */ /* 0x000fe20008011438 */
[----:B------:R-:W-:Y:S01]  /*112a0*/  BSSY B1, `(.L_x_1245) ;  /* 0x0000039000017945 */ /* 0x000fe20003800000 */
[----:B------:R-:W-:Y:S02]  /*112b0*/  USHF.R.S32.HI UR18, URZ, 0x1f, UR4 ;  /* 0x0000001f3f127899 */ /* 0x000fe40008011404 */
[----:B------:R-:W-:Y:S02]  /*112c0*/  USEL UR7, UR56, URZ, !UP0 ;  /* 0x0000003f38077287 */ /* 0x000fe4000c000000 */
[----:B------:R-:W-:Y:S01]  /*112d0*/  USEL UR12, UR12, URZ, !UP0 ;  /* 0x0000003f0c0c7287 */ /* 0x000fe2000c000000 */
[----:B------:R-:W-:Y:S11]  /*112e0*/  @P0 BRA `(.L_x_1246) ;  /* 0x0000000000d00947 */ /* 0x000ff60003800000 */
[----:B------:R-:W0:Y:S01]  /*112f0*/  LDC R9, c[0x0][0xbe8] ;  /* 0x0002fa00ff097b82 */ /* 0x000e220000000800 */
[----:B------:R-:W-:-:S05]  /*11300*/  IMAD.U32 R6, RZ, RZ, UR42 ;  /* 0x0000002aff067e24 */ /* 0x000fca000f8e00ff */
[----:B------:R-:W-:Y:S01]  /*11310*/  IADD3 R6, R6, -0x80, R10 ;  /* 0xffffff8006067810 */ /* 0x000fe20007ffe00a */
[----:B0----5:R-:W-:-:S05]  /*11320*/  IMAD R3, R0, R9, RZ ;  /* 0x0000000900037224 */ /* 0x021fca00078e02ff */
[----:B------:R-:W-:-:S13]  /*11330*/  ISETP.GE.AND P0, PT, R6, R3, PT ;  /* 0x000000030600720c */ /* 0x000fda0003f06270 */
[----:B------:R-:W-:Y:S05]  /*11340*/  @P0 BRA `(.L_x_1246) ;  /* 0x0000000000b80947 */ /* 0x000fea0003800000 */
[----:B------:R-:W-:Y:S01]  /*11350*/  ISETP.NE.AND P0, PT, R9, 0x1, PT ;  /* 0x000000010900780c */ /* 0x000fe20003f05270 */
[----:B------:R-:W-:Y:S01]  /*11360*/  UISETP.GT.AND UP2, UPT, UR54, 0x1, UPT ;  /* 0x000000013600788c */ /* 0x000fe2000bf44270 */
[----:B------:R-:W-:-:S03]  /*11370*/  UMOV UR8, 0x9b8 ;  /* 0x000009b800087882 */ /* 0x000fc60000000000 */
[----:B------:R-:W-:Y:S02]  /*11380*/  USEL UR19, UR8, 0x978, UP2 ;  /* 0x0000097808137887 */ /* 0x000fe40009000000 */
[----:B------:R-:W-:-:S06]  /*11390*/  USEL UR21, UR55, URZ, UP2 ;  /* 0x0000003f37157287 */ /* 0x000fcc0009000000 */
[----:B------:R-:W0:Y:S04]  /*113a0*/  @P0 LDC R3, c[0x0][0xbec] ;  /* 0x0002fb00ff030b82 */ /* 0x000e280000000800 */
[----:B------:R-:W-:Y:S01]  /*113b0*/  ULDC.64 UR8, c[0x0][UR19+0x218] ;  /* 0x0000860013087abb */ /* 0x000fe20008000a00 */
[----:B------:R-:W-:Y:S01]  /*113c0*/  ULDC.64 UR14, c[0x0][UR19+0x220] ;  /* 0x00008800130e7abb */ /* 0x000fe20008000a00 */
[----:B------:R-:W-:Y:S01]  /*113d0*/  ULDC.64 UR16, c[0x0][UR19+0x228] ;  /* 0x00008a0013107abb */ /* 0x000fe20008000a00 */
[----:B------:R-:W-:Y:S01]  /*113e0*/  UIMAD.WIDE.U32 UR10, UR8, UR53, URZ ;  /* 0x00000035080a72a5 */ /* 0x000fe2000f8e003f */
[----:B------:R-:W1:Y:S01]  /*113f0*/  @P0 LDC R5, c[0x0][0xbf0] ;  /* 0x0002fc00ff050b82 */ /* 0x000e620000000800 */
        /* <DEDUP_REMOVED lines=8> */
[----:B0-----:R-:W-:Y:S01]  /*11480*/  @P0 IMAD.HI.U32 R4, R6, R3, RZ ;  /* 0x0000000306040227 */ /* 0x001fe200078e00ff */
[----:B------:R-:W-:-:S02]  /*11490*/  UIADD3 UR11, UR20, UR11, URZ ;  /* 0x0000000b140b7290 */ /* 0x000fc4000fffe03f */
[----:B------:R-:W-:Y:S01]  /*114a0*/  UIADD3 UR13, UR9, UR13, URZ ;  /* 0x0000000d090d7290 */ /* 0x000fe2000fffe03f */
[----:B------:R-:W-:Y:S02]  /*114b0*/  IMAD.MOV.U32 R3, RZ, RZ, R6 ;  /* 0x000000ffff037224 */ /* 0x000fe400078e0006 */
[----:B------:R-:W-:Y:S01]  /*114c0*/  IMAD.U32 R10, RZ, RZ, UR8 ;  /* 0x00000008ff0a7e24 */ /* 0x000fe2000f8e00ff */
[----:B------:R-:W-:Y:S01]  /*114d0*/  ULDC.64 UR8, c[0x0][UR19+0x210] ;  /* 0x0000840013087abb */ /* 0x000fe20008000a00 */
[----:B-1----:R-:W-:Y:S01]  /*114e0*/  @P0 SHF.R.U32.HI R3, RZ, R5, R4 ;  /* 0x00000005ff030219 */ /* 0x002fe20000011604 */
[----:B------:R-:W-:Y:S02]  /*114f0*/  IMAD.U32 R4, RZ, RZ, UR22 ;  /* 0x00000016ff047e24 */ /* 0x000fe4000f8e00ff */
[----:B------:R-:W-:Y:S01]  /*11500*/  IMAD.U32 R5, RZ, RZ, UR23 ;  /* 0x00000017ff057e24 */ /* 0x000fe2000f8e00ff */
[--C-:B------:R-:W-:Y:S01]  /*11510*/  SHF.R.S32.HI R5, RZ, 0x1f, R3.reuse ;  /* 0x0000001fff057819 */ /* 0x100fe20000011403 */
[----:B------:R-:W-:Y:S01]  /*11520*/  IMAD.MOV R7, RZ, RZ, -R3 ;  /* 0x000000ffff077224 */ /* 0x000fe200078e0a03 */
[----:B------:R-:W-:Y:S01]  /*11530*/  IADD3 R4, P0, P1, R3, UR10, R4 ;  /* 0x0000000a03047c10 */ /* 0x000fe2000f91e004 */
[----:B------:R-:W-:-:S02]  /*11540*/  UIADD3.X UR10, UR13, UR11, UR18, UP0, UP1 ;  /* 0x0000000b0d0a7290 */ /* 0x000fc400087e2412 */
        /* <DEDUP_REMOVED lines=14> */
.L_x_1246:
[----:B------:R-:W-:Y:S05]  /*11630*/  BSYNC B1 ;  /* 0x0000000000017941 */ /* 0x000fea0003800000 */
.L_x_1245:
[----:B------:R-:W-:-:S06]  /*11640*/  UISETP.GT.AND UP0, UPT, UR54, 0x1, UPT ;  /* 0x000000013600788c */ /* 0x000fcc000bf04270 */
[----:B------:R-:W-:-:S13]  /*11650*/  PLOP3.LUT P0, PT, PT, PT, UP0, 0x80, 0x0 ;  /* 0x000000000000781c */ /* 0x000fda0003f0f008 */
[----:B------:R-:W-:Y:S05]  /*11660*/  @P0 BRA `(.L_x_1241) ;  /* 0x0000000800580947 */ /* 0x000fea0003800000 */
[----:B------:R-:W1:Y:S01]  /*11670*/  LDC R11, c[0x0][0xbe8] ;  /* 0x0002fa00ff0b7b82 */ /* 0x000e620000000800 */
[----:B0-----:R-:W-:Y:S01]  /*11680*/  SHF.R.S32.HI R3, RZ, 0x1f, R8 ;  /* 0x0000001fff037819 */ /* 0x001fe20000011408 */
        /* <DEDUP_REMOVED lines=9> */
[----:B------:R-:W-:-:S03]  /*11720*/  UIADD3 UR9, UR9, UR10, URZ ;  /* 0x0000000a09097290 */ /* 0x000fc6000fffe03f */
[----:B------:R-:W-:Y:S01]  /*11730*/  IMAD R3, R10, 0x20, R13 ;  /* 0x000000200a037824 */ /* 0x000fe200078e020d */
[----:B------:R-:W-:Y:S02]  /*11740*/  ULDC.64 UR10, c[0x0][0xae8] ;  /* 0x0002ba00000a7ab9 */ /* 0x000fe40000000a00 */
[----:B------:R-:W-:Y:S01]  /*11750*/  UIMAD.WIDE.U32 UR8, UR53, UR10, UR8 ;  /* 0x0000000a350872a5 */ /* 0x000fe2000f8e0008 */
[----:B------:R-:W-:Y:S01]  /*11760*/  VIADD R8, R3, UR42 ;  /* 0x0000002a03087c36 */ /* 0x000fe20008000000 */
[----:B-1----:R-:W-:Y:S02]  /*11770*/  ISETP.NE.AND P0, PT, R11, 0x1, PT ;  /* 0x000000010b00780c */ /* 0x002fe40003f05270 */
[----:B------:R-:W-:Y:S01]  /*11780*/  UIMAD UR9, UR53, UR11, UR9 ;  /* 0x0000000b350972a4 */ /* 0x000fe2000f8e0209 */
[----:B------:R-:W-:Y:S02]  /*11790*/  IMAD.MOV.U32 R3, RZ, RZ, R8 ;  /* 0x000000ffff037224 */ /* 0x000fe400078e0008 */
[----:B------:R-:W-:-:S02]  /*117a0*/  ULDC.64 UR10, c[0x0][0xaf0] ;  /* 0x0002bc00000a7ab9 */ /* 0x000fc40000000a00 */
[----:B------:R-:W-:Y:S02]  /*117b0*/  UIMAD UR12, UR12, UR10, URZ ;  /* 0x0000000a0c0c72a4 */ /* 0x000fe4000f8e023f */
[----:B------:R-:W-:Y:S02]  /*117c0*/  UIMAD.WIDE.U32 UR8, UR7, UR10, UR8 ;  /* 0x0000000a070872a5 */ /* 0x000fe4000f8e0008 */
[----:B------:R-:W-:Y:S02]  /*117d0*/  UIMAD UR4, UR7, UR11, UR12 ;  /* 0x0000000b070472a4 */ /* 0x000fe4000f8e020c */
[----:B------:R-:W0:Y:S02]  /*117e0*/  @P0 LDC R5, c[0x0][0xbec] ;  /* 0x0002fb00ff050b82 */ /* 0x000e240000000800 */
[----:B------:R-:W-:Y:S01]  /*117f0*/  UIADD3 UR4, UR9, UR4, URZ ;  /* 0x0000000409047290 */ /* 0x000fe2000fffe03f */
[----:B------:R-:W-:-:S05]  /*11800*/  ULDC.64 UR10, c[0x0][0xae0] ;  /* 0x0002b800000a7ab9 */ /* 0x000fca0000000a00 */
[----:B------:R-:W1:Y:S01]  /*11810*/  @P0 LDC R7, c[0x0][0xbf0] ;  /* 0x0002fc00ff070b82 */ /* 0x000e620000000800 */
[----:B0-----:R-:W-:-:S04]  /*11820*/  @P0 IMAD.HI.U32 R4, R8, R5, RZ ;  /* 0x0000000508040227 */ /* 0x001fc800078e00ff */
[----:B------:R-:W-:Y:S02]  /*11830*/  IMAD.U32 R5, RZ, RZ, UR9 ;  /* 0x00000009ff057e24 */ /* 0x000fe4000f8e00ff */
[----:B------:R-:W-:Y:S01]  /*11840*/  IMAD.U32 R5, RZ, RZ, UR4 ;  /* 0x00000004ff057e24 */ /* 0x000fe2000f8e00ff */
[----:B-1----:R-:W-:Y:S01]  /*11850*/  @P0 SHF.R.U32.HI R3, RZ, R7, R4 ;  /* 0x00000007ff030219 */ /* 0x002fe20000011604 */
[----:B------:R-:W-:Y:S01]  /*11860*/  IMAD.U32 R4, RZ, RZ, UR8 ;  /* 0x00000008ff047e24 */ /* 0x000fe2000f8e00ff */
[----:B------:R-:W-:Y:S02]  /*11870*/  ULDC.64 UR8, c[0x0][0xad8] ;  /* 0x0002b60000087ab9 */ /* 0x000fe40000000a00 */
[--C-:B------:R-:W-:Y:S01]  /*11880*/  SHF.R.S32.HI R6, RZ, 0x1f, R3.reuse ;  /* 0x0000001fff067819 */ /* 0x100fe20000011403 */
[----:B------:R-:W-:Y:S02]  /*11890*/  IMAD.MOV R7, RZ, RZ, -R3 ;  /* 0x000000ffff077224 */ /* 0x000fe400078e0a03 */
[----:B------:R-:W-:-:S04]  /*118a0*/  IMAD.WIDE.U32 R4, R3, UR10, R4 ;  /* 0x0000000a03047c25 */ /* 0x000fc8000f8e0004 */
[----:B------:R-:W-:Y:S02]  /*118b0*/  IMAD R7, R11, R7, R8 ;  /* 0x000000070b077224 */ /* 0x000fe400078e0208 */
[----:B------:R-:W-:Y:S02]  /*118c0*/  IMAD R6, R6, UR10, RZ ;  /* 0x0000000a06067c24 */ /* 0x000fe4000f8e02ff */
[----:B------:R-:W-:Y:S02]  /*118d0*/  VIADD R8, R13, UR42 ;  /* 0x0000002a0d087c36 */ /* 0x000fe40008000000 */
[----:B------:R-:W-:Y:S01]  /*118e0*/  IMAD R9, R3, UR11, R6 ;  /* 0x0000000b03097c24 */ /* 0x000fe2000f8e0206 */
[----:B------:R-:W-:Y:S01]  /*118f0*/  SHF.R.S32.HI R6, RZ, 0x1f, R7 ;  /* 0x0000001fff067819 */ /* 0x000fe20000011407 */
[----:B-----5:R-:W-:Y:S02]  /*11900*/  IMAD R11, R0, R11, RZ ;  /* 0x0000000b000b7224 */ /* 0x020fe400078e02ff */
[----:B------:R-:W-:-:S02]  /*11910*/  IMAD.IADD R5, R5, 0x1, R9 ;  /* 0x0000000105057824 */ /* 0x000fc400078e0209 */
[----:B------:R-:W-:Y:S02]  /*11920*/  IMAD R6, R6, UR8, RZ ;  /* 0x0000000806067c24 */ /* 0x000fe4000f8e02ff */
[----:B------:R-:W-:-:S04]  /*11930*/  IMAD.WIDE.U32 R4, R7, UR8, R4 ;  /* 0x0000000807047c25 */ /* 0x000fc8000f8e0004 */
[----:B------:R-:W-:Y:S01]  /*11940*/  IMAD R9, R7, UR9, R6 ;  /* 0x0000000907097c24 */ /* 0x000fe2000f8e0206 */
[----:B------:R-:W-:Y:S01]  /*11950*/  ULDC.64 UR8, c[0x0][0xa80] ;  /* 0x0002a00000087ab9 */ /* 0x000fe20000000a00 */
[----:B------:R-:W-:Y:S01]  /*11960*/  VIADD R3, R8, 0x40 ;  /* 0x0000004008037836 */ /* 0x000fe20000000000 */
[----:B------:R-:W-:Y:S01]  /*11970*/  LEA R6, P2, R4, UR8, 0x1 ;  /* 0x0000000804067c11 */ /* 0x000fe2000f8408ff */
[----:B------:R-:W-:Y:S02]  /*11980*/  IMAD.IADD R5, R5, 0x1, R9 ;  /* 0x0000000105057824 */ /* 0x000fe400078e0209 */
[----:B------:R-:W-:Y:S01]  /*11990*/  VIADD R0, R8, 0x20 ;  /* 0x0000002008007836 */ /* 0x000fe20000000000 */
[-C--:B------:R-:W-:Y:S01]  /*119a0*/  ISETP.GE.AND P0, PT, R3, R11.reuse, PT ;  /* 0x0000000b0300720c */ /* 0x080fe20003f06270 */
[----:B------:R-:W-:Y:S01]  /*119b0*/  IMAD.SHL.U32 R7, R10, 0x8, RZ ;  /* 0x000000080a077824 */ /* 0x000fe200078e00ff */
[----:B------:R-:W-:Y:S02]  /*119c0*/  LEA.HI.X R3, R4, UR9, R5, 0x1, P2 ;  /* 0x0000000904037c11 */ /* 0x000fe400090f0c05 */
[-C--:B------:R-:W-:Y:S01]  /*119d0*/  ISETP.GE.AND P2, PT, R8, R11.reuse, PT ;  /* 0x0000000b0800720c */ /* 0x080fe20003f46270 */
[C---:B------:R-:W-:Y:S01]  /*119e0*/  VIADD R9, R7.reuse, 0x80 ;  /* 0x0000008007097836 */ /* 0x040fe20000000000 */
[----:B------:R-:W-:Y:S01]  /*119f0*/  ISETP.GE.AND P1, PT, R0, R11, PT ;  /* 0x0000000b0000720c */ /* 0x000fe20003f26270 */
[C---:B------:R-:W-:Y:S01]  /*11a00*/  VIADD R15, R7.reuse, 0xc0 ;  /* 0x000000c0070f7836 */ /* 0x040fe20000000000 */
[----:B------:R0:W1:Y:S01]  /*11a10*/  SHFL.IDX PT, R4, R6, RZ, 0x181f ;  /* 0x00181fff06047589 */ /* 0x00006200000e0000 */
[----:B------:R-:W-:Y:S01]  /*11a20*/  VIADD R13, R7, 0x40 ;  /* 0x00000040070d7836 */ /* 0x000fe20000000000 */
[----:B------:R-:W-:-:S02]  /*11a30*/  SHF.R.S32.HI R12, RZ, 0x1f, R7 ;  /* 0x0000001fff0c7819 */ /* 0x000fc40000011407 */
[----:B------:R0:W2:Y:S01]  /*11a40*/  SHFL.IDX PT, R0, R3, RZ, 0x181f ;  /* 0x00181fff03007589 */ /* 0x0000a200000e0000 */
[----:B------:R-:W-:Y:S02]  /*11a50*/  SHF.R.S32.HI R10, RZ, 0x1f, R9 ;  /* 0x0000001fff0a7819 */ /* 0x000fe40000011409 */
[----:B------:R-:W-:Y:S02]  /*11a60*/  SHF.R.S32.HI R14, RZ, 0x1f, R15 ;  /* 0x0000001fff0e7819 */ /* 0x000fe4000001140f */
[----:B------:R-:W-:Y:S01]  /*11a70*/  SHF.R.S32.HI R20, RZ, 0x1f, R13 ;  /* 0x0000001fff147819 */ /* 0x000fe2000001140d */
[----:B------:R-:W-:Y:S06]  /*11a80*/  @P2 BRA `(.L_x_1248) ;  /* 0x0000000000442947 */ /* 0x000fec0003800000 */
        /* <DEDUP_REMOVED lines=17> */
.L_x_1248:
[----:B------:R-:W-:Y:S05]  /*11ba0*/  BSYNC B1 ;  /* 0x0000000000017941 */ /* 0x000fea0003800000 */
.L_x_1247:
[----:B--2---:R2:W4:Y:S01]  /*11bb0*/  SHFL.IDX PT, R0, R3, 0x1, 0x181f ;  /* 0x00381f0003007f89 */ /* 0x00452200000e0000 */
[----:B------:R-:W-:Y:S03]  /*11bc0*/  BSSY B1, `(.L_x_1249) ;  /* 0x0000014000017945 */ /* 0x000fe60003800000 */
[----:B-1-3--:R2:W1:Y:S01]  /*11bd0*/  SHFL.IDX PT, R4, R6, 0x1, 0x181f ;  /* 0x00381f0006047f89 */ /* 0x00a46200000e0000 */
[----:B------:R-:W-:Y:S05]  /*11be0*/  @P1 BRA `(.L_x_1250) ;  /* 0x0000000000441947 */ /* 0x000fea0003800000 */
[----:B------:R-:W-:Y:S02]  /*11bf0*/  ULDC UR4, c[0x0][0xac8] ;  /* 0x0002b20000047ab9 */ /* 0x000fe40000000800 */
[----:B------:R-:W-:Y:S02]  /*11c00*/  ISETP.GE.AND P4, PT, R7, UR4, PT ;  /* 0x0000000407007c0c */ /* 0x000fe4000bf86270 */
[----:B------:R-:W-:Y:S02]  /*11c10*/  ISETP.GE.AND P3, PT, R13, UR4, PT ;  /* 0x000000040d007c0c */ /* 0x000fe4000bf66270 */
[----:B------:R-:W-:Y:S02]  /*11c20*/  ISETP.GE.AND P2, PT, R9, UR4, PT ;  /* 0x0000000409007c0c */ /* 0x000fe4000bf46270 */
[----:B------:R-:W-:-:S07]  /*11c30*/  ISETP.GE.AND P1, PT, R15, UR4, PT ;  /* 0x000000040f007c0c */ /* 0x000fce000bf26270 */
[-C--:B-1----:R-:W-:Y:S02]  /*11c40*/  @!P4 LEA R24, P6, R7, R4.reuse, 0x1 ;  /* 0x000000040718c211 */ /* 0x082fe400078c08ff */
[----:B------:R-:W-:Y:S02]  /*11c50*/  @!P3 LEA R26, P5, R13, R4, 0x1 ;  /* 0x000000040d1ab211 */ /* 0x000fe400078a08ff */
[----:B----4-:R-:W-:Y:S02]  /*11c60*/  @!P4 LEA.HI.X R25, R7, R0, R12, 0x1, P6 ;  /* 0x000000000719c211 */ /* 0x010fe400030f0c0c */
        /* <DEDUP_REMOVED lines=9> */
.L_x_1250:
[----:B------:R-:W-:Y:S05]  /*11d00*/  BSYNC B1 ;  /* 0x0000000000017941 */ /* 0x000fea0003800000 */
.L_x_1249:
[----:B----4-:R4:W0:Y:S01]  /*11d10*/  SHFL.IDX PT, R0, R3, 0x2, 0x181f ;  /* 0x00581f0003007f89 */ /* 0x01082200000e0000 */
        /* <DEDUP_REMOVED lines=20> */
.L_x_1252:
[----:B------:R-:W-:Y:S05]  /*11e60*/  BSYNC B1 ;  /* 0x0000000000017941 */ /* 0x000fea0003800000 */
.L_x_1251:
[----:B0-----:R-:W-:Y:S01]  /*11e70*/  VIADD R0, R8, 0x60 ;  /* 0x0000006008007836 */ /* 0x001fe20000000000 */
[----:B--2-4-:R-:W2:Y:S04]  /*11e80*/  SHFL.IDX PT, R3, R3, 0x3, 0x181f ;  /* 0x00781f0003037f89 */ /* 0x014ea800000e0000 */
[----:B------:R-:W-:Y:S01]  /*11e90*/  ISETP.GE.AND P0, PT, R0, R11, PT ;  /* 0x0000000b0000720c */ /* 0x000fe20003f06270 */
[----:B-1-3--:R1:W3:-:S12]  /*11ea0*/  SHFL.IDX PT, R4, R6, 0x3, 0x181f ;  /* 0x00781f0006047f89 */ /* 0x00a2d800000e0000 */
[----:B-1----:R-:W-:Y:S05]  /*11eb0*/  @P0 BRA `(.L_x_1241) ;  /* 0x0000000000440947 */ /* 0x002fea0003800000 */
[----:B------:R-:W-:Y:S02]  /*11ec0*/  ULDC UR4, c[0x0][0xac8] ;  /* 0x0002b20000047ab9 */ /* 0x000fe40000000800 */
[----:B------:R-:W-:Y:S02]  /*11ed0*/  ISETP.GE.AND P3, PT, R7, UR4, PT ;  /* 0x0000000407007c0c */ /* 0x000fe4000bf66270 */
[----:B------:R-:W-:Y:S02]  /*11ee0*/  ISETP.GE.AND P2, PT, R13, UR4, PT ;  /* 0x000000040d007c0c */ /* 0x000fe4000bf46270 */
[----:B------:R-:W-:Y:S02]  /*11ef0*/  ISETP.GE.AND P1, PT, R9, UR4, PT ;  /* 0x0000000409007c0c */ /* 0x000fe4000bf26270 */
[----:B------:R-:W-:-:S07]  /*11f00*/  ISETP.GE.AND P0, PT, R15, UR4, PT ;  /* 0x000000040f007c0c */ /* 0x000fce000bf06270 */
[----:B---3--:R-:W-:-:S04]  /*11f10*/  @!P3 LEA R6, P4, R7, R4, 0x1 ;  /* 0x000000040706b211 */ /* 0x008fc800078808ff */
[-C--:B--2---:R-:W-:Y:S02]  /*11f20*/  @!P3 LEA.HI.X R7, R7, R3.reuse, R12, 0x1, P4 ;  /* 0x000000030707b211 */ /* 0x084fe400020f0c0c */
        /* <DEDUP_REMOVED lines=10> */
.L_x_1241:
[----:B------:R-:W-:Y:S05]  /*11fd0*/  BSYNC B0 ;  /* 0x0000000000007941 */ /* 0x000fea0003800000 */
.L_x_1231:
[----:B------:R-:W-:Y:S02]  /*11fe0*/  ULDC UR4, c[0x0][0xc3c] ;  /* 0x00030f0000047ab9 */ /* 0x000fe40000000800 */
[----:B------:R-:W-:-:S06]  /*11ff0*/  UISETP.GE.AND UP0, UPT, UR52, UR4, UPT ;  /* 0x000000043400728c */ /* 0x000fcc000bf06270 */
[----:B------:R-:W-:-:S13]  /*12000*/  PLOP3.LUT P0, PT, PT, PT, UP0, 0x80, 0x0 ;  /* 0x000000000000781c */ /* 0x000fda0003f0f008 */
[----:B------:R-:W-:Y:S05]  /*12010*/  @!P0 BRA `(.L_x_1253) ;  /* 0xfffffef000608947 */ /* 0x000fea000383ffff */
[----:B------:R-:W-:Y:S05]  /*12020*/  EXIT ;  /* 0x000000000000794d */ /* 0x000fea0003800000 */
.L_x_1144:
[----:B------:R-:W-:-:S08]  /*12030*/  NOP ;  /* 0x0000000000007918 */ /* 0x000fd00000000000 */
[----:B0-----:R-:W0:-:S00]  /*12040*/  USETMAXREG.DEALLOC.CTAPOOL 0x18 ;  /* 0x00000018000079c8 */ /* 0x001e0000080e0500 */
        /* <DEDUP_REMOVED lines=20> */
.L_x_1254:
        /* <DEDUP_REMOVED lines=21> */
[----:B------:R-:W-:Y:S02]  /*122e0*/  IMAD.IADD R7, R4, 0x1, R7 ;  /* 0x0000000104077824 */ /* 0x000fe400078e0207 */
[----:B------:R-:W0:Y:S03]  /*122f0*/  LDC R4, c[0x0][0xc38] ;  /* 0x00030e00ff047b82 */ /* 0x000e260000000800 */
[----:B------:R-:W1:Y:S02]  /*12300*/  SHFL.UP PT, R8, R7, 0x2, RZ ;  /* 0x0440000007087989 */ /* 0x000e6400000e00ff */
[----:B-1----:R-:W-:-:S05]  /*12310*/  SEL R8, R8, RZ, P2 ;  /* 0x000000ff08087207 */ /* 0x002fca0001000000 */
[----:B------:R-:W-:Y:S02]  /*12320*/  IMAD.IADD R8, R7, 0x1, R8 ;  /* 0x0000000107087824 */ /* 0x000fe400078e0208 */
[----:B------:R-:W1:Y:S03]  /*12330*/  S2R R7, SR_CTAID.X ;  /* 0x0000000000077919 */ /* 0x000e660000002500 */
        /* <DEDUP_REMOVED lines=9> */
[----:B------:R-:W0:Y:S02]  /*123d0*/  SHFL.IDX PT, R11, R3, 0x1f, 0x1f ;  /* 0x03e01f00030b7f89 */ /* 0x000e2400000e0000 */
[----:B0-----:R-:W-:-:S04]  /*123e0*/  IMAD R8, R11, R4, RZ ;  /* 0x000000040b087224 */ /* 0x001fc800078e02ff */
[----:B------:R-:W-:Y:S01]  /*123f0*/  IMAD.MOV.U32 R9, RZ, RZ, R8 ;  /* 0x000000ffff097224 */ /* 0x000fe200078e0008 */
[----:B-1----:R-:W-:-:S13]  /*12400*/  ISETP.GT.AND P6, PT, R8, R7, PT ;  /* 0x000000070800720c */ /* 0x002fda0003fc4270 */
[----:B------:R-:W-:Y:S05]  /*12410*/  @P6 BRA `(.L_x_1256) ;  /* 0x0000000000a86947 */ /* 0x000fea0003800000 */
[----:B------:R-:W-:Y:S01]  /*12420*/  IMAD.MOV.U32 R8, RZ, RZ, R9 ;  /* 0x000000ffff087224 */ /* 0x000fe200078e0009 */
[----:B------:R-:W-:Y:S01]  /*12430*/  UMOV UR38, URZ ;  /* 0x0000003f00267c82 */ /* 0x000fe20008000000 */
[----:B------:R-:W-:-:S05]  /*12440*/  ULDC UR5, c[0x0][0xc3c] ;  /* 0x00030f0000057ab9 */ /* 0x000fca0000000800 */
.L_x_1258:
        /* <DEDUP_REMOVED lines=22> */
[----:B------:R-:W-:Y:S02]  /*125b0*/  IMAD.IADD R9, R4, 0x1, R9 ;  /* 0x0000000104097824 */ /* 0x000fe400078e0209 */
[----:B------:R-:W0:Y:S03]  /*125c0*/  LDC R4, c[0x0][0xc38] ;  /* 0x00030e00ff047b82 */ /* 0x000e260000000800 */
[----:B------:R-:W1:Y:S02]  /*125d0*/  SHFL.UP PT, R10, R9, 0x4, RZ ;  /* 0x04800000090a7989 */ /* 0x000e6400000e00ff */
[----:B-1----:R-:W-:-:S05]  /*125e0*/  SEL R10, R10, RZ, P3 ;  /* 0x000000ff0a0a7207 */ /* 0x002fca0001800000 */
[----:B------:R-:W-:-:S05]  /*125f0*/  IMAD.IADD R10, R9, 0x1, R10 ;  /* 0x00000001090a7824 */ /* 0x000fca00078e020a */
[----:B------:R-:W1:Y:S02]  /*12600*/  SHFL.UP PT, R2, R10, 0x8, RZ ;  /* 0x050000000a027989 */ /* 0x000e6400000e00ff */
[----:B-1----:R-:W-:-:S05]  /*12610*/  SEL R3, R2, RZ, P4 ;  /* 0x000000ff02037207 */ /* 0x002fca0002000000 */
[----:B------:R-:W-:-:S05]  /*12620*/  IMAD.IADD R3, R10, 0x1, R3 ;  /* 0x000000010a037824 */ /* 0x000fca00078e0203 */
[----:B------:R-:W1:Y:S02]  /*12630*/  SHFL.UP PT, R2, R3, 0x10, RZ ;  /* 0x0600000003027989 */ /* 0x000e6400000e00ff */
[----:B-1----:R-:W-:-:S05]  /*12640*/  SEL R2, R2, RZ, P5 ;  /* 0x000000ff02027207 */ /* 0x002fca0002800000 */
[----:B------:R-:W-:-:S05]  /*12650*/  IMAD.IADD R2, R3, 0x1, R2 ;  /* 0x0000000103027824 */ /* 0x000fca00078e0202 */
[----:B------:R-:W0:Y:S02]  /*12660*/  SHFL.IDX PT, R11, R2, 0x1f, 0x1f ;  /* 0x03e01f00020b7f89 */ /* 0x000e2400000e0000 */
[----:B0-----:R-:W-:-:S04]  /*12670*/  IMAD R9, R11, R4, RZ ;  /* 0x000000040b097224 */ /* 0x001fc800078e02ff */
[----:B------:R-:W-:-:S05]  /*12680*/  IMAD.IADD R8, R9, 0x1, R8 ;  /* 0x0000000109087824 */ /* 0x000fca00078e0208 */
[----:B------:R-:W-:-:S13]  /*12690*/  ISETP.GT.AND P6, PT, R8, R7, PT ;  /* 0x000000070800720c */ /* 0x000fda0003fc4270 */
[----:B------:R-:W-:Y:S05]  /*126a0*/  @!P6 BRA `(.L_x_1258) ;  /* 0xfffffffc0068e947 */ /* 0x000fea000383ffff */
[----:B------:R-:W-:-:S07]  /*126b0*/  IMAD.MOV.U32 R3, RZ, RZ, R2 ;  /* 0x000000ffff037224 */ /* 0x000fce00078e0002 */
.L_x_1256:
        /* <DEDUP_REMOVED lines=8> */
[----:B------:R-:W-:-:S04]  /*12740*/  IMAD.U32 R11, RZ, RZ, UR4 ;  /* 0x00000004ff0b7e24 */ /* 0x000fc8000f8e00ff */
[----:B------:R0:W1:Y:S04]  /*12750*/  SHFL.IDX PT, R8, R5, R8, 0x1f ;  /* 0x00001f0805087589 */ /* 0x00006800000e0000 */
[----:B------:R0:W2:Y:S01]  /*12760*/  SHFL.IDX PT, R6, R6, R11, 0x1f ;  /* 0x00001f0b06067589 */ /* 0x0000a200000e0000 */
[----:B------:R-:W-:Y:S05]  /*12770*/  @!P0 BRA `(.L_x_1259) ;  /* 0x00000000000c8947 */ /* 0x000fea0003800000 */
[----:B------:R-:W-:-:S06]  /*12780*/  UIADD3 UR5, UR4, -0x1, URZ ;  /* 0xffffffff04057890 */ /* 0x000fcc000fffe03f */
[----:B------:R-:W-:-:S05]  /*12790*/  IMAD.U32 R2, RZ, RZ, UR5 ;  /* 0x00000005ff027e24 */ /* 0x000fca000f8e00ff */
[----:B------:R3:W4:Y:S02]  /*127a0*/  SHFL.IDX PT, R9, R3, R2, 0x1f ;  /* 0x00001f0203097589 */ /* 0x00072400000e0000 */
.L_x_1259:
[----:B---34-:R-:W-:Y:S01]  /*127b0*/  IMAD R2, R9, R4, R10 ;  /* 0x0000000409027224 */ /* 0x018fe200078e020a */
[----:B-1----:R-:W-:Y:S01]  /*127c0*/  ISETP.NE.AND P0, PT, R8, 0x1, PT ;  /* 0x000000010800780c */ /* 0x002fe20003f05270 */
[----:B------:R-:W-:Y:S02]  /*127d0*/  UIADD3 UR38, UR4, UR38, URZ ;  /* 0x0000002604267290 */ /* 0x000fe4000fffe03f */
[----:B0-----:R-:W-:Y:S01]  /*127e0*/  IMAD.IADD R5, R7, 0x1, -R2 ;  /* 0x0000000107057824 */ /* 0x001fe200078e0a02 */
[----:B------:R0:W-:Y:S09]  /*127f0*/  STL [R1+0x10], R2 ;  /* 0x0000100201007387 */ /* 0x0001f20000100800 */
[----:B------:R-:W-:Y:S05]  /*12800*/  @!P0 BRA `(.L_x_1260) ;  /* 0x0000000000e08947 */ /* 0x000fea0003800000 */
[----:B--2---:R-:W-:Y:S02]  /*12810*/  IABS R4, R6 ;  /* 0x0000000600047213 */ /* 0x004fe40000000000 */
[----:B------:R-:W-:Y:S02]  /*12820*/  IABS R7, R8 ;  /* 0x0000000800077213 */ /* 0x000fe40000000000 */
[----:B------:R-:W1:Y:S08]  /*12830*/  I2F.RP R9, R4 ;  /* 0x0000000400097306 */ /* 0x000e700000209400 */
[----:B------:R-:W2:Y:S08]  /*12840*/  I2F.RP R10, R7 ;  /* 0x00000007000a7306 */ /* 0x000eb00000209400 */
[----:B-1----:R-:W0:Y:S08]  /*12850*/  MUFU.RCP R9, R9 ;  /* 0x0000000900097308 */ /* 0x002e300000001000 */
[----:B--2---:R-:W-:Y:S01]  /*12860*/  MUFU.RCP R10, R10 ;  /* 0x0000000a000a7308 */ /* 0x004fe20000001000 */
[----:B0-----:R-:W-:Y:S01]  /*12870*/  VIADD R2, R9, 0xffffffe ;  /* 0x0ffffffe09027836 */ /* 0x001fe20000000000 */
[----:B------:R-:W-:-:S06]  /*12880*/  IABS R9, R6 ;  /* 0x0000000600097213 */ /* 0x000fcc0000000000 */
[----:B------:R0:W1:Y:S02]  /*12890*/  F2I.FTZ.U32.TRUNC.NTZ R3, R2 ;  /* 0x0000000200037305 */ /* 0x000064000021f000 */
[----:B0-----:R-:W-:Y:S02]  /*128a0*/  IMAD.MOV.U32 R2, RZ, RZ, RZ ;  /* 0x000000ffff027224 */ /* 0x001fe400078e00ff */
[----:B-1----:R-:W-:-:S04]  /*128b0*/  IMAD.MOV R11, RZ, RZ, -R3 ;  /* 0x000000ffff0b7224 */ /* 0x002fc800078e0a03 */
[----:B------:R-:W-:-:S04]  /*128c0*/  IMAD R11, R11, R4, RZ ;  /* 0x000000040b0b7224 */ /* 0x000fc800078e02ff */
[----:B------:R-:W-:Y:S01]  /*128d0*/  IMAD.HI.U32 R3, R3, R11, R2 ;  /* 0x0000000b03037227 */ /* 0x000fe200078e0002 */
[----:B------:R-:W-:-:S03]  /*128e0*/  IABS R2, R5 ;  /* 0x0000000500027213 */ /* 0x000fc60000000000 */
[----:B------:R-:W-:Y:S02]  /*128f0*/  IMAD.MOV R11, RZ, RZ, -R9 ;  /* 0x000000ffff0b7224 */ /* 0x000fe400078e0a09 */
[----:B------:R-:W-:-:S04]  /*12900*/  IMAD.HI.U32 R9, R3, R2, RZ ;  /* 0x0000000203097227 */ /* 0x000fc800078e00ff */
[----:B------:R-:W-:Y:S02]  /*12910*/  VIADD R3, R10, 0xffffffe ;  /* 0x0ffffffe0a037836 */ /* 0x000fe40000000000 */
[----:B------:R-:W-:-:S04]  /*12920*/  IMAD R11, R9, R11, R2 ;  /* 0x0000000b090b7224 */ /* 0x000fc800078e0202 */
[----:B------:R-:W0:Y:S01]  /*12930*/  F2I.FTZ.U32.TRUNC.NTZ R3, R3 ;  /* 0x0000000300037305 */ /* 0x000e22000021f000 */
[----:B------:R-:W-:-:S13]  /*12940*/  ISETP.GT.U32.AND P1, PT, R4, R11, PT ;  /* 0x0000000b0400720c */ /* 0x000fda0003f24070 */
[----:B------:R-:W-:Y:S02]  /*12950*/  @!P1 IMAD.IADD R11, R11, 0x1, -R4 ;  /* 0x000000010b0b9824 */ /* 0x000fe400078e0a04 */
[----:B0-----:R-:W-:Y:S02]  /*12960*/  IMAD.MOV R2, RZ, RZ, -R3 ;  /* 0x000000ffff027224 */ /* 0x001fe400078e0a03 */
[----:B------:R-:W-:Y:S01]  /*12970*/  @!P1 VIADD R9, R9, 0x1 ;  /* 0x0000000109099836 */ /* 0x000fe20000000000 */
[----:B------:R-:W-:Y:S01]  /*12980*/  ISETP.GE.U32.AND P0, PT, R11, R4, PT ;  /* 0x000000040b00720c */ /* 0x000fe20003f06070 */
[----:B------:R-:W-:Y:S01]  /*12990*/  IMAD R11, R2, R7, RZ ;  /* 0x00000007020b7224 */ /* 0x000fe200078e02ff */
[----:B------:R-:W-:Y:S01]  /*129a0*/  ISETP.NE.AND P1, PT, R6, RZ, PT ;  /* 0x000000ff0600720c */ /* 0x000fe20003f25270 */
[----:B------:R-:W-:-:S04]  /*129b0*/  IMAD.MOV.U32 R2, RZ, RZ, RZ ;  /* 0x000000ffff027224 */ /* 0x000fc800078e00ff */
[----:B------:R-:W-:Y:S01]  /*129c0*/  IMAD.HI.U32 R4, R3, R11, R2 ;  /* 0x0000000b03047227 */ /* 0x000fe200078e0002 */
[----:B------:R-:W-:-:S04]  /*129d0*/  LOP3.LUT R2, R5, R6, RZ, 0x3c, !PT ;  /* 0x0000000605027212 */ /* 0x000fc800078e3cff */
[----:B------:R-:W-:Y:S01]  /*129e0*/  ISETP.GE.AND P2, PT, R2, RZ, PT ;  /* 0x000000ff0200720c */ /* 0x000fe20003f46270 */
[----:B------:R-:W-:Y:S01]  /*129f0*/  @P0 VIADD R9, R9, 0x1 ;  /* 0x0000000109090836 */ /* 0x000fe20000000000 */
[----:B------:R-:W-:-:S05]  /*12a00*/  IABS R2, R8 ;  /* 0x0000000800027213 */ /* 0x000fca0000000000 */
[----:B------:R-:W-:-:S06]  /*12a10*/  IMAD.MOV R2, RZ, RZ, -R2 ;  /* 0x000000ffff027224 */ /* 0x000fcc00078e0a02 */
[----:B------:R-:W-:Y:S01]  /*12a20*/  @!P2 IMAD.MOV R9, RZ, RZ, -R9 ;  /* 0x000000ffff09a224 */ /* 0x000fe200078e0a09 */
[----:B------:R-:W-:-:S04]  /*12a30*/  @!P1 LOP3.LUT R9, RZ, R6, RZ, 0x33, !PT ;  /* 0x00000006ff099212 */ /* 0x000fc800078e33ff */
        /* <DEDUP_REMOVED lines=15> */
[--C-:B------:R-:W-:Y:S02]  /*12b30*/  IMAD R8, R8, R2, R9.reuse ;  /* 0x0000000208087224 */ /* 0x100fe400078e0209 */
[----:B------:R-:W-:Y:S02]  /*12b40*/  IMAD.MOV R2, RZ, RZ, -R9 ;  /* 0x000000ffff027224 */ /* 0x000fe400078e0a09 */
[----:B------:R-:W-:Y:S02]  /*12b50*/  IMAD R3, R8, 0x10000, R3 ;  /* 0x0001000008037824 */ /* 0x000fe400078e0203 */
[----:B------:R-:W-:-:S03]  /*12b60*/  IMAD R2, R6, R2, R5 ;  /* 0x0000000206027224 */ /* 0x000fc600078e0205 */
[----:B------:R0:W-:Y:S01]  /*12b70*/  STL [R1+0x18], R3 ;  /* 0x0000180301007387 */ /* 0x0001e20000100800 */
[----:B------:R-:W-:Y:S05]  /*12b80*/  BRA `(.L_x_1261) ;  /* 0x0000000000fc7947 */ /* 0x000fea0003800000 */
.L_x_1260:
[----:B------:R-:W-:Y:S02]  /*12b90*/  ULDC.64 UR4, c[0x0][0xc90] ;  /* 0x0003240000047ab9 */ /* 0x000fe40000000a00 */
[----:B------:R-:W-:-:S06]  /*12ba0*/  UIMAD.WIDE UR4, UR38, 0x4, UR4 ;  /* 0x00000004260478a5 */ /* 0x000fcc000f8e0204 */
[----:B0-----:R-:W-:Y:S02]  /*12bb0*/  IMAD.U32 R2, RZ, RZ, UR4 ;  /* 0x00000004ff027e24 */ /* 0x001fe4000f8e00ff */
[----:B------:R-:W-:-:S05]  /*12bc0*/  IMAD.U32 R3, RZ, RZ, UR5 ;  /* 0x00000005ff037e24 */ /* 0x000fca000f8e00ff */
[----:B------:R0:W2:Y:S02]  /*12bd0*/  LDG.E R7, desc[UR48][R2.64] ;  /* 0x0000003002077981 */ /* 0x0000a4000c1e1900 */
[----:B0-----:R-:W-:Y:S02]  /*12be0*/  IMAD.MOV.U32 R2, RZ, RZ, RZ ;  /* 0x000000ffff027224 */ /* 0x001fe400078e00ff */
[----:B--2---:R-:W-:-:S05]  /*12bf0*/  IMAD R8, R6, R7, RZ ;  /* 0x0000000706087224 */ /* 0x004fca00078e02ff */
[----:B------:R-:W-:-:S04]  /*12c00*/  IABS R9, R8 ;  /* 0x0000000800097213 */ /* 0x000fc80000000000 */
[----:B------:R-:W0:Y:S08]  /*12c10*/  I2F.RP R10, R9 ;  /* 0x00000009000a7306 */ /* 0x000e300000209400 */
[----:B0-----:R-:W0:Y:S02]  /*12c20*/  MUFU.RCP R10, R10 ;  /* 0x0000000a000a7308 */ /* 0x001e240000001000 */
[----:B0-----:R-:W-:-:S06]  /*12c30*/  VIADD R11, R10, 0xffffffe ;  /* 0x0ffffffe0a0b7836 */ /* 0x001fcc0000000000 */
[----:B------:R-:W0:Y:S02]  /*12c40*/  F2I.FTZ.U32.TRUNC.NTZ R3, R11 ;  /* 0x0000000b00037305 */ /* 0x000e24000021f000 */
[----:B0-----:R-:W-:-:S04]  /*12c50*/  IMAD.MOV R12, RZ, RZ, -R3 ;  /* 0x000000ffff0c7224 */ /* 0x001fc800078e0a03 */
[----:B------:R-:W-:-:S04]  /*12c60*/  IMAD R13, R12, R9, RZ ;  /* 0x000000090c0d7224 */ /* 0x000fc800078e02ff */
[----:B------:R-:W-:Y:S01]  /*12c70*/  IMAD.HI.U32 R2, R3, R13, R2 ;  /* 0x0000000d03027227 */ /* 0x000fe200078e0002 */
[----:B------:R-:W-:Y:S02]  /*12c80*/  IABS R13, R5 ;  /* 0x00000005000d7213 */ /* 0x000fe40000000000 */
[----:B------:R-:W-:-:S03]  /*12c90*/  IABS R3, R8 ;  /* 0x0000000800037213 */ /* 0x000fc60000000000 */
[----:B------:R-:W-:-:S04]  /*12ca0*/  IMAD.HI.U32 R2, R2, R13, RZ ;  /* 0x0000000d02027227 */ /* 0x000fc800078e00ff */
[----:B------:R-:W-:-:S04]  /*12cb0*/  IMAD.MOV R3, RZ, RZ, -R3 ;  /* 0x000000ffff037224 */ /* 0x000fc800078e0a03 */
[----:B------:R-:W-:Y:S01]  /*12cc0*/  IMAD R10, R2, R3, R13 ;  /* 0x00000003020a7224 */ /* 0x000fe200078e020d */
[----:B------:R-:W-:-:S04]  /*12cd0*/  LOP3.LUT R3, R5, R8, RZ, 0x3c, !PT ;  /* 0x0000000805037212 */ /* 0x000fc800078e3cff */
[----:B------:R-:W-:Y:S02]  /*12ce0*/  ISETP.GT.U32.AND P1, PT, R9, R10, PT ;  /* 0x0000000a0900720c */ /* 0x000fe40003f24070 */
[----:B------:R-:W-:-:S11]  /*12cf0*/  ISETP.GE.AND P2, PT, R3, RZ, PT ;  /* 0x000000ff0300720c */ /* 0x000fd60003f46270 */
[----:B------:R-:W-:Y:S02]  /*12d00*/  @!P1 IMAD.IADD R10, R10, 0x1, -R9 ;  /* 0x000000010a0a9824 */ /* 0x000fe400078e0a09 */
[----:B------:R-:W-:Y:S01]  /*12d10*/  @!P1 VIADD R2, R2, 0x1 ;  /* 0x0000000102029836 */ /* 0x000fe20000000000 */
[----:B------:R-:W-:Y:S02]  /*12d20*/  ISETP.NE.AND P1, PT, R8, RZ, PT ;  /* 0x000000ff0800720c */ /* 0x000fe40003f25270 */
[----:B------:R-:W-:-:S13]  /*12d30*/  ISETP.GE.U32.AND P0, PT, R10, R9, PT ;  /* 0x000000090a00720c */ /* 0x000fda0003f06070 */
[----:B------:R-:W-:-:S04]  /*12d40*/  @P0 VIADD R2, R2, 0x1 ;  /* 0x0000000102020836 */ /* 0x000fc80000000000 */
[----:B------:R-:W-:Y:S01]  /*12d50*/  @!P2 IMAD.MOV R2, RZ, RZ, -R2 ;  /* 0x000000ffff02a224 */ /* 0x000fe200078e0a02 */
[----:B------:R-:W-:-:S05]  /*12d60*/  @!P1 LOP3.LUT R2, RZ, R8, RZ, 0x33, !PT ;  /* 0x00000008ff029212 */ /* 0x000fca00078e33ff */
[----:B------:R-:W-:Y:S02]  /*12d70*/  IMAD R9, R7, R2, RZ ;  /* 0x0000000207097224 */ /* 0x000fe400078e02ff */
[----:B------:R-:W-:Y:S02]  /*12d80*/  IMAD.MOV R2, RZ, RZ, -R2 ;  /* 0x000000ffff027224 */ /* 0x000fe400078e0a02 */
[----:B------:R-:W-:Y:S02]  /*12d90*/  IMAD.MOV R3, RZ, RZ, -R9 ;  /* 0x000000ffff037224 */ /* 0x000fe400078e0a09 */
[----:B------:R-:W-:-:S03]  /*12da0*/  IMAD R5, R8, R2, R5 ;  /* 0x0000000208057224 */ /* 0x000fc600078e0205 */
[----:B------:R-:W-:-:S04]  /*12db0*/  VIADDMNMX R4, R3, R4, R7, PT ;  /* 0x0000000403047246 */ /* 0x000fc80003800107 */
[-C--:B------:R-:W-:Y:S02]  /*12dc0*/  IABS R7, R4.reuse ;  /* 0x0000000400077213 */ /* 0x080fe40000000000 */
[----:B------:R-:W-:Y:S02]  /*12dd0*/  IABS R8, R4 ;  /* 0x0000000400087213 */ /* 0x000fe40000000000 */
[----:B------:R-:W0:Y:S03]  /*12de0*/  I2F.RP R10, R7 ;  /* 0x00000007000a7306 */ /* 0x000e260000209400 */
[----:B------:R-:W-:-:S05]  /*12df0*/  IMAD.MOV R8, RZ, RZ, -R8 ;  /* 0x000000ffff087224 */ /* 0x000fca00078e0a08 */
[----:B0-----:R-:W0:Y:S02]  /*12e00*/  MUFU.RCP R10, R10 ;  /* 0x0000000a000a7308 */ /* 0x001e240000001000 */
[----:B0-----:R-:W-:-:S06]  /*12e10*/  VIADD R3, R10, 0xffffffe ;  /* 0x0ffffffe0a037836 */ /* 0x001fcc0000000000 */
[----:B------:R-:W0:Y:S02]  /*12e20*/  F2I.FTZ.U32.TRUNC.NTZ R3, R3 ;  /* 0x0000000300037305 */ /* 0x000e24000021f000 */
[----:B0-----:R-:W-:-:S04]  /*12e30*/  IMAD.MOV R2, RZ, RZ, -R3 ;  /* 0x000000ffff027224 */ /* 0x001fc800078e0a03 */
[----:B------:R-:W-:Y:S02]  /*12e40*/  IMAD R11, R2, R7, RZ ;  /* 0x00000007020b7224 */ /* 0x000fe400078e02ff */
[----:B------:R-:W-:-:S04]  /*12e50*/  IMAD.MOV.U32 R2, RZ, RZ, RZ ;  /* 0x000000ffff027224 */ /* 0x000fc800078e00ff */
[----:B------:R-:W-:Y:S01]  /*12e60*/  IMAD.HI.U32 R2, R3, R11, R2 ;  /* 0x0000000b03027227 */ /* 0x000fe200078e0002 */
[----:B------:R-:W-:Y:S02]  /*12e70*/  IABS R11, R5 ;  /* 0x00000005000b7213 */ /* 0x000fe40000000000 */
[----:B------:R-:W-:Y:S02]  /*12e80*/  LOP3.LUT R3, R5, R4, RZ, 0x3c, !PT ;  /* 0x0000000405037212 */ /* 0x000fe400078e3cff */
[----:B------:R-:W-:Y:S01]  /*12e90*/  IADD3 R5, R9, 0x1000000, R5 ;  /* 0x0100000009057810 */ /* 0x000fe20007ffe005 */
        /* <DEDUP_REMOVED lines=10> */
[----:B------:R-:W-:Y:S01]  /*12f40*/  @!P1 LOP3.LUT R2, RZ, R4, RZ, 0x33, !PT ;  /* 0x00000004ff029212 */ /* 0x000fe200078e33ff */
[----:B------:R-:W-:-:S04]  /*12f50*/  IMAD.MOV R4, RZ, RZ, -R4 ;  /* 0x000000ffff047224 */ /* 0x000fc800078e0a04 */
[----:B------:R-:W-:-:S05]  /*12f60*/  IMAD R3, R2, R4, R5 ;  /* 0x0000000402037224 */ /* 0x000fca00078e0205 */
[----:B------:R1:W-:Y:S02]  /*12f70*/  STL [R1+0x18], R3 ;  /* 0x0000180301007387 */ /* 0x0003e40000100800 */
.L_x_1261:
[----:B01----:R-:W-:-:S05]  /*12f80*/  LOP3.LUT R3, RZ, R2, RZ, 0x33, !PT ;  /* 0x00000002ff037212 */ /* 0x003fca00078e33ff */
[----:B------:R-:W-:-:S05]  /*12f90*/  IMAD.IADD R2, R6, 0x1, R3 ;  /* 0x0000000106027824 */ /* 0x000fca00078e0203 */
[----:B------:R1:W-:Y:S01]  /*12fa0*/  STL [R1+0x14], R2 ;  /* 0x0000140201007387 */ /* 0x0003e20000100800 */
[----:B------:R-:W-:Y:S05]  /*12fb0*/  BRA `(.L_x_1262) ;  /* 0x00000000000c7947 */ /* 0x000fea0003800000 */
.L_x_1257:
[----:B------:R0:W-:Y:S04]  /*12fc0*/  STL [R1+0x10], R7 ;  /* 0x0000100701007387 */ /* 0x0001e80000100800 */
[----:B------:R0:W-:Y:S04]  /*12fd0*/  STL [R1+0x14], RZ ;  /* 0x000014ff01007387 */ /* 0x0001e80000100800 */
[----:B------:R0:W-:Y:S02]  /*12fe0*/  STL [R1+0x18], RZ ;  /* 0x000018ff01007387 */ /* 0x0001e40000100800 */
.L_x_1262:
[----:B------:R-:W2:Y:S04]  /*12ff0*/  LDL R4, [R1+0x10] ;  /* 0x0000100001047983 */ /* 0x000ea80000100800 */
[----:B------:R-:W2:Y:S04]  /*13000*/  LDL R5, [R1+0x14] ;  /* 0x0000140001057983 */ /* 0x000ea80000100800 */
[----:B------:R-:W2:Y:S01]  /*13010*/  LDL R6, [R1+0x18] ;  /* 0x0000180001067983 */ /* 0x000ea20000100800 */
[----:B------:R-:W-:Y:S01]  /*13020*/  ISETP.NE.AND P0, PT, R0, RZ, PT ;  /* 0x000000ff0000720c */ /* 0x000fe20003f05270 */
[----:B-1----:R-:W-:-:S12]  /*13030*/  IMAD.U32 R2, RZ, RZ, UR38 ;  /* 0x00000026ff027e24 */ /* 0x002fd8000f8e00ff */
[----:B------:R-:W1:Y:S01]  /*13040*/  @!P0 S2R R3, SR_CgaCtaId ;  /* 0x0000000000038919 */ /* 0x000e620000008800 */
[----:B------:R-:W-:Y:S01]  /*13050*/  @!P0 MOV R0, 0x400 ;  /* 0x0000040000008802 */ /* 0x000fe20000000f00 */
[----:B0-----:R-:W-:-:S03]  /*13060*/  @!P0 IMAD.MOV.U32 R7, RZ, RZ, R2 ;  /* 0x000000ffff078224 */ /* 0x001fc600078e0002 */
[----:B-1----:R-:W-:-:S05]  /*13070*/  @!P0 LEA R0, R3, R0, 0x18 ;  /* 0x0000000003008211 */ /* 0x002fca00078ec0ff */
[----:B--2---:R0:W-:Y:S01]  /*13080*/  @!P0 STS.128 [R0+0x284d0], R4 ;  /* 0x0284d00400008388 */ /* 0x0041e20000000c00 */
[----:B------:R-:W-:Y:S06]  /*13090*/  BAR.ARV 0x5, 0x180 ;  /* 0x0146000000007b1d */ /* 0x000fec0000002000 */
.L_x_1255:
[----:B0-----:R-:W-:Y:S01]  /*130a0*/  IMAD.MOV.U32 R0, RZ, RZ, 0x1 ;  /* 0x00000001ff007424 */ /* 0x001fe200078e00ff */
[----:B------:R-:W-:Y:S01]  /*130b0*/  ULDC UR4, c[0x0][0xc3c] ;  /* 0x00030f0000047ab9 */ /* 0x000fe20000000800 */
[----:B------:R0:W-:Y:S01]  /*130c0*/  STL [R1], RZ ;  /* 0x000000ff01007387 */ /* 0x0001e20000100800 */
[----:B------:R-:W-:-:S03]  /*130d0*/  UISETP.GE.AND UP0, UPT, UR38, UR4, UPT ;  /* 0x000000042600728c */ /* 0x000fc6000bf06270 */
[----:B------:R0:W-:Y:S03]  /*130e0*/  STL [R1+0x4], R0 ;  /* 0x0000040001007387 */ /* 0x0001e60000100800 */
[----:B------:R-:W-:Y:S01]  /*130f0*/  PLOP3.LUT P0, PT, PT, PT, UP0, 0x80, 0x0 ;  /* 0x000000000000781c */ /* 0x000fe20003f0f008 */
[----:B------:R0:W-:-:S12]  /*13100*/  STL [R1+0x34], RZ ;  /* 0x000034ff01007387 */ /* 0x0001d80000100800 */
[----:B0-----:R-:W-:Y:S05]  /*13110*/  @P0 BRA `(.L_x_1263) ;  /* 0x0000005000e00947 */ /* 0x001fea0003800000 */
[----:B------:R-:W2:Y:S01]  /*13120*/  LDL R0, [R1+0x38] ;  /* 0x0000380001007983 */ /* 0x000ea20000100800 */
[----:B------:R-:W0:Y:S01]  /*13130*/  S2UR UR5, SR_CgaCtaId ;  /* 0x00000000000579c3 */ /* 0x000e220000008800 */
[----:B------:R-:W-:Y:S01]  /*13140*/  ULDC UR46, c[0x0][0xc] ;  /* 0x00000300002e7ab9 */ /* 0x000fe20000000800 */
[----:B------:R-:W-:Y:S01]  /*13150*/  ULDC.64 UR44, c[0x0][0x198] ;  /* 0x00006600002c7ab9 */ /* 0x000fe20000000a00 */
[----:B-1----:R-:W1:Y:S02]  /*13160*/  S2R R4, SR_TID.X ;  /* 0x0000000000047919 */ /* 0x002e640000002100 */
[C---:B-1----:R-:W-:Y:S01]  /*13170*/  IMAD.SHL.U32 R3, R4.reuse, 0x8, RZ ;  /* 0x0000000804037824 */ /* 0x042fe200078e00ff */
[C---:B------:R-:W-:Y:S02]  /*13180*/  LOP3.LUT R6, R4.reuse, 0x7f, RZ, 0xc0, !PT ;  /* 0x0000007f04067812 */ /* 0x040fe400078ec0ff */
[----:B------:R-:W-:Y:S02]  /*13190*/  LOP3.LUT P0, RZ, R4, 0x4, RZ, 0xc0, !PT ;  /* 0x0000000404ff7812 */ /* 0x000fe4000780c0ff */
[----:B--2---:R-:W-:Y:S01]  /*131a0*/  R2UR UR4, R0 ;  /* 0x00000000000472ca */ /* 0x004fe200000e0000 */
[----:B------:R-:W-:-:S05]  /*131b0*/  IMAD.SHL.U32 R0, R4, 0x40, RZ ;  /* 0x0000004004007824 */ /* 0x000fca00078e00ff */
[----:B------:R-:W-:-:S04]  /*131c0*/  LOP3.LUT R2, R0, 0x180, RZ, 0xc0, !PT ;  /* 0x0000018000027812 */ /* 0x000fc800078ec0ff */
[----:B------:R-:W-:-:S03]  /*131d0*/  LOP3.LUT R2, R2, 0x10, R4, 0xf8, !PT ;  /* 0x0000001002027812 */ /* 0x000fc600078ef804 */
[----:B------:R-:W-:Y:S01]  /*131e0*/  ULOP3.LUT UR39, UR4, 0x1, URZ, 0xfc, !UPT ;  /* 0x0000000104277892 */ /* 0x000fe2000f8efc3f */
[----:B------:R-:W-:Y:S01]  /*131f0*/  LOP3.LUT R5, R2, 0x30, R3, 0x78, !PT ;  /* 0x0000003002057812 */ /* 0x000fe200078e7803 */
[----:B------:R-:W-:Y:S01]  /*13200*/  ULOP3.LUT UR42, UR4, 0x2, URZ, 0xfc, !UPT ;  /* 0x00000002042a7892 */ /* 0x000fe2000f8efc3f */
[----:B------:R-:W-:Y:S02]  /*13210*/  SHF.R.U32.HI R3, RZ, 0x5, R6 ;  /* 0x00000005ff037819 */ /* 0x000fe40000011606 */
[C---:B------:R-:W-:Y:S01]  /*13220*/  LOP3.LUT R2, R0.reuse, 0x40, RZ, 0xc0, !PT ;  /* 0x0000004000027812 */ /* 0x040fe200078ec0ff */
[----:B------:R-:W-:Y:S01]  /*13230*/  UMOV UR4, 0x400 ;  /* 0x0000040000047882 */ /* 0x000fe20000000000 */
[----:B------:R-:W-:Y:S01]  /*13240*/  LOP3.LUT R0, R0, 0x200, RZ, 0xc0, !PT ;  /* 0x0000020000007812 */ /* 0x000fe200078ec0ff */
[----:B0-----:R-:W-:Y:S02]  /*13250*/  ULEA UR4, UR5, UR4, 0x18 ;  /* 0x0000000405047291 */ /* 0x001fe4000f8ec03f */
[----:B------:R-:W-:-:S04]  /*13260*/  IMAD R2, R3, 0x400, R2 ;  /* 0x0000040003027824 */ /* 0x000fc800078e0202 */
[----:B------:R-:W-:Y:S01]  /*13270*/  IMAD.U32 R17, RZ, RZ, UR4 ;  /* 0x00000004ff117e24 */ /* 0x000fe2000f8e00ff */
[----:B------:R-:W-:Y:S01]  /*13280*/  IADD3 R5, R5, R2, R0 ;  /* 0x0000000205057210 */ /* 0x000fe20007ffe000 */
[----:B------:R-:W-:-:S04]  /*13290*/  IMAD.SHL.U32 R2, R4, 0x80, RZ ;  /* 0x0000008004027824 */ /* 0x000fc800078e00ff */
[----:B------:R0:W-:Y:S01]  /*132a0*/  STL [R1+0x20], R5 ;  /* 0x0000200501007387 */ /* 0x0001e20000100800 */
[----:B------:R-:W-:-:S05]  /*132b0*/  LOP3.LUT R0, R2, 0x380, RZ, 0xc0, !PT ;  /* 0x0000038002007812 */ /* 0x000fca00078ec0ff */
[----:B------:R-:W-:Y:S02]  /*132c0*/  IMAD R3, R3, 0x10, R0 ;  /* 0x0000001003037824 */ /* 0x000fe400078e0200 */
[----:B------:R-:W-:-:S05]  /*132d0*/  IMAD.SHL.U32 R0, R4, 0x10, RZ ;  /* 0x0000001004007824 */ /* 0x000fca00078e00ff */
[----:B------:R-:W-:-:S04]  /*132e0*/  LOP3.LUT R3, R3, 0x70, R0, 0x78, !PT ;  /* 0x0000007003037812 */ /* 0x000fc800078e7800 */
[----:B0-----:R-:W-:Y:S01]  /*132f0*/  LOP3.LUT R5, R3, 0xc00, R2, 0xf8, !PT ;  /* 0x00000c0003057812 */ /* 0x001fe200078ef802 */
[----:B------:R-:W-:Y:S01]  /*13300*/  IMAD.SHL.U32 R3, R4, 0x2, RZ ;  /* 0x0000000204037824 */ /* 0x000fe200078e00ff */
[----:B------:R-:W-:Y:S01]  /*13310*/  LOP3.LUT R2, R0, 0x3f0, RZ, 0xc0, !PT ;  /* 0x000003f000027812 */ /* 0x000fe200078ec0ff */
[----:B------:R-:W-:Y:S02]  /*13320*/  IMAD.MOV.U32 R4, RZ, RZ, 0x20 ;  /* 0x00000020ff047424 */ /* 0x000fe400078e00ff */
[----:B------:R0:W-:Y:S01]  /*13330*/  STL [R1+0x24], R5 ;  /* 0x0000240501007387 */ /* 0x0001e20000100800 */
[----:B------:R-:W-:Y:S01]  /*13340*/  LOP3.LUT R3, R2, 0x70, R3, 0x78, !PT ;  /* 0x0000007002037812 */ /* 0x000fe200078e7803 */
[----:B------:R-:W-:-:S05]  /*13350*/  IMAD.SHL.U32 R2, R6, 0x10, RZ ;  /* 0x0000001006027824 */ /* 0x000fca00078e00ff */
[----:B------:R-:W-:Y:S01]  /*13360*/  LOP3.LUT R2, R3, 0x400, R2, 0xf8, !PT ;  /* 0x0000040003027812 */ /* 0x000fe200078ef802 */
[----:B------:R-:W-:Y:S01]  /*13370*/  IMAD.MOV.U32 R3, RZ, RZ, 0x40 ;  /* 0x00000040ff037424 */ /* 0x000fe200078e00ff */
[----:B0-----:R-:W-:-:S03]  /*13380*/  SHF.R.U32.HI R5, RZ, 0x3, R6 ;  /* 0x00000003ff057819 */ /* 0x001fc60000011606 */
[----:B------:R-:W-:Y:S01]  /*13390*/  IMAD.IADD R2, R17, 0x1, R2 ;  /* 0x0000000111027824 */ /* 0x000fe200078e0202 */
[----:B------:R-:W-:Y:S02]  /*133a0*/  SEL R7, R3, 0xffffffc0, !P0 ;  /* 0xffffffc003077807 */ /* 0x000fe40004000000 */
[----:B------:R-:W-:Y:S02]  /*133b0*/  SEL R3, R4, 0xffffffe0, !P0 ;  /* 0xffffffe004037807 */ /* 0x000fe40004000000 */
[----:B------:R-:W-:Y:S01]  /*133c0*/  LOP3.LUT R3, R0, 0x70, RZ, 0xc0, !PT ;  /* 0x0000007000037812 */ /* 0x000fe200078ec0ff */
[----:B------:R-:W-:Y:S01]  /*133d0*/  STL [R1+0x2c], R2 ;  /* 0x00002c0201007387 */ /* 0x000fe20000100800 */
[----:B------:R-:W-:Y:S01]  /*133e0*/  LOP3.LUT R4, R5, 0x70, R0, 0xf8, !PT ;  /* 0x0000007005047812 */ /* 0x000fe200078ef800 */
[----:B------:R-:W-:Y:S02]  /*133f0*/  IMAD.MOV.U32 R0, RZ, RZ, 0x1 ;  /* 0x00000001ff007424 */ /* 0x000fe400078e00ff */
[----:B------:R-:W-:Y:S04]  /*13400*/  STL [R1+0x34], RZ ;  /* 0x000034ff01007387 */ /* 0x000fe80000100800 */
[----:B------:R0:W-:Y:S04]  /*13410*/  STL [R1+0x4], R0 ;  /* 0x0000040001007387 */ /* 0x0001e80000100800 */
[----:B------:R1:W-:Y:S01]  /*13420*/  STL [R1], RZ ;  /* 0x000000ff01007387 */ /* 0x0003e20000100800 */
[----:B0-----:R-:W-:-:S07]  /*13430*/  LOP3.LUT R0, R3, 0x80, RZ, 0xfc, !PT ;  /* 0x0000008003007812 */ /* 0x001fce00078efcff */
.L_x_1341:
[----:B------:R-:W-:Y:S01]  /*13440*/  ULDC.64 UR8, c[0x0][0xa00] ;  /* 0x0002800000087ab9 */ /* 0x000fe20000000a00 */
[----:B------:R-:W-:Y:S01]  /*13450*/  ULDC.64 UR6, c[0x0][0xa00] ;  /* 0x0002800000067ab9 */ /* 0x000fe20000000a00 */
[----:B------:R-:W-:Y:S01]  /*13460*/  ISETP.NE.U32.AND P0, PT, RZ, UR8, PT ;  /* 0x00000008ff007c0c */ /* 0x000fe2000bf05070 */
[----:B------:R-:W-:Y:S01]  /*13470*/  UIMAD.WIDE UR6, UR38, 0x4, UR6 ;  /* 0x00000004260678a5 */ /* 0x000fe2000f8e0206 */
[----:B-1----:R-:W2:Y:S01]  /*13480*/  LDL.LU R7, [R1+0x18] ;  /* 0x0000180001077983 */ /* 0x002ea20000300800 */
[----:B------:R-:W-:Y:S01]  /*13490*/  ULDC.64 UR4, c[0x0][0xa28] ;  /* 0x00028a0000047ab9 */ /* 0x000fe20000000a00 */
[----:B------:R-:W-:Y:S01]  /*134a0*/  ISETP.NE.AND.EX P0, PT, RZ, UR9, PT, P0 ;  /* 0x00000009ff007c0c */ /* 0x000fe2000bf05300 */
[----:B------:R-:W-:Y:S01]  /*134b0*/  UISETP.NE.U32.AND UP0, UPT, UR4, URZ, UPT ;  /* 0x0000003f0400728c */ /* 0x000fe2000bf05070 */
[----:B------:R-:W-:Y:S01]  /*134c0*/  IMAD.MOV.U32 R0, RZ, RZ, RZ ;  /* 0x000000ffff007224 */ /* 0x000fe200078e00ff */
[----:B------:R-:W-:Y:S01]  /*134d0*/  ULDC.64 UR10, c[0x0][0xa18] ;  /* 0x00028600000a7ab9 */ /* 0x000fe20000000a00 */
[----:B------:R-:W-:Y:S01]  /*134e0*/  IMAD.U32 R2, RZ, RZ, UR6 ;  /* 0x00000006ff027e24 */ /* 0x000fe2000f8e00ff */
[----:B------:R-:W-:Y:S01]  /*134f0*/  UISETP.NE.AND.EX UP0, UPT, UR5, URZ, UPT, UP0 ;  /* 0x0000003f0500728c */ /* 0x000fe2000bf05300 */
[----:B------:R-:W-:Y:S01]  /*13500*/  IMAD.U32 R3, RZ, RZ, UR7 ;  /* 0x00000007ff037e24 */ /* 0x000fe2000f8e00ff */
[----:B0-----:R-:W0:Y:S01]  /*13510*/  LDC R19, c[0x0][0x288] ;  /* 0x0000a200ff137b82 */ /* 0x001e220000000800 */
[----:B------:R-:W-:-:S03]  /*13520*/  ULDC.64 UR8, c[0x0][0xa08] ;  /* 0x0002820000087ab9 */ /* 0x000fc60000000a00 */
[----:B------:R-:W-:Y:S02]  /*13530*/  PLOP3.LUT P1, PT, PT, PT, UP0, 0x80, 0x0 ;  /* 0x000000000000781c */ /* 0x000fe40003f2f008 */
[----:B------:R3:W4:Y:S01]  /*13540*/  @P0 LDG.E R5, desc[UR48][R2.64] ;  /* 0x0000003002050981 */ /* 0x000722000c1e1900 */
[----:B------:R-:W-:Y:S01]  /*13550*/  IMAD.MOV.U32 R4, RZ, RZ, RZ ;  /* 0x000000ffff047224 */ /* 0x000fe200078e00ff */
[----:B------:R-:W-:Y:S01]  /*13560*/  UMOV UR43, URZ ;  /* 0x0000003f002b7c82 */ /* 0x000fe20008000000 */
[----:B------:R-:W-:Y:S01]  /*13570*/  @UP0 ULDC.64 UR4, c[0x0][0xa28] ;  /* 0x00028a0000040ab9 */ /* 0x000fe20000000a00 */
[----:B------:R-:W1:Y:S01]  /*13580*/  LDC R6, c[0x0][0x2f0] ;  /* 0x0000bc00ff067b82 */ /* 0x000e620000000800 */
[----:B------:R-:W-:Y:S02]  /*13590*/  @UP0 UIMAD.WIDE UR4, UR38, 0x4, UR4 ;  /* 0x00000004260408a5 */ /* 0x000fe4000f8e0204 */
[----:B------:R-:W-:-:S04]  /*135a0*/  UISETP.NE.U32.AND UP0, UPT, UR10, URZ, UPT ;  /* 0x0000003f0a00728c */ /* 0x000fc8000bf05070 */
[----:B---3--:R-:W-:Y:S02]  /*135b0*/  IMAD.U32 R2, RZ, RZ, UR4 ;  /* 0x00000004ff027e24 */ /* 0x008fe4000f8e00ff */
[----:B------:R-:W-:Y:S01]  /*135c0*/  IMAD.U32 R3, RZ, RZ, UR5 ;  /* 0x00000005ff037e24 */ /* 0x000fe2000f8e00ff */
[----:B------:R-:W-:Y:S01]  /*135d0*/  ULDC.64 UR4, c[0x0][0xa08] ;  /* 0x0002820000047ab9 */ /* 0x000fe20000000a00 */
[----:B------:R-:W-:-:S03]  /*135e0*/  UISETP.NE.AND.EX UP0, UPT, UR11, URZ, UPT, UP0 ;  /* 0x0000003f0b00728c */ /* 0x000fc6000bf05300 */
[----:B------:R3:W5:Y:S01]  /*135f0*/  @P1 LDG.E R0, desc[UR48][R2.64] ;  /* 0x0000003002001981 */ /* 0x000762000c1e1900 */
[----:B------:R-:W-:Y:S01]  /*13600*/  ISETP.NE.U32.AND P1, PT, RZ, UR4, PT ;  /* 0x00000004ff007c0c */ /* 0x000fe2000bf25070 */
[----:B------:R-:W-:-:S03]  /*13610*/  UIMAD.WIDE UR8, UR38, 0x4, UR8 ;  /* 0x00000004260878a5 */ /* 0x000fc6000f8e0208 */
[----:B------:R-:W-:Y:S02]  /*13620*/  ISETP.NE.AND.EX P1, PT, RZ, UR5, PT, P1 ;  /* 0x00000005ff007c0c */ /* 0x000fe4000bf25310 */
[----:B------:R-:W-:Y:S01]  /*13630*/  PLOP3.LUT P4, PT, PT, PT, UP0, 0x80, 0x0 ;  /* 0x000000000000781c */ /* 0x000fe20003f8f008 */
[----:B------:R-:W-:Y:S01]  /*13640*/  @UP0 ULDC.64 UR4, c[0x0][0xa18] ;  /* 0x0002860000040ab9 */ /* 0x000fe20000000a00 */
[----:B---3--:R-:W-:Y:S01]  /*13650*/  IMAD.U32 R2, RZ, RZ, UR8 ;  /* 0x00000008ff027e24 */ /* 0x008fe2000f8e00ff */
[----:B------:R-:W-:Y:S01]  /*13660*/  @UP0 UIMAD.WIDE UR4, UR38, 0x4, UR4 ;  /* 0x00000004260408a5 */ /* 0x000fe2000f8e0204 */
[----:B------:R-:W-:-:S07]  /*13670*/  IMAD.U32 R3, RZ, RZ, UR9 ;  /* 0x00000009ff037e24 */ /* 0x000fce000f8e00ff */
[----:B------:R3:W5:Y:S02]  /*13680*/  @P1 LDG.E R4, desc[UR48][R2.64] ;  /* 0x0000003002041981 */ /* 0x000764000c1e1900 */
[----:B---3--:R-:W-:Y:S02]  /*13690*/  IMAD.U32 R2, RZ, RZ, UR4 ;  /* 0x00000004ff027e24 */ /* 0x008fe4000f8e00ff */
[----:B------:R-:W-:Y:S01]  /*136a0*/  IMAD.U32 R3, RZ, RZ, UR5 ;  /* 0x00000005ff037e24 */ /* 0x000fe2000f8e00ff */
[----:B------:R-:W-:-:S04]  /*136b0*/  ULDC.64 UR4, c[0x0][0xa20] ;  /* 0x0002880000047ab9 */ /* 0x000fc80000000a00 */
[----:B0-----:R0:W5:Y:S02]  /*136c0*/  @P4 LDG.E R19, desc[UR48][R2.64] ;  /* 0x0000003002134981 */ /* 0x001164000c1e1900 */
[----:B0-----:R-:W0:Y:S01]  /*136d0*/  LDC.64 R2, c[0x0][0x418] ;  /* 0x00010600ff027b82 */ /* 0x001e220000000a00 */
[----:B------:R-:W-:-:S04]  /*136e0*/  ISETP.NE.U32.AND P3, PT, RZ, UR4, PT ;  /* 0x00000004ff007c0c */ /* 0x000fc8000bf65070 */
[----:B------:R-:W-:Y:S02]  /*136f0*/  ISETP.NE.AND.EX P3, PT, RZ, UR5, PT, P3 ;  /* 0x00000005ff007c0c */ /* 0x000fe4000bf65330 */
[----:B0-----:R-:W-:-:S04]  /*13700*/  ISETP.NE.U32.AND P2, PT, R2, RZ, PT ;  /* 0x000000ff0200720c */ /* 0x001fc80003f45070 */
[----:B------:R-:W-:Y:S02]  /*13710*/  ISETP.NE.AND.EX P2, PT, R3, RZ, PT, P2 ;  /* 0x000000ff0300720c */ /* 0x000fe40003f45320 */
[----:B--2---:R-:W-:Y:S02]  /*13720*/  R2UR UR36, R7 ;  /* 0x00000000072472ca */ /* 0x004fe400000e0000 */
[----:B----4-:R-:W-:Y:S02]  /*13730*/  @P0 R2UR UR43, R5 ;  /* 0x00000000052b02ca */ /* 0x010fe400000e0000 */
[----:B------:R-:W0:Y:S01]  /*13740*/  LDC R5, c[0x0][0x424] ;  /* 0x00010900ff057b82 */ /* 0x000e220000000800 */
[----:B------:R-:W-:-:S08]  /*13750*/  LOP3.LUT R2, R7, 0xff000000, RZ, 0xc0, !PT ;  /* 0xff00000007027812 */ /* 0x000fd000078ec0ff */
[----:B------:R-:W-:Y:S01]  /*13760*/  ULOP3.LUT UR36, UR36, 0xffff, URZ, 0xc0, !UPT ;  /* 0x0000ffff24247892 */ /* 0x000fe2000f8ec03f */
[----:B------:R-:W-:Y:S02]  /*13770*/  LOP3.LUT R7, R7, 0xff0000, RZ, 0xc0, !PT ;  /* 0x00ff000007077812 */ /* 0x000fe400078ec0ff */
[----:B------:R-:W-:-:S04]  /*13780*/  SHF.R.U32.HI R2, RZ, 0x8, R2 ;  /* 0x00000008ff027819 */ /* 0x000fc80000011602 */
[----:B------:R-:W-:Y:S02]  /*13790*/  LEA.HI R7, R7, R2, RZ, 0x10 ;  /* 0x0000000207077211 */ /* 0x000fe400078f80ff */
[----:B0-----:R-:W-:-:S05]  /*137a0*/  SEL R5, R5, 0x1, P2 ;  /* 0x0000000105057807 */ /* 0x001fca0001000000 */
[----:B-1----:R-:W-:Y:S01]  /*137b0*/  IMAD R5, R5, R6, RZ ;  /* 0x0000000605057224 */ /* 0x002fe200078e02ff */
[----:B------:R-:W-:Y:S06]  /*137c0*/  @P4 BRA `(.L_x_1264) ;  /* 0x0000000000184947 */ /* 0x000fec0003800000 */
[----:B------:R-:W-:Y:S05]  /*137d0*/  @!P0 BRA `(.L_x_1264) ;  /* 0x0000000000148947 */ /* 0x000fea0003800000 */
[----:B------:R-:W-:Y:S02]  /*137e0*/  IMAD.U32 R2, RZ, RZ, UR6 ;  /* 0x00000006ff027e24 */ /* 0x000fe4000f8e00ff */
[----:B------:R-:W-:-:S05]  /*137f0*/  IMAD.U32 R3, RZ, RZ, UR7 ;  /* 0x00000007ff037e24 */ /* 0x000fca000f8e00ff */
[----:B-----5:R-:W2:Y:S04]  /*13800*/  LDG.E R19, desc[UR48][R2.64] ;  /* 0x0000003002137981 */ /* 0x020ea8000c1e1900 */
[----:B------:R-:W2:Y:S02]  /*13810*/  LDG.E R2, desc[UR48][R2.64+0x4] ;  /* 0x0000043002027981 */ /* 0x000ea4000c1e1900 */
[----:B--2---:R-:W-:-:S07]  /*13820*/  IMAD.IADD R19, R2, 0x1, -R19 ;  /* 0x0000000102137824 */ /* 0x004fce00078e0a13 */
.L_x_1264:
[----:B-----5:R-:W-:-:S05]  /*13830*/  IMAD.IADD R2, R4, 0x1, R0 ;  /* 0x0000000104027824 */ /* 0x020fca00078e0200 */
[----:B------:R0:W-:Y:S01]  /*13840*/  STL [R1+0x1c], R2 ;  /* 0x00001c0201007387 */ /* 0x0001e20000100800 */
[----:B------:R-:W-:Y:S05]  /*13850*/  @!P3 BRA `(.L_x_1265) ;  /* 0x000000000018b947 */ /* 0x000fea0003800000 */
[----:B------:R-:W-:Y:S02]  /*13860*/  ULDC.64 UR4, c[0x0][0xa20] ;  /* 0x0002880000047ab9 */ /* 0x000fe40000000a00 */
[----:B------:R-:W-:-:S06]  /*13870*/  UIMAD.WIDE UR4, UR38, 0x4, UR4 ;  /* 0x00000004260478a5 */ /* 0x000fcc000f8e0204 */
[----:B0-----:R-:W-:Y:S02]  /*13880*/  IMAD.U32 R2, RZ, RZ, UR4 ;  /* 0x00000004ff027e24 */ /* 0x001fe4000f8e00ff */
[----:B------:R-:W-:-:S05]  /*13890*/  IMAD.U32 R3, RZ, RZ, UR5 ;  /* 0x00000005ff037e24 */ /* 0x000fca000f8e00ff */
[----:B------:R1:W5:Y:S01]  /*138a0*/  LDG.E R5, desc[UR48][R2.64] ;  /* 0x0000003002057981 */ /* 0x000362000c1e1900 */
[----:B------:R-:W-:Y:S05]  /*138b0*/  BRA `(.L_x_1266) ;  /* 0x0000000000187947 */ /* 0x000fea0003800000 */
.L_x_1265:
[----:B------:R-:W-:Y:S05]  /*138c0*/  @!P1 BRA `(.L_x_1266) ;  /* 0x0000000000149947 */ /* 0x000fea0003800000 */
[----:B0-----:R-:W-:Y:S02]  /*138d0*/  IMAD.U32 R2, RZ, RZ, UR8 ;  /* 0x00000008ff027e24 */ /* 0x001fe4000f8e00ff */
[----:B------:R-:W-:-:S05]  /*138e0*/  IMAD.U32 R3, RZ, RZ, UR9 ;  /* 0x00000009ff037e24 */ /* 0x000fca000f8e00ff */
[----:B------:R-:W2:Y:S04]  /*138f0*/  LDG.E R5, desc[UR48][R2.64] ;  /* 0x0000003002057981 */ /* 0x000ea8000c1e1900 */
[----:B------:R-:W2:Y:S02]  /*13900*/  LDG.E R2, desc[UR48][R2.64+0x4] ;  /* 0x0000043002027981 */ /* 0x000ea4000c1e1900 */
[----:B--2---:R-:W-:-:S07]  /*13910*/  IMAD.IADD R5, R2, 0x1, -R5 ;  /* 0x0000000102057824 */ /* 0x004fce00078e0a05 */
.L_x_1266:
[----:B------:R-:W2:Y:S01]  /*13920*/  LDL.LU R4, [R1+0x14] ;  /* 0x0000140001047983 */ /* 0x000ea20000300800 */
[----:B01----:R-:W0:Y:S01]  /*13930*/  LDC R2, c[0x0][0x448] ;  /* 0x00011200ff027b82 */ /* 0x003e220000000800 */
[----:B-----5:R-:W-:Y:S01]  /*13940*/  IMAD.IADD R0, R5, 0x1, -R0 ;  /* 0x0000000105007824 */ /* 0x020fe200078e0a00 */
[----:B0-----:R-:W-:-:S13]  /*13950*/  ISETP.NE.AND P1, PT, R2, 0x1, PT ;  /* 0x000000010200780c */ /* 0x001fda0003f25270 */
[----:B------:R-:W0:Y:S08]  /*13960*/  @P1 LDC R3, c[0x0][0x44c] ;  /* 0x00011300ff031b82 */ /* 0x000e300000000800 */
[----:B------:R-:W1:Y:S01]  /*13970*/  @P1 LDC R2, c[0x0][0x450] ;  /* 0x00011400ff021b82 */ /* 0x000e620000000800 */
[----:B--2---:R-:W-:-:S04]  /*13980*/  IMAD.SHL.U32 R18, R4, 0x80, RZ ;  /* 0x0000008004127824 */ /* 0x004fc800078e00ff */
[----:B------:R-:W-:-:S04]  /*13990*/  VIADD R4, R18, 0x7f ;  /* 0x0000007f12047836 */ /* 0x000fc80000000000 */
[----:B0-----:R-:W-:-:S04]  /*139a0*/  @P1 IMAD.HI.U32 R3, R4, R3, RZ ;  /* 0x0000000304031227 */ /* 0x001fc800078e00ff */
[----:B------:R-:W-:Y:S01]  /*139b0*/  IMAD.MOV.U32 R6, RZ, RZ, R4 ;  /* 0x000000ffff067224 */ /* 0x000fe200078e0004 */
[----:B-1----:R-:W-:Y:S02]  /*139c0*/  @P1 SHF.R.U32.HI R6, RZ, R2, R3 ;  /* 0x00000002ff061219 */ /* 0x002fe40000011603 */
[----:B------:R-:W-:-:S05]  /*139d0*/  IADD3 R2, R0, 0x1, -R19 ;  /* 0x0000000100027810 */ /* 0x000fca0007ffe813 */
[----:B------:R-:W-:Y:S02]  /*139e0*/  IMAD.IADD R6, R2, 0x1, R6 ;  /* 0x0000000102067824 */ /* 0x000fe400078e0206 */
[----:B------:R-:W0:Y:S02]  /*139f0*/  LDC.64 R2, c[0x0][0x9e0] ;  /* 0x00027800ff027b82 */ /* 0x000e240000000a00 */
[----:B0-----:R-:W-:Y:S01]  /*13a00*/  ISETP.GE.AND P2, PT, R3, 0x1, PT ;  /* 0x000000010300780c */ /* 0x001fe20003f46270 */
[----:B------:R-:W-:-:S12]  /*13a10*/  IMAD.IADD R2, R6, 0x1, R2 ;  /* 0x0000000106027824 */ /* 0x000fd800078e0202 */
[----:B------:R-:W-:Y:S05]  /*13a20*/  @!P2 BRA `(.L_x_1267) ;  /* 0x000000000040a947 */ /* 0x000fea0003800000 */
[C---:B------:R-:W-:Y:S01]  /*13a30*/  ISETP.GT.AND P0, PT, R6.reuse, RZ, PT ;  /* 0x000000ff0600720c */ /* 0x040fe20003f04270 */
[----:B------:R-:W-:-:S12]  /*13a40*/  VIADD R8, R6, 0xffffffff ;  /* 0xffffffff06087836 */ /* 0x000fd80000000000 */
[----:B------:R-:W-:Y:S05]  /*13a50*/  @P0 BRA `(.L_x_1268) ;  /* 0x00000000001c0947 */ /* 0x000fea0003800000 */
[----:B------:R-:W-:Y:S01]  /*13a60*/  ISETP.NE.AND P0, PT, R3, 0x1, PT ;  /* 0x000000010300780c */ /* 0x000fe20003f05270 */
[----:B------:R-:W-:-:S12]  /*13a70*/  IMAD.MOV R6, RZ, RZ, -R6 ;  /* 0x000000ffff067224 */ /* 0x000fd800078e0a06 */
[----:B------:R-:W0:Y:S02]  /*13a80*/  @P0 LDC.64 R4, c[0x0][0x9e8] ;  /* 0x00027a00ff040b82 */ /* 0x000e240000000a00 */
[----:B0-----:R-:W-:-:S05]  /*13a90*/  @P0 IMAD.HI.U32 R4, R6, R4, RZ ;  /* 0x0000000406040227 */ /* 0x001fca00078e00ff */
[----:B------:R-:W-:-:S04]  /*13aa0*/  @P0 SHF.R.U32.HI R6, RZ, R5, R4 ;  /* 0x00000005ff060219 */ /* 0x000fc80000011604 */
[----:B------:R-:W-:Y:S01]  /*13ab0*/  LOP3.LUT R8, RZ, R6, RZ, 0x33, !PT ;  /* 0x00000006ff087212 */ /* 0x000fe200078e33ff */
[----:B------:R-:W-:Y:S06]  /*13ac0*/  BRA `(.L_x_1269) ;  /* 0x0000000000107947 */ /* 0x000fec0003800000 */
.L_x_1268:
[----:B------:R-:W-:-:S13]  /*13ad0*/  ISETP.NE.AND P0, PT, R3, 0x1, PT ;  /* 0x000000010300780c */ /* 0x000fda0003f05270 */
[----:B------:R-:W0:Y:S02]  /*13ae0*/  @P0 LDC.64 R4, c[0x0][0x9e8] ;  /* 0x00027a00ff040b82 */ /* 0x000e240000000a00 */
[----:B0-----:R-:W-:-:S05]  /*13af0*/  @P0 IMAD.HI.U32 R4, R8, R4, RZ ;  /* 0x0000000408040227 */ /* 0x001fca00078e00ff */
[----:B------:R-:W-:-:S07]  /*13b00*/  @P0 SHF.R.U32.HI R8, RZ, R5, R4 ;  /* 0x00000005ff080219 */ /* 0x000fce0000011604 */
.L_x_1269:
[----:B------:R-:W-:-:S05]  /*13b10*/  IMAD R8, R8, R3, R3 ;  /* 0x0000000308087224 */ /* 0x000fca00078e0203 */
[----:B------:R-:W-:-:S07]  /*13b20*/  VIMNMX R2, R2, R8, PT ;  /* 0x0000000802027248 */ /* 0x000fce0003fe0100 */
.L_x_1267:
[----:B------:R-:W0:Y:S01]  /*13b30*/  @P1 LDC R4, c[0x0][0x44c] ;  /* 0x00011300ff041b82 */ /* 0x000e220000000800 */
[----:B------:R-:W-:Y:S01]  /*13b40*/  IMAD.MOV.U32 R5, RZ, RZ, R18 ;  /* 0x000000ffff057224 */ /* 0x000fe200078e0012 */
[----:B------:R-:W-:Y:S01]  /*13b50*/  ULDC UR4, c[0x0][0x9dc] ;  /* 0x0002770000047ab9 */ /* 0x000fe20000000800 */
[----:B------:R-:W-:-:S05]  /*13b60*/  VIADD R2, R2, 0x3f ;  /* 0x0000003f02027836 */ /* 0x000fca0000000000 */
[----:B------:R-:W1:Y:S01]  /*13b70*/  @P1 LDC R6, c[0x0][0x450] ;  /* 0x00011400ff061b82 */ /* 0x000e620000000800 */
[----:B0-----:R-:W-:-:S05]  /*13b80*/  @P1 IMAD.HI.U32 R4, R18, R4, RZ ;  /* 0x0000000412041227 */ /* 0x001fca00078e00ff */
[----:B-1----:R-:W-:Y:S02]  /*13b90*/  @P1 SHF.R.U32.HI R5, RZ, R6, R4 ;  /* 0x00000006ff051219 */ /* 0x002fe40000011604 */
[----:B------:R-:W-:Y:S02]  /*13ba0*/  SHF.R.S32.HI R4, RZ, 0x1f, R2 ;  /* 0x0000001fff047819 */ /* 0x000fe40000011402 */
[----:B------:R-:W-:Y:S01]  /*13bb0*/  IADD3 R6, R5, R0, -R19 ;  /* 0x0000000005067210 */ /* 0x000fe20007ffe813 */
[----:B------:R-:W-:Y:S01]  /*13bc0*/  VIADD R0, R0, 0x3f ;  /* 0x0000003f00007836 */ /* 0x000fe20000000000 */
[----:B------:R-:W-:-:S04]  /*13bd0*/  LEA.HI R4, R4, R2, RZ, 0x6 ;  /* 0x0000000204047211 */ /* 0x000fc800078f30ff */
[----:B------:R-:W-:-:S04]  /*13be0*/  SHF.R.S32.HI R2, RZ, 0x1f, R0 ;  /* 0x0000001fff027819 */ /* 0x000fc80000011400 */
[----:B------:R-:W-:Y:S02]  /*13bf0*/  LEA.HI R2, R2, R0, RZ, 0x6 ;  /* 0x0000000002027211 */ /* 0x000fe400078f30ff */
[----:B------:R-:W-:Y:S02]  /*13c00*/  SHF.R.S32.HI R0, RZ, 0x6, R4 ;  /* 0x00000006ff007819 */ /* 0x000fe40000011404 */
[----:B------:R-:W-:-:S04]  /*13c10*/  SHF.R.S32.HI R2, RZ, 0x6, R2 ;  /* 0x00000006ff027819 */ /* 0x000fc80000011402 */
[----:B------:R-:W-:Y:S01]  /*13c20*/  VIMNMX R0, R2, R0, PT ;  /* 0x0000000002007248 */ /* 0x000fe20003fe0100 */
        /* <DEDUP_REMOVED lines=11> */
.L_x_1271:
[----:B------:R-:W-:-:S13]  /*13ce0*/  ISETP.NE.AND P0, PT, R3, 0x1, PT ;  /* 0x000000010300780c */ /* 0x000fda0003f05270 */
[----:B------:R-:W0:Y:S02]  /*13cf0*/  @P0 LDC.64 R4, c[0x0][0x9e8] ;  /* 0x00027a00ff040b82 */ /* 0x000e240000000a00 */
[----:B0-----:R-:W-:-:S05]  /*13d00*/  @P0 IMAD.HI.U32 R4, R6, R4, RZ ;  /* 0x0000000406040227 */ /* 0x001fca00078e00ff */
[----:B------:R-:W-:-:S07]  /*13d10*/  @P0 SHF.R.U32.HI R6, RZ, R5, R4 ;  /* 0x00000005ff060219 */ /* 0x000fce0000011604 */
.L_x_1272:
[----:B------:R-:W-:-:S05]  /*13d20*/  IMAD R3, R6, R3, RZ ;  /* 0x0000000306037224 */ /* 0x000fca00078e02ff */
[----:B------:R-:W-:-:S07]  /*13d30*/  VIMNMX R2, R2, R3, !PT ;  /* 0x0000000302027248 */ /* 0x000fce0007fe0100 */
.L_x_1270:
[----:B------:R-:W-:Y:S02]  /*13d40*/  SHF.R.U32.HI R5, RZ, 0x10, R7 ;  /* 0x00000010ff057819 */ /* 0x000fe40000011607 */
[----:B------:R-:W-:Y:S02]  /*13d50*/  SHF.R.S32.HI R3, RZ, 0x1f, R2 ;  /* 0x0000001fff037819 */ /* 0x000fe40000011402 */
[----:B------:R-:W-:Y:S02]  /*13d60*/  ISETP.NE.AND P0, PT, R5, RZ, PT ;  /* 0x000000ff0500720c */ /* 0x000fe40003f05270 */
[----:B------:R-:W-:Y:S01]  /*13d70*/  LEA.HI R3, R3, R2, RZ, 0x6 ;  /* 0x0000000203037211 */ /* 0x000fe200078f30ff */
[----:B------:R-:W-:-:S03]  /*13d80*/  IMAD.MOV.U32 R2, RZ, RZ, RZ ;  /* 0x000000ffff027224 */ /* 0x000fc600078e00ff */
[----:B------:R-:W-:-:S04]  /*13d90*/  SHF.R.S32.HI R3, RZ, 0x6, R3 ;  /* 0x00000006ff037819 */ /* 0x000fc80000011403 */
[----:B------:R-:W-:-:S03]  /*13da0*/  VIMNMX R4, RZ, R3, !PT ;  /* 0x00000003ff047248 */ /* 0x000fc60007fe0100 */
[----:B------:R-:W0:Y:S01]  /*13db0*/  @!P0 LDC R5, c[0x0][0x9f0] ;  /* 0x00027c00ff058b82 */ /* 0x000e220000000800 */
[----:B------:R-:W-:-:S13]  /*13dc0*/  ISETP.GT.AND P1, PT, R0, R4, PT ;  /* 0x000000040000720c */ /* 0x000fda0003f24270 */
[----:B------:R-:W-:Y:S05]  /*13dd0*/  @!P1 BRA `(.L_x_1273) ;  /* 0x0000000000689947 */ /* 0x000fea0003800000 */
[-C--:B0-----:R-:W-:Y:S02]  /*13de0*/  IABS R6, R5.reuse ;  /* 0x0000000500067213 */ /* 0x081fe40000000000 */
        /* <DEDUP_REMOVED lines=10> */
[----:B------:R-:W-:-:S05]  /*13e90*/  IADD3 R8, R5, -0x1, R0 ;  /* 0xffffffff05087810 */ /* 0x000fca0007ffe000 */
[----:B------:R-:W-:-:S05]  /*13ea0*/  IMAD.IADD R8, R8, 0x1, -R4 ;  /* 0x0000000108087824 */ /* 0x000fca00078e0a04 */
[----:B------:R-:W-:Y:S02]  /*13eb0*/  IABS R3, R8 ;  /* 0x0000000800037213 */ /* 0x000fe40000000000 */
[----:B------:R-:W-:-:S03]  /*13ec0*/  LOP3.LUT R8, R8, R5, RZ, 0x3c, !PT ;  /* 0x0000000508087212 */ /* 0x000fc600078e3cff */
        /* <DEDUP_REMOVED lines=11> */
.L_x_1273:
[----:B------:R-:W-:Y:S01]  /*13f80*/  LOP3.LUT R7, R7, 0xff, RZ, 0xc0, !PT ;  /* 0x000000ff07077812 */ /* 0x000fe200078ec0ff */
[----:B------:R-:W-:Y:S04]  /*13f90*/  BSSY B7, `(.L_x_1274) ;  /* 0x0000344000077945 */ /* 0x000fe80003800000 */
[----:B------:R-:W-:-:S05]  /*13fa0*/  IMAD R3, R7, R2, R4 ;  /* 0x0000000207037224 */ /* 0x000fca00078e0204 */
[----:B------:R-:W-:Y:S01]  /*13fb0*/  VIADDMNMX R0, R3, R2, R0, PT ;  /* 0x0000000203007246 */ /* 0x000fe20003800100 */
[----:B------:R1:W-:Y:S03]  /*13fc0*/  STL [R1+0x14], R3 ;  /* 0x0000140301007387 */ /* 0x0003e60000100800 */
[----:B------:R-:W-:Y:S01]  /*13fd0*/  ISETP.GT.AND P0, PT, R0, R3, PT ;  /* 0x000000030000720c */ /* 0x000fe20003f04270 */
[----:B------:R1:W-:-:S12]  /*13fe0*/  STL [R1+0x30], R0 ;  /* 0x0000300001007387 */ /* 0x0003d80000100800 */
[----:B-1----:R-:W-:Y:S05]  /*13ff0*/  @P0 BRA `(.L_x_1275) ;  /* 0x0000000000480947 */ /* 0x002fea0003800000 */
[----:B------:R-:W1:Y:S02]  /*14000*/  S2R R3, SR_TID.X ;  /* 0x0000000000037919 */ /* 0x000e640000002100 */
[----:B-1----:R-:W-:-:S04]  /*14010*/  LOP3.LUT R3, R3, 0x7f, RZ, 0xc0, !PT ;  /* 0x0000007f03037812 */ /* 0x002fc800078ec0ff */
[----:B------:R-:W-:-:S13]  /*14020*/  ISETP.NE.AND P0, PT, R3, RZ, PT ;  /* 0x000000ff0300720c */ /* 0x000fda0003f05270 */
[----:B------:R-:W-:Y:S05]  /*14030*/  @P0 BRA `(.L_x_1276) ;  /* 0x0000003000e40947 */ /* 0x000fea0003800000 */
[----:B------:R-:W1:Y:S01]  /*14040*/  S2R R3, SR_LANEID ;  /* 0x0000000000037919 */ /* 0x000e620000000000 */
[----:B------:R-:W-:Y:S02]  /*14050*/  VOTEU.ANY UR4, UPT, PT ;  /* 0x0000000000047886 */ /* 0x000fe400038e0100 */
[----:B------:R-:W1:Y:S08]  /*14060*/  FLO.U32 R0, UR4 ;  /* 0x0000000400007d00 */ /* 0x000e7000080e0000 */
[----:B------:R-:W2:Y:S01]  /*14070*/  POPC R4, UR4 ;  /* 0x0000000400047d09 */ /* 0x000ea20008000000 */
[----:B-1----:R-:W-:-:S02]  /*14080*/  ISETP.EQ.U32.AND P0, PT, R0, R3, PT ;  /* 0x000000030000720c */ /* 0x002fc40003f02070 */
[----:B------:R-:W2:Y:S11]  /*14090*/  LDC.64 R2, c[0x0][0xc60] ;  /* 0x00031800ff027b82 */ /* 0x000eb60000000a00 */
[----:B--2---:R-:W2:Y:S01]  /*140a0*/  @P0 ATOMG.E.ADD.STRONG.GPU PT, R3, desc[UR48][R2.64], R4 ;  /* 0x00000004020309a8 */ /* 0x004ea200081ee1f0 */
[----:B0-----:R-:W0:Y:S02]  /*140b0*/  S2R R5, SR_LTMASK ;  /* 0x0000000000057919 */ /* 0x001e240000003900 */
[----:B0-----:R-:W-:-:S06]  /*140c0*/  LOP3.LUT R5, R5, UR4, RZ, 0xc0, !PT ;  /* 0x0000000405057c12 */ /* 0x001fcc000f8ec0ff */
[----:B------:R-:W0:Y:S01]  /*140d0*/  POPC R5, R5 ;  /* 0x0000000500057309 */ /* 0x000e220000000000 */
[----:B--2---:R-:W0:Y:S02]  /*140e0*/  SHFL.IDX PT, R0, R3, R0, 0x1f ;  /* 0x00001f0003007589 */ /* 0x004e2400000e0000 */
[----:B0-----:R-:W-:-:S05]  /*140f0*/  IADD3 R0, R0, UR46, R5 ;  /* 0x0000002e00007c10 */ /* 0x001fca000fffe005 */
[----:B------:R2:W-:Y:S01]  /*14100*/  STL [R1+0x10], R0 ;  /* 0x0000100001007387 */ /* 0x0005e20000100800 */
[----:B------:R-:W-:Y:S05]  /*14110*/  BRA `(.L_x_1276) ;  /* 0x0000003000ac7947 */ /* 0x000fea0003800000 */
.L_x_1275:
        /* <DEDUP_REMOVED lines=9> */
[----:B------:R-:W1:Y:S01]  /*141b0*/  LDC.64 R2, c[0x4][R2] ;  /* 0x0100000002027b82 */ /* 0x000e620000000a00 */
[----:B0-----:R-:W-:Y:S02]  /*141c0*/  IMAD.U32 R5, RZ, RZ, UR7 ;  /* 0x00000007ff057e24 */ /* 0x001fe4000f8e00ff */
        /* <DEDUP_REMOVED lines=8> */
[----:B-1----:R-:W-:Y:S05]  /*14250*/  CALL.ABS.NOINC R2 ;  /* 0x0000000002007343 */ /* 0x002fea0003c00000 */
.L_x_1278:
[----:B------:R-:W-:Y:S05]  /*14260*/  BSYNC B6 ;  /* 0x0000000000067941 */ /* 0x000fea0003800000 */
.L_x_1277:
        /* <DEDUP_REMOVED lines=23> */
[----:B-12---:R-:W-:Y:S05]  /*143e0*/  CALL.ABS.NOINC R2 ;  /* 0x0000000002007343 */ /* 0x006fea0003c00000 */
.L_x_1280:
[----:B------:R-:W-:Y:S05]  /*143f0*/  BSYNC B6 ;  /* 0x0000000000067941 */ /* 0x000fea0003800000 */
.L_x_1279:
        /* <DEDUP_REMOVED lines=20> */
.L_x_1282:
[----:B------:R-:W-:Y:S05]  /*14540*/  BSYNC B6 ;  /* 0x0000000000067941 */ /* 0x000fea0003800000 */
.L_x_1281:
        /* <DEDUP_REMOVED lines=19> */
.L_x_1284:
[----:B------:R-:W-:Y:S05]  /*14680*/  BSYNC B6 ;  /* 0x0000000000067941 */ /* 0x000fea0003800000 */
.L_x_1283:
[----:B------:R-:W-:Y:S01]  /*14690*/  ULDC.64 UR4, c[0x0][0x9f8] ;  /* 0x00027e0000047ab9 */ /* 0x000fe20000000a00 */
[----:B------:R-:W-:Y:S01]  /*146a0*/  IMAD.U32 R8, RZ, RZ, UR38 ;  /* 0x00000026ff087e24 */ /* 0x000fe2000f8e00ff */
[----:B------:R-:W-:-:S04]  /*146b0*/  UISETP.NE.U32.AND UP0, UPT, UR4, URZ, UPT ;  /* 0x0000003f0400728c */ /* 0x000fc8000bf05070 */
[----:B------:R-:W-:-:S06]  /*146c0*/  UISETP.NE.AND.EX UP0, UPT, UR5, URZ, UPT, UP0 ;  /* 0x0000003f0500728c */ /* 0x000fcc000bf05300 */
[----:B------:R-:W-:-:S05]  /*146d0*/  PLOP3.LUT P0, PT, PT, PT, UP0, 0x80, 0x0 ;  /* 0x000000000000781c */ /* 0x000fca0003f0f008 */
[----:B------:R-:W-:Y:S02]  /*146e0*/  @UP0 ULDC.64 UR4, c[0x0][0x9f8] ;  /* 0x00027e0000040ab9 */ /* 0x000fe40000000a00 */
[----:B------:R-:W-:-:S06]  /*146f0*/  @UP0 UIMAD.WIDE UR4, UR38, 0x4, UR4 ;  /* 0x00000004260408a5 */ /* 0x000fcc000f8e0204 */
[----:B------:R-:W-:Y:S02]  /*14700*/  IMAD.U32 R2, RZ, RZ, UR4 ;  /* 0x00000004ff027e24 */ /* 0x000fe4000f8e00ff */
[----:B------:R-:W-:Y:S01]  /*14710*/  IMAD.U32 R3, RZ, RZ, UR5 ;  /* 0x00000005ff037e24 */ /* 0x000fe2000f8e00ff */
[----:B------:R-:W2:Y:S01]  /*14720*/  S2R R0, SR_TID.X ;  /* 0x0000000000007919 */ /* 0x000ea20000002100 */
[----:B------:R-:W-:-:S03]  /*14730*/  ULDC.64 UR4, c[0x0][0xa08] ;  /* 0x0002820000047ab9 */ /* 0x000fc60000000a00 */
[----:B------:R3:W4:Y:S02]  /*14740*/  @P0 LDG.E R8, desc[UR48][R2.64] ;  /* 0x0000003002080981 */ /* 0x000724000c1e1900 */
[----:B---3--:R-:W3:Y:S01]  /*14750*/  LDC.64 R2, c[0x0][0x418] ;  /* 0x00010600ff027b82 */ /* 0x008ee20000000a00 */
[----:B--2---:R-:W-:-:S04]  /*14760*/  SHF.R.U32.HI R0, RZ, 0x5, R0 ;  /* 0x00000005ff007819 */ /* 0x004fc80000011600 */
[----:B------:R-:W-:Y:S02]  /*14770*/  LOP3.LUT R0, R0, 0x3, RZ, 0xc0, !PT ;  /* 0x0000000300007812 */ /* 0x000fe400078ec0ff */
[----:B---3--:R-:W-:Y:S01]  /*14780*/  LOP3.LUT P0, RZ, R2, UR4, RZ, 0xfc, !PT ;  /* 0x0000000402ff7c12 */ /* 0x008fe2000f80fcff */
[----:B------:R-:W-:-:S03]  /*14790*/  UMOV UR4, 0xffffffff ;  /* 0xffffffff00047882 */ /* 0x000fc60000000000 */
[----:B------:R-:W-:Y:S02]  /*147a0*/  LOP3.LUT P0, RZ, R3, UR5, RZ, 0xfc, P0 ;  /* 0x0000000503ff7c12 */ /* 0x000fe4000800fcff */
[----:B----4-:R-:W-:Y:S01]  /*147b0*/  SHF.R.S32.HI R9, RZ, 0x1f, R8 ;  /* 0x0000001fff097819 */ /* 0x010fe20000011408 */
[----:B------:R2:W-:Y:S01]  /*147c0*/  STL [R1+0x8], R8 ;  /* 0x0000080801007387 */ /* 0x0005e20000100800 */
[----:B-1----:R-:W-:-:S03]  /*147d0*/  SEL R16, R8, RZ, !P0 ;  /* 0x000000ff08107207 */ /* 0x002fc60004000000 */
[----:B------:R2:W-:Y:S01]  /*147e0*/  STL [R1+0x18], R9 ;  /* 0x0000180901007387 */ /* 0x0005e20000100800 */
[----:B------:R-:W-:Y:S05]  /*147f0*/  BRA.DIV UR4, `(.L_x_1285) ;  /* 0x0000004604147947 */ /* 0x000fea000b800000 */
[----:B------:R1:W3:Y:S02]  /*14800*/  SHFL.IDX PT, R14, R0, RZ, 0x1f ;  /* 0x00001fff000e7589 */ /* 0x0002e400000e0000 */
.L_x_1360:
[----:B-1----:R-:W4:Y:S01]  /*14810*/  LDL.LU R0, [R1+0xc] ;  /* 0x00000c0001007983 */ /* 0x002f220000300800 */
[----:B------:R-:W-:Y:S02]  /*14820*/  PLOP3.LUT P1, PT, PT, PT, PT, 0x8, 0x0 ;  /* 0x000000000000781c */ /* 0x000fe40003f2e170 */
[----:B---3--:R-:W-:Y:S02]  /*14830*/  ISETP.NE.AND P0, PT, R14, RZ, PT ;  /* 0x000000ff0e00720c */ /* 0x008fe40003f05270 */
[----:B----4-:R-:W-:-:S09]  /*14840*/  LOP3.LUT R0, R0, 0xfffffffe, RZ, 0xc0, !PT ;  /* 0xfffffffe00007812 */ /* 0x010fd200078ec0ff */
[----:B------:R-:W-:-:S05]  /*14850*/  @P1 LOP3.LUT R0, R0, 0x1, RZ, 0xfc, !PT ;  /* 0x0000000100001812 */ /* 0x000fca00078efcff */
[----:B------:R1:W-:Y:S01]  /*14860*/  STL [R1+0xc], R0 ;  /* 0x00000c0001007387 */ /* 0x0003e20000100800 */
[----:B------:R-:W-:Y:S05]  /*14870*/  @P0 BRA `(.L_x_1286) ;  /* 0x0000000400980947 */ /* 0x000fea0003800000 */
[----:B-1----:R-:W3:Y:S01]  /*14880*/  LDL R0, [R1+0x30] ;  /* 0x0000300001007983 */ /* 0x002ee20000100800 */
[----:B------:R-:W-:Y:S01]  /*14890*/  UMOV UR4, 0xffffffff ;  /* 0xffffffff00047882 */ /* 0x000fe20000000000 */
[----:B---3--:R-:W-:Y:S02]  /*148a0*/  VIADD R0, R0, 0xffffffff ;  /* 0xffffffff00007836 */ /* 0x008fe40000000000 */
[----:B------:R-:W-:Y:S05]  /*148b0*/  BRA.DIV UR4, `(.L_x_1287) ;  /* 0x0000004604047947 */ /* 0x000fea000b800000 */
[----:B------:R-:W-:-:S13]  /*148c0*/  ELECT P6, URZ, PT ;  /* 0x00000000003f782f */ /* 0x000fda00038c0000 */
.L_x_1363:
[----:B------:R-:W-:Y:S05]  /*148d0*/  @!P6 BRA `(.L_x_1286) ;  /* 0x000000040080e947 */ /* 0x000fea0003800000 */
[----:B------:R-:W-:-:S04]  /*148e0*/  ISETP.NE.U32.AND P0, PT, R2, RZ, PT ;  /* 0x000000ff0200720c */ /* 0x000fc80003f05070 */
[----:B------:R-:W-:-:S13]  /*148f0*/  ISETP.NE.AND.EX P0, PT, R3, RZ, PT, P0 ;  /* 0x000000ff0300720c */ /* 0x000fda0003f05300 */
[----:B------:R-:W-:Y:S05]  /*14900*/  @!P0 BRA `(.L_x_1288) ;  /* 0x0000000000448947 */ /* 0x000fea0003800000 */
[----:B------:R-:W1:Y:S01]  /*14910*/  LDC R7, c[0x0][0x43c] ;  /* 0x00010f00ff077b82 */ /* 0x000e620000000800 */
[----:B------:R-:W-:Y:S01]  /*14920*/  ULDC.64 UR4, c[0x0][0x428] ;  /* 0x00010a0000047ab9 */ /* 0x000fe20000000a00 */
[----:B-1----:R-:W-:-:S13]  /*14930*/  ISETP.NE.AND P0, PT, R7, 0x1, PT ;  /* 0x000000010700780c */ /* 0x002fda0003f05270 */
[----:B0-----:R-:W0:Y:S02]  /*14940*/  @P0 LDC.64 R4, c[0x0][0x440] ;  /* 0x00011000ff040b82 */ /* 0x001e240000000a00 */
        /* <DEDUP_REMOVED lines=13> */
.L_x_1288:
[----:B-1----:R-:W3:Y:S04]  /*14a20*/  LDL R3, [R1] ;  /* 0x0000000001037983 */ /* 0x002ee80000100800 */
[----:B------:R-:W4:Y:S01]  /*14a30*/  LDL R2, [R1+0x4] ;  /* 0x0000040001027983 */ /* 0x000f220000100800 */
[----:B--2---:R-:W1:Y:S02]  /*14a40*/  S2R R8, SR_TID.X ;  /* 0x0000000000087919 */ /* 0x004e640000002100 */
[----:B-1----:R-:W-:-:S04]  /*14a50*/  LOP3.LUT R8, R8, 0x7f, RZ, 0xc0, !PT ;  /* 0x0000007f08087812 */ /* 0x002fc800078ec0ff */
[----:B------:R-:W-:Y:S01]  /*14a60*/  ISETP.NE.AND P1, PT, R8, RZ, PT ;  /* 0x000000ff0800720c */ /* 0x000fe20003f25270 */
[----:B---3--:R-:W-:Y:S01]  /*14a70*/  IMAD R3, R3, 0x8, R17 ;  /* 0x0000000803037824 */ /* 0x008fe200078e0211 */
[----:B----4-:R-:W-:-:S04]  /*14a80*/  SHF.L.U32 R4, R2, 0x1f, RZ ;  /* 0x0000001f02047819 */ /* 0x010fc800000006ff */
[----:B------:R-:W1:Y:S02]  /*14a90*/  SYNCS.PHASECHK.TRANS64.TRYWAIT P0, [R3+URZ+0x28480], R4 ;  /* 0x02848004030075a7 */ /* 0x000e64000800017f */
[----:B-1----:R-:W-:Y:S05]  /*14aa0*/  @!P0 BRA `(.L_x_1289) ;  /* 0x0000004000a88947 */ /* 0x002fea0003800000 */
.L_x_1364:
[----:B------:R-:W-:Y:S05]  /*14ab0*/  @P1 BRA `(.L_x_1290) ;  /* 0x00000000001c1947 */ /* 0x000fea0003800000 */
[----:B------:R-:W0:Y:S02]  /*14ac0*/  S2R R2, SR_TID.X ;  /* 0x0000000000027919 */ /* 0x000e240000002100 */
[----:B0-----:R-:W-:Y:S01]  /*14ad0*/  LOP3.LUT R5, R2, 0x1f, RZ, 0xc0, !PT ;  /* 0x0000001f02057812 */ /* 0x001fe200078ec0ff */
[----:B------:R-:W-:-:S03]  /*14ae0*/  IMAD.MOV.U32 R2, RZ, RZ, 0x4000 ;  /* 0x00004000ff027424 */ /* 0x000fc600078e00ff */
[----:B------:R-:W-:Y:S01]  /*14af0*/  ISETP.NE.AND P0, PT, R5, RZ, PT ;  /* 0x000000ff0500720c */ /* 0x000fe20003f05270 */
[----:B------:R2:W-:-:S12]  /*14b00*/  SYNCS.ARRIVE.TRANS64 RZ, [R3+URZ+0x28470], R2 ;  /* 0x0284700203ff79a7 */ /* 0x0005d8000800003f */
[----:B--2---:R-:W-:Y:S05]  /*14b10*/  @!P0 BRA `(.L_x_1290) ;  /* 0x0000000000048947 */ /* 0x004fea0003800000 */
[----:B------:R-:W-:Y:S01]  /*14b20*/  BPT.TRAP 0x1 ;  /* 0x000000040000795c */ /* 0x000fe20000300000 */
.L_x_1290:
[----:B------:R-:W2:Y:S04]  /*14b30*/  LDL R2, [R1] ;  /* 0x0000000001027983 */ /* 0x000ea80000100800 */
[----:B0-----:R-:W3:Y:S01]  /*14b40*/  LDL R5, [R1+0x1c] ;  /* 0x00001c0001057983 */ /* 0x001ee20000100800 */
[----:B------:R-:W-:Y:S01]  /*14b50*/  R2UR UR33, R3 ;  /* 0x00000000032172ca */ /* 0x000fe200000e0000 */
[----:B------:R-:W-:Y:S01]  /*14b60*/  UIADD3 UR4, UP0, UR44, 0x470, URZ ;  /* 0x000004702c047890 */ /* 0x000fe2000ff1e03f */
[----:B-----5:R-:W-:Y:S01]  /*14b70*/  R2UR UR37, R16 ;  /* 0x00000000102572ca */ /* 0x020fe200000e0000 */
[----:B------:R-:W-:Y:S01]  /*14b80*/  UMOV UR6, 0x0 ;  /* 0x0000000000067882 */ /* 0x000fe20000000000 */
[----:B------:R-:W-:Y:S01]  /*14b90*/  UMOV UR7, 0x14f00000 ;  /* 0x14f0000000077882 */ /* 0x000fe20000000000 */
[----:B------:R-:W-:Y:S01]  /*14ba0*/  UIADD3.X UR5, URZ, UR45, URZ, UP0, !UPT ;  /* 0x0000002d3f057290 */ /* 0x000fe200087fe43f */
[----:B------:R-:W-:Y:S01]  /*14bb0*/  UMOV UR34, URZ ;  /* 0x0000003f00227c82 */ /* 0x000fe20008000000 */
[----:B------:R-:W-:Y:S01]  /*14bc0*/  UMOV UR10, 0x80 ;  /* 0x00000080000a7882 */ /* 0x000fe20000000000 */
[----:B------:R-:W-:-:S05]  /*14bd0*/  UMOV UR12, UR36 ;  /* 0x00000024000c7c82 */ /* 0x000fca0008000000 */
[----:B------:R-:W-:Y:S02]  /*14be0*/  UIADD3 UR33, UR33, 0x28470, URZ ;  /* 0x0002847021217890 */ /* 0x000fe4000fffe03f */
[----:B------:R-:W-:-:S05]  /*14bf0*/  UMOV UR13, UR37 ;  /* 0x00000025000d7c82 */ /* 0x000fca0008000000 */
[----:B------:R-:W-:Y:S01]  /*14c00*/  UMOV UR9, UR33 ;  /* 0x0000002100097c82 */ /* 0x000fe20008000000 */
[----:B--2---:R-:W-:Y:S02]  /*14c10*/  IMAD R2, R2, 0x4000, R17 ;  /* 0x0000400002027824 */ /* 0x004fe400078e0211 */
[----:B---3--:R-:W-:-:S03]  /*14c20*/  IMAD R0, R0, 0x40, R5 ;  /* 0x0000004000007824 */ /* 0x008fc600078e0205 */
[----:B------:R-:W-:Y:S02]  /*14c30*/  R2UR UR8, R2 ;  /* 0x00000000020872ca */ /* 0x000fe400000e0000 */
[----:B------:R-:W-:-:S11]  /*14c40*/  R2UR UR35, R0 ;  /* 0x00000000002372ca */ /* 0x000fd600000e0000 */
[----:B------:R-:W-:Y:S02]  /*14c50*/  UIADD3 UR32, UR8, 0x10000, URZ ;  /* 0x0001000008207890 */ /* 0x000fe4000fffe03f */
[----:B------:R-:W-:Y:S01]  /*14c60*/  UIADD3 UR8, UR8, 0x12000, URZ ;  /* 0x0001200008087890 */ /* 0x000fe2000fffe03f */
[----:B------:R-:W-:-:S06]  /*14c70*/  UMOV UR11, UR35 ;  /* 0x00000023000b7c82 */ /* 0x000fcc0008000000 */
[----:B------:R0:W-:Y:S02]  /*14c80*/  UTMALDG.4D [UR32], [UR4], desc[UR6] ;  /* 0x00000620040075b4 */ /* 0x0001e40008019000 */
[----:B------:R0:W-:Y:S01]  /*14c90*/  UTMALDG.4D [UR8], [UR4], desc[UR6] ;  /* 0x00000608040075b4 */ /* 0x0001e20008019000 */
[----:B------:R-:W2:Y:S02]  /*14ca0*/  SYNCS.PHASECHK.TRANS64.TRYWAIT P0, [R3+URZ+0x28440], R4 ;  /* 0x02844004030075a7 */ /* 0x000ea4000800017f */
[----:B0-2---:R-:W-:Y:S05]  /*14cb0*/  @!P0 BRA `(.L_x_1291) ;  /* 0x0000004000388947 */ /* 0x005fea0003800000 */
.L_x_1365:
        /* <DEDUP_REMOVED lines=8> */
.L_x_1292:
[----:B01----:R-:W2:Y:S01]  /*14d40*/  LDL.LU R4, [R1+0xc] ;  /* 0x00000c0001047983 */ /* 0x003ea20000300800 */
        /* <DEDUP_REMOVED lines=25> */
.L_x_1286:
[----:B------:R-:W-:Y:S05]  /*14ee0*/  WARPSYNC.ALL ;  /* 0x0000000000007948 */ /* 0x000fea0003800000 */
[----:B-1----:R-:W-:Y:S01]  /*14ef0*/  VIADD R0, R17, 0x18000 ;  /* 0x0001800011007836 */ /* 0x002fe20000000000 */
[----:B---3--:R-:W-:Y:S01]  /*14f00*/  USHF.R.S32.HI UR4, URZ, 0x1f, UR43 ;  /* 0x0000001f3f047899 */ /* 0x008fe2000801142b */
[----:B------:R-:W-:Y:S03]  /*14f10*/  BAR.SYNC.DEFER_BLOCKING 0x8, 0x180 ;  /* 0x0206000000007b1d */ /* 0x000fe60000010000 */
[----:B------:R-:W-:-:S03]  /*14f20*/  LOP3.LUT P0, RZ, R0, 0x3ff, RZ, 0xc0, !PT ;  /* 0x000003ff00ff7812 */ /* 0x000fc6000780c0ff */
[----:B------:R-:W-:Y:S01]  /*14f30*/  ULDC.64 UR6, c[0x0][0x298] ;  /* 0x0000a60000067ab9 */ /* 0x000fe20000000a00 */
[----:B------:R-:W-:Y:S01]  /*14f40*/  BSSY B6, `(.L_x_1293) ;  /* 0x0000016000067945 */ /* 0x000fe20003800000 */
[----:B------:R-:W-:Y:S02]  /*14f50*/  UIMAD UR4, UR4, UR6, URZ ;  /* 0x00000006040472a4 */ /* 0x000fe4000f8e023f */
[----:B------:R-:W-:Y:S02]  /*14f60*/  UIMAD.WIDE.U32 UR40, UR43, UR6, URZ ;  /* 0x000000062b2872a5 */ /* 0x000fe4000f8e003f */
[----:B------:R-:W-:-:S04]  /*14f70*/  UIMAD UR4, UR43, UR7, UR4 ;  /* 0x000000072b0472a4 */ /* 0x000fc8000f8e0204 */
[----:B------:R-:W-:Y:S01]  /*14f80*/  UIADD3 UR37, UR41, UR4, URZ ;  /* 0x0000000429257290 */ /* 0x000fe2000fffe03f */
[----:B------:R-:W-:Y:S11]  /*14f90*/  @!P0 BRA `(.L_x_1294) ;  /* 0x0000000000408947 */ /* 0x000ff60003800000 */
        /* <DEDUP_REMOVED lines=11> */
[----:B--2---:R-:W-:Y:S02]  /*15050*/  IMAD.MOV.U32 R8, RZ, RZ, 0x70 ;  /* 0x00000070ff087424 */ /* 0x004fe400078e00ff */
[----:B------:R-:W-:Y:S02]  /*15060*/  IMAD.MOV.U32 R12, RZ, RZ, 0x1 ;  /* 0x00000001ff0c7424 */ /* 0x000fe400078e00ff */
[----:B------:R-:W-:-:S07]  /*15070*/  IMAD.MOV.U32 R13, RZ, RZ, RZ ;  /* 0x000000ffff0d7224 */ /* 0x000fce00078e00ff */
[----:B------:R-:W-:-:S07]  /*15080*/  LEPC R20, `(.L_x_1294) ;  /* 0x000000001014794e */ /* 0x000fce0000000000 */
[----:B-1----:R-:W-:Y:S05]  /*15090*/  CALL.ABS.NOINC R2 ;  /* 0x0000000002007343 */ /* 0x002fea0003c00000 */
.L_x_1294:
[----:B------:R-:W-:Y:S05]  /*150a0*/  BSYNC B6 ;  /* 0x0000000000067941 */ /* 0x000fea0003800000 */
.L_x_1293:
[----:B------:R-:W1:Y:S01]  /*150b0*/  S2R R2, SR_TID.X ;  /* 0x0000000000027919 */ /* 0x000e620000002100 */
[----:B--2---:R-:W2:Y:S01]  /*150c0*/  LDC R8, c[0x0][0x448] ;  /* 0x00011200ff087b82 */ /* 0x004ea20000000800 */
[----:B------:R-:W-:Y:S01]  /*150d0*/  ULDC.64 UR8, c[0x0][0xa00] ;  /* 0x0002800000087ab9 */ /* 0x000fe20000000a00 */
[----:B------:R-:W-:Y:S01]  /*150e0*/  ULDC.64 UR6, c[0x0][0x2d8] ;  /* 0x0000b60000067ab9 */ /* 0x000fe20000000a00 */
[----:B------:R-:W3:Y:S01]  /*150f0*/  S2R R0, SR_TID.X ;  /* 0x0000000000007919 */ /* 0x000ee20000002100 */
[----:B------:R-:W-:Y:S01]  /*15100*/  UISETP.NE.U32.AND UP0, UPT, UR8, URZ, UPT ;  /* 0x0000003f0800728c */ /* 0x000fe2000bf05070 */
[----:B------:R-:W-:Y:S01]  /*15110*/  UMOV UR4, UR40 ;  /* 0x0000002800047c82 */ /* 0x000fe20008000000 */
[----:B------:R-:W4:Y:S01]  /*15120*/  S2R R9, SR_TID.X ;  /* 0x0000000000097919 */ /* 0x000f220000002100 */
[----:B------:R-:W-:Y:S01]  /*15130*/  UMOV UR5, UR37 ;  /* 0x0000002500057c82 */ /* 0x000fe20008000000 */
[----:B------:R-:W-:Y:S02]  /*15140*/  UISETP.NE.AND.EX UP0, UPT, UR9, URZ, UPT, UP0 ;  /* 0x0000003f0900728c */ /* 0x000fe4000bf05300 */
[----:B------:R-:W-:-:S02]  /*15150*/  UIMAD.WIDE.U32 UR4, UR36, UR6, UR4 ;  /* 0x00000006240472a5 */ /* 0x000fc4000f8e0004 */
[----:B------:R-:W-:Y:S01]  /*15160*/  USHF.R.S32.HI UR6, URZ, 0x1f, UR38 ;  /* 0x0000001f3f067899 */ /* 0x000fe20008011426 */
[----:B------:R-:W-:Y:S01]  /*15170*/  ULDC.64 UR8, c[0x0][0x2e0] ;  /* 0x0000b80000087ab9 */ /* 0x000fe20000000a00 */
[----:B------:R-:W-:Y:S02]  /*15180*/  UIMAD UR5, UR36, UR7, UR5 ;  /* 0x00000007240572a4 */ /* 0x000fe4000f8e0205 */
[----:B------:R-:W-:Y:S02]  /*15190*/  USEL UR6, UR6, URZ, !UP0 ;  /* 0x0000003f06067287 */ /* 0x000fe4000c000000 */
[----:B------:R-:W-:Y:S02]  /*151a0*/  USEL UR7, UR38, URZ, !UP0 ;  /* 0x0000003f26077287 */ /* 0x000fe4000c000000 */
[----:B------:R-:W-:Y:S01]  /*151b0*/  UIMAD UR6, UR6, UR8, URZ ;  /* 0x00000008060672a4 */ /* 0x000fe2000f8e023f */
[----:B--2---:R-:W-:Y:S01]  /*151c0*/  ISETP.NE.AND P0, PT, R8, 0x1, PT ;  /* 0x000000010800780c */ /* 0x004fe20003f05270 */
[----:B------:R-:W-:-:S02]  /*151d0*/  UIMAD.WIDE.U32 UR4, UR7, UR8, UR4 ;  /* 0x00000008070472a5 */ /* 0x000fc4000f8e0004 */
[----:B------:R-:W-:Y:S01]  /*151e0*/  UIMAD UR6, UR7, UR9, UR6 ;  /* 0x00000009070672a4 */ /* 0x000fe2000f8e0206 */
[----:B-1----:R-:W-:-:S03]  /*151f0*/  LOP3.LUT R2, R2, 0x7f, RZ, 0xc0, !PT ;  /* 0x0000007f02027812 */ /* 0x002fc600078ec0ff */
[----:B------:R-:W-:Y:S01]  /*15200*/  UIADD3 UR6, UR5, UR6, URZ ;  /* 0x0000000605067290 */ /* 0x000fe2000fffe03f */
[----:B------:R-:W-:Y:S01]  /*15210*/  IMAD.U32 R6, RZ, RZ, UR4 ;  /* 0x00000004ff067e24 */ /* 0x000fe2000f8e00ff */
[----:B------:R-:W-:Y:S01]  /*15220*/  SHF.R.U32.HI R2, RZ, 0x3, R2 ;  /* 0x00000003ff027819 */ /* 0x000fe20000011602 */
[----:B---3--:R-:W-:-:S03]  /*15230*/  IMAD.SHL.U32 R0, R0, 0x10, RZ ;  /* 0x0000001000007824 */ /* 0x008fc600078e00ff */
[----:B------:R-:W1:Y:S01]  /*15240*/  @P0 LDC R3, c[0x0][0x450] ;  /* 0x00011400ff030b82 */ /* 0x000e620000000800 */
[----:B------:R-:W-:Y:S01]  /*15250*/  IMAD.U32 R7, RZ, RZ, UR5 ;  /* 0x00000005ff077e24 */ /* 0x000fe2000f8e00ff */
[----:B------:R-:W-:Y:S01]  /*15260*/  ULDC.64 UR4, c[0x0][0x2d0] ;  /* 0x0000b40000047ab9 */ /* 0x000fe20000000a00 */
[----:B----4-:R-:W-:Y:S01]  /*15270*/  IMAD.SHL.U32 R9, R9, 0x10, RZ ;  /* 0x0000001009097824 */ /* 0x010fe200078e00ff */
[----:B------:R-:W-:-:S03]  /*15280*/  LOP3.LUT R0, R2, 0x70, R0, 0xf8, !PT ;  /* 0x0000007002007812 */ /* 0x000fc600078ef800 */
[----:B------:R-:W2:Y:S01]  /*15290*/  S2R R7, SR_TID.X ;  /* 0x0000000000077919 */ /* 0x000ea20000002100 */
[----:B------:R-:W3:Y:S01]  /*152a0*/  @P0 LDC R2, c[0x0][0x44c] ;  /* 0x00011300ff020b82 */ /* 0x000ee20000000800 */
[----:B------:R-:W-:Y:S01]  /*152b0*/  IMAD.IADD R0, R0, 0x1, R18 ;  /* 0x0000000100007824 */ /* 0x000fe200078e0212 */
[----:B------:R-:W-:-:S03]  /*152c0*/  LOP3.LUT R9, R9, 0x70, RZ, 0xc0, !PT ;  /* 0x0000007009097812 */ /* 0x000fc600078ec0ff */
[----:B------:R-:W-:Y:S01]  /*152d0*/  IMAD.MOV.U32 R4, RZ, RZ, R0 ;  /* 0x000000ffff047224 */ /* 0x000fe200078e0000 */
[----:B------:R-:W-:Y:S01]  /*152e0*/  LOP3.LUT R9, R9, 0x80, RZ, 0xfc, !PT ;  /* 0x0000008009097812 */ /* 0x000fe200078efcff */
[----:B---3--:R-:W-:-:S05]  /*152f0*/  @P0 IMAD.HI.U32 R2, R0, R2, RZ ;  /* 0x0000000200020227 */ /* 0x008fca00078e00ff */
[----:B-1----:R-:W-:Y:S01]  /*15300*/  @P0 SHF.R.U32.HI R4, RZ, R3, R2 ;  /* 0x00000003ff040219 */ /* 0x002fe20000011602 */
[----:B------:R-:W-:Y:S01]  /*15310*/  IMAD.U32 R3, RZ, RZ, UR6 ;  /* 0x00000006ff037e24 */ /* 0x000fe2000f8e00ff */
[----:B------:R-:W-:Y:S01]  /*15320*/  ULDC.64 UR6, c[0x0][0x280] ;  /* 0x0000a00000067ab9 */ /* 0x000fe20000000a00 */
[----:B--2---:R-:W-:Y:S01]  /*15330*/  IMAD.SHL.U32 R10, R7, 0x10, RZ ;  /* 0x00000010070a7824 */ /* 0x004fe200078e00ff */
[--C-:B0-----:R-:W-:Y:S01]  /*15340*/  SHF.R.S32.HI R5, RZ, 0x1f, R4.reuse ;  /* 0x0000001fff057819 */ /* 0x101fe20000011404 */
[----:B------:R-:W-:-:S03]  /*15350*/  IMAD.MOV R2, RZ, RZ, -R4 ;  /* 0x000000ffff027224 */ /* 0x000fc600078e0a04 */
[----:B------:R-:W-:Y:S01]  /*15360*/  LOP3.LUT R10, R10, 0x70, RZ, 0xc0, !PT ;  /* 0x000000700a0a7812 */ /* 0x000fe200078ec0ff */
[----:B------:R-:W-:Y:S02]  /*15370*/  IMAD R0, R8, R2, R0 ;  /* 0x0000000208007224 */ /* 0x000fe400078e0200 */
[----:B------:R-:W-:Y:S02]  /*15380*/  IMAD.MOV.U32 R2, RZ, RZ, R6 ;  /* 0x000000ffff027224 */ /* 0x000fe400078e0006 */
[----:B------:R-:W-:Y:S02]  /*15390*/  IMAD R5, R5, UR4, RZ ;  /* 0x0000000405057c24 */ /* 0x000fe4000f8e02ff */
[----:B------:R-:W-:-:S04]  /*153a0*/  IMAD.WIDE.U32 R2, R4, UR4, R2 ;  /* 0x0000000404027c25 */ /* 0x000fc8000f8e0002 */
[----:B------:R-:W-:Y:S01]  /*153b0*/  IMAD R4, R4, UR5, R5 ;  /* 0x0000000504047c24 */ /* 0x000fe2000f8e0205 */
[----:B------:R-:W-:-:S03]  /*153c0*/  ULDC.64 UR4, c[0x0][0x2c8] ;  /* 0x0000b20000047ab9 */ /* 0x000fc60000000a00 */
[----:B------:R-:W-:Y:S01]  /*153d0*/  IMAD.IADD R3, R3, 0x1, R4 ;  /* 0x0000000103037824 */ /* 0x000fe200078e0204 */
[----:B------:R-:W-:Y:S01]  /*153e0*/  SHF.R.S32.HI R4, RZ, 0x1f, R0 ;  /* 0x0000001fff047819 */ /* 0x000fe20000011400 */
[----:B------:R-:W-:-:S04]  /*153f0*/  IMAD.WIDE.U32 R2, R0, UR4, R2 ;  /* 0x0000000400027c25 */ /* 0x000fc8000f8e0002 */
[----:B------:R-:W-:Y:S01]  /*15400*/  IMAD R4, R4, UR4, RZ ;  /* 0x0000000404047c24 */ /* 0x000fe2000f8e02ff */
[----:B------:R-:W-:Y:S02]  /*15410*/  ULDC UR4, c[0x0][0x2b8] ;  /* 0x0000ae0000047ab9 */ /* 0x000fe40000000800 */
[----:B------:R-:W-:Y:S01]  /*15420*/  ISETP.GE.AND P1, PT, R9, UR4, PT ;  /* 0x0000000409007c0c */ /* 0x000fe2000bf26270 */
[----:B------:R-:W-:Y:S01]  /*15430*/  IMAD R0, R0, UR5, R4 ;  /* 0x0000000500007c24 */ /* 0x000fe2000f8e0204 */
[----:B------:R0:W5:Y:S01]  /*15440*/  LDL R9, [R1+0x2c] ;  /* 0x00002c0001097983 */ /* 0x0001620000100800 */
[----:B------:R-:W-:Y:S02]  /*15450*/  IADD3 R4, P2, R2, UR6, RZ ;  /* 0x0000000602047c10 */ /* 0x000fe4000ff5e0ff */
[----:B------:R-:W-:Y:S01]  /*15460*/  ISETP.GE.AND P0, PT, R10, UR4, PT ;  /* 0x000000040a007c0c */ /* 0x000fe2000bf06270 */
[----:B------:R-:W-:Y:S01]  /*15470*/  UMOV UR4, 0xffffffff ;  /* 0xffffffff00047882 */ /* 0x000fe20000000000 */
[----:B------:R-:W-:-:S02]  /*15480*/  IADD3.X R3, R3, UR7, R0, P2, !PT ;  /* 0x0000000703037c10 */ /* 0x000fc400097fe400 */
[----:B------:R-:W-:Y:S09]  /*15490*/  BRA.DIV UR4, `(.L_x_1295) ;  /* 0x0000003a04547947 */ /* 0x000ff2000b800000 */
[----:B------:R-:W1:Y:S01]  /*154a0*/  S2R R5, SR_TID.X ;  /* 0x0000000000057919 */ /* 0x000e620000002100 */
[----:B------:R-:W-:Y:S01]  /*154b0*/  IMAD R2, R19, R8, RZ ;  /* 0x0000000813027224 */ /* 0x000fe200078e02ff */
[----:B------:R-:W2:Y:S04]  /*154c0*/  SHFL.IDX PT, R7, R4, RZ, 0x181f ;  /* 0x00181fff04077589 */ /* 0x000ea800000e0000 */
[----:B------:R-:W3:Y:S04]  /*154d0*/  SHFL.IDX PT, R6, R3, RZ, 0x181f ;  /* 0x00181fff03067589 */ /* 0x000ee800000e0000 */
[----:B------:R-:W-:Y:S01]  /*154e0*/  SHFL.IDX PT, R8, R3, 0x1, 0x181f ;  /* 0x00381f0003087f89 */ /* 0x000fe200000e0000 */
[----:B-1----:R-:W-:-:S04]  /*154f0*/  LOP3.LUT R5, R5, 0x7f, RZ, 0xc0, !PT ;  /* 0x0000007f05057812 */ /* 0x002fc800078ec0ff */
[----:B------:R-:W-:-:S05]  /*15500*/  SHF.R.U32.HI R5, RZ, 0x3, R5 ;  /* 0x00000003ff057819 */ /* 0x000fca0000011605 */
[----:B------:R-:W-:-:S04]  /*15510*/  IMAD.IADD R0, R5, 0x1, R18 ;  /* 0x0000000105007824 */ /* 0x000fc800078e0212 */
[C---:B------:R-:W-:Y:S01]  /*15520*/  VIADD R5, R0.reuse, 0x10 ;  /* 0x0000001000057836 */ /* 0x040fe20000000000 */
[----:B------:R-:W-:-:S04]  /*15530*/  ISETP.GE.AND P4, PT, R0, R2, PT ;  /* 0x000000020000720c */ /* 0x000fc80003f86270 */
[----:B------:R-:W-:Y:S02]  /*15540*/  ISETP.GE.AND P2, PT, R5, R2, PT ;  /* 0x000000020500720c */ /* 0x000fe40003f46270 */
[----:B------:R-:W1:Y:S07]  /*15550*/  SHFL.IDX PT, R5, R4, 0x1, 0x181f ;  /* 0x00381f0004057f89 */ /* 0x000e6e00000e0000 */
[----:B--2---:R-:W-:-:S05]  /*15560*/  @!P4 IADD3 R7, P3, R10, R7, RZ ;  /* 0x000000070a07c210 */ /* 0x004fca0007f7e0ff */
[----:B---3--:R-:W-:-:S05]  /*15570*/  @!P4 IMAD.X R6, RZ, RZ, R6, P3 ;  /* 0x000000ffff06c224 */ /* 0x008fca00018e0606 */
[----:B------:R-:W-:-:S04]  /*15580*/  @!P4 LOP3.LUT R7, R7, R6, RZ, 0x3c, !PT ;  /* 0x000000060707c212 */ /* 0x000fc800078e3cff */
[----:B------:R-:W-:-:S04]  /*15590*/  @!P4 LOP3.LUT R6, R7, R6, RZ, 0x3c, !PT ;  /* 0x000000060706c212 */ /* 0x000fc800078e3cff */
[----:B------:R-:W-:-:S05]  /*155a0*/  @!P4 LOP3.LUT R7, R7, R6, RZ, 0x3c, !PT ;  /* 0x000000060707c212 */ /* 0x000fca00078e3cff */
[----:B-----5:R-:W-:Y:S04]  /*155b0*/  @!P4 LDGSTS.E.BYPASS.LTC128B.128 [R9+0x18000], desc[UR48][R6.64], !P0 ;  /* 0x180000000609cfae */ /* 0x020fe8000c101d70 */
[----:B------:R1:W-:Y:S02]  /*155c0*/  @!P4 LDGSTS.E.BYPASS.LTC128B.128 [R9+0x1c000], desc[UR48][R6.64+0x80], !P1 ;  /* 0x1c0000800609cfae */ /* 0x0003e4000c901d70 */
[----:B-1----:R-:W-:Y:S01]  /*155d0*/  @!P2 IADD3 R7, P3, R10, R5, RZ ;  /* 0x000000050a07a210 */ /* 0x002fe20007f7e0ff */
[----:B------:R-:W-:-:S04]  /*155e0*/  VIADD R5, R0, 0x20 ;  /* 0x0000002000057836 */ /* 0x000fc80000000000 */
[----:B------:R-:W-:-:S05]  /*155f0*/  @!P2 IMAD.X R6, RZ, RZ, R8, P3 ;  /* 0x000000ffff06a224 */ /* 0x000fca00018e0608 */
[----:B------:R-:W-:-:S04]  /*15600*/  @!P2 LOP3.LUT R7, R7, R6, RZ, 0x3c, !PT ;  /* 0x000000060707a212 */ /* 0x000fc800078e3cff */
[----:B------:R-:W-:-:S04]  /*15610*/  @!P2 LOP3.LUT R6, R7, R6, RZ, 0x3c, !PT ;  /* 0x000000060706a212 */ /* 0x000fc800078e3cff */
[----:B------:R-:W-:-:S05]  /*15620*/  @!P2 LOP3.LUT R7, R7, R6, RZ, 0x3c, !PT ;  /* 0x000000060707a212 */ /* 0x000fca00078e3cff */
[----:B------:R-:W-:Y:S04]  /*15630*/  @!P2 LDGSTS.E.BYPASS.LTC128B.128 [R9+0x18800], desc[UR48][R6.64], !P0 ;  /* 0x188000000609afae */ /* 0x000fe8000c101d70 */
[----:B------:R1:W-:Y:S01]  /*15640*/  @!P2 LDGSTS.E.BYPASS.LTC128B.128 [R9+0x1c800], desc[UR48][R6.64+0x80], !P1 ;  /* 0x1c8000800609afae */ /* 0x0003e2000c901d70 */
[----:B------:R-:W-:Y:S01]  /*15650*/  ISETP.GE.AND P2, PT, R5, R2, PT ;  /* 0x000000020500720c */ /* 0x000fe20003f46270 */
[----:B------:R-:W-:Y:S02]  /*15660*/  VIADD R5, R0, 0x30 ;  /* 0x0000003000057836 */ /* 0x000fe40000000000 */
[----:B-1----:R-:W1:Y:S04]  /*15670*/  SHFL.IDX PT, R7, R4, 0x2, 0x181f ;  /* 0x00581f0004077f89 */ /* 0x002e6800000e0000 */
[----:B------:R-:W2:Y:S06]  /*15680*/  SHFL.IDX PT, R6, R3, 0x2, 0x181f ;  /* 0x00581f0003067f89 */ /* 0x000eac00000e0000 */
[----:B-1----:R-:W-:-:S05]  /*15690*/  @!P2 IADD3 R7, P3, R10, R7, RZ ;  /* 0x000000070a07a210 */ /* 0x002fca0007f7e0ff */
[----:B--2---:R-:W-:-:S05]  /*156a0*/  @!P2 IMAD.X R6, RZ, RZ, R6, P3 ;  /* 0x000000ffff06a224 */ /* 0x004fca00018e0606 */
        /* <DEDUP_REMOVED lines=38> */
[----:B------:R-:W-:-:S03]  /*15910*/  ISETP.GE.AND P2, PT, R5, R2, PT ;  /* 0x000000020500720c */ /* 0x000fc60003f46270 */
[----:B-1----:R-:W1:Y:S04]  /*15920*/  SHFL.IDX PT, R7, R4, 0x6, 0x181f ;  /* 0x00d81f0004077f89 */ /* 0x002e6800000e0000 */
[----:B------:R-:W2:Y:S04]  /*15930*/  SHFL.IDX PT, R6, R3, 0x6, 0x181f ;  /* 0x00d81f0003067f89 */ /* 0x000ea800000e0000 */
[----:B------:R-:W3:Y:S04]  /*15940*/  SHFL.IDX PT, R3, R3, 0x7, 0x181f ;  /* 0x00f81f0003037f89 */ /* 0x000ee800000e0000 */
[----:B------:R-:W4:Y:S01]  /*15950*/  SHFL.IDX PT, R4, R4, 0x7, 0x181f ;  /* 0x00f81f0004047f89 */ /* 0x000f2200000e0000 */
[----:B-1----:R-:W-:-:S05]  /*15960*/  @!P2 IADD3 R7, P3, R10, R7, RZ ;  /* 0x000000070a07a210 */ /* 0x002fca0007f7e0ff */
[----:B--2---:R-:W-:-:S05]  /*15970*/  @!P2 IMAD.X R6, RZ, RZ, R6, P3 ;  /* 0x000000ffff06a224 */ /* 0x004fca00018e0606 */
[----:B------:R-:W-:-:S04]  /*15980*/  @!P2 LOP3.LUT R7, R7, R6, RZ, 0x3c, !PT ;  /* 0x000000060707a212 */ /* 0x000fc800078e3cff */
[----:B------:R-:W-:-:S04]  /*15990*/  @!P2 LOP3.LUT R6, R7, R6, RZ, 0x3c, !PT ;  /* 0x000000060706a212 */ /* 0x000fc800078e3cff */
[----:B------:R-:W-:-:S05]  /*159a0*/  @!P2 LOP3.LUT R7, R7, R6, RZ, 0x3c, !PT ;  /* 0x000000060707a212 */ /* 0x000fca00078e3cff */
[----:B------:R1:W-:Y:S04]  /*159b0*/  @!P2 LDGSTS.E.BYPASS.LTC128B.128 [R9+0x1b000], desc[UR48][R6.64], !P0 ;  /* 0x1b0000000609afae */ /* 0x0003e8000c101d70 */
[----:B---34-:R1:W-:Y:S02]  /*159c0*/  @!P2 LDGSTS.E.BYPASS.LTC128B.128 [R9+0x1f000], desc[UR48][R6.64+0x80], !P1 ;  /* 0x1f0000800609afae */ /* 0x0183e4000c901d70 */
.L_x_1382:
[----:B------:R-:W-:Y:S01]  /*159d0*/  VIADD R0, R0, 0x70 ;  /* 0x0000007000007836 */ /* 0x000fe20000000000 */
[----:B------:R-:W-:Y:S04]  /*159e0*/  BSSY B0, `(.L_x_1296) ;  /* 0x000000a000007945 */ /* 0x000fe80003800000 */
[----:B------:R-:W-:-:S13]  /*159f0*/  ISETP.GE.AND P2, PT, R0, R2, PT ;  /* 0x000000020000720c */ /* 0x000fda0003f46270 */
[----:B------:R-:W-:Y:S05]  /*15a00*/  @P2 BRA `(.L_x_1297) ;  /* 0x00000000001c2947 */ /* 0x000fea0003800000 */
[----:B------:R-:W-:-:S05]  /*15a10*/  IADD3 R2, P2, R10, R4, RZ ;  /* 0x000000040a027210 */ /* 0x000fca0007f5e0ff */
[----:B------:R-:W-:-:S05]  /*15a20*/  IMAD.X R3, RZ, RZ, R3, P2 ;  /* 0x000000ffff037224 */ /* 0x000fca00010e0603 */
[----:B------:R-:W-:Y:S01]  /*15a30*/  @!PT LDS RZ, [RZ] ;  /* 0x00000000fffff984 */ /* 0x000fe20000000800 */
[----:B------:R-:W-:Y:S01]  /*15a40*/  @!PT LDS RZ, [RZ] ;  /* 0x00000000fffff984 */ /* 0x000fe20000000800 */
[----:B------:R-:W-:Y:S01]  /*15a50*/  @!PT LDS RZ, [RZ] ;  /* 0x00000000fffff984 */ /* 0x000fe20000000800 */
[----:B------:R3:W-:Y:S04]  /*15a60*/  LDGSTS.E.BYPASS.LTC128B.128 [R9+0x1b800], desc[UR48][R2.64], !P0 ;  /* 0x1b80000002097fae */ /* 0x0007e8000c101d70 */
[----:B------:R3:W-:Y:S02]  /*15a70*/  LDGSTS.E.BYPASS.LTC128B.128 [R9+0x1f800], desc[UR48][R2.64+0x80], !P1 ;  /* 0x1f80008002097fae */ /* 0x0007e4000c901d70 */
.L_x_1297:
[----:B------:R-:W-:Y:S05]  /*15a80*/  BSYNC B0 ;  /* 0x0000000000007941 */ /* 0x000fea0003800000 */
.L_x_1296:
[----:B------:R-:W-:Y:S01]  /*15a90*/  NOP ;  /* 0x0000000000007918 */ /* 0x000fe20000000000 */
[----:B------:R-:W-:-:S13]  /*15aa0*/  PLOP3.LUT P0, PT, PT, PT, PT, 0x80, 0x0 ;  /* 0x000000000000781c */ /* 0x000fda0003f0f070 */
.L_x_1298:
[----:B------:R-:W-:Y:S02]  /*15ab0*/  PLOP3.LUT P1, PT, P1, P0, PT, 0xa2, 0x0 ;  /* 0x000000000000781c */ /* 0x000fe40000f21472 */
[----:B------:R-:W-:-:S08]  /*15ac0*/  @P0 R2UR P1, UR4, R17 ;  /* 0x00000000110402ca */ /* 0x000fd00000020000 */
[----:B------:R-:W-:-:S05]  /*15ad0*/  @P0 PLOP3.LUT P0, PT, P1, PT, PT, 0x80, 0x0 ;  /* 0x000000000000081c */ /* 0x000fca0000f0f070 */
[----:B------:R-:W-:Y:S01]  /*15ae0*/  @!P1 SYNCS.ARRIVE.TRANS64.RED.A0T1 RZ, [UR4+0x28400], RZ ;  /* 0x028400ffffff99a7 */ /* 0x000fe20008200404 */
[----:B------:R-:W-:Y:S07]  /*15af0*/  @!P1 ARRIVES.LDGSTSBAR.64.TRANSCNT [UR4+0x28400] ;  /* 0x02840000ff0099b0 */ /* 0x000fee0008000a84 */
[----:B------:R-:W-:Y:S05]  /*15b00*/  @P0 BRA.U.ANY `(.L_x_1298) ;  /* 0xfffffffd00e80947 */ /* 0x000fea000393ffff */
[----:B---3--:R-:W3:Y:S02]  /*15b10*/  LDL.LU R2, [R1+0x34] ;  /* 0x0000340001027983 */ /* 0x008ee40000300800 */
        /* <DEDUP_REMOVED lines=11> */
.L_x_1383:
[----:B------:R-:W-:Y:S05]  /*15bd0*/  BSYNC B0 ;  /* 0x0000000000007941 */ /* 0x000fea0003800000 */
.L_x_1299:
[----:B------:R-:W3:Y:S04]  /*15be0*/  LDL.LU R3, [R1+0x30] ;  /* 0x0000300001037983 */ /* 0x000ee80000300800 */
[----:B------:R-:W4:Y:S01]  /*15bf0*/  LDL R2, [R1+0x14] ;  /* 0x0000140001027983 */ /* 0x000f220000100800 */
[----:B---3--:R-:W-:-:S05]  /*15c00*/  VIADD R0, R3, 0xfffffffe ;  /* 0xfffffffe03007836 */ /* 0x008fca0000000000 */
[----:B----4-:R-:W-:-:S13]  /*15c10*/  ISETP.GE.AND P0, PT, R0, R2, PT ;  /* 0x000000020000720c */ /* 0x010fda0003f06270 */
[----:B------:R-:W-:Y:S05]  /*15c20*/  @!P0 BRA `(.L_x_1301) ;  /* 0x0000000c00ec8947 */ /* 0x000fea0003800000 */
[----:B-12---:R1:W5:Y:S04]  /*15c30*/  LDL.LU R6, [R1] ;  /* 0x0000000001067983 */ /* 0x0063680000300800 */
[----:B------:R1:W5:Y:S02]  /*15c40*/  LDL.LU R7, [R1+0x4] ;  /* 0x0000040001077983 */ /* 0x0003640000300800 */
.L_x_1323:
[----:B------:R-:W2:Y:S01]  /*15c50*/  LDL R2, [R1+0xc] ;  /* 0x00000c0001027983 */ /* 0x000ea20000100800 */
[----:B-----5:R-:W-:Y:S01]  /*15c60*/  VIADD R3, R6, 0x1 ;  /* 0x0000000106037836 */ /* 0x020fe20000000000 */
        /* <DEDUP_REMOVED lines=18> */
[----:B------:R-:W2:Y:S01]  /*15d90*/  LDL R11, [R1+0x8] ;  /* 0x00000800010b7983 */ /* 0x000ea20000100800 */
[----:B----4-:R-:W-:-:S13]  /*15da0*/  ISETP.NE.AND P0, PT, R5, 0x1, PT ;  /* 0x000000010500780c */ /* 0x010fda0003f05270 */
[----:B------:R-:W4:Y:S02]  /*15db0*/  @P0 LDC.64 R2, c[0x0][0x440] ;  /* 0x00011000ff020b82 */ /* 0x000f240000000a00 */
[----:B----4-:R-:W-:-:S04]  /*15dc0*/  @P0 IMAD.HI.U32 R4, R0, R2, RZ ;  /* 0x0000000200040227 */ /* 0x010fc800078e00ff */
[----:B------:R-:W-:Y:S01]  /*15dd0*/  IMAD.MOV.U32 R2, RZ, RZ, R0 ;  /* 0x000000ffff027224 */ /* 0x000fe200078e0000 */
[----:B------:R-:W-:-:S04]  /*15de0*/  @P0 SHF.R.U32.HI R2, RZ, R3, R4 ;  /* 0x00000003ff020219 */ /* 0x000fc80000011604 */
[--C-:B------:R-:W-:Y:S01]  /*15df0*/  SHF.R.S32.HI R3, RZ, 0x1f, R2.reuse ;  /* 0x0000001fff037819 */ /* 0x100fe20000011402 */
[----:B------:R-:W-:-:S04]  /*15e00*/  IMAD.MOV R8, RZ, RZ, -R2 ;  /* 0x000000ffff087224 */ /* 0x000fc800078e0a02 */
[----:B------:R-:W-:Y:S02]  /*15e10*/  IMAD R8, R5, R8, R0 ;  /* 0x0000000805087224 */ /* 0x000fe400078e0200 */
[----:B---3--:R-:W-:-:S04]  /*15e20*/  IMAD R4, R12, UR6, RZ ;  /* 0x000000060c047c24 */ /* 0x008fc8000f8e02ff */
[C---:B--2---:R-:W-:Y:S02]  /*15e30*/  IMAD R4, R11.reuse, UR7, R4 ;  /* 0x000000070b047c24 */ /* 0x044fe4000f8e0204 */
[----:B------:R-:W-:-:S04]  /*15e40*/  IMAD.WIDE.U32 R2, R11, UR6, R2 ;  /* 0x000000060b027c25 */ /* 0x000fc8000f8e0002 */
[----:B------:R-:W-:Y:S01]  /*15e50*/  IMAD.IADD R3, R4, 0x1, R3 ;  /* 0x0000000104037824 */ /* 0x000fe200078e0203 */
[----:B------:R-:W-:-:S04]  /*15e60*/  LEA R4, P0, R2, UR4, 0x2 ;  /* 0x0000000402047c11 */ /* 0x000fc8000f8010ff */
[----:B------:R-:W-:-:S05]  /*15e70*/  LEA.HI.X R5, R2, UR5, R3, 0x2, P0 ;  /* 0x0000000502057c11 */ /* 0x000fca00080f1403 */
[----:B------:R3:W5:Y:S04]  /*15e80*/  LDG.E R16, desc[UR48][R4.64] ;  /* 0x0000003004107981 */ /* 0x000768000c1e1900 */
.L_x_1304:
        /* <DEDUP_REMOVED lines=8> */
.L_x_1384:
[----:B------:R-:W-:Y:S05]  /*15f10*/  BSYNC B1 ;  /* 0x0000000000017941 */ /* 0x000fea0003800000 */
.L_x_1305:
[----:B------:R-:W-:Y:S04]  /*15f20*/  BSSY B1, `(.L_x_1307) ;  /* 0x0000009000017945 */ /* 0x000fe80003800000 */
[----:B------:R-:W-:Y:S05]  /*15f30*/  @P1 BRA `(.L_x_1308) ;  /* 0x00000000001c1947 */ /* 0x000fea0003800000 */
[----:B------:R-:W4:Y:S02]  /*15f40*/  S2R R2, SR_TID.X ;  /* 0x0000000000027919 */ /* 0x000f240000002100 */
[----:B----4-:R-:W-:Y:S01]  /*15f50*/  LOP3.LUT R5, R2, 0x1f, RZ, 0xc0, !PT ;  /* 0x0000001f02057812 */ /* 0x010fe200078ec0ff */
[----:B------:R-:W-:-:S03]  /*15f60*/  IMAD.MOV.U32 R2, RZ, RZ, 0x4000 ;  /* 0x00004000ff027424 */ /* 0x000fc600078e00ff */
[----:B------:R-:W-:Y:S01]  /*15f70*/  ISETP.NE.AND P0, PT, R5, RZ, PT ;  /* 0x000000ff0500720c */ /* 0x000fe20003f05270 */
[----:B------:R4:W-:-:S12]  /*15f80*/  SYNCS.ARRIVE.TRANS64 RZ, [R4+URZ+0x28470], R2 ;  /* 0x0284700204ff79a7 */ /* 0x0009d8000800003f */
[----:B----4-:R-:W-:Y:S05]  /*15f90*/  @!P0 BRA `(.L_x_1308) ;  /* 0x0000000000048947 */ /* 0x010fea0003800000 */
[----:B------:R-:W-:Y:S01]  /*15fa0*/  BPT.TRAP 0x1 ;  /* 0x000000040000795c */ /* 0x000fe20000300000 */
.L_x_1308:
[----:B------:R-:W-:Y:S05]  /*15fb0*/  BSYNC B1 ;  /* 0x0000000000017941 */ /* 0x000fea0003800000 */
.L_x_1307:
[----:B------:R-:W4:Y:S04]  /*15fc0*/  LDL R2, [R1] ;  /* 0x0000000001027983 */ /* 0x000f280000100800 */
[----:B------:R-:W2:Y:S01]  /*15fd0*/  LDL R5, [R1+0x1c] ;  /* 0x00001c0001057983 */ /* 0x000ea20000100800 */
[----:B------:R-:W-:Y:S01]  /*15fe0*/  IMAD.MOV.U32 R13, RZ, RZ, RZ ;  /* 0x000000ffff0d7224 */ /* 0x000fe200078e00ff */
[----:B------:R-:W-:Y:S01]  /*15ff0*/  UIADD3 UR4, UP0, UR44, 0x470, URZ ;  /* 0x000004702c047890 */ /* 0x000fe2000ff1e03f */
[----:B------:R-:W-:Y:S01]  /*16000*/  PLOP3.LUT P0, PT, PT, PT, PT, 0x80, 0x0 ;  /* 0x000000000000781c */ /* 0x000fe20003f0f070 */
[----:B------:R-:W-:Y:S01]  /*16010*/  UMOV UR6, 0x0 ;  /* 0x0000000000067882 */ /* 0x000fe20000000000 */
[----:B------:R-:W-:Y:S01]  /*16020*/  UMOV UR7, 0x14f00000 ;  /* 0x14f0000000077882 */ /* 0x000fe20000000000 */
[----:B------:R-:W-:Y:S01]  /*16030*/  R2UR UR10, R13 ;  /* 0x000000000d0a72ca */ /* 0x000fe200000e0000 */
[----:B------:R-:W-:Y:S01]  /*16040*/  UIADD3.X UR5, URZ, UR45, URZ, UP0, !UPT ;  /* 0x0000002d3f057290 */ /* 0x000fe200087fe43f */
[----:B----4-:R-:W-:-:S02]  /*16050*/  IMAD R2, R2, 0x4000, R17 ;  /* 0x0000400002027824 */ /* 0x010fc400078e0211 */
[----:B--2---:R-:W-:Y:S02]  /*16060*/  IMAD R8, R8, 0x40, R5 ;  /* 0x0000004008087824 */ /* 0x004fe400078e0205 */
[----:B------:R-:W-:Y:S02]  /*16070*/  VIADD R5, R4, 0x28470 ;  /* 0x0002847004057836 */ /* 0x000fe40000000000 */
[----:B------:R-:W-:-:S07]  /*16080*/  VIADD R9, R2, 0x10000 ;  /* 0x0001000002097836 */ /* 0x000fce0000000000 */
.L_x_1309:
        /* <DEDUP_REMOVED lines=9> */
[----:B--2---:R-:W-:Y:S05]  /*16120*/  @P0 BRA.U.ANY `(.L_x_1309) ;  /* 0xfffffffd00d80947 */ /* 0x004fea000393ffff */
[----:B------:R-:W-:Y:S01]  /*16130*/  IMAD.MOV.U32 R12, RZ, RZ, 0x80 ;  /* 0x00000080ff0c7424 */ /* 0x000fe200078e00ff */
[----:B------:R-:W-:Y:S01]  /*16140*/  PLOP3.LUT P0, PT, PT, PT, PT, 0x80, 0x0 ;  /* 0x000000000000781c */ /* 0x000fe20003f0f070 */
[----:B------:R-:W-:Y:S01]  /*16150*/  VIADD R9, R2, 0x12000 ;  /* 0x0001200002097836 */ /* 0x000fe20000000000 */
[----:B------:R-:W-:Y:S01]  /*16160*/  UMOV UR6, 0x0 ;  /* 0x0000000000067882 */ /* 0x000fe20000000000 */
[----:B------:R-:W-:Y:S01]  /*16170*/  UMOV UR7, 0x14f00000 ;  /* 0x14f0000000077882 */ /* 0x000fe20000000000 */
[----:B------:R-:W-:-:S15]  /*16180*/  R2UR UR10, R12 ;  /* 0x000000000c0a72ca */ /* 0x000fde00000e0000 */
.L_x_1310:
        /* <DEDUP_REMOVED lines=10> */
[----:B------:R-:W2:Y:S01]  /*16230*/  SYNCS.PHASECHK.TRANS64.TRYWAIT P0, [R4+URZ+0x28440], R3 ;  /* 0x02844003040075a7 */ /* 0x000ea2000800017f */
[----:B------:R-:W-:Y:S04]  /*16240*/  BSSY B1, `(.L_x_1311) ;  /* 0x0000002000017945 */ /* 0x000fe80003800000 */
[----:B--2---:R-:W-:Y:S05]  /*16250*/  @!P0 BRA `(.L_x_1312) ;  /* 0x0000003400d48947 */ /* 0x004fea0003800000 */
.L_x_1385:
[----:B------:R-:W-:Y:S05]  /*16260*/  BSYNC B1 ;  /* 0x0000000000017941 */ /* 0x000fea0003800000 */
.L_x_1311:
[----:B------:R-:W-:Y:S01]  /*16270*/  BSSY B1, `(.L_x_1313) ;  /* 0x000000b000017945 */ /* 0x000fe20003800000 */
[----:B------:R-:W-:Y:S02]  /*16280*/  IMAD.MOV.U32 R10, RZ, RZ, 0x0 ;  /* 0x00000000ff0a7424 */ /* 0x000fe400078e00ff */
[----:B------:R-:W-:Y:S01]  /*16290*/  IMAD.MOV.U32 R11, RZ, RZ, 0x14f00000 ;  /* 0x14f00000ff0b7424 */ /* 0x000fe200078e00ff */
[----:B------:R-:W-:Y:S06]  /*162a0*/  @P1 BRA `(.L_x_1314) ;  /* 0x00000000001c1947 */ /* 0x000fec0003800000 */
[----:B------:R-:W4:Y:S01]  /*162b0*/  S2R R5, SR_TID.X ;  /* 0x0000000000057919 */ /* 0x000f220000002100 */
[----:B--23--:R-:W-:-:S04]  /*162c0*/  IMAD.MOV.U32 R3, RZ, RZ, 0x4000 ;  /* 0x00004000ff037424 */ /* 0x00cfc800078e00ff */
[----:B------:R2:W-:Y:S01]  /*162d0*/  SYNCS.ARRIVE.TRANS64 RZ, [R4+URZ+0x28430], R3 ;  /* 0x0284300304ff79a7 */ /* 0x0005e2000800003f */
[----:B----4-:R-:W-:-:S04]  /*162e0*/  LOP3.LUT R5, R5, 0x1f, RZ, 0xc0, !PT ;  /* 0x0000001f05057812 */ /* 0x010fc800078ec0ff */
[----:B------:R-:W-:-:S13]  /*162f0*/  ISETP.NE.AND P0, PT, R5, RZ, PT ;  /* 0x000000ff0500720c */ /* 0x000fda0003f05270 */
[----:B--2---:R-:W-:Y:S05]  /*16300*/  @!P0 BRA `(.L_x_1314) ;  /* 0x0000000000048947 */ /* 0x004fea0003800000 */
[----:B------:R-:W-:Y:S01]  /*16310*/  BPT.TRAP 0x1 ;  /* 0x000000040000795c */ /* 0x000fe20000300000 */
.L_x_1314:
[----:B------:R-:W-:Y:S05]  /*16320*/  BSYNC B1 ;  /* 0x0000000000017941 */ /* 0x000fea0003800000 */
.L_x_1313:
[----:B------:R-:W-:Y:S01]  /*16330*/  R2UR UR10, R13 ;  /* 0x000000000d0a72ca */ /* 0x000fe200000e0000 */
[----:B------:R-:W-:Y:S01]  /*16340*/  UIADD3 UR4, UP0, UR44, 0x370, URZ ;  /* 0x000003702c047890 */ /* 0x000fe2000ff1e03f */
[----:B------:R-:W-:Y:S01]  /*16350*/  R2UR UR6, R10 ;  /* 0x000000000a0672ca */ /* 0x000fe200000e0000 */
[----:B--23--:R-:W-:Y:S01]  /*16360*/  VIADD R4, R4, 0x28430 ;  /* 0x0002843004047836 */ /* 0x00cfe20000000000 */
[----:B------:R-:W-:Y:S01]  /*16370*/  R2UR UR7, R11 ;  /* 0x000000000b0772ca */ /* 0x000fe200000e0000 */
[----:B------:R-:W-:Y:S01]  /*16380*/  VIADD R3, R2, 0x20000 ;  /* 0x0002000002037836 */ /* 0x000fe20000000000 */
[----:B------:R-:W-:Y:S01]  /*16390*/  PLOP3.LUT P0, PT, PT, PT, PT, 0x80, 0x0 ;  /* 0x000000000000781c */ /* 0x000fe20003f0f070 */
[----:B------:R-:W-:-:S12]  /*163a0*/  UIADD3.X UR5, URZ, UR45, URZ, UP0, !UPT ;  /* 0x0000002d3f057290 */ /* 0x000fd800087fe43f */
.L_x_1315:
        /* <DEDUP_REMOVED lines=10> */
[----:B------:R-:W-:Y:S01]  /*16450*/  R2UR UR10, R12 ;  /* 0x000000000c0a72ca */ /* 0x000fe200000e0000 */
[----:B------:R-:W-:Y:S01]  /*16460*/  VIADD R2, R2, 0x22000 ;  /* 0x0002200002027836 */ /* 0x000fe20000000000 */
[----:B------:R-:W-:Y:S02]  /*16470*/  R2UR UR6, R10 ;  /* 0x000000000a0672ca */ /* 0x000fe400000e0000 */
[----:B------:R-:W-:Y:S02]  /*16480*/  R2UR UR7, R11 ;  /* 0x000000000b0772ca */ /* 0x000fe400000e0000 */
[----:B------:R-:W-:-:S13]  /*16490*/  PLOP3.LUT P0, PT, PT, PT, PT, 0x80, 0x0 ;  /* 0x000000000000781c */ /* 0x000fda0003f0f070 */
.L_x_1316:
        /* <DEDUP_REMOVED lines=10> */
.L_x_1303:
[----:B------:R-:W-:Y:S05]  /*16540*/  BSYNC B0 ;  /* 0x0000000000007941 */ /* 0x000fea0003800000 */
.L_x_1302:
[----:B------:R-:W-:-:S06]  /*16550*/  UISETP.NE.AND UP0, UPT, UR39, 0x3, UPT ;  /* 0x000000032700788c */ /* 0x000fcc000bf05270 */
[----:B------:R-:W-:-:S13]  /*16560*/  PLOP3.LUT P0, PT, PT, PT, UP0, 0x80, 0x0 ;  /* 0x000000000000781c */ /* 0x000fda0003f0f008 */
[----:B------:R-:W-:Y:S05]  /*16570*/  @!P0 BRA `(.L_x_1317) ;  /* 0x0000000000048947 */ /* 0x000fea0003800000 */
[----:B------:R-:W-:Y:S01]  /*16580*/  BPT.TRAP 0x1 ;  /* 0x000000040000795c */ /* 0x000fe20000300000 */
.L_x_1317:
        /* <DEDUP_REMOVED lines=8> */
.L_x_1386:
[----:B------:R-:W-:Y:S05]  /*16610*/  BSYNC B0 ;  /* 0x0000000000007941 */ /* 0x000fea0003800000 */
.L_x_1318:
[----:B------:R-:W-:Y:S05]  /*16620*/  @!P1 BRA `(.L_x_1320) ;  /* 0x0000000000049947 */ /* 0x000fea0003800000 */
[----:B------:R-:W-:Y:S01]  /*16630*/  BPT.TRAP 0x1 ;  /* 0x000000040000795c */ /* 0x000fe20000300000 */
.L_x_1320:
[----:B------:R-:W-:Y:S01]  /*16640*/  SHF.L.U32 R3, R7, 0x1f, RZ ;  /* 0x0000001f07037819 */ /* 0x000fe200000006ff */
[----:B---3--:R-:W-:-:S03]  /*16650*/  IMAD.SHL.U32 R2, R6, 0x4000, RZ ;  /* 0x0000400006027824 */ /* 0x008fc600078e00ff */
[----:B------:R-:W3:Y:S02]  /*16660*/  SYNCS.PHASECHK.TRANS64.TRYWAIT P0, [R19+URZ+0x28460], R3 ;  /* 0x02846003130075a7 */ /* 0x000ee4000800017f */
[----:B---3--:R-:W-:Y:S05]  /*16670*/  @!P0 BRA `(.L_x_1321) ;  /* 0x0000003000f48947 */ /* 0x008fea0003800000 */
.L_x_1387:
[----:B------:R-:W3:Y:S04]  /*16680*/  LDL R4, [R1+0x24] ;  /* 0x0000240001047983 */ /* 0x000ee80000100800 */
[----:B------:R-:W4:Y:S01]  /*16690*/  LDL R12, [R1+0x20] ;  /* 0x00002000010c7983 */ /* 0x000f220000100800 */
[----:B------:R-:W-:Y:S05]  /*166a0*/  WARPSYNC.ALL ;  /* 0x0000000000007948 */ /* 0x000fea0003800000 */
[----:B------:R-:W5:Y:S01]  /*166b0*/  S2R R5, SR_TID.X ;  /* 0x0000000000057919 */ /* 0x000f620000002100 */
[----:B------:R-:W-:Y:S01]  /*166c0*/  IMAD.MOV.U32 R13, RZ, RZ, 0x40 ;  /* 0x00000040ff0d7424 */ /* 0x000fe200078e00ff */
[----:B-----5:R-:W-:-:S04]  /*166d0*/  LOP3.LUT P0, RZ, R5, 0x4, RZ, 0xc0, !PT ;  /* 0x0000000405ff7812 */ /* 0x020fc8000780c0ff */
[----:B------:R-:W-:Y:S02]  /*166e0*/  SEL R13, R13, 0xffffffc0, !P0 ;  /* 0xffffffc00d0d7807 */ /* 0x000fe40004000000 */
[----:B---3--:R-:W-:Y:S02]  /*166f0*/  LOP3.LUT R3, R2, R4, RZ, 0xfc, !PT ;  /* 0x0000000402037212 */ /* 0x008fe400078efcff */
[----:B----4-:R-:W-:-:S03]  /*16700*/  IADD3 R2, R17, R2, R12 ;  /* 0x0000000211027210 */ /* 0x010fc60007ffe00c */
[----:B------:R-:W-:-:S04]  /*16710*/  IMAD.IADD R3, R17, 0x1, R3 ;  /* 0x0000000111037824 */ /* 0x000fc800078e0203 */
[----:B------:R-:W-:Y:S01]  /*16720*/  IMAD.IADD R18, R13, 0x1, R3 ;  /* 0x000000010d127824 */ /* 0x000fe200078e0203 */
[----:B--2---:R-:W2:Y:S02]  /*16730*/  LDSM.16.MT88.4 R8, [R3+0x10000] ;  /* 0x010000000308783b */ /* 0x004ea40000004200 */
[C-C-:B--2---:R-:W-:Y:S02]  /*16740*/  PRMT R4, R8.reuse, 0x6420, R9.reuse ;  /* 0x0000642008047816 */ /* 0x144fe40000000009 */
[----:B------:R-:W-:Y:S02]  /*16750*/  PRMT R5, R8, 0x7531, R9 ;  /* 0x0000753108057816 */ /* 0x000fe40000000009 */
[C-C-:B------:R-:W-:Y:S02]  /*16760*/  PRMT R6, R10.reuse, 0x6420, R11.reuse ;  /* 0x000064200a067816 */ /* 0x140fe4000000000b */
[----:B------:R-:W-:Y:S02]  /*16770*/  PRMT R7, R10, 0x7531, R11 ;  /* 0x000075310a077816 */ /* 0x000fe4000000000b */
[----:B------:R-:W2:Y:S04]  /*16780*/  LDSM.16.MT88.4 R8, [R18+0x10000] ;  /* 0x010000001208783b */ /* 0x000ea80000004200 */
[----:B------:R-:W-:Y:S01]  /*16790*/  STSM.16.M88.4 [R2+0x8000], R4 ;  /* 0x0080000402007844 */ /* 0x000fe20000000200 */
[----:B--2---:R-:W-:-:S02]  /*167a0*/  PRMT R12, R8, 0x6420, R9 ;  /* 0x00006420080c7816 */ /* 0x004fc40000000009 */
[----:B------:R-:W-:Y:S02]  /*167b0*/  PRMT R13, R8, 0x7531, R9 ;  /* 0x00007531080d7816 */ /* 0x000fe40000000009 */
[C-C-:B------:R-:W-:Y:S02]  /*167c0*/  PRMT R14, R10.reuse, 0x6420, R11.reuse ;  /* 0x000064200a0e7816 */ /* 0x140fe4000000000b */
[----:B------:R-:W-:-:S05]  /*167d0*/  PRMT R15, R10, 0x7531, R11 ;  /* 0x000075310a0f7816 */ /* 0x000fca000000000b */
[----:B------:R-:W-:Y:S04]  /*167e0*/  STSM.16.M88.4 [R2+0x9000], R12 ;  /* 0x0090000c02007844 */ /* 0x000fe80000000200 */
[----:B------:R-:W2:Y:S02]  /*167f0*/  LDSM.16.MT88.4 R8, [R3+0x12000] ;  /* 0x012000000308783b */ /* 0x000ea40000004200 */
[C-C-:B--2---:R-:W-:Y:S02]  /*16800*/  PRMT R4, R8.reuse, 0x6420, R9.reuse ;  /* 0x0000642008047816 */ /* 0x144fe40000000009 */
[----:B------:R-:W-:Y:S02]  /*16810*/  PRMT R5, R8, 0x7531, R9 ;  /* 0x0000753108057816 */ /* 0x000fe40000000009 */
[----:B------:R-:W-:-:S02]  /*16820*/  PRMT R6, R10, 0x6420, R11 ;  /* 0x000064200a067816 */ /* 0x000fc4000000000b */
[----:B------:R-:W-:Y:S02]  /*16830*/  PRMT R7, R10, 0x7531, R11 ;  /* 0x000075310a077816 */ /* 0x000fe4000000000b */
[----:B------:R-:W2:Y:S04]  /*16840*/  LDSM.16.MT88.4 R8, [R18+0x12000] ;  /* 0x012000001208783b */ /* 0x000ea80000004200 */
[----:B------:R3:W-:Y:S02]  /*16850*/  STSM.16.M88.4 [R2+0xa000], R4 ;  /* 0x00a0000402007844 */ /* 0x0007e40000000200 */
[----:B---3--:R-:W3:Y:S01]  /*16860*/  S2R R7, SR_TID.X ;  /* 0x0000000000077919 */ /* 0x008ee20000002100 */
[C-C-:B--2---:R-:W-:Y:S02]  /*16870*/  PRMT R12, R8.reuse, 0x6420, R9.reuse ;  /* 0x00006420080c7816 */ /* 0x144fe40000000009 */
[----:B------:R-:W-:-:S02]  /*16880*/  PRMT R13, R8, 0x7531, R9 ;  /* 0x00007531080d7816 */ /* 0x000fc40000000009 */
[C-C-:B------:R-:W-:Y:S02]  /*16890*/  PRMT R14, R10.reuse, 0x6420, R11.reuse ;  /* 0x000064200a0e7816 */ /* 0x140fe4000000000b */
[----:B------:R-:W-:-:S05]  /*168a0*/  PRMT R15, R10, 0x7531, R11 ;  /* 0x000075310a0f7816 */ /* 0x000fca000000000b */
[----:B------:R2:W-:Y:S01]  /*168b0*/  STSM.16.M88.4 [R2+0xb000], R12 ;  /* 0x00b0000c02007844 */ /* 0x0005e20000000200 */
[----:B---3--:R-:W-:-:S03]  /*168c0*/  LOP3.LUT P0, RZ, R7, 0x4, RZ, 0xc0, !PT ;  /* 0x0000000407ff7812 */ /* 0x008fc6000780c0ff */
[----:B------:R-:W3:Y:S01]  /*168d0*/  LDSM.16.MT88.4 R8, [R3+0x11000] ;  /* 0x011000000308783b */ /* 0x000ee20000004200 */
[----:B--2---:R-:W-:-:S05]  /*168e0*/  IMAD.MOV.U32 R15, RZ, RZ, 0x20 ;  /* 0x00000020ff0f7424 */ /* 0x004fca00078e00ff */
[----:B------:R-:W-:-:S04]  /*168f0*/  SEL R15, R15, 0xffffffe0, !P0 ;  /* 0xffffffe00f0f7807 */ /* 0x000fc80004000000 */
[----:B------:R-:W-:Y:S02]  /*16900*/  IADD3 R2, R15, 0x8000, R2 ;  /* 0x000080000f027810 */ /* 0x000fe40007ffe002 */
[C-C-:B---3--:R-:W-:Y:S02]  /*16910*/  PRMT R4, R8.reuse, 0x6420, R9.reuse ;  /* 0x0000642008047816 */ /* 0x148fe40000000009 */
[----:B------:R-:W-:Y:S02]  /*16920*/  PRMT R5, R8, 0x7531, R9 ;  /* 0x0000753108057816 */ /* 0x000fe40000000009 */
[C-C-:B------:R-:W-:Y:S02]  /*16930*/  PRMT R6, R10.reuse, 0x6420, R11.reuse ;  /* 0x000064200a067816 */ /* 0x140fe4000000000b */
[----:B------:R-:W-:Y:S02]  /*16940*/  PRMT R7, R10, 0x7531, R11 ;  /* 0x000075310a077816 */ /* 0x000fe4000000000b */
[----:B------:R-:W2:Y:S04]  /*16950*/  LDSM.16.MT88.4 R8, [R18+0x11000] ;  /* 0x011000001208783b */ /* 0x000ea80000004200 */
[----:B------:R-:W-:Y:S01]  /*16960*/  STSM.16.M88.4 [R2], R4 ;  /* 0x0000000402007844 */ /* 0x000fe20000000200 */
        /* <DEDUP_REMOVED lines=12> */
[C-C-:B--2---:R-:W-:Y:S02]  /*16a30*/  PRMT R4, R8.reuse, 0x6420, R9.reuse ;  /* 0x0000642008047816 */ /* 0x144fe40000000009 */
        /* <DEDUP_REMOVED lines=9> */
[----:B---3--:R-:W3:Y:S01]  /*16ad0*/  FENCE.VIEW.ASYNC.S ;  /* 0x00000000000073c6 */ /* 0x008ee20000000000 */
[----:B------:R-:W-:Y:S05]  /*16ae0*/  @!P1 BRA `(.L_x_1322) ;  /* 0x0000000000049947 */ /* 0x000fea0003800000 */
[----:B------:R-:W-:Y:S01]  /*16af0*/  BPT.TRAP 0x1 ;  /* 0x000000040000795c */ /* 0x000fe20000300000 */
.L_x_1322:
[----:B--2---:R-:W2:Y:S01]  /*16b00*/  S2R R2, SR_TID.X ;  /* 0x0000000000027919 */ /* 0x004ea20000002100 */
[----:B---3--:R3:W-:Y:S01]  /*16b10*/  SYNCS.ARRIVE.TRANS64.A1T0 RZ, [R19+URZ+0x28450], RZ ;  /* 0x028450ff13ff79a7 */ /* 0x0087e2000810003f */
[----:B------:R4:W5:Y:S04]  /*16b20*/  LDL R6, [R1] ;  /* 0x0000000001067983 */ /* 0x0009680000100800 */
[----:B------:R4:W5:Y:S01]  /*16b30*/  LDL R7, [R1+0x4] ;  /* 0x0000040001077983 */ /* 0x0009620000100800 */
[----:B--2---:R-:W-:-:S03]  /*16b40*/  LOP3.LUT R3, R2, 0x7f, RZ, 0xc0, !PT ;  /* 0x0000007f02037812 */ /* 0x004fc600078ec0ff */
[----:B------:R-:W2:Y:S01]  /*16b50*/  LDL R2, [R1+0x14] ;  /* 0x0000140001027983 */ /* 0x000ea20000100800 */
[----:B------:R-:W-:Y:S01]  /*16b60*/  BAR.SYNC.DEFER_BLOCKING 0x2, 0x80 ;  /* 0x0082000000007b1d */ /* 0x000fe20000010000 */
[----:B------:R-:W-:-:S13]  /*16b70*/  ISETP.NE.AND P0, PT, R3, RZ, PT ;  /* 0x000000ff0300720c */ /* 0x000fda0003f05270 */
[----:B---3--:R-:W-:-:S05]  /*16b80*/  @!P0 VIADD R19, R19, 0x28480 ;  /* 0x0002848013138836 */ /* 0x008fca0000000000 */
[----:B------:R-:W-:-:S04]  /*16b90*/  @!P0 PRMT R19, RZ, 0x654, R19 ;  /* 0x00000654ff138816 */ /* 0x000fc80000000013 */
[----:B------:R4:W-:Y:S01]  /*16ba0*/  @!P0 SYNCS.ARRIVE.TRANS64.RED.A1T0 RZ, [R19+URZ], RZ ;  /* 0x000000ff13ff89a7 */ /* 0x0009e2000810043f */
[C---:B--2---:R-:W-:Y:S01]  /*16bb0*/  ISETP.GT.AND P0, PT, R0.reuse, R2, PT ;  /* 0x000000020000720c */ /* 0x044fe20003f04270 */
[----:B------:R-:W-:-:S12]  /*16bc0*/  VIADD R0, R0, 0xffffffff ;  /* 0xffffffff00007836 */ /* 0x000fd80000000000 */
[----:B----4-:R-:W-:Y:S05]  /*16bd0*/  @P0 BRA `(.L_x_1323) ;  /* 0xfffffff0001c0947 */ /* 0x010fea000383ffff */
.L_x_1301:
[----:B------:R-:W3:Y:S01]  /*16be0*/  S2R R2, SR_TID.X ;  /* 0x0000000000027919 */ /* 0x000ee20000002100 */
[----:B------:R-:W-:Y:S01]  /*16bf0*/  BSSY B0, `(.L_x_1324) ;  /* 0x0000011000007945 */ /* 0x000fe20003800000 */
[----:B---3--:R-:W-:-:S04]  /*16c00*/  LOP3.LUT R2, R2, 0x7f, RZ, 0xc0, !PT ;  /* 0x0000007f02027812 */ /* 0x008fc800078ec0ff */
[----:B------:R-:W-:-:S13]  /*16c10*/  ISETP.NE.AND P0, PT, R2, RZ, PT ;  /* 0x000000ff0200720c */ /* 0x000fda0003f05270 */
[----:B------:R-:W-:Y:S05]  /*16c20*/  @P0 BRA `(.L_x_1325) ;  /* 0x0000000000340947 */ /* 0x000fea0003800000 */
[----:B------:R-:W3:Y:S01]  /*16c30*/  S2R R3, SR_LANEID ;  /* 0x0000000000037919 */ /* 0x000ee20000000000 */
[----:B------:R-:W-:Y:S02]  /*16c40*/  VOTEU.ANY UR4, UPT, PT ;  /* 0x0000000000047886 */ /* 0x000fe400038e0100 */
[----:B------:R-:W3:Y:S08]  /*16c50*/  FLO.U32 R0, UR4 ;  /* 0x0000000400007d00 */ /* 0x000ef000080e0000 */
[----:B------:R-:W4:Y:S01]  /*16c60*/  POPC R4, UR4 ;  /* 0x0000000400047d09 */ /* 0x000f220008000000 */
[----:B---3--:R-:W-:-:S02]  /*16c70*/  ISETP.EQ.U32.AND P1, PT, R0, R3, PT ;  /* 0x000000030000720c */ /* 0x008fc40003f22070 */
[----:B------:R-:W4:Y:S11]  /*16c80*/  LDC.64 R2, c[0x0][0xc60] ;  /* 0x00031800ff027b82 */ /* 0x000f360000000a00 */
[----:B----4-:R-:W3:Y:S01]  /*16c90*/  @P1 ATOMG.E.ADD.STRONG.GPU PT, R3, desc[UR48][R2.64], R4 ;  /* 0x00000004020319a8 */ /* 0x010ee200081ee1f0 */
[----:B------:R-:W4:Y:S02]  /*16ca0*/  S2R R5, SR_LTMASK ;  /* 0x0000000000057919 */ /* 0x000f240000003900 */
[----:B----4-:R-:W-:-:S06]  /*16cb0*/  LOP3.LUT R5, R5, UR4, RZ, 0xc0, !PT ;  /* 0x0000000405057c12 */ /* 0x010fcc000f8ec0ff */
[----:B------:R-:W4:Y:S01]  /*16cc0*/  POPC R5, R5 ;  /* 0x0000000500057309 */ /* 0x000f220000000000 */
[----:B---3--:R-:W4:Y:S02]  /*16cd0*/  SHFL.IDX PT, R0, R3, R0, 0x1f ;  /* 0x00001f0003007589 */ /* 0x008f2400000e0000 */
[----:B----4-:R-:W-:-:S05]  /*16ce0*/  IADD3 R0, R0, UR46, R5 ;  /* 0x0000002e00007c10 */ /* 0x010fca000fffe005 */
[----:B------:R3:W-:Y:S02]  /*16cf0*/  STL [R1+0x10], R0 ;  /* 0x0000100001007387 */ /* 0x0007e40000100800 */
.L_x_1325:
[----:B------:R-:W-:Y:S05]  /*16d00*/  BSYNC B0 ;  /* 0x0000000000007941 */ /* 0x000fea0003800000 */
.L_x_1324:
[----:B------:R-:W-:-:S06]  /*16d10*/  UISETP.NE.AND UP0, UPT, UR39, 0x3, UPT ;  /* 0x000000032700788c */ /* 0x000fcc000bf05270 */
[----:B------:R-:W-:-:S13]  /*16d20*/  PLOP3.LUT P1, PT, PT, PT, UP0, 0x80, 0x0 ;  /* 0x000000000000781c */ /* 0x000fda0003f2f008 */
[----:B------:R-:W-:Y:S05]  /*16d30*/  @!P1 BRA `(.L_x_1326) ;  /* 0x0000000000049947 */ /* 0x000fea0003800000 */
[----:B------:R-:W-:Y:S01]  /*16d40*/  BPT.TRAP 0x1 ;  /* 0x000000040000795c */ /* 0x000fe20000300000 */
.L_x_1326:
[----:B------:R-:W4:Y:S04]  /*16d50*/  LDL R3, [R1+0x4] ;  /* 0x0000040001037983 */ /* 0x000f280000100800 */
[----:B------:R-:W2:Y:S01]  /*16d60*/  LDL R2, [R1] ;  /* 0x0000000001027983 */ /* 0x000ea20000100800 */
[----:B---3--:R-:W-:Y:S01]  /*16d70*/  IMAD.U32 R0, RZ, RZ, UR42 ;  /* 0x0000002aff007e24 */ /* 0x008fe2000f8e00ff */
[----:B------:R-:W-:Y:S04]  /*16d80*/  BSSY B0, `(.L_x_1327) ;  /* 0x0000007000007945 */ /* 0x000fe80003800000 */
[----:B------:R-:W-:-:S02]  /*16d90*/  ISETP.NE.AND P2, PT, R0, 0x3, PT ;  /* 0x000000030000780c */ /* 0x000fc40003f45270 */
[----:B----4-:R-:W-:-:S04]  /*16da0*/  LOP3.LUT R3, R3, 0x1, RZ, 0x3c, !PT ;  /* 0x0000000103037812 */ /* 0x010fc800078e3cff */
[----:B------:R-:W-:Y:S01]  /*16db0*/  SHF.L.U32 R3, R3, 0x1f, RZ ;  /* 0x0000001f03037819 */ /* 0x000fe200000006ff */
[----:B--2---:R-:W-:-:S04]  /*16dc0*/  IMAD R16, R2, 0x8, R17 ;  /* 0x0000000802107824 */ /* 0x004fc800078e0211 */
[----:B------:R-:W2:Y:S02]  /*16dd0*/  SYNCS.PHASECHK.TRANS64.TRYWAIT P1, [R16+URZ+0x28470], R3 ;  /* 0x02847003100075a7 */ /* 0x000ea4000802017f */
[----:B--2---:R-:W-:Y:S05]  /*16de0*/  @!P1 BRA `(.L_x_1328) ;  /* 0x0000002c002c9947 */ /* 0x004fea0003800000 */
.L_x_1388:
[----:B------:R-:W-:Y:S05]  /*16df0*/  BSYNC B0 ;  /* 0x0000000000007941 */ /* 0x000fea0003800000 */
.L_x_1327:
[----:B------:R-:W-:Y:S05]  /*16e00*/  @!P2 BRA `(.L_x_1329) ;  /* 0x000000000004a947 */ /* 0x000fea0003800000 */
[----:B------:R-:W-:Y:S01]  /*16e10*/  BPT.TRAP 0x1 ;  /* 0x000000040000795c */ /* 0x000fe20000300000 */
.L_x_1329:
[----:B------:R-:W2:Y:S02]  /*16e20*/  LDL R0, [R1+0x4] ;  /* 0x0000040001007983 */ /* 0x000ea40000100800 */
[----:B--2---:R-:W-:-:S04]  /*16e30*/  SHF.L.U32 R3, R0, 0x1f, RZ ;  /* 0x0000001f00037819 */ /* 0x004fc800000006ff */
[----:B------:R-:W2:Y:S02]  /*16e40*/  SYNCS.PHASECHK.TRANS64.TRYWAIT P1, [R16+URZ+0x28460], R3 ;  /* 0x02846003100075a7 */ /* 0x000ea4000802017f */
[----:B--2---:R-:W-:Y:S05]  /*16e50*/  @!P1 BRA `(.L_x_1330) ;  /* 0x0000002c00249947 */ /* 0x004fea0003800000 */
.L_x_1389:
[----:B------:R-:W3:Y:S04]  /*16e60*/  LDL R18, [R1] ;  /* 0x0000000001127983 */ /* 0x000ee80000100800 */
[----:B------:R-:W4:Y:S04]  /*16e70*/  LDL R2, [R1+0x24] ;  /* 0x0000240001027983 */ /* 0x000f280000100800 */
[----:B------:R-:W2:Y:S01]  /*16e80*/  LDL R12, [R1+0x20] ;  /* 0x00002000010c7983 */ /* 0x000ea20000100800 */
[----:B-1----:R-:W1:Y:S01]  /*16e90*/  S2R R9, SR_TID.X ;  /* 0x0000000000097919 */ /* 0x002e620000002100 */
[----:B------:R-:W-:Y:S05]  /*16ea0*/  WARPSYNC.ALL ;  /* 0x0000000000007948 */ /* 0x000fea0003800000 */
[----:B------:R-:W-:Y:S01]  /*16eb0*/  IMAD.MOV.U32 R13, RZ, RZ, 0x40 ;  /* 0x00000040ff0d7424 */ /* 0x000fe200078e00ff */
[----:B-1----:R-:W-:-:S04]  /*16ec0*/  LOP3.LUT P1, RZ, R9, 0x4, RZ, 0xc0, !PT ;  /* 0x0000000409ff7812 */ /* 0x002fc8000782c0ff */
[----:B------:R-:W-:Y:S01]  /*16ed0*/  SEL R13, R13, 0xffffffc0, !P1 ;  /* 0xffffffc00d0d7807 */ /* 0x000fe20004800000 */
[----:B------:R-:W1:Y:S01]  /*16ee0*/  S2R R19, SR_TID.X ;  /* 0x0000000000137919 */ /* 0x000e620000002100 */
[----:B---3--:R-:W-:-:S05]  /*16ef0*/  IMAD.SHL.U32 R0, R18, 0x4000, RZ ;  /* 0x0000400012007824 */ /* 0x008fca00078e00ff */
[----:B----4-:R-:W-:-:S05]  /*16f00*/  LOP3.LUT R2, R0, R2, RZ, 0xfc, !PT ;  /* 0x0000000200027212 */ /* 0x010fca00078efcff */
[----:B------:R-:W-:-:S05]  /*16f10*/  IMAD.IADD R2, R17, 0x1, R2 ;  /* 0x0000000111027824 */ /* 0x000fca00078e0202 */
[----:B-----5:R-:W3:Y:S01]  /*16f20*/  LDSM.16.MT88.4 R4, [R2+0x10000] ;  /* 0x010000000204783b */ /* 0x020ee20000004200 */
[----:B--2---:R-:W-:Y:S01]  /*16f30*/  IMAD.IADD R3, R13, 0x1, R2 ;  /* 0x000000010d037824 */ /* 0x004fe200078e0202 */
[----:B------:R-:W-:Y:S02]  /*16f40*/  IADD3 R0, R17, R0, R12 ;  /* 0x0000000011007210 */ /* 0x000fe40007ffe00c */
[C-C-:B---3--:R-:W-:Y:S02]  /*16f50*/  PRMT R8, R4.reuse, 0x6420, R5.reuse ;  /* 0x0000642004087816 */ /* 0x148fe40000000005 */
[----:B------:R-:W-:Y:S02]  /*16f60*/  PRMT R9, R4, 0x7531, R5 ;  /* 0x0000753104097816 */ /* 0x000fe40000000005 */
[C-C-:B------:R-:W-:Y:S02]  /*16f70*/  PRMT R10, R6.reuse, 0x6420, R7.reuse ;  /* 0x00006420060a7816 */ /* 0x140fe40000000007 */
[----:B------:R-:W-:-:S02]  /*16f80*/  PRMT R11, R6, 0x7531, R7 ;  /* 0x00007531060b7816 */ /* 0x000fc40000000007 */
[----:B------:R-:W2:Y:S04]  /*16f90*/  LDSM.16.MT88.4 R4, [R3+0x10000] ;  /* 0x010000000304783b */ /* 0x000ea80000004200 */
[----:B------:R2:W-:Y:S02]  /*16fa0*/  STSM.16.M88.4 [R0+0x8000], R8 ;  /* 0x0080000800007844 */ /* 0x0005e40000000200 */
[C-C-:B--2---:R-:W-:Y:S02]  /*16fb0*/  PRMT R8, R4.reuse, 0x6420, R5.reuse ;  /* 0x0000642004087816 */ /* 0x144fe40000000005 */
[----:B------:R-:W-:Y:S02]  /*16fc0*/  PRMT R9, R4, 0x7531, R5 ;  /* 0x0000753104097816 */ /* 0x000fe40000000005 */
[----:B------:R-:W-:-:S02]  /*16fd0*/  PRMT R10, R6, 0x6420, R7 ;  /* 0x00006420060a7816 */ /* 0x000fc40000000007 */
        /* <DEDUP_REMOVED lines=8> */
[----:B------:R-:W-:Y:S01]  /*17060*/  STSM.16.M88.4 [R0+0xa000], R12 ;  /* 0x00a0000c00007844 */ /* 0x000fe20000000200 */
[C-C-:B--2---:R-:W-:Y:S02]  /*17070*/  PRMT R8, R4.reuse, 0x6420, R5.reuse ;  /* 0x0000642004087816 */ /* 0x144fe40000000005 */
[----:B------:R-:W-:Y:S02]  /*17080*/  PRMT R9, R4, 0x7531, R5 ;  /* 0x0000753104097816 */ /* 0x000fe40000000005 */
[----:B------:R-:W-:-:S02]  /*17090*/  PRMT R10, R6, 0x6420, R7 ;  /* 0x00006420060a7816 */ /* 0x000fc40000000007 */
[----:B------:R-:W-:-:S05]  /*170a0*/  PRMT R11, R6, 0x7531, R7 ;  /* 0x00007531060b7816 */ /* 0x000fca0000000007 */
[----:B------:R-:W-:Y:S04]  /*170b0*/  STSM.16.M88.4 [R0+0xb000], R8 ;  /* 0x00b0000800007844 */ /* 0x000fe80000000200 */
[----:B------:R-:W2:Y:S01]  /*170c0*/  LDSM.16.MT88.4 R4, [R2+0x11000] ;  /* 0x011000000204783b */ /* 0x000ea20000004200 */
[----:B-1----:R-:W-:Y:S01]  /*170d0*/  LOP3.LUT P1, RZ, R19, 0x4, RZ, 0xc0, !PT ;  /* 0x0000000413ff7812 */ /* 0x002fe2000782c0ff */
[----:B------:R-:W-:Y:S01]  /*170e0*/  IMAD.MOV.U32 R19, RZ, RZ, 0x20 ;  /* 0x00000020ff137424 */ /* 0x000fe200078e00ff */
[C-C-:B--2---:R-:W-:Y:S02]  /*170f0*/  PRMT R12, R4.reuse, 0x6420, R5.reuse ;  /* 0x00006420040c7816 */ /* 0x144fe40000000005 */
[----:B------:R-:W-:Y:S02]  /*17100*/  PRMT R13, R4, 0x7531, R5 ;  /* 0x00007531040d7816 */ /* 0x000fe40000000005 */
[----:B------:R-:W-:-:S02]  /*17110*/  PRMT R14, R6, 0x6420, R7 ;  /* 0x00006420060e7816 */ /* 0x000fc40000000007 */
[----:B------:R-:W-:Y:S02]  /*17120*/  PRMT R15, R6, 0x7531, R7 ;  /* 0x00007531060f7816 */ /* 0x000fe40000000007 */
[----:B------:R-:W1:Y:S01]  /*17130*/  LDSM.16.MT88.4 R4, [R3+0x11000] ;  /* 0x011000000304783b */ /* 0x000e620000004200 */
        /* <DEDUP_REMOVED lines=28> */
.L_x_1331:
[----:B------:R-:W3:Y:S01]  /*17300*/  LDL.LU R3, [R1+0x4] ;  /* 0x0000040001037983 */ /* 0x000ee20000300800 */
[----:B-1----:R1:W-:Y:S01]  /*17310*/  SYNCS.ARRIVE.TRANS64.A1T0 RZ, [R16+URZ+0x28450], RZ ;  /* 0x028450ff10ff79a7 */ /* 0x0023e2000810003f */
[----:B--2---:R-:W-:Y:S02]  /*17320*/  VIADD R0, R18, 0x1 ;  /* 0x0000000112007836 */ /* 0x004fe40000000000 */
[----:B-1----:R-:W-:-:S05]  /*17330*/  @!P0 VIADD R16, R16, 0x28480 ;  /* 0x0002848010108836 */ /* 0x002fca0000000000 */
[----:B------:R-:W-:Y:S01]  /*17340*/  @!P0 PRMT R16, RZ, 0x654, R16 ;  /* 0x00000654ff108816 */ /* 0x000fe20000000010 */
[----:B------:R-:W-:Y:S06]  /*17350*/  BAR.SYNC.DEFER_BLOCKING 0x2, 0x80 ;  /* 0x0082000000007b1d */ /* 0x000fec0000010000 */
[----:B------:R1:W-:Y:S01]  /*17360*/  @!P0 SYNCS.ARRIVE.TRANS64.RED.A1T0 RZ, [R16+URZ], RZ ;  /* 0x000000ff10ff89a7 */ /* 0x0003e2000810043f */
[----:B------:R-:W-:-:S04]  /*17370*/  ISETP.NE.AND P0, PT, R0, 0x2, PT ;  /* 0x000000020000780c */ /* 0x000fc80003f05270 */
[----:B------:R-:W-:Y:S02]  /*17380*/  SEL R2, RZ, 0x1, P0 ;  /* 0x00000001ff027807 */ /* 0x000fe40000000000 */
[----:B------:R-:W-:-:S05]  /*17390*/  SEL R0, R0, RZ, P0 ;  /* 0x000000ff00007207 */ /* 0x000fca0000000000 */
[----:B------:R1:W-:Y:S01]  /*173a0*/  STL [R1], R0 ;  /* 0x0000000001007387 */ /* 0x0003e20000100800 */
[----:B---3--:R-:W-:-:S05]  /*173b0*/  LOP3.LUT R3, R3, R2, RZ, 0x3c, !PT ;  /* 0x0000000203037212 */ /* 0x008fca00078e3cff */
[----:B------:R1:W-:Y:S02]  /*173c0*/  STL [R1+0x4], R3 ;  /* 0x0000040301007387 */ /* 0x0003e40000100800 */
.L_x_1276:
[----:B------:R-:W-:Y:S05]  /*173d0*/  BSYNC B7 ;  /* 0x0000000000077941 */ /* 0x000fea0003800000 */
.L_x_1274:
[----:B-12---:R-:W2:Y:S02]  /*173e0*/  LDL R0, [R1+0xc] ;  /* 0x00000c0001007983 */ /* 0x006ea40000100800 */
[----:B--2---:R-:W-:-:S13]  /*173f0*/  LOP3.LUT P0, RZ, R0, 0x2, RZ, 0xc0, !PT ;  /* 0x0000000200ff7812 */ /* 0x004fda000780c0ff */
[----:B------:R-:W-:Y:S05]  /*17400*/  @!P0 BRA `(.L_x_1332) ;  /* 0x0000000000308947 */ /* 0x000fea0003800000 */
[----:B------:R-:W1:Y:S08]  /*17410*/  S2UR UR5, SR_CgaCtaId ;  /* 0x00000000000579c3 */ /* 0x000e700000008800 */
[----:B------:R-:W-:Y:S06]  /*17420*/  BAR.SYNC.DEFER_BLOCKING 0x5, 0x180 ;  /* 0x0146000000007b1d */ /* 0x000fec0000010000 */
[----:B------:R-:W-:-:S02]  /*17430*/  UMOV UR4, 0x400 ;  /* 0x0000040000047882 */ /* 0x000fc40000000000 */
[----:B-1----:R-:W-:-:S06]  /*17440*/  ULEA UR4, UR5, UR4, 0x18 ;  /* 0x0000000405047291 */ /* 0x002fcc000f8ec03f */
[----:B------:R-:W-:-:S05]  /*17450*/  IMAD.U32 R17, RZ, RZ, UR4 ;  /* 0x00000004ff117e24 */ /* 0x000fca000f8e00ff */
[----:B0-----:R-:W0:Y:S04]  /*17460*/  LDS.128 R4, [R17+0x284d0] ;  /* 0x0284d00011047984 */ /* 0x001e280000000c00 */
[----:B0-----:R0:W-:Y:S01]  /*17470*/  STL.64 [R1+0x10], R4 ;  /* 0x0000100401007387 */ /* 0x0011e20000100a00 */
[----:B------:R-:W-:-:S03]  /*17480*/  IMAD.MOV.U32 R0, RZ, RZ, R7 ;  /* 0x000000ffff007224 */ /* 0x000fc600078e0007 */
[----:B------:R0:W-:Y:S02]  /*17490*/  STL [R1+0x18], R6 ;  /* 0x0000180601007387 */ /* 0x0001e40000100800 */
[----:B------:R-:W-:Y:S01]  /*174a0*/  R2UR UR38, R0 ;  /* 0x00000000002672ca */ /* 0x000fe200000e0000 */
[----:B------:R-:W-:Y:S06]  /*174b0*/  BAR.ARV 0x4, 0x180 ;  /* 0x0106000000007b1d */ /* 0x000fec0000002000 */
[----:B------:R-:W-:Y:S08]  /*174c0*/  BRA `(.L_x_1333) ;  /* 0x0000000c00e47947 */ /* 0x000ff00003800000 */
.L_x_1332:
[----:B------:R-:W2:Y:S01]  /*174d0*/  LDL.LU R0, [R1+0x10] ;  /* 0x0000100001007983 */ /* 0x000ea20000300800 */
[----:B------:R-:W-:Y:S01]  /*174e0*/  ULDC UR4, c[0x0][0xc3c] ;  /* 0x00030f0000047ab9 */ /* 0x000fe20000000800 */
[----:B------:R-:W1:Y:S02]  /*174f0*/  S2R R2, SR_TID.X ;  /* 0x0000000000027919 */ /* 0x000e640000002100 */
[----:B-1----:R-:W-:-:S04]  /*17500*/  LOP3.LUT R9, R2, 0x1f, RZ, 0xc0, !PT ;  /* 0x0000001f02097812 */ /* 0x002fc800078ec0ff */
[C---:B------:R-:W-:Y:S01]  /*17510*/  ISETP.NE.AND P0, PT, R9.reuse, 0x1f, PT ;  /* 0x0000001f0900780c */ /* 0x040fe20003f05270 */
[----:B------:R-:W-:-:S05]  /*17520*/  VIADD R6, R9, UR38 ;  /* 0x0000002609067c36 */ /* 0x000fca0008000000 */
[----:B------:R-:W-:Y:S01]  /*17530*/  ISETP.GE.OR P1, PT, R6, UR4, !P0 ;  /* 0x0000000406007c0c */ /* 0x000fe2000c726670 */
[----:B------:R-:W-:Y:S02]  /*17540*/  IMAD.MOV.U32 R7, RZ, RZ, RZ ;  /* 0x000000ffff077224 */ /* 0x000fe400078e00ff */
[----:B--2---:R-:W-:-:S10]  /*17550*/  IMAD.MOV.U32 R8, RZ, RZ, R0 ;  /* 0x000000ffff087224 */ /* 0x004fd400078e0000 */
[----:B------:R-:W1:Y:S01]  /*17560*/  @!P1 LDC.64 R2, c[0x0][0xc80] ;  /* 0x00032000ff029b82 */ /* 0x000e620000000a00 */
[----:B------:R-:W-:Y:S01]  /*17570*/  IMAD.MOV.U32 R0, RZ, RZ, RZ ;  /* 0x000000ffff007224 */ /* 0x000fe200078e00ff */
[----:B------:R-:W-:Y:S01]  /*17580*/  ISETP.GE.U32.AND P2, PT, R9, 0x2, PT ;  /* 0x000000020900780c */ /* 0x000fe20003f46070 */
[----:B------:R-:W-:-:S05]  /*17590*/  ULDC UR4, c[0x0][0xc3c] ;  /* 0x00030f0000047ab9 */ /* 0x000fca0000000800 */
[----:B0-----:R-:W0:Y:S01]  /*175a0*/  @!P1 LDC.64 R4, c[0x0][0xc78] ;  /* 0x00031e00ff049b82 */ /* 0x001e220000000a00 */
[----:B-1----:R-:W-:-:S05]  /*175b0*/  @!P1 IMAD.WIDE R2, R6, 0x4, R2 ;  /* 0x0000000406029825 */ /* 0x002fca00078e0202 */
[----:B------:R0:W2:Y:S02]  /*175c0*/  @!P1 LDG.E R0, desc[UR48][R2.64] ;  /* 0x0000003002009981 */ /* 0x0000a4000c1e1900 */
[----:B0-----:R-:W-:-:S05]  /*175d0*/  @!P1 IMAD.WIDE R2, R6, 0x4, R4 ;  /* 0x0000000406029825 */ /* 0x001fca00078e0204 */
[----:B------:R-:W2:Y:S01]  /*175e0*/  @!P1 LDG.E R7, desc[UR48][R2.64] ;  /* 0x0000003002079981 */ /* 0x000ea2000c1e1900 */
[C---:B------:R-:W-:Y:S01]  /*175f0*/  ISETP.NE.AND P1, PT, R9.reuse, RZ, PT ;  /* 0x000000ff0900720c */ /* 0x040fe20003f25270 */
[----:B------:R-:W-:Y:S01]  /*17600*/  IMAD.MOV.U32 R5, RZ, RZ, RZ ;  /* 0x000000ffff057224 */ /* 0x000fe200078e00ff */
[C---:B------:R-:W-:Y:S01]  /*17610*/  ISETP.GE.U32.AND P3, PT, R9.reuse, 0x4, PT ;  /* 0x000000040900780c */ /* 0x040fe20003f66070 */
[----:B------:R-:W-:Y:S01]  /*17620*/  SHFL.IDX PT, R6, R8, 0x1, 0x1f ;  /* 0x00201f0008067f89 */ /* 0x000fe200000e0000 */
[C---:B------:R-:W-:Y:S02]  /*17630*/  ISETP.GE.U32.AND P4, PT, R9.reuse, 0x8, PT ;  /* 0x000000080900780c */ /* 0x040fe40003f86070 */
[----:B------:R-:W-:Y:S01]  /*17640*/  ISETP.GE.U32.AND P5, PT, R9, 0x10, PT ;  /* 0x000000100900780c */ /* 0x000fe20003fa6070 */
[----:B------:R-:W-:Y:S01]  /*17650*/  SHFL.IDX PT, R4, R8, RZ, 0x1f ;  /* 0x00001fff08047589 */ /* 0x000fe200000e0000 */
[----:B------:R-:W0:Y:S01]  /*17660*/  LDC R9, c[0x0][0xc38] ;  /* 0x00030e00ff097b82 */ /* 0x000e220000000800 */
[----:B--2---:R-:W-:-:S05]  /*17670*/  IMAD R2, R7, R0, RZ ;  /* 0x0000000007027224 */ /* 0x004fca00078e02ff */
        /* <DEDUP_REMOVED lines=19> */
[----:B------:R-:W-:Y:S05]  /*177b0*/  @P6 BRA `(.L_x_1334) ;  /* 0x0000000000986947 */ /* 0x000fea0003800000 */
.L_x_1336:
[----:B------:R-:W-:-:S04]  /*177c0*/  UIADD3 UR38, UR38, 0x1f, URZ ;  /* 0x0000001f26267890 */ /* 0x000fc8000fffe03f */
[----:B------:R-:W-:-:S06]  /*177d0*/  UISETP.GE.AND UP0, UPT, UR38, UR4, UPT ;  /* 0x000000042600728c */ /* 0x000fcc000bf06270 */
[----:B------:R-:W-:-:S13]  /*177e0*/  PLOP3.LUT P6, PT, PT, PT, UP0, 0x40, 0x0 ;  /* 0x000000000000781c */ /* 0x000fda0003fce808 */
[----:B------:R-:W-:Y:S05]  /*177f0*/  @!P6 BRA `(.L_x_1335) ;  /* 0x0000000800c8e947 */ /* 0x000fea0003800000 */
[----:B------:R-:W0:Y:S01]  /*17800*/  S2R R0, SR_TID.X ;  /* 0x0000000000007919 */ /* 0x000e220000002100 */
[----:B------:R-:W1:Y:S01]  /*17810*/  LDC R9, c[0x0][0xc38] ;  /* 0x00030e00ff097b82 */ /* 0x000e620000000800 */
[----:B0-----:R-:W-:-:S05]  /*17820*/  LOP3.LUT R0, R0, 0x1f, RZ, 0xc0, !PT ;  /* 0x0000001f00007812 */ /* 0x001fca00078ec0ff */
[----:B------:R-:W-:Y:S02]  /*17830*/  VIADD R7, R0, UR38 ;  /* 0x0000002600077c36 */ /* 0x000fe40008000000 */
[----:B------:R-:W-:-:S03]  /*17840*/  IMAD.MOV.U32 R0, RZ, RZ, RZ ;  /* 0x000000ffff007224 */ /* 0x000fc600078e00ff */
        /* <DEDUP_REMOVED lines=24> */
[----:B------:R-:W1:Y:S02]  /*179d0*/  SHFL.IDX PT, R3, R2, 0x1f, 0x1f ;  /* 0x03e01f0002037f89 */ /* 0x000e6400000e0000 */
[----:B-1----:R-:W-:-:S04]  /*179e0*/  IMAD R3, R3, R9, RZ ;  /* 0x0000000903037224 */ /* 0x002fc800078e02ff */
[----:B------:R-:W-:-:S05]  /*179f0*/  IMAD.IADD R6, R3, 0x1, R6 ;  /* 0x0000000103067824 */ /* 0x000fca00078e0206 */
[----:B------:R-:W-:-:S13]  /*17a00*/  ISETP.GT.AND P6, PT, R6, R4, PT ;  /* 0x000000040600720c */ /* 0x000fda0003fc4270 */
[----:B------:R-:W-:Y:S05]  /*17a10*/  @!P6 BRA `(.L_x_1336) ;  /* 0xfffffffc0068e947 */ /* 0x000fea000383ffff */
.L_x_1334:
[----:B------:R-:W-:-:S04]  /*17a20*/  IMAD.IADD R6, R6, 0x1, -R3 ;  /* 0x0000000106067824 */ /* 0x000fc800078e0a03 */
[----:B------:R-:W-:-:S05]  /*17a30*/  IMAD R3, R2, R9, R6 ;  /* 0x0000000902037224 */ /* 0x000fca00078e0206 */
[----:B------:R-:W-:-:S13]  /*17a40*/  ISETP.GT.AND P0, PT, R3, R4, PT ;  /* 0x000000040300720c */ /* 0x000fda0003f04270 */
[----:B------:R-:W-:Y:S02]  /*17a50*/  VOTEU.ANY UR5, UPT, !P0 ;  /* 0x0000000000057886 */ /* 0x000fe400040e0100 */
[----:B------:R-:W-:Y:S01]  /*17a60*/  ISETP.NE.AND P0, PT, RZ, UR5, PT ;  /* 0x00000005ff007c0c */ /* 0x000fe2000bf05270 */
[----:B------:R-:W-:-:S06]  /*17a70*/  UPOPC UR4, UR5 ;  /* 0x00000005000472bf */ /* 0x000fcc0008000000 */
[----:B------:R-:W-:-:S05]  /*17a80*/  IMAD.U32 R3, RZ, RZ, UR4 ;  /* 0x00000004ff037e24 */ /* 0x000fca000f8e00ff */
[----:B------:R0:W1:Y:S04]  /*17a90*/  SHFL.IDX PT, R0, R0, R3, 0x1f ;  /* 0x00001f0300007589 */ /* 0x00006800000e0000 */
[----:B------:R0:W2:Y:S01]  /*17aa0*/  SHFL.IDX PT, R7, R7, R3, 0x1f ;  /* 0x00001f0307077589 */ /* 0x0000a200000e0000 */
[----:B------:R-:W-:Y:S05]  /*17ab0*/  @!P0 BRA `(.L_x_1337) ;  /* 0x00000000000c8947 */ /* 0x000fea0003800000 */
[----:B------:R-:W-:-:S06]  /*17ac0*/  UIADD3 UR5, UR4, -0x1, URZ ;  /* 0xffffffff04057890 */ /* 0x000fcc000fffe03f */
[----:B------:R-:W-:-:S06]  /*17ad0*/  IMAD.U32 R5, RZ, RZ, UR5 ;  /* 0x00000005ff057e24 */ /* 0x000fcc000f8e00ff */
[----:B------:R3:W4:Y:S02]  /*17ae0*/  SHFL.IDX PT, R5, R2, R5, 0x1f ;  /* 0x00001f0502057589 */ /* 0x00072400000e0000 */
.L_x_1337:
[----:B---34-:R-:W-:Y:S01]  /*17af0*/  IMAD R2, R5, R9, R6 ;  /* 0x0000000905027224 */ /* 0x018fe200078e0206 */
[----:B--2---:R-:W-:Y:S01]  /*17b00*/  ISETP.NE.AND P0, PT, R7, 0x1, PT ;  /* 0x000000010700780c */ /* 0x004fe20003f05270 */
[----:B------:R-:W-:Y:S02]  /*17b10*/  UIADD3 UR38, UR4, UR38, URZ ;  /* 0x0000002604267290 */ /* 0x000fe4000fffe03f */
[----:B------:R-:W-:Y:S01]  /*17b20*/  IMAD.IADD R4, R4, 0x1, -R2 ;  /* 0x0000000104047824 */ /* 0x000fe200078e0a02 */
[----:B------:R2:W-:Y:S09]  /*17b30*/  STL [R1+0x10], R2 ;  /* 0x0000100201007387 */ /* 0x0005f20000100800 */
[----:B------:R-:W-:Y:S05]  /*17b40*/  @!P0 BRA `(.L_x_1338) ;  /* 0x0000000000e48947 */ /* 0x000fea0003800000 */
[----:B-1----:R-:W-:-:S04]  /*17b50*/  IABS R5, R0 ;  /* 0x0000000000057213 */ /* 0x002fc80000000000 */
[----:B--2---:R-:W1:Y:S08]  /*17b60*/  I2F.RP R2, R5 ;  /* 0x0000000500027306 */ /* 0x004e700000209400 */
[----:B-1----:R-:W1:Y:S02]  /*17b70*/  MUFU.RCP R2, R2 ;  /* 0x0000000200027308 */ /* 0x002e640000001000 */
[----:B-1----:R-:W-:-:S06]  /*17b80*/  VIADD R2, R2, 0xffffffe ;  /* 0x0ffffffe02027836 */ /* 0x002fcc0000000000 */
[----:B0-----:R-:W0:Y:S02]  /*17b90*/  F2I.FTZ.U32.TRUNC.NTZ R3, R2 ;  /* 0x0000000200037305 */ /* 0x001e24000021f000 */
[----:B0-----:R-:W-:-:S04]  /*17ba0*/  IMAD.MOV R2, RZ, RZ, -R3 ;  /* 0x000000ffff027224 */ /* 0x001fc800078e0a03 */
        /* <DEDUP_REMOVED lines=12> */
[----:B------:R-:W-:Y:S02]  /*17c70*/  ISETP.GE.U32.AND P0, PT, R2, R5, PT ;  /* 0x000000050200720c */ /* 0x000fe40003f06070 */
[----:B------:R-:W-:-:S04]  /*17c80*/  IABS R5, R7 ;  /* 0x0000000700057213 */ /* 0x000fc80000000000 */
        /* <DEDUP_REMOVED lines=9> */
[----:B------:R-:W-:-:S03]  /*17d20*/  LOP3.LUT R2, R4, R0, RZ, 0x3c, !PT ;  /* 0x0000000004027212 */ /* 0x000fc600078e3cff */
[----:B------:R-:W-:Y:S01]  /*17d30*/  IMAD.MOV.U32 R3, RZ, RZ, R8 ;  /* 0x000000ffff037224 */ /* 0x000fe200078e0008 */
[----:B------:R-:W-:Y:S02]  /*17d40*/  ISETP.GE.AND P2, PT, R2, RZ, PT ;  /* 0x000000ff0200720c */ /* 0x000fe40003f46270 */
        /* <DEDUP_REMOVED lines=11> */
[----:B------:R-:W-:Y:S01]  /*17e00*/  ISETP.GE.U32.AND P0, PT, R2, R5, PT ;  /* 0x000000050200720c */ /* 0x000fe20003f06070 */
[----:B------:R-:W-:-:S04]  /*17e10*/  IMAD.MOV R2, RZ, RZ, -R3 ;  /* 0x000000ffff027224 */ /* 0x000fc800078e0a03 */
[----:B------:R-:W-:Y:S01]  /*17e20*/  IMAD R4, R0, R2, R4 ;  /* 0x0000000200047224 */ /* 0x000fe200078e0204 */
[----:B------:R-:W-:-:S04]  /*17e30*/  LOP3.LUT R2, R3, R7, RZ, 0x3c, !PT ;  /* 0x0000000703027212 */ /* 0x000fc800078e3cff */
[----:B------:R-:W-:-:S03]  /*17e40*/  ISETP.GE.AND P2, PT, R2, RZ, PT ;  /* 0x000000ff0200720c */ /* 0x000fc60003f46270 */
[----:B------:R-:W-:-:S10]  /*17e50*/  @P0 VIADD R6, R6, 0x1 ;  /* 0x0000000106060836 */ /* 0x000fd40000000000 */
[----:B------:R-:W-:Y:S01]  /*17e60*/  @!P2 IMAD.MOV R6, RZ, RZ, -R6 ;  /* 0x000000ffff06a224 */ /* 0x000fe200078e0a06 */
[----:B------:R-:W-:-:S05]  /*17e70*/  @!P1 LOP3.LUT R6, RZ, R7, RZ, 0x33, !PT ;  /* 0x00000007ff069212 */ /* 0x000fca00078e33ff */
[--C-:B------:R-:W-:Y:S02]  /*17e80*/  IMAD.MOV R2, RZ, RZ, -R6.reuse ;  /* 0x000000ffff027224 */ /* 0x100fe400078e0a06 */
[C---:B------:R-:W-:Y:S02]  /*17e90*/  IMAD R6, R7.reuse, 0x1000000, R6 ;  /* 0x0100000007067824 */ /* 0x040fe400078e0206 */
[----:B------:R-:W-:-:S04]  /*17ea0*/  IMAD R2, R7, R2, R3 ;  /* 0x0000000207027224 */ /* 0x000fc800078e0203 */
[----:B------:R-:W-:-:S05]  /*17eb0*/  IMAD R2, R2, 0x10000, R6 ;  /* 0x0001000002027824 */ /* 0x000fca00078e0206 */
[----:B------:R0:W-:Y:S01]  /*17ec0*/  STL [R1+0x18], R2 ;  /* 0x0000180201007387 */ /* 0x0001e20000100800 */
[----:B------:R-:W-:Y:S05]  /*17ed0*/  BRA `(.L_x_1339) ;  /* 0x0000000400007947 */ /* 0x000fea0003800000 */
.L_x_1338:
[----:B------:R-:W-:Y:S02]  /*17ee0*/  ULDC.64 UR4, c[0x0][0xc90] ;  /* 0x0003240000047ab9 */ /* 0x000fe40000000a00 */
[----:B------:R-:W-:-:S06]  /*17ef0*/  UIMAD.WIDE UR4, UR38, 0x4, UR4 ;  /* 0x00000004260478a5 */ /* 0x000fcc000f8e0204 */
[----:B--2---:R-:W-:Y:S02]  /*17f00*/  IMAD.U32 R2, RZ, RZ, UR4 ;  /* 0x00000004ff027e24 */ /* 0x004fe4000f8e00ff */
[----:B0-----:R-:W-:-:S05]  /*17f10*/  IMAD.U32 R3, RZ, RZ, UR5 ;  /* 0x00000005ff037e24 */ /* 0x001fca000f8e00ff */
[----:B------:R-:W1:Y:S02]  /*17f20*/  LDG.E R6, desc[UR48][R2.64] ;  /* 0x0000003002067981 */ /* 0x000e64000c1e1900 */
[----:B-1----:R-:W-:-:S05]  /*17f30*/  IMAD R5, R0, R6, RZ ;  /* 0x0000000600057224 */ /* 0x002fca00078e02ff */
[----:B------:R-:W-:-:S04]  /*17f40*/  IABS R7, R5 ;  /* 0x0000000500077213 */ /* 0x000fc80000000000 */
[----:B------:R-:W0:Y:S08]  /*17f50*/  I2F.RP R2, R7 ;  /* 0x0000000700027306 */ /* 0x000e300000209400 */
        /* <DEDUP_REMOVED lines=22> */
[----:B------:R-:W-:Y:S02]  /*180c0*/  IMAD R7, R6, R2, RZ ;  /* 0x0000000206077224 */ /* 0x000fe400078e02ff */
[----:B------:R-:W-:Y:S02]  /*180d0*/  IMAD.MOV R2, RZ, RZ, -R2 ;  /* 0x000000ffff027224 */ /* 0x000fe400078e0a02 */
[----:B------:R-:W-:Y:S02]  /*180e0*/  IMAD.MOV R3, RZ, RZ, -R7 ;  /* 0x000000ffff037224 */ /* 0x000fe400078e0a07 */
[----:B------:R-:W-:-:S03]  /*180f0*/  IMAD R4, R5, R2, R4 ;  /* 0x0000000205047224 */ /* 0x000fc600078e0204 */
[----:B------:R-:W-:-:S04]  /*18100*/  VIADDMNMX R6, R3, R9, R6, PT ;  /* 0x0000000903067246 */ /* 0x000fc80003800106 */
        /* <DEDUP_REMOVED lines=19> */
[----:B------:R-:W-:Y:S02]  /*18240*/  LOP3.LUT R3, R4, R6, RZ, 0x3c, !PT ;  /* 0x0000000604037212 */ /* 0x000fe400078e3cff */
[----:B------:R-:W-:Y:S02]  /*18250*/  IADD3 R4, R7, 0x1000000, R4 ;  /* 0x0100000007047810 */ /* 0x000fe40007ffe004 */
[----:B------:R-:W-:-:S07]  /*18260*/  ISETP.GE.AND P2, PT, R3, RZ, PT ;  /* 0x000000ff0300720c */ /* 0x000fce0003f46270 */
[----:B------:R-:W-:-:S06]  /*18270*/  @P0 VIADD R2, R2, 0x1 ;  /* 0x0000000102020836 */ /* 0x000fcc0000000000 */
[----:B------:R-:W-:Y:S01]  /*18280*/  @!P2 IMAD.MOV R2, RZ, RZ, -R2 ;  /* 0x000000ffff02a224 */ /* 0x000fe200078e0a02 */
[----:B------:R-:W-:Y:S01]  /*18290*/  @!P1 LOP3.LUT R2, RZ, R6, RZ, 0x33, !PT ;  /* 0x00000006ff029212 */ /* 0x000fe200078e33ff */
[----:B------:R-:W-:-:S04]  /*182a0*/  IMAD.MOV R6, RZ, RZ, -R6 ;  /* 0x000000ffff067224 */ /* 0x000fc800078e0a06 */
[----:B------:R-:W-:Y:S02]  /*182b0*/  IMAD R3, R2, R6, R4 ;  /* 0x0000000602037224 */ /* 0x000fe400078e0204 */
[----:B------:R-:W-:-:S03]  /*182c0*/  IMAD.MOV.U32 R4, RZ, RZ, R2 ;  /* 0x000000ffff047224 */ /* 0x000fc600078e0002 */
[----:B------:R1:W-:Y:S04]  /*182d0*/  STL [R1+0x18], R3 ;  /* 0x0000180301007387 */ /* 0x0003e80000100800 */
.L_x_1339:
[----:B------:R-:W-:-:S05]  /*182e0*/  LOP3.LUT R4, RZ, R4, RZ, 0x33, !PT ;  /* 0x00000004ff047212 */ /* 0x000fca00078e33ff */
[----:B------:R-:W-:-:S05]  /*182f0*/  IMAD.IADD R0, R0, 0x1, R4 ;  /* 0x0000000100007824 */ /* 0x000fca00078e0204 */
[----:B------:R2:W-:Y:S01]  /*18300*/  STL [R1+0x14], R0 ;  /* 0x0000140001007387 */ /* 0x0005e20000100800 */
[----:B------:R-:W-:Y:S05]  /*18310*/  BRA `(.L_x_1340) ;  /* 0x0000000000107947 */ /* 0x000fea0003800000 */
.L_x_1335:
[----:B------:R0:W-:Y:S01]  /*18320*/  STL [R1+0x10], R4 ;  /* 0x0000100401007387 */ /* 0x0001e20000100800 */
[----:B------:R-:W-:-:S03]  /*18330*/  ULDC UR38, c[0x0][0xc3c] ;  /* 0x00030f0000267ab9 */ /* 0x000fc60000000800 */
[----:B------:R0:W-:Y:S04]  /*18340*/  STL [R1+0x14], RZ ;  /* 0x000014ff01007387 */ /* 0x0001e80000100800 */
[----:B------:R0:W-:Y:S02]  /*18350*/  STL [R1+0x18], RZ ;  /* 0x000018ff01007387 */ /* 0x0001e40000100800 */
.L_x_1340:
[----:B0-----:R-:W3:Y:S04]  /*18360*/  LDL R2, [R1+0x18] ;  /* 0x0000180001027983 */ /* 0x001ee80000100800 */
[----:B-1----:R-:W4:Y:S04]  /*18370*/  LDL R3, [R1+0x14] ;  /* 0x0000140001037983 */ /* 0x002f280000100800 */
[----:B------:R-:W5:Y:S01]  /*18380*/  LDL R4, [R1+0x10] ;  /* 0x0000100001047983 */ /* 0x000f620000100800 */
[----:B--2---:R-:W0:Y:S02]  /*18390*/  S2R R0, SR_TID.X ;  /* 0x0000000000007919 */ /* 0x004e240000002100 */
        /* <DEDUP_REMOVED lines=10> */
[----:B-----5:R1:W-:Y:S01]  /*18440*/  @!P0 STS.128 [R17+0x284d0], R4 ;  /* 0x0284d00411008388 */ /* 0x0203e20000000c00 */
[----:B------:R-:W-:Y:S06]  /*18450*/  BAR.ARV 0x5, 0x180 ;  /* 0x0146000000007b1d */ /* 0x000fec0000002000 */
.L_x_1333:
[----:B------:R-:W-:Y:S02]  /*18460*/  ULDC UR4, c[0x0][0xc3c] ;  /* 0x00030f0000047ab9 */ /* 0x000fe40000000800 */
[----:B------:R-:W-:-:S06]  /*18470*/  UISETP.GE.AND UP0, UPT, UR38, UR4, UPT ;  /* 0x000000042600728c */ /* 0x000fcc000bf06270 */
[----:B------:R-:W-:-:S13]  /*18480*/  PLOP3.LUT P0, PT, PT, PT, UP0, 0x80, 0x0 ;  /* 0x000000000000781c */ /* 0x000fda0003f0f008 */
[----:B------:R-:W-:Y:S05]  /*18490*/  @!P0 BRA `(.L_x_1341) ;  /* 0xffffffac00e88947 */ /* 0x000fea000383ffff */
.L_x_1263:
[----:B------:R-:W2:Y:S01]  /*184a0*/  LDL.LU R0, [R1+0x34] ;  /* 0x0000340001007983 */ /* 0x000ea20000300800 */
        /* <DEDUP_REMOVED lines=11> */
.L_x_1390:
[----:B------:R-:W-:Y:S05]  /*18560*/  BSYNC B0 ;  /* 0x0000000000007941 */ /* 0x000fea0003800000 */
.L_x_1342:
[----:B------:R-:W-:-:S03]  /*18570*/  UMOV UR4, 0xffffffff ;  /* 0xffffffff00047882 */ /* 0x000fc60000000000 */
[----:B------:R-:W-:Y:S05]  /*18580*/  BRA.DIV UR4, `(.L_x_1344) ;  /* 0x0000001604807947 */ /* 0x000fea000b800000 */
[----:B------:R-:W1:Y:S02]  /*18590*/  S2R R2, SR_TID.X ;  /* 0x0000000000027919 */ /* 0x000e640000002100 */
[----:B-1----:R-:W-:-:S04]  /*185a0*/  SHF.R.U32.HI R2, RZ, 0x5, R2 ;  /* 0x00000005ff027819 */ /* 0x002fc80000011602 */
[----:B------:R-:W-:-:S05]  /*185b0*/  LOP3.LUT R2, R2, 0x3, RZ, 0xc0, !PT ;  /* 0x0000000302027812 */ /* 0x000fca00078ec0ff */
[----:B------:R1:W2:Y:S02]  /*185c0*/  SHFL.IDX PT, R14, R2, RZ, 0x1f ;  /* 0x00001fff020e7589 */ /* 0x0002a400000e0000 */
.L_x_1393:
[----:B--2---:R-:W-:Y:S01]  /*185d0*/  ISETP.NE.AND P0, PT, R14, RZ, PT ;  /* 0x000000ff0e00720c */ /* 0x004fe20003f05270 */
[----:B------:R-:W-:-:S12]  /*185e0*/  BSSY B0, `(.L_x_1345) ;  /* 0x0000030000007945 */ /* 0x000fd80003800000 */
[----:B------:R-:W-:Y:S05]  /*185f0*/  @P0 BRA `(.L_x_1346) ;  /* 0x0000000000b80947 */ /* 0x000fea0003800000 */
[----:B------:R-:W-:-:S03]  /*18600*/  UMOV UR4, 0xffffffff ;  /* 0xffffffff00047882 */ /* 0x000fc60000000000 */
[----:B------:R-:W-:Y:S05]  /*18610*/  BRA.DIV UR4, `(.L_x_1347) ;  /* 0x0000001604907947 */ /* 0x000fea000b800000 */
[----:B------:R-:W-:-:S13]  /*18620*/  ELECT P6, URZ, PT ;  /* 0x00000000003f782f */ /* 0x000fda00038c0000 */
.L_x_1396:
[----:B------:R-:W-:Y:S05]  /*18630*/  @!P6 BRA `(.L_x_1346) ;  /* 0x0000000000a8e947 */ /* 0x000fea0003800000 */
[----:B-1----:R-:W2:Y:S02]  /*18640*/  LDL R2, [R1+0x38] ;  /* 0x0000380001027983 */ /* 0x002ea40000100800 */
[----:B--2---:R-:W-:-:S13]  /*18650*/  R2UR UR4, R2 ;  /* 0x00000000020472ca */ /* 0x004fda00000e0000 */
[----:B------:R-:W-:-:S06]  /*18660*/  ULOP3.LUT UR4, UR4, 0x2, URZ, 0xfc, !UPT ;  /* 0x0000000204047892 */ /* 0x000fcc000f8efc3f */
[----:B------:R-:W-:-:S05]  /*18670*/  IMAD.U32 R2, RZ, RZ, UR4 ;  /* 0x00000004ff027e24 */ /* 0x000fca000f8e00ff */
[----:B------:R-:W-:-:S13]  /*18680*/  ISETP.NE.AND P0, PT, R2, 0x3, PT ;  /* 0x000000030200780c */ /* 0x000fda0003f05270 */
[----:B------:R-:W-:Y:S05]  /*18690*/  @!P0 BRA `(.L_x_1348) ;  /* 0x0000000000048947 */ /* 0x000fea0003800000 */
[----:B------:R-:W-:Y:S01]  /*186a0*/  BPT.TRAP 0x1 ;  /* 0x000000040000795c */ /* 0x000fe20000300000 */
.L_x_1348:
        /* <DEDUP_REMOVED lines=14> */
.L_x_1397:
[----:B------:R-:W1:Y:S02]  /*18790*/  SYNCS.PHASECHK.TRANS64.TRYWAIT P1, [R7+URZ], R2 ;  /* 0x00000002070075a7 */ /* 0x000e64000802017f */
[----:B-1----:R-:W-:Y:S05]  /*187a0*/  @!P1 BRA `(.L_x_1350) ;  /* 0x0000001400609947 */ /* 0x002fea0003800000 */
.L_x_1398:
[----:B------:R-:W-:Y:S05]  /*187b0*/  @!P0 BRA `(.L_x_1351) ;  /* 0x0000000000048947 */ /* 0x000fea0003800000 */
[----:B------:R-:W-:Y:S01]  /*187c0*/  BPT.TRAP 0x1 ;  /* 0x000000040000795c */ /* 0x000fe20000300000 */
.L_x_1351:
[----:B------:R-:W2:Y:S02]  /*187d0*/  LDL.LU R4, [R1] ;  /* 0x0000000001047983 */ /* 0x000ea40000300800 */
[----:B--2---:R-:W-:-:S04]  /*187e0*/  IMAD R4, R4, 0x8, R0 ;  /* 0x0000000804047824 */ /* 0x004fc800078e0200 */
[----:B------:R-:W2:Y:S02]  /*187f0*/  SYNCS.PHASECHK.TRANS64.TRYWAIT P1, [R4+URZ+0x28460], R5 ;  /* 0x02846005040075a7 */ /* 0x000ea4000802017f */
[----:B--2---:R-:W-:Y:S05]  /*18800*/  @!P1 BRA `(.L_x_1352) ;  /* 0x00000014005c9947 */ /* 0x004fea0003800000 */
.L_x_1399:
[----:B------:R-:W-:Y:S05]  /*18810*/  @!P0 BRA `(.L_x_1353) ;  /* 0x0000000000048947 */ /* 0x000fea0003800000 */
[----:B------:R-:W-:Y:S01]  /*18820*/  BPT.TRAP 0x1 ;  /* 0x000000040000795c */ /* 0x000fe20000300000 */
.L_x_1353:
[----:B------:R-:W-:-:S04]  /*18830*/  IMAD R3, R3, 0x8, R0 ;  /* 0x0000000803037824 */ /* 0x000fc800078e0200 */
[----:B------:R-:W3:Y:S02]  /*18840*/  SYNCS.PHASECHK.TRANS64.TRYWAIT P1, [R3+URZ+0x28460], R2 ;  /* 0x02846002030075a7 */ /* 0x000ee4000802017f */
[----:B---3--:R-:W-:Y:S05]  /*18850*/  @!P1 BRA `(.L_x_1354) ;  /* 0x00000014005c9947 */ /* 0x008fea0003800000 */
.L_x_1400:
[----:B------:R-:W-:Y:S05]  /*18860*/  @!P0 BRA `(.L_x_1355) ;  /* 0x0000000000048947 */ /* 0x000fea0003800000 */
[----:B------:R-:W-:Y:S01]  /*18870*/  BPT.TRAP 0x1 ;  /* 0x000000040000795c */ /* 0x000fe20000300000 */
.L_x_1355:
[----:B------:R-:W4:Y:S02]  /*18880*/  SYNCS.PHASECHK.TRANS64.TRYWAIT P0, [R4+URZ+0x28480], R5 ;  /* 0x02848005040075a7 */ /* 0x000f24000800017f */
[----:B----4-:R-:W-:Y:S05]  /*18890*/  @!P0 BRA `(.L_x_1356) ;  /* 0x0000001400608947 */ /* 0x010fea0003800000 */
.L_x_1357:
[----:B------:R0:W0:Y:S02]  /*188a0*/  SYNCS.PHASECHK.TRANS64.TRYWAIT P0, [R3+URZ+0x28480], R2 ;  /* 0x02848002030075a7 */ /* 0x000024000800017f */
[----:B0-----:R-:W-:Y:S05]  /*188b0*/  @!P0 NANOSLEEP.SYNCS 0x989680 ;  /* 0x009896800000895d */ /* 0x001fea0003900000 */
[----:B------:R-:W0:Y:S02]  /*188c0*/  @!P0 SYNCS.PHASECHK.TRANS64 P0, [R3+URZ+0x28480], R2 ;  /* 0x02848002030085a7 */ /* 0x000e24000800007f */
[----:B0-----:R-:W-:Y:S05]  /*188d0*/  @!P0 BRA `(.L_x_1357) ;  /* 0xfffffffc00f08947 */ /* 0x001fea000383ffff */
.L_x_1346:
[----:B------:R-:W-:Y:S05]  /*188e0*/  BSYNC B0 ;  /* 0x0000000000007941 */ /* 0x000fea0003800000 */
.L_x_1345:
[----:B------:R-:W-:Y:S05]  /*188f0*/  EXIT ;  /* 0x000000000000794d */ /* 0x000fea0003800000 */
.L_x_1158:
[----:B0-----:R-:W-:-:S04]  /*18900*/  IMAD.U32 R3, RZ, RZ, UR41 ;  /* 0x00000029ff037e24 */ /* 0x001fc8000f8e00ff */
[----:B------:R0:W1:Y:S03]  /*18910*/  SYNCS.PHASECHK.TRANS64.TRYWAIT P1, [R3+URZ+0x28400], R0 ;  /* 0x02840000030075a7 */ /* 0x000066000802017f */
[----:B-1----:R-:W-:Y:S05]  /*18920*/  @!P1 NANOSLEEP.SYNCS 0x989680 ;  /* 0x009896800000995d */ /* 0x002fea0003900000 */
[----:B------:R-:W1:Y:S02]  /*18930*/  @!P1 SYNCS.PHASECHK.TRANS64 P1, [R3+URZ+0x28400], R0 ;  /* 0x02840000030095a7 */ /* 0x000e64000802007f */
[----:B-1----:R-:W-:Y:S05]  /*18940*/  @!P1 BRA `(.L_x_1158) ;  /* 0xfffffffc00ec9947 */ /* 0x002fea000383ffff */
[----:B------:R-:W-:Y:S05]  /*18950*/  BRA `(.L_x_1358) ;  /* 0xfffffe9c00907947 */ /* 0x000fea000383ffff */
.L_x_1162:
[----:B-1----:R1:W2:Y:S02]  /*18960*/  SYNCS.PHASECHK.TRANS64.TRYWAIT P2, [R5+URZ+0x28430], R0 ;  /* 0x02843000050075a7 */ /* 0x0022a4000804017f */
[----:B--2---:R-:W-:Y:S05]  /*18970*/  @!P2 NANOSLEEP.SYNCS 0x989680 ;  /* 0x009896800000a95d */ /* 0x004fea0003900000 */
[----:B------:R-:W2:Y:S02]  /*18980*/  @!P2 SYNCS.PHASECHK.TRANS64 P2, [R5+URZ+0x28430], R0 ;  /* 0x028430000500a5a7 */ /* 0x000ea4000804007f */
[----:B--2---:R-:W-:Y:S05]  /*18990*/  @!P2 BRA `(.L_x_1162) ;  /* 0xfffffffc00f0a947 */ /* 0x004fea000383ffff */
[----:B------:R-:W-:Y:S05]  /*189a0*/  BRA `(.L_x_1161) ;  /* 0xfffffe9c00b47947 */ /* 0x000fea000383ffff */
.L_x_1178:
[----:B-1----:R-:W-:-:S04]  /*189b0*/  IMAD.U32 R8, RZ, RZ, UR6 ;  /* 0x00000006ff087e24 */ /* 0x002fc8000f8e00ff */
[----:B------:R1:W2:Y:S03]  /*189c0*/  SYNCS.PHASECHK.TRANS64.TRYWAIT P2, [R8+URZ+0x28430], R7 ;  /* 0x02843007080075a7 */ /* 0x0002a6000804017f */
[----:B--2---:R-:W-:Y:S05]  /*189d0*/  @!P2 NANOSLEEP.SYNCS 0x989680 ;  /* 0x009896800000a95d */ /* 0x004fea0003900000 */
[----:B------:R-:W2:Y:S02]  /*189e0*/  @!P2 SYNCS.PHASECHK.TRANS64 P2, [R8+URZ+0x28430], R7 ;  /* 0x028430070800a5a7 */ /* 0x000ea4000804007f */
[----:B--2---:R-:W-:Y:S05]  /*189f0*/  @!P2 BRA `(.L_x_1178) ;  /* 0xfffffffc00eca947 */ /* 0x004fea000383ffff */
[----:B------:R-:W-:Y:S05]  /*18a00*/  BRA `(.L_x_1175) ;  /* 0xfffffec4004c7947 */ /* 0x000fea000383ffff */
.L_x_1182:
[----:B-1----:R-:W-:-:S04]  /*18a10*/  IMAD.U32 R8, RZ, RZ, UR6 ;  /* 0x00000006ff087e24 */ /* 0x002fc8000f8e00ff */
[----:B------:R1:W2:Y:S03]  /*18a20*/  SYNCS.PHASECHK.TRANS64.TRYWAIT P2, [R8+URZ+0x28450], R7 ;  /* 0x02845007080075a7 */ /* 0x0002a6000804017f */
[----:B--2---:R-:W-:Y:S05]  /*18a30*/  @!P2 NANOSLEEP.SYNCS 0x989680 ;  /* 0x009896800000a95d */ /* 0x004fea0003900000 */
[----:B------:R-:W2:Y:S02]  /*18a40*/  @!P2 SYNCS.PHASECHK.TRANS64 P2, [R8+URZ+0x28450], R7 ;  /* 0x028450070800a5a7 */ /* 0x000ea4000804007f */
[----:B--2---:R-:W-:Y:S05]  /*18a50*/  @!P2 BRA `(.L_x_1182) ;  /* 0xfffffffc00eca947 */ /* 0x004fea000383ffff */
[----:B------:R-:W-:Y:S05]  /*18a60*/  BRA `(.L_x_1179) ;  /* 0xfffffec800187947 */ /* 0x000fea000383ffff */
.L_x_1200:
[----:B-1----:R-:W-:-:S04]  /*18a70*/  IMAD.U32 R5, RZ, RZ, UR6 ;  /* 0x00000006ff057e24 */ /* 0x002fc8000f8e00ff */
[----:B------:R1:W2:Y:S03]  /*18a80*/  SYNCS.PHASECHK.TRANS64.TRYWAIT P2, [R5+URZ+0x28430], R4 ;  /* 0x02843004050075a7 */ /* 0x0002a6000804017f */
[----:B--2---:R-:W-:Y:S05]  /*18a90*/  @!P2 NANOSLEEP.SYNCS 0x989680 ;  /* 0x009896800000a95d */ /* 0x004fea0003900000 */
[----:B------:R-:W2:Y:S02]  /*18aa0*/  @!P2 SYNCS.PHASECHK.TRANS64 P2, [R5+URZ+0x28430], R4 ;  /* 0x028430040500a5a7 */ /* 0x000ea4000804007f */
[----:B--2---:R-:W-:Y:S05]  /*18ab0*/  @!P2 BRA `(.L_x_1200) ;  /* 0xfffffffc00eca947 */ /* 0x004fea000383ffff */
[----:B------:R-:W-:Y:S05]  /*18ac0*/  BRA `(.L_x_1197) ;  /* 0xfffffee800dc7947 */ /* 0x000fea000383ffff */
.L_x_1204:
[----:B-1----:R-:W-:-:S04]  /*18ad0*/  IMAD.U32 R5, RZ, RZ, UR6 ;  /* 0x00000006ff057e24 */ /* 0x002fc8000f8e00ff */
[----:B------:R1:W2:Y:S03]  /*18ae0*/  SYNCS.PHASECHK.TRANS64.TRYWAIT P2, [R5+URZ+0x28450], R4 ;  /* 0x02845004050075a7 */ /* 0x0002a6000804017f */
[----:B--2---:R-:W-:Y:S05]  /*18af0*/  @!P2 NANOSLEEP.SYNCS 0x989680 ;  /* 0x009896800000a95d */ /* 0x004fea0003900000 */
[----:B------:R-:W2:Y:S02]  /*18b00*/  @!P2 SYNCS.PHASECHK.TRANS64 P2, [R5+URZ+0x28450], R4 ;  /* 0x028450040500a5a7 */ /* 0x000ea4000804007f */
[----:B--2---:R-:W-:Y:S05]  /*18b10*/  @!P2 BRA `(.L_x_1204) ;  /* 0xfffffffc00eca947 */ /* 0x004fea000383ffff */
[----:B------:R-:W-:Y:S05]  /*18b20*/  BRA `(.L_x_1201) ;  /* 0xfffffeec00b47947 */ /* 0x000fea000383ffff */
.L_x_1211:
[----:B-1----:R-:W-:-:S04]  /*18b30*/  IMAD.U32 R5, RZ, RZ, UR6 ;  /* 0x00000006ff057e24 */ /* 0x002fc8000f8e00ff */
[----:B------:R1:W2:Y:S03]  /*18b40*/  SYNCS.PHASECHK.TRANS64.TRYWAIT P2, [R5+URZ+0x28430], R4 ;  /* 0x02843004050075a7 */ /* 0x0002a6000804017f */
[----:B--2---:R-:W-:Y:S05]  /*18b50*/  @!P2 NANOSLEEP.SYNCS 0x989680 ;  /* 0x009896800000a95d */ /* 0x004fea0003900000 */
[----:B------:R-:W2:Y:S02]  /*18b60*/  @!P2 SYNCS.PHASECHK.TRANS64 P2, [R5+URZ+0x28430], R4 ;  /* 0x028430040500a5a7 */ /* 0x000ea4000804007f */
[----:B--2---:R-:W-:Y:S05]  /*18b70*/  @!P2 BRA `(.L_x_1211) ;  /* 0xfffffffc00eca947 */ /* 0x004fea000383ffff */
[----:B------:R-:W-:Y:S05]  /*18b80*/  BRA `(.L_x_1208) ;  /* 0xffffff0400247947 */ /* 0x000fea000383ffff */
.L_x_1215:
[----:B-1----:R-:W-:-:S04]  /*18b90*/  IMAD.U32 R5, RZ, RZ, UR6 ;  /* 0x00000006ff057e24 */ /* 0x002fc8000f8e00ff */
[----:B------:R1:W2:Y:S03]  /*18ba0*/  SYNCS.PHASECHK.TRANS64.TRYWAIT P2, [R5+URZ+0x28450], R4 ;  /* 0x02845004050075a7 */ /* 0x0002a6000804017f */
[----:B--2---:R-:W-:Y:S05]  /*18bb0*/  @!P2 NANOSLEEP.SYNCS 0x989680 ;  /* 0x009896800000a95d */ /* 0x004fea0003900000 */
[----:B------:R-:W2:Y:S02]  /*18bc0*/  @!P2 SYNCS.PHASECHK.TRANS64 P2, [R5+URZ+0x28450], R4 ;  /* 0x028450040500a5a7 */ /* 0x000ea4000804007f */
[----:B--2---:R-:W-:Y:S05]  /*18bd0*/  @!P2 BRA `(.L_x_1215) ;  /* 0xfffffffc00eca947 */ /* 0x004fea000383ffff */
[----:B------:R-:W-:Y:S05]  /*18be0*/  BRA `(.L_x_1212) ;  /* 0xffffff0400fc7947 */ /* 0x000fea000383ffff */
.L_x_1229:
[----:B-1----:R-:W-:-:S04]  /*18bf0*/  IMAD.U32 R7, RZ, RZ, UR14 ;  /* 0x0000000eff077e24 */ /* 0x002fc8000f8e00ff */
[----:B------:R1:W2:Y:S03]  /*18c00*/  SYNCS.PHASECHK.TRANS64.TRYWAIT P1, [R7+URZ+0x28450], R6 ;  /* 0x02845006070075a7 */ /* 0x0002a6000802017f */
[----:B--2---:R-:W-:Y:S05]  /*18c10*/  @!P1 NANOSLEEP.SYNCS 0x989680 ;  /* 0x009896800000995d */ /* 0x004fea0003900000 */
[----:B------:R-:W2:Y:S02]  /*18c20*/  @!P1 SYNCS.PHASECHK.TRANS64 P1, [R7+URZ+0x28450], R6 ;  /* 0x02845006070095a7 */ /* 0x000ea4000802007f */
[----:B--2---:R-:W-:Y:S05]  /*18c30*/  @!P1 BRA `(.L_x_1229) ;  /* 0xfffffffc00ec9947 */ /* 0x004fea000383ffff */
[----:B------:R-:W-:Y:S05]  /*18c40*/  BRA `(.L_x_1228) ;  /* 0xffffff2400dc7947 */ /* 0x000fea000383ffff */
.L_x_1285:
[----:B------:R-:W-:Y:S02]  /*18c50*/  IMAD.MOV.U32 R13, RZ, RZ, R0 ;  /* 0x000000ffff0d7224 */ /* 0x000fe400078e0000 */
[----:B------:R-:W-:Y:S02]  /*18c60*/  IMAD.MOV.U32 R12, RZ, RZ, RZ ;  /* 0x000000ffff0c7224 */ /* 0x000fe400078e00ff */
[----:B------:R-:W-:Y:S02]  /*18c70*/  IMAD.MOV.U32 R11, RZ, RZ, 0x1f ;  /* 0x0000001fff0b7424 */ /* 0x000fe400078e00ff */
[----:B------:R-:W-:-:S07]  /*18c80*/  IMAD.MOV.U32 R15, RZ, RZ, -0x1 ;  /* 0xffffffffff0f7424 */ /* 0x000fce00078e00ff */
[----:B0-2---:R-:W-:Y:S05]  /*18c90*/  WARPSYNC.COLLECTIVE R15, `(.L_x_1359) ;  /* 0x000000000f087348 */ /* 0x005fea0003c00000 */
[----:B------:R1:W3:Y:S02]  /*18ca0*/  SHFL.IDX P6, R14, R13, R12, R11 ;  /* 0x0000000c0d0e7389 */ /* 0x0002e400000c000b */
[----:B0123--:R-:W-:Y:S01]  /*18cb0*/  ENDCOLLECTIVE ;  /* 0x000000000000791b */ /* 0x00ffe20003800000 */
.L_x_1359:
[----:B------:R-:W-:Y:S05]  /*18cc0*/  BRA `(.L_x_1360) ;  /* 0xffffffb800d07947 */ /* 0x000fea000383ffff */
.L_x_1287:
[----:B------:R-:W-:Y:S01]  /*18cd0*/  BSSY B0, `(.L_x_1361) ;  /* 0x0000006000007945 */ /* 0x000fe20003800000 */
[----:B------:R-:W-:-:S07]  /*18ce0*/  IMAD.MOV.U32 R15, RZ, RZ, -0x1 ;  /* 0xffffffffff0f7424 */ /* 0x000fce00078e00ff */
[----:B0-2---:R-:W-:Y:S05]  /*18cf0*/  WARPSYNC.COLLECTIVE R15, `(.L_x_1362) ;  /* 0x000000000f0c7348 */ /* 0x005fea0003c00000 */
[----:B------:R-:W-:Y:S02]  /*18d00*/  ELECT P6, UR62, PT ;  /* 0x00000000003e782f */ /* 0x000fe400038c0000 */
[----:B------:R-:W-:Y:S01]  /*18d10*/  MOV R14, UR62 ;  /* 0x0000003e000e7c02 */ /* 0x000fe20008000f00 */
[----:B0-2---:R-:W-:Y:S10]  /*18d20*/  ENDCOLLECTIVE ;  /* 0x000000000000791b */ /* 0x005ff40003800000 */
.L_x_1362:
[----:B------:R-:W-:Y:S05]  /*18d30*/  BSYNC B0 ;  /* 0x0000000000007941 */ /* 0x000fea0003800000 */
.L_x_1361:
[----:B------:R-:W-:Y:S05]  /*18d40*/  BRA `(.L_x_1363) ;  /* 0xffffffb800e07947 */ /* 0x000fea000383ffff */
.L_x_1289:
[----:B-1----:R1:W2:Y:S02]  /*18d50*/  SYNCS.PHASECHK.TRANS64.TRYWAIT P0, [R3+URZ+0x28480], R4 ;  /* 0x02848004030075a7 */ /* 0x0022a4000800017f */
[----:B--2---:R-:W-:Y:S05]  /*18d60*/  @!P0 NANOSLEEP.SYNCS 0x989680 ;  /* 0x009896800000895d */ /* 0x004fea0003900000 */
[----:B------:R-:W2:Y:S02]  /*18d70*/  @!P0 SYNCS.PHASECHK.TRANS64 P0, [R3+URZ+0x28480], R4 ;  /* 0x02848004030085a7 */ /* 0x000ea4000800007f */
[----:B--2---:R-:W-:Y:S05]  /*18d80*/  @!P0 BRA `(.L_x_1289) ;  /* 0xfffffffc00f08947 */ /* 0x004fea000383ffff */
[----:B------:R-:W-:Y:S05]  /*18d90*/  BRA `(.L_x_1364) ;  /* 0xffffffbc00447947 */ /* 0x000fea000383ffff */
.L_x_1291:
[----:B0-----:R0:W2:Y:S02]  /*18da0*/  SYNCS.PHASECHK.TRANS64.TRYWAIT P0, [R3+URZ+0x28440], R4 ;  /* 0x02844004030075a7 */ /* 0x0010a4000800017f */
[----:B--2---:R-:W-:Y:S05]  /*18db0*/  @!P0 NANOSLEEP.SYNCS 0x989680 ;  /* 0x009896800000895d */ /* 0x004fea0003900000 */
[----:B------:R-:W2:Y:S02]  /*18dc0*/  @!P0 SYNCS.PHASECHK.TRANS64 P0, [R3+URZ+0x28440], R4 ;  /* 0x02844004030085a7 */ /* 0x000ea4000800007f */
[----:B--2---:R-:W-:Y:S05]  /*18dd0*/  @!P0 BRA `(.L_x_1291) ;  /* 0xfffffffc00f08947 */ /* 0x004fea000383ffff */
[----:B------:R-:W-:Y:S05]  /*18de0*/  BRA `(.L_x_1365) ;  /* 0xffffffbc00b47947 */ /* 0x000fea000383ffff */
.L_x_1295:
        /* <DEDUP_REMOVED lines=8> */
[----:B0----5:R-:W-:Y:S05]  /*18e70*/  WARPSYNC.COLLECTIVE R15, `(.L_x_1366) ;  /* 0x000000000f087348 */ /* 0x021fea0003c00000 */
[----:B------:R1:W2:Y:S02]  /*18e80*/  SHFL.IDX P6, R14, R13, R12, R11 ;  /* 0x0000000c0d0e7389 */ /* 0x0002a400000c000b */
[----:B012--5:R-:W-:Y:S01]  /*18e90*/  ENDCOLLECTIVE ;  /* 0x000000000000791b */ /* 0x027fe20003800000 */
.L_x_1366:
[C---:B------:R-:W-:Y:S01]  /*18ea0*/  VIADD R5, R0.reuse, 0x10 ;  /* 0x0000001000057836 */ /* 0x040fe20000000000 */
[----:B------:R-:W-:Y:S01]  /*18eb0*/  ISETP.GE.AND P2, PT, R0, R2, PT ;  /* 0x000000020000720c */ /* 0x000fe20003f46270 */
[----:B------:R-:W-:Y:S02]  /*18ec0*/  IMAD.MOV.U32 R13, RZ, RZ, R4 ;  /* 0x000000ffff0d7224 */ /* 0x000fe400078e0004 */
[----:B------:R-:W-:-:S10]  /*18ed0*/  IMAD.MOV.U32 R6, RZ, RZ, R14 ;  /* 0x000000ffff067224 */ /* 0x000fd400078e000e */
[----:B------:R-:W-:Y:S05]  /*18ee0*/  WARPSYNC.COLLECTIVE R15, `(.L_x_1367) ;  /* 0x000000000f087348 */ /* 0x000fea0003c00000 */
[----:B------:R0:W1:Y:S02]  /*18ef0*/  SHFL.IDX P6, R14, R13, R12, R11 ;  /* 0x0000000c0d0e7389 */ /* 0x00006400000c000b */
[----:B01----:R-:W-:Y:S01]  /*18f00*/  ENDCOLLECTIVE ;  /* 0x000000000000791b */ /* 0x003fe20003800000 */
.L_x_1367:
[----:B------:R-:W-:Y:S02]  /*18f10*/  IMAD.MOV.U32 R13, RZ, RZ, R3 ;  /* 0x000000ffff0d7224 */ /* 0x000fe400078e0003 */
[----:B------:R-:W-:Y:S02]  /*18f20*/  IMAD.MOV.U32 R12, RZ, RZ, 0x1 ;  /* 0x00000001ff0c7424 */ /* 0x000fe400078e00ff */
[----:B------:R-:W-:-:S07]  /*18f30*/  IMAD.MOV.U32 R7, RZ, RZ, R14 ;  /* 0x000000ffff077224 */ /* 0x000fce00078e000e */
[----:B------:R-:W-:Y:S05]  /*18f40*/  WARPSYNC.COLLECTIVE R15, `(.L_x_1368) ;  /* 0x000000000f087348 */ /* 0x000fea0003c00000 */
[----:B------:R0:W1:Y:S02]  /*18f50*/  SHFL.IDX P6, R14, R13, R12, R11 ;  /* 0x0000000c0d0e7389 */ /* 0x00006400000c000b */
[----:B01----:R-:W-:Y:S01]  /*18f60*/  ENDCOLLECTIVE ;  /* 0x000000000000791b */ /* 0x003fe20003800000 */
.L_x_1368:
        /* <DEDUP_REMOVED lines=10> */
.L_x_1369:
        /* <DEDUP_REMOVED lines=12> */
.L_x_1370:
        /* <DEDUP_REMOVED lines=18> */
.L_x_1371:
[----:B------:R-:W-:Y:S02]  /*191f0*/  IMAD.MOV.U32 R13, RZ, RZ, R3 ;  /* 0x000000ffff0d7224 */ /* 0x000fe400078e0003 */
[----:B------:R-:W-:Y:S02]  /*19200*/  IMAD.MOV.U32 R12, RZ, RZ, 0x3 ;  /* 0x00000003ff0c7424 */ /* 0x000fe400078e00ff */
[----:B------:R-:W-:-:S07]  /*19210*/  IMAD.MOV.U32 R7, RZ, RZ, R14 ;  /* 0x000000ffff077224 */ /* 0x000fce00078e000e */
[----:B------:R-:W-:Y:S05]  /*19220*/  WARPSYNC.COLLECTIVE R15, `(.L_x_1372) ;  /* 0x000000000f087348 */ /* 0x000fea0003c00000 */
[----:B------:R0:W1:Y:S02]  /*19230*/  SHFL.IDX P6, R14, R13, R12, R11 ;  /* 0x0000000c0d0e7389 */ /* 0x00006400000c000b */
[----:B01----:R-:W-:Y:S01]  /*19240*/  ENDCOLLECTIVE ;  /* 0x000000000000791b */ /* 0x003fe20003800000 */
.L_x_1372:
        /* <DEDUP_REMOVED lines=17> */
.L_x_1373:
[----:B------:R-:W-:Y:S02]  /*19360*/  IMAD.MOV.U32 R13, RZ, RZ, R3 ;  /* 0x000000ffff0d7224 */ /* 0x000fe400078e0003 */
[----:B------:R-:W-:Y:S02]  /*19370*/  IMAD.MOV.U32 R12, RZ, RZ, 0x4 ;  /* 0x00000004ff0c7424 */ /* 0x000fe400078e00ff */
[----:B------:R-:W-:-:S07]  /*19380*/  IMAD.MOV.U32 R7, RZ, RZ, R14 ;  /* 0x000000ffff077224 */ /* 0x000fce00078e000e */
[----:B------:R-:W-:Y:S05]  /*19390*/  WARPSYNC.COLLECTIVE R15, `(.L_x_1374) ;  /* 0x000000000f087348 */ /* 0x000fea0003c00000 */
[----:B------:R0:W1:Y:S02]  /*193a0*/  SHFL.IDX P6, R14, R13, R12, R11 ;  /* 0x0000000c0d0e7389 */ /* 0x00006400000c000b */
[----:B01----:R-:W-:Y:S01]  /*193b0*/  ENDCOLLECTIVE ;  /* 0x000000000000791b */ /* 0x003fe20003800000 */
.L_x_1374:
        /* <DEDUP_REMOVED lines=17> */
.L_x_1375:
[----:B------:R-:W-:Y:S02]  /*194d0*/  IMAD.MOV.U32 R13, RZ, RZ, R3 ;  /* 0x000000ffff0d7224 */ /* 0x000fe400078e0003 */
[----:B------:R-:W-:Y:S02]  /*194e0*/  IMAD.MOV.U32 R12, RZ, RZ, 0x5 ;  /* 0x00000005ff0c7424 */ /* 0x000fe400078e00ff */
[----:B------:R-:W-:-:S07]  /*194f0*/  IMAD.MOV.U32 R7, RZ, RZ, R14 ;  /* 0x000000ffff077224 */ /* 0x000fce00078e000e */
[----:B------:R-:W-:Y:S05]  /*19500*/  WARPSYNC.COLLECTIVE R15, `(.L_x_1376) ;  /* 0x000000000f087348 */ /* 0x000fea0003c00000 */
[----:B------:R0:W1:Y:S02]  /*19510*/  SHFL.IDX P6, R14, R13, R12, R11 ;  /* 0x0000000c0d0e7389 */ /* 0x00006400000c000b */
[----:B01----:R-:W-:Y:S01]  /*19520*/  ENDCOLLECTIVE ;  /* 0x000000000000791b */ /* 0x003fe20003800000 */
.L_x_1376:
        /* <DEDUP_REMOVED lines=17> */
.L_x_1377:
[----:B------:R-:W-:Y:S02]  /*19640*/  IMAD.MOV.U32 R13, RZ, RZ, R3 ;  /* 0x000000ffff0d7224 */ /* 0x000fe400078e0003 */
[----:B------:R-:W-:Y:S02]  /*19650*/  IMAD.MOV.U32 R12, RZ, RZ, 0x6 ;  /* 0x00000006ff0c7424 */ /* 0x000fe400078e00ff */
[----:B------:R-:W-:-:S07]  /*19660*/  IMAD.MOV.U32 R7, RZ, RZ, R14 ;  /* 0x000000ffff077224 */ /* 0x000fce00078e000e */
[----:B------:R-:W-:Y:S05]  /*19670*/  WARPSYNC.COLLECTIVE R15, `(.L_x_1378) ;  /* 0x000000000f087348 */ /* 0x000fea0003c00000 */
[----:B------:R0:W1:Y:S02]  /*19680*/  SHFL.IDX P6, R14, R13, R12, R11 ;  /* 0x0000000c0d0e7389 */ /* 0x00006400000c000b */
[----:B01----:R-:W-:Y:S01]  /*19690*/  ENDCOLLECTIVE ;  /* 0x000000000000791b */ /* 0x003fe20003800000 */
.L_x_1378:
        /* <DEDUP_REMOVED lines=16> */
.L_x_1379:
[----:B------:R-:W-:Y:S02]  /*197a0*/  IMAD.MOV.U32 R13, RZ, RZ, R3 ;  /* 0x000000ffff0d7224 */ /* 0x000fe400078e0003 */
[----:B------:R-:W-:Y:S02]  /*197b0*/  IMAD.MOV.U32 R12, RZ, RZ, 0x7 ;  /* 0x00000007ff0c7424 */ /* 0x000fe400078e00ff */
[----:B------:R-:W-:-:S07]  /*197c0*/  IMAD.MOV.U32 R7, RZ, RZ, R14 ;  /* 0x000000ffff077224 */ /* 0x000fce00078e000e */
[----:B------:R-:W-:Y:S05]  /*197d0*/  WARPSYNC.COLLECTIVE R15, `(.L_x_1380) ;  /* 0x000000000f087348 */ /* 0x000fea0003c00000 */
[----:B------:R0:W1:Y:S02]  /*197e0*/  SHFL.IDX P6, R14, R13, R12, R11 ;  /* 0x0000000c0d0e7389 */ /* 0x00006400000c000b */
[----:B01----:R-:W-:Y:S01]  /*197f0*/  ENDCOLLECTIVE ;  /* 0x000000000000791b */ /* 0x003fe20003800000 */
.L_x_1380:
        /* <DEDUP_REMOVED lines=10> */
.L_x_1381:
[----:B------:R-:W-:Y:S01]  /*198a0*/  @!PT LDS RZ, [RZ] ;  /* 0x00000000fffff984 */ /* 0x000fe20000000800 */
[----:B------:R-:W-:Y:S01]  /*198b0*/  @!PT LDS RZ, [RZ] ;  /* 0x00000000fffff984 */ /* 0x000fe20000000800 */
[----:B------:R-:W-:Y:S01]  /*198c0*/  @!PT LDS RZ, [RZ] ;  /* 0x00000000fffff984 */ /* 0x000fe20000000800 */
[----:B------:R2:W-:Y:S04]  /*198d0*/  @!P2 LDGSTS.E.BYPASS.LTC128B.128 [R9+0x1b000], desc[UR48][R6.64], !P0 ;  /* 0x1b0000000609afae */ /* 0x0005e8000c101d70 */
[----:B------:R2:W-:Y:S01]  /*198e0*/  @!P2 LDGSTS.E.BYPASS.LTC128B.128 [R9+0x1f000], desc[UR48][R6.64+0x80], !P1 ;  /* 0x1f0000800609afae */ /* 0x0005e2000c901d70 */
[----:B------:R-:W-:Y:S01]  /*198f0*/  IMAD.MOV.U32 R4, RZ, RZ, R14 ;  /* 0x000000ffff047224 */ /* 0x000fe200078e000e */
[----:B------:R-:W-:Y:S06]  /*19900*/  BRA `(.L_x_1382) ;  /* 0xffffffc000307947 */ /* 0x000fec000383ffff */
.L_x_1300:
[----:B---3--:R3:W4:Y:S02]  /*19910*/  SYNCS.PHASECHK.TRANS64.TRYWAIT P0, [R17+URZ+0x28420], R0 ;  /* 0x02842000110075a7 */ /* 0x008724000800017f */
[----:B----4-:R-:W-:Y:S05]  /*19920*/  @!P0 NANOSLEEP.SYNCS 0x989680 ;  /* 0x009896800000895d */ /* 0x010fea0003900000 */
[----:B------:R-:W4:Y:S02]  /*19930*/  @!P0 SYNCS.PHASECHK.TRANS64 P0, [R17+URZ+0x28420], R0 ;  /* 0x02842000110085a7 */ /* 0x000f24000800007f */
[----:B----4-:R-:W-:Y:S05]  /*19940*/  @!P0 BRA `(.L_x_1300) ;  /* 0xfffffffc00f08947 */ /* 0x010fea000383ffff */
[----:B------:R-:W-:Y:S05]  /*19950*/  BRA `(.L_x_1383) ;  /* 0xffffffc0009c7947 */ /* 0x000fea000383ffff */
.L_x_1306:
[----:B---3--:R3:W4:Y:S02]  /*19960*/  SYNCS.PHASECHK.TRANS64.TRYWAIT P0, [R4+URZ+0x28480], R3 ;  /* 0x02848003040075a7 */ /* 0x008724000800017f */
[----:B----4-:R-:W-:Y:S05]  /*19970*/  @!P0 NANOSLEEP.SYNCS 0x989680 ;  /* 0x009896800000895d */ /* 0x010fea0003900000 */
[----:B------:R-:W4:Y:S02]  /*19980*/  @!P0 SYNCS.PHASECHK.TRANS64 P0, [R4+URZ+0x28480], R3 ;  /* 0x02848003040085a7 */ /* 0x000f24000800007f */
[----:B----4-:R-:W-:Y:S05]  /*19990*/  @!P0 BRA `(.L_x_1306) ;  /* 0xfffffffc00f08947 */ /* 0x010fea000383ffff */
[----:B------:R-:W-:Y:S05]  /*199a0*/  BRA `(.L_x_1384) ;  /* 0xffffffc400587947 */ /* 0x000fea000383ffff */
.L_x_1312:
[----:B--2---:R2:W4:Y:S02]  /*199b0*/  SYNCS.PHASECHK.TRANS64.TRYWAIT P0, [R4+URZ+0x28440], R3 ;  /* 0x02844003040075a7 */ /* 0x004524000800017f */
[----:B----4-:R-:W-:Y:S05]  /*199c0*/  @!P0 NANOSLEEP.SYNCS 0x989680 ;  /* 0x009896800000895d */ /* 0x010fea0003900000 */
[----:B------:R-:W4:Y:S02]  /*199d0*/  @!P0 SYNCS.PHASECHK.TRANS64 P0, [R4+URZ+0x28440], R3 ;  /* 0x02844003040085a7 */ /* 0x000f24000800007f */
[----:B----4-:R-:W-:Y:S05]  /*199e0*/  @!P0 BRA `(.L_x_1312) ;  /* 0xfffffffc00f08947 */ /* 0x010fea000383ffff */
[----:B------:R-:W-:Y:S05]  /*199f0*/  BRA `(.L_x_1385) ;  /* 0xffffffc800187947 */ /* 0x000fea000383ffff */
.L_x_1319:
[----:B---3--:R3:W4:Y:S02]  /*19a00*/  SYNCS.PHASECHK.TRANS64.TRYWAIT P0, [R19+URZ+0x28470], R2 ;  /* 0x02847002130075a7 */ /* 0x008724000800017f */
[----:B----4-:R-:W-:Y:S05]  /*19a10*/  @!P0 NANOSLEEP.SYNCS 0x989680 ;  /* 0x009896800000895d */ /* 0x010fea0003900000 */
[----:B------:R-:W4:Y:S02]  /*19a20*/  @!P0 SYNCS.PHASECHK.TRANS64 P0, [R19+URZ+0x28470], R2 ;  /* 0x02847002130085a7 */ /* 0x000f24000800007f */
[----:B----4-:R-:W-:Y:S05]  /*19a30*/  @!P0 BRA `(.L_x_1319) ;  /* 0xfffffffc00f08947 */ /* 0x010fea000383ffff */
[----:B------:R-:W-:Y:S05]  /*19a40*/  BRA `(.L_x_1386) ;  /* 0xffffffc800f07947 */ /* 0x000fea000383ffff */
.L_x_1321:
[----:B---3--:R3:W4:Y:S02]  /*19a50*/  SYNCS.PHASECHK.TRANS64.TRYWAIT P0, [R19+URZ+0x28460], R3 ;  /* 0x02846003130075a7 */ /* 0x008724000800017f */
[----:B----4-:R-:W-:Y:S05]  /*19a60*/  @!P0 NANOSLEEP.SYNCS 0x989680 ;  /* 0x009896800000895d */ /* 0x010fea0003900000 */
[----:B------:R-:W4:Y:S02]  /*19a70*/  @!P0 SYNCS.PHASECHK.TRANS64 P0, [R19+URZ+0x28460], R3 ;  /* 0x02846003130085a7 */ /* 0x000f24000800007f */
[----:B----4-:R-:W-:Y:S05]  /*19a80*/  @!P0 BRA `(.L_x_1321) ;  /* 0xfffffffc00f08947 */ /* 0x010fea000383ffff */
[----:B------:R-:W-:Y:S05]  /*19a90*/  BRA `(.L_x_1387) ;  /* 0xffffffc800f87947 */ /* 0x000fea000383ffff */
.L_x_1328:
[----:B--2---:R2:W3:Y:S02]  /*19aa0*/  SYNCS.PHASECHK.TRANS64.TRYWAIT P1, [R16+URZ+0x28470], R3 ;  /* 0x02847003100075a7 */ /* 0x0044e4000802017f */
[----:B---3--:R-:W-:Y:S05]  /*19ab0*/  @!P1 NANOSLEEP.SYNCS 0x989680 ;  /* 0x009896800000995d */ /* 0x008fea0003900000 */
[----:B------:R-:W3:Y:S02]  /*19ac0*/  @!P1 SYNCS.PHASECHK.TRANS64 P1, [R16+URZ+0x28470], R3 ;  /* 0x02847003100095a7 */ /* 0x000ee4000802007f */
[----:B---3--:R-:W-:Y:S05]  /*19ad0*/  @!P1 BRA `(.L_x_1328) ;  /* 0xfffffffc00f09947 */ /* 0x008fea000383ffff */
[----:B------:R-:W-:Y:S05]  /*19ae0*/  BRA `(.L_x_1388) ;  /* 0xffffffd000c07947 */ /* 0x000fea000383ffff */
.L_x_1330:
[----:B--2---:R2:W3:Y:S02]  /*19af0*/  SYNCS.PHASECHK.TRANS64.TRYWAIT P1, [R16+URZ+0x28460], R3 ;  /* 0x02846003100075a7 */ /* 0x0044e4000802017f */
[----:B---3--:R-:W-:Y:S05]  /*19b00*/  @!P1 NANOSLEEP.SYNCS 0x989680 ;  /* 0x009896800000995d */ /* 0x008fea0003900000 */
[----:B------:R-:W3:Y:S02]  /*19b10*/  @!P1 SYNCS.PHASECHK.TRANS64 P1, [R16+URZ+0x28460], R3 ;  /* 0x02846003100095a7 */ /* 0x000ee4000802007f */
[----:B---3--:R-:W-:Y:S05]  /*19b20*/  @!P1 BRA `(.L_x_1330) ;  /* 0xfffffffc00f09947 */ /* 0x008fea000383ffff */
[----:B------:R-:W-:Y:S05]  /*19b30*/  BRA `(.L_x_1389) ;  /* 0xffffffd000c87947 */ /* 0x000fea000383ffff */
.L_x_1343:
[----:B0-----:R0:W1:Y:S02]  /*19b40*/  SYNCS.PHASECHK.TRANS64.TRYWAIT P0, [R0+URZ+0x28420], R3 ;  /* 0x02842003000075a7 */ /* 0x001064000800017f */
[----:B-1----:R-:W-:Y:S05]  /*19b50*/  @!P0 NANOSLEEP.SYNCS 0x989680 ;  /* 0x009896800000895d */ /* 0x002fea0003900000 */
[----:B------:R-:W1:Y:S02]  /*19b60*/  @!P0 SYNCS.PHASECHK.TRANS64 P0, [R0+URZ+0x28420], R3 ;  /* 0x02842003000085a7 */ /* 0x000e64000800007f */
[----:B-1----:R-:W-:Y:S05]  /*19b70*/  @!P0 BRA `(.L_x_1343) ;  /* 0xfffffffc00f08947 */ /* 0x002fea000383ffff */
[----:B------:R-:W-:Y:S05]  /*19b80*/  BRA `(.L_x_1390) ;  /* 0xffffffe800747947 */ /* 0x000fea000383ffff */
.L_x_1344:
        /* <DEDUP_REMOVED lines=11> */
.L_x_1392:
[----:B------:R-:W-:Y:S05]  /*19c40*/  BSYNC B0 ;  /* 0x0000000000007941 */ /* 0x000fea0003800000 */
.L_x_1391:
[----:B------:R-:W-:Y:S05]  /*19c50*/  BRA `(.L_x_1393) ;  /* 0xffffffe8005c7947 */ /* 0x000fea000383ffff */
.L_x_1347:
[----:B------:R-:W-:Y:S01]  /*19c60*/  BSSY B1, `(.L_x_1394) ;  /* 0x0000006000017945 */ /* 0x000fe20003800000 */
[----:B------:R-:W-:-:S07]  /*19c70*/  IMAD.MOV.U32 R15, RZ, RZ, -0x1 ;  /* 0xffffffffff0f7424 */ /* 0x000fce00078e00ff */
[----:B01----:R-:W-:Y:S05]  /*19c80*/  WARPSYNC.COLLECTIVE R15, `(.L_x_1395) ;  /* 0x000000000f0c7348 */ /* 0x003fea0003c00000 */
[----:B------:R-:W-:Y:S02]  /*19c90*/  ELECT P6, UR62, PT ;  /* 0x00000000003e782f */ /* 0x000fe400038c0000 */
[----:B------:R-:W-:Y:S01]  /*19ca0*/  MOV R14, UR62 ;  /* 0x0000003e000e7c02 */ /* 0x000fe20008000f00 */
[----:B01----:R-:W-:Y:S10]  /*19cb0*/  ENDCOLLECTIVE ;  /* 0x000000000000791b */ /* 0x003ff40003800000 */
.L_x_1395:
[----:B------:R-:W-:Y:S05]  /*19cc0*/  BSYNC B1 ;  /* 0x0000000000017941 */ /* 0x000fea0003800000 */
.L_x_1394:
[----:B------:R-:W-:Y:S05]  /*19cd0*/  BRA `(.L_x_1396) ;  /* 0xffffffe800547947 */ /* 0x000fea000383ffff */
.L_x_1349:
[----:B0-----:R0:W1:Y:S02]  /*19ce0*/  SYNCS.PHASECHK.TRANS64.TRYWAIT P1, [R6+URZ], R5 ;  /* 0x00000005060075a7 */ /* 0x001064000802017f */
[----:B-1----:R-:W-:Y:S05]  /*19cf0*/  @!P1 NANOSLEEP.SYNCS 0x989680 ;  /* 0x009896800000995d */ /* 0x002fea0003900000 */
[----:B------:R-:W1:Y:S02]  /*19d00*/  @!P1 SYNCS.PHASECHK.TRANS64 P1, [R6+URZ], R5 ;  /* 0x00000005060095a7 */ /* 0x000e64000802007f */
[----:B-1----:R-:W-:Y:S05]  /*19d10*/  @!P1 BRA `(.L_x_1349) ;  /* 0xfffffffc00f09947 */ /* 0x002fea000383ffff */
[----:B------:R-:W-:Y:S05]  /*19d20*/  BRA `(.L_x_1397) ;  /* 0xffffffe800987947 */ /* 0x000fea000383ffff */
.L_x_1350:
[----:B-1----:R1:W2:Y:S02]  /*19d30*/  SYNCS.PHASECHK.TRANS64.TRYWAIT P1, [R7+URZ], R2 ;  /* 0x00000002070075a7 */ /* 0x0022a4000802017f */
[----:B--2---:R-:W-:Y:S05]  /*19d40*/  @!P1 NANOSLEEP.SYNCS 0x989680 ;  /* 0x009896800000995d */ /* 0x004fea0003900000 */
[----:B------:R-:W2:Y:S02]  /*19d50*/  @!P1 SYNCS.PHASECHK.TRANS64 P1, [R7+URZ], R2 ;  /* 0x00000002070095a7 */ /* 0x000ea4000802007f */
[----:B--2---:R-:W-:Y:S05]  /*19d60*/  @!P1 BRA `(.L_x_1350) ;  /* 0xfffffffc00f09947 */ /* 0x004fea000383ffff */
[----:B------:R-:W-:Y:S05]  /*19d70*/  BRA `(.L_x_1398) ;  /* 0xffffffe8008c7947 */ /* 0x000fea000383ffff */
.L_x_1352:
[----:B--2---:R2:W3:Y:S02]  /*19d80*/  SYNCS.PHASECHK.TRANS64.TRYWAIT P1, [R4+URZ+0x28460], R5 ;  /* 0x02846005040075a7 */ /* 0x0044e4000802017f */
[----:B---3--:R-:W-:Y:S05]  /*19d90*/  @!P1 NANOSLEEP.SYNCS 0x989680 ;  /* 0x009896800000995d */ /* 0x008fea0003900000 */
[----:B------:R-:W3:Y:S02]  /*19da0*/  @!P1 SYNCS.PHASECHK.TRANS64 P1, [R4+URZ+0x28460], R5 ;  /* 0x02846005040095a7 */ /* 0x000ee4000802007f */
[----:B---3--:R-:W-:Y:S05]  /*19db0*/  @!P1 BRA `(.L_x_1352) ;  /* 0xfffffffc00f09947 */ /* 0x008fea000383ffff */
[----:B------:R-:W-:Y:S05]  /*19dc0*/  BRA `(.L_x_1399) ;  /* 0xffffffe800907947 */ /* 0x000fea000383ffff */
.L_x_1354:
[----:B---3--:R3:W4:Y:S02]  /*19dd0*/  SYNCS.PHASECHK.TRANS64.TRYWAIT P1, [R3+URZ+0x28460], R2 ;  /* 0x02846002030075a7 */ /* 0x008724000802017f */
[----:B----4-:R-:W-:Y:S05]  /*19de0*/  @!P1 NANOSLEEP.SYNCS 0x989680 ;  /* 0x009896800000995d */ /* 0x010fea0003900000 */
[----:B------:R-:W4:Y:S02]  /*19df0*/  @!P1 SYNCS.PHASECHK.TRANS64 P1, [R3+URZ+0x28460], R2 ;  /* 0x02846002030095a7 */ /* 0x000f24000802007f */
[----:B----4-:R-:W-:Y:S05]  /*19e00*/  @!P1 BRA `(.L_x_1354) ;  /* 0xfffffffc00f09947 */ /* 0x010fea000383ffff */
[----:B------:R-:W-:Y:S05]  /*19e10*/  BRA `(.L_x_1400) ;  /* 0xffffffe800907947 */ /* 0x000fea000383ffff */
.L_x_1356:
[----:B----4-:R4:W0:Y:S02]  /*19e20*/  SYNCS.PHASECHK.TRANS64.TRYWAIT P0, [R4+URZ+0x28480], R5 ;  /* 0x02848005040075a7 */ /* 0x010824000800017f */
[----:B0-----:R-:W-:Y:S05]  /*19e30*/  @!P0 NANOSLEEP.SYNCS 0x989680 ;  /* 0x009896800000895d */ /* 0x001fea0003900000 */
[----:B------:R-:W0:Y:S02]  /*19e40*/  @!P0 SYNCS.PHASECHK.TRANS64 P0, [R4+URZ+0x28480], R5 ;  /* 0x02848005040085a7 */ /* 0x000e24000800007f */
[----:B0-----:R-:W-:Y:S05]  /*19e50*/  @!P0 BRA `(.L_x_1356) ;  /* 0xfffffffc00f08947 */ /* 0x001fea000383ffff */
[----:B------:R-:W-:Y:S05]  /*19e60*/  BRA `(.L_x_1357) ;  /* 0xffffffe8008c7947 */ /* 0x000fea000383ffff */
.L_x_1401:
        /* <DEDUP_REMOVED lines=9> */
.L_x_3138:


//--------------------- .text._ZN7cutlass13device_kernelIN5flash11enable_sm90INS1_16FlashAttnFwdSm90INS1_25CollectiveMainloopFwdSm90ILi2EN4cute5tupleIJNS5_1CILi1EEES8_S8_EEENS6_IJNS7_ILi128EEENS7_ILi64EEENS7_ILi256EEEEEELi256ENS_12float_e4m3_tEfNS_4arch4Sm90ELb0ELb1ELb0ELb1ELb0ELb1ELb0ELb1ELb1ELb1ELb1ELb0EEENS1_21CollectiveEpilogueFwdINS6_IJSA_SC_SB_EEES9_NS_10bfloat16_tESG_Li256ELb1ELb1ELb1ELb1EEENS1_36VarlenDynamicPersistentTileSchedulerILi128ELi64ELi256ELi128ELb1ELb1ELb1ELb1ELb0ELb1EEEEEEEEEvNT_6ParamsE --------------------------
	.section	.text._ZN7cutlass13device_kernelIN5flash11enable_sm90INS1_16FlashAttnFwdSm90INS1_25CollectiveMainloopFwdSm90ILi2EN4cute5tupleIJNS5_1CILi1EEES8_S8_EEENS6_IJNS7_ILi128EEENS7_ILi64EEENS7_ILi256EEEEEELi256ENS_12float_e4m3_tEfNS_4arch4Sm90ELb0ELb1ELb0ELb1ELb0ELb1ELb0ELb1ELb1ELb1ELb1ELb0EEENS1_21CollectiveEpilogueFwdINS6_IJSA_SC_SB_EEES9_NS_10bfloat16_tESG_Li256ELb1ELb1ELb1ELb1EEENS1_36VarlenDynamicPersistentTileSchedulerILi128ELi64ELi256ELi128ELb1ELb1ELb1ELb1ELb0ELb1EEEEEEEEEvNT_6ParamsE,"ax",@progbits
	.align	128
.text._ZN7cutlass13device_kernelIN5flash11enable_sm90INS1_16FlashAttnFwdSm90INS1_25CollectiveMainloopFwdSm90ILi2EN4cute5tupleIJNS5_1CILi1EEES8_S8_EEENS6_IJNS7_ILi128EEENS7_ILi64EEENS7_ILi256EEEEEELi256ENS_12float_e4m3_tEfNS_4arch4Sm90ELb0ELb1ELb0ELb1ELb0ELb1ELb0ELb1ELb1ELb1ELb1ELb0EEENS1_21CollectiveEpilogueFwdINS6_IJSA_SC_SB_EEES9_NS_10bfloat16_tESG_Li256ELb1ELb1ELb1ELb1EEENS1_36VarlenDynamicPersistentTileSchedulerILi128ELi64ELi256ELi128ELb1ELb1ELb1ELb1ELb0ELb1EEEEEEEEEvNT_6ParamsE:
        .type           _ZN7cutlass13device_kernelIN5flash11enable_sm90INS1_16FlashAttnFwdSm90INS1_25CollectiveMainloopFwdSm90ILi2EN4cute5tupleIJNS5_1CILi1EEES8_S8_EEENS6_IJNS7_ILi128EEENS7_ILi64EEENS7_ILi256EEEEEELi256ENS_12float_e4m3_tEfNS_4arch4Sm90ELb0ELb1ELb0ELb1ELb0ELb1ELb0ELb1ELb1ELb1ELb1ELb0EEENS1_21CollectiveEpilogueFwdINS6_IJSA_SC_SB_EEES9_NS_10bfloat16_tESG_Li256ELb1ELb1ELb1ELb1EEENS1_36VarlenDynamicPersistentTileSchedulerILi128ELi64ELi256ELi128ELb1ELb1ELb1ELb1ELb0ELb1EEEEEEEEEvNT_6ParamsE,@function
        .size           _ZN7cutlass13device_kernelIN5flash11enable_sm90INS1_16FlashAttnFwdSm90INS1_25CollectiveMainloopFwdSm90ILi2EN4cute5tupleIJNS5_1CILi1EEES8_S8_EEENS6_IJNS7_ILi128EEENS7_ILi64EEENS7_ILi256EEEEEELi256ENS_12float_e4m3_tEfNS_4arch4Sm90ELb0ELb1ELb0ELb1ELb0ELb1ELb0ELb1ELb1ELb1ELb1ELb0EEENS1_21CollectiveEpilogueFwdINS6_IJSA_SC_SB_EEES9_NS_10bfloat16_tESG_Li256ELb1ELb1ELb1ELb1EEENS1_36VarlenDynamicPersistentTileSchedulerILi128ELi64ELi256ELi128ELb1ELb1ELb1ELb1ELb0ELb1EEEEEEEEEvNT_6ParamsE,(.L_x_3139 - _ZN7cutlass13device_kernelIN5flash11enable_sm90INS1_16FlashAttnFwdSm90INS1_25CollectiveMainloopFwdSm90ILi2EN4cute5tupleIJNS5_1CILi1EEES8_S8_EEENS6_IJNS7_ILi128EEENS7_ILi64EEENS7_ILi256EEEEEELi256ENS_12float_e4m3_tEfNS_4arch4Sm90ELb0ELb1ELb0ELb1ELb0ELb1ELb0ELb1ELb1ELb1ELb1ELb0EEENS1_21CollectiveEpilogueFwdINS6_IJSA_SC_SB_EEES9_NS_10bfloat16_tESG_Li256ELb1ELb1ELb1ELb1EEENS1_36VarlenDynamicPersistentTileSchedulerILi128ELi64ELi256ELi128ELb1ELb1ELb1ELb1ELb0ELb1EEEEEEEEEvNT_6ParamsE)
        .other          _ZN7cutlass13device_kernelIN5flash11enable_sm90INS1_16FlashAttnFwdSm90INS1_25CollectiveMainloopFwdSm90ILi2EN4cute5tupleIJNS5_1CILi1EEES8_S8_EEENS6_IJNS7_ILi128EEENS7_ILi64EEENS7_ILi256EEEEEELi256ENS_12float_e4m3_tEfNS_4arch4Sm90ELb0ELb1ELb0ELb1ELb0ELb1ELb0ELb1ELb1ELb1ELb1ELb0EEENS1_21CollectiveEpilogueFwdINS6_IJSA_SC_SB_EEES9_NS_10bfloat16_tESG_Li256ELb1ELb1ELb1ELb1EEENS1_36VarlenDynamicPersistentTileSchedulerILi128ELi64ELi256ELi128ELb1ELb1ELb1ELb1ELb0ELb1EEEEEEEEEvNT_6ParamsE,@"STO_CUDA_ENTRY STV_DEFAULT"
_ZN7cutlass13device_kernelIN5flash11enable_sm90INS1_16FlashAttnFwdSm90INS1_25CollectiveMainloopFwdSm90ILi2EN4cute5tupleIJNS5_1CILi1EEES8_S8_EEENS6_IJNS7_ILi128EEENS7_ILi64EEENS7_ILi256EEEEEELi256ENS_12float_e4m3_tEfNS_4arch4Sm90ELb0ELb1ELb0ELb1ELb0ELb1ELb0ELb1ELb1ELb1ELb1ELb0EEENS1_21CollectiveEpilogueFwdINS6_IJSA_SC_SB_EEES9_NS_10bfloat16_tESG_Li256ELb1ELb1ELb1ELb1EEENS1_36VarlenDynamicPersistentTileSchedulerILi128ELi64ELi256ELi128ELb1ELb1ELb1ELb1ELb0ELb1EEEEEEEEEvNT_6ParamsE:
        /* <DEDUP_REMOVED lines=24> */
.L_x_1403:
[----:B------:R-:W-:Y:S05]  /*0180*/  BSYNC B0 ;  /* 0x0000000000007941 */ /* 0x000fea0003800000 */
.L_x_1402:
        /* <DEDUP_REMOVED lines=41> */
.L_x_1404:
        /* <DEDUP_REMOVED lines=22> */
.L_x_1405:
        /* <DEDUP_REMOVED lines=18> */
.L_x_1406:
        /* <DEDUP_REMOVED lines=22> */
.L_x_1407:
        /* <DEDUP_REMOVED lines=22> */
.L_x_1408:
        /* <DEDUP_REMOVED lines=8> */
.L_x_1411:
[----:B------:R-:W-:-:S08]  /*09e0*/  NOP ;  /* 0x0000000000007918 */ /* 0x000fd00000000000 */
[----:B------:R-:W0:Y:S02]  /*09f0*/  USETMAXREG.TRY_ALLOC.CTAPOOL UP0, 0xf0 ;  /* 0x000000f0000079c8 */ /* 0x000e240008000600 */
[----:B0-----:R-:W-:-:S13]  /*0a00*/  PLOP3.LUT P0, PT, PT, PT, UP0, 0x80, 0x0 ;  /* 0x000000000000781c */ /* 0x001fda0003f0f008 */
[----:B------:R-:W-:Y:S05]  /*0a10*/  @!P0 BRA `(.L_x_1411) ;  /* 0xfffffffc00f08947 */ /* 0x000fea000383ffff */
[----:B------:R-:W2:Y:S01]  /*0a20*/  LDL.LU R0, [R1] ;  /* 0x0000000001007983 */ /* 0x000ea20000300800 */
        /* <DEDUP_REMOVED lines=15> */
[----:B------:R1:W-:Y:S01]  /*0b20*/  STL [R1], R0 ;  /* 0x0000000001007387 */ /* 0x0003e20000100800 */
[----:B0-----:R-:W-:-:S13]  /*0b30*/  ISETP.GE.AND P0, PT, R207, UR4, PT ;  /* 0x00000004cf007c0c */ /* 0x001fda000bf06270 */
[----:B-1----:R-:W-:Y:S05]  /*0b40*/  @P0 BRA `(.L_x_1412) ;  /* 0x000002a000e80947 */ /* 0x002fea0003800000 */
[----:B------:R-:W0:Y:S01]  /*0b50*/  S2R R0, SR_TID.X ;  /* 0x0000000000007919 */ /* 0x000e220000002100 */
[----:B------:R-:W-:Y:S02]  /*0b60*/  R2UR UR44, R16 ;  /* 0x00000000102c72ca */ /* 0x000fe400000e0000 */
[----:B------:R-:W-:Y:S01]  /*0b70*/  CS2R R192, SRZ ;  /* 0x0000000000c07805 */ /* 0x000fe2000001ff00 */
[----:B------:R-:W-:Y:S01]  /*0b80*/  IMAD.MOV.U32 R198, RZ, RZ, RZ ;  /* 0x000000ffffc67224 */ /* 0x000fe200078e00ff */
[----:B------:R-:W-:Y:S01]  /*0b90*/  ULOP3.LUT UR45, UR40, 0x1, URZ, 0xfc, !UPT ;  /* 0x00000001282d7892 */ /* 0x000fe2000f8efc3f */
[----:B------:R-:W-:Y:S01]  /*0ba0*/  IMAD.MOV.U32 R200, RZ, RZ, RZ ;  /* 0x000000ffffc87224 */ /* 0x000fe200078e00ff */
[----:B------:R-:W-:-:S07]  /*0bb0*/  UMOV UR43, URZ ;  /* 0x0000003f002b7c82 */ /* 0x000fce0008000000 */
[----:B------:R-:W-:Y:S01]  /*0bc0*/  UIADD3 UR44, UR44, 0x18000, URZ ;  /* 0x000180002c2c7890 */ /* 0x000fe2000fffe03f */
[----:B0-----:R-:W-:-:S05]  /*0bd0*/  VIADD R0, R0, 0xffffff80 ;  /* 0xffffff8000007836 */ /* 0x001fca0000000000 */
[----:B------:R-:W-:-:S04]  /*0be0*/  SHF.R.S32.HI R3, RZ, 0x1f, R0 ;  /* 0x0000001fff037819 */ /* 0x000fc80000011400 */
[CC--:B------:R-:W-:Y:S02]  /*0bf0*/  LEA.HI R2, R3.reuse, R0.reuse, RZ, 0x7 ;  /* 0x0000000003027211 */ /* 0x0c0fe400078f38ff */
[CC--:B------:R-:W-:Y:S02]  /*0c00*/  LEA.HI R5, R3.reuse, R0.reuse, RZ, 0x2 ;  /* 0x0000000003057211 */ /* 0x0c0fe400078f10ff */
[CC--:B------:R-:W-:Y:S02]  /*0c10*/  LEA.HI R6, R3.reuse, R0.reuse, RZ, 0x4 ;  /* 0x0000000003067211 */ /* 0x0c0fe400078f20ff */
[CC--:B------:R-:W-:Y:S02]  /*0c20*/  LEA.HI R17, R3.reuse, R0.reuse, RZ, 0x3 ;  /* 0x0000000003117211 */ /* 0x0c0fe400078f18ff */
[----:B------:R-:W-:Y:S02]  /*0c30*/  LOP3.LUT R11, R2, 0xffffff80, RZ, 0xc0, !PT ;  /* 0xffffff80020b7812 */ /* 0x000fe400078ec0ff */
[----:B------:R-:W-:-:S02]  /*0c40*/  LEA.HI R8, R3, R0, RZ, 0x5 ;  /* 0x0000000003087211 */ /* 0x000fc400078f28ff */
[----:B------:R-:W-:Y:S01]  /*0c50*/  LEA.HI R4, R3, R0, RZ, 0x6 ;  /* 0x0000000003047211 */ /* 0x000fe200078f30ff */
[----:B------:R-:W-:Y:S01]  /*0c60*/  IMAD.IADD R20, R0, 0x1, -R11 ;  /* 0x0000000100147824 */ /* 0x000fe200078e0a0b */
[----:B------:R-:W-:Y:S01]  /*0c70*/  LOP3.LUT R13, R5, 0xfffffffc, RZ, 0xc0, !PT ;  /* 0xfffffffc050d7812 */ /* 0x000fe200078ec0ff */
[----:B------:R-:W-:Y:S01]  /*0c80*/  IMAD.SHL.U32 R8, R8, 0x20, RZ ;  /* 0x0000002008087824 */ /* 0x000fe200078e00ff */
[----:B------:R-:W-:Y:S01]  /*0c90*/  LOP3.LUT R7, R6, 0x3fffff0, RZ, 0xc0, !PT ;  /* 0x03fffff006077812 */ /* 0x000fe200078ec0ff */
[----:B------:R-:W-:Y:S01]  /*0ca0*/  IMAD.SHL.U32 R4, R4, 0x10, RZ ;  /* 0x0000001004047824 */ /* 0x000fe200078e00ff */
[----:B------:R-:W-:Y:S01]  /*0cb0*/  LOP3.LUT R5, R17, 0xfffffff8, RZ, 0xc0, !PT ;  /* 0xfffffff811057812 */ /* 0x000fe200078ec0ff */
[C---:B------:R-:W-:Y:S01]  /*0cc0*/  IMAD.IADD R13, R0.reuse, 0x1, -R13 ;  /* 0x00000001000d7824 */ /* 0x040fe200078e0a0d */
[----:B------:R-:W-:Y:S01]  /*0cd0*/  SHF.R.S32.HI R3, RZ, 0x7, R2 ;  /* 0x00000007ff037819 */ /* 0x000fe20000011402 */
[C---:B------:R-:W-:Y:S01]  /*0ce0*/  IMAD.IADD R7, R0.reuse, 0x1, -R7 ;  /* 0x0000000100077824 */ /* 0x040fe200078e0a07 */
[----:B------:R-:W-:Y:S01]  /*0cf0*/  SHF.R.S32.HI R9, RZ, 0x4, R6 ;  /* 0x00000004ff097819 */ /* 0x000fe20000011406 */
[----:B------:R-:W-:Y:S01]  /*0d00*/  IMAD.IADD R5, R0, 0x1, -R5 ;  /* 0x0000000100057824 */ /* 0x000fe200078e0a05 */
[----:B------:R-:W-:Y:S01]  /*0d10*/  LEA.HI R2, R2, R3, RZ, 0x1 ;  /* 0x0000000302027211 */ /* 0x000fe200078f08ff */
[----:B------:R-:W-:Y:S01]  /*0d20*/  STL [R1+0x94], R20 ;  /* 0x0000941401007387 */ /* 0x000fe20000100800 */
[----:B------:R-:W-:Y:S01]  /*0d30*/  LEA.HI R6, R6, R9, RZ, 0x1 ;  /* 0x0000000906067211 */ /* 0x000fe200078f08ff */
[C---:B------:R-:W-:Y:S01]  /*0d40*/  IMAD.SHL.U32 R22, R5.reuse, 0x10, RZ ;  /* 0x0000001005167824 */ /* 0x040fe200078e00ff */
[----:B------:R-:W-:Y:S01]  /*0d50*/  SHF.R.S32.HI R0, RZ, 0x1f, R20 ;  /* 0x0000001fff007819 */ /* 0x000fe20000011414 */
[----:B------:R-:W-:Y:S01]  /*0d60*/  IMAD.SHL.U32 R18, R5, 0x8, RZ ;  /* 0x0000000805127824 */ /* 0x000fe200078e00ff */
[----:B------:R-:W-:-:S02]  /*0d70*/  LOP3.LUT R8, R8, 0xfffffc00, RZ, 0xc0, !PT ;  /* 0xfffffc0008087812 */ /* 0x000fc400078ec0ff */
[----:B------:R-:W-:Y:S01]  /*0d80*/  LOP3.LUT R2, R2, 0x3fffffe, RZ, 0xc0, !PT ;  /* 0x03fffffe02027812 */ /* 0x000fe200078ec0ff */
[----:B------:R-:W-:Y:S01]  /*0d90*/  VIADD R194, R18, 0x40 ;  /* 0x0000004012c27836 */ /* 0x000fe20000000000 */
[----:B------:R-:W-:Y:S01]  /*0da0*/  LOP3.LUT R6, R6, 0x1ffffffe, RZ, 0xc0, !PT ;  /* 0x1ffffffe06067812 */ /* 0x000fe200078ec0ff */
[----:B------:R-:W-:Y:S01]  /*0db0*/  IMAD R7, R7, 0x40, R8 ;  /* 0x0000004007077824 */ /* 0x000fe200078e0208 */
[-C--:B------:R-:W-:Y:S01]  /*0dc0*/  LEA.HI R10, R0, R20.reuse, RZ, 0x2 ;  /* 0x00000014000a7211 */ /* 0x080fe200078f10ff */
[----:B------:R-:W-:Y:S01]  /*0dd0*/  IMAD.IADD R2, R3, 0x1, -R2 ;  /* 0x0000000103027824 */ /* 0x000fe200078e0a02 */
[----:B------:R-:W-:Y:S01]  /*0de0*/  SHF.R.S32.HI R17, RZ, 0x3, R17 ;  /* 0x00000003ff117819 */ /* 0x000fe20000011411 */
[----:B------:R-:W-:Y:S01]  /*0df0*/  IMAD.IADD R6, R9, 0x1, -R6 ;  /* 0x0000000109067824 */ /* 0x000fe200078e0a06 */
[--C-:B------:R-:W-:Y:S01]  /*0e00*/  SHF.R.S32.HI R3, RZ, 0x2, R10.reuse ;  /* 0x00000002ff037819 */ /* 0x100fe2000001140a */
[----:B------:R-:W-:Y:S01]  /*0e10*/  VIADD R208, R18, 0x80 ;  /* 0x0000008012d07836 */ /* 0x000fe20000000000 */
[----:B------:R-:W-:Y:S01]  /*0e20*/  SHF.R.S32.HI R8, RZ, 0x1f, R10 ;  /* 0x0000001fff087819 */ /* 0x000fe2000001140a */
[----:B------:R-:W-:Y:S01]  /*0e30*/  IMAD R6, R6, 0x8, R7 ;  /* 0x0000000806067824 */ /* 0x000fe200078e0207 */
[----:B------:R-:W-:Y:S01]  /*0e40*/  LEA.HI R9, R13, R13, RZ, 0x1 ;  /* 0x0000000d0d097211 */ /* 0x000fe200078f08ff */
[C---:B------:R-:W-:Y:S01]  /*0e50*/  VIADD R7, R17.reuse, 0x40 ;  /* 0x0000004011077836 */ /* 0x040fe20000000000 */
[----:B------:R-:W-:Y:S01]  /*0e60*/  LEA.HI R8, R8, R3, RZ, 0x3 ;  /* 0x0000000308087211 */ /* 0x000fe200078f18ff */
[----:B------:R-:W-:Y:S01]  /*0e70*/  VIADD R219, R17, 0x20 ;  /* 0x0000002011db7836 */ /* 0x000fe20000000000 */
[----:B------:R-:W-:Y:S01]  /*0e80*/  LEA.HI R0, R0, R20, RZ, 0x5 ;  /* 0x0000001400007211 */ /* 0x000fe200078f28ff */
[----:B------:R0:W-:Y:S01]  /*0e90*/  STL [R1+0xa8], R6 ;  /* 0x0000a80601007387 */ /* 0x0001e20000100800 */
[----:B------:R-:W-:Y:S01]  /*0ea0*/  LOP3.LUT R8, R8, 0xfffffff8, RZ, 0xc0, !PT ;  /* 0xfffffff808087812 */ /* 0x000fe200078ec0ff */
[----:B------:R-:W-:Y:S01]  /*0eb0*/  IMAD.SHL.U32 R203, R219, 0x80, RZ ;  /* 0x00000080dbcb7824 */ /* 0x000fe200078e00ff */
[----:B------:R-:W-:Y:S01]  /*0ec0*/  SHF.R.S32.HI R0, RZ, 0x5, R0 ;  /* 0x00000005ff007819 */ /* 0x000fe20000011400 */
[----:B------:R-:W-:Y:S01]  /*0ed0*/  IMAD.SHL.U32 R209, R17, 0x80, RZ ;  /* 0x0000008011d17824 */ /* 0x000fe200078e00ff */
[----:B------:R-:W-:Y:S01]  /*0ee0*/  SHF.R.S32.HI R12, RZ, 0x1f, R7 ;  /* 0x0000001fff0c7819 */ /* 0x000fe20000011407 */
[----:B------:R-:W-:Y:S01]  /*0ef0*/  IMAD.IADD R3, R3, 0x1, -R8 ;  /* 0x0000000103037824 */ /* 0x000fe200078e0a08 */
[----:B------:R-:W-:Y:S01]  /*0f00*/  LOP3.LUT R10, R10, 0x7ffffffc, RZ, 0xc0, !PT ;  /* 0x7ffffffc0a0a7812 */ /* 0x000fe200078ec0ff */
[----:B------:R-:W-:Y:S01]  /*0f10*/  VIADD R210, R18, 0xc0 ;  /* 0x000000c012d27836 */ /* 0x000fe20000000000 */
[----:B------:R-:W-:Y:S01]  /*0f20*/  LEA.HI R12, R12, R7, RZ, 0x3 ;  /* 0x000000070c0c7211 */ /* 0x000fe200078f18ff */
[----:B------:R-:W-:Y:S01]  /*0f30*/  IMAD R3, R0, 0x10, R3 ;  /* 0x0000001000037824 */ /* 0x000fe200078e0203 */
[----:B0-----:R-:W-:Y:S01]  /*0f40*/  LOP3.LUT R6, R9, 0x1ffffffe, RZ, 0xc0, !PT ;  /* 0x1ffffffe09067812 */ /* 0x001fe200078ec0ff */
[----:B------:R-:W-:Y:S01]  /*0f50*/  VIADD R9, R17, 0x60 ;  /* 0x0000006011097836 */ /* 0x000fe20000000000 */
[----:B------:R-:W-:Y:S01]  /*0f60*/  SHF.R.S32.HI R0, RZ, 0x1f, R219 ;  /* 0x0000001fff007819 */ /* 0x000fe200000114db */
[----:B------:R-:W-:Y:S01]  /*0f70*/  IMAD.SHL.U32 R7, R7, 0x80, RZ ;  /* 0x0000008007077824 */ /* 0x000fe200078e00ff */
[----:B------:R-:W-:Y:S01]  /*0f80*/  LOP3.LUT R203, R203, 0x380, RZ, 0xc0, !PT ;  /* 0x00000380cbcb7812 */ /* 0x000fe200078ec0ff */
[----:B------:R-:W-:Y:S01]  /*0f90*/  IMAD R15, R2, 0x40, R3 ;  /* 0x00000040020f7824 */ /* 0x000fe200078e0203 */
[----:B------:R-:W-:Y:S01]  /*0fa0*/  SHF.R.S32.HI R14, RZ, 0x1f, R9 ;  /* 0x0000001fff0e7819 */ /* 0x000fe20000011409 */
[----:B------:R-:W-:Y:S01]  /*0fb0*/  IMAD.SHL.U32 R12, R12, 0x80, RZ ;  /* 0x000000800c0c7824 */ /* 0x000fe200078e00ff */
[----:B------:R-:W-:Y:S01]  /*0fc0*/  LEA.HI R2, R0, R219, RZ, 0x3 ;  /* 0x000000db00027211 */ /* 0x000fe200078f18ff */
[----:B------:R-:W-:Y:S01]  /*0fd0*/  IMAD.IADD R6, R13, 0x1, -R6 ;  /* 0x000000010d067824 */ /* 0x000fe200078e0a06 */
[----:B------:R-:W-:Y:S01]  /*0fe0*/  LEA.HI R14, R14, R9, RZ, 0x3 ;  /* 0x000000090e0e7211 */ /* 0x000fe200078f18ff */
[----:B------:R-:W-:Y:S01]  /*0ff0*/  IMAD.SHL.U32 R9, R9, 0x80, RZ ;  /* 0x0000008009097824 */ /* 0x000fe200078e00ff */
[----:B------:R-:W-:Y:S01]  /*1000*/  LOP3.LUT R7, R7, 0x380, RZ, 0xc0, !PT ;  /* 0x0000038007077812 */ /* 0x000fe200078ec0ff */
[----:B------:R-:W-:Y:S01]  /*1010*/  IMAD.SHL.U32 R2, R2, 0x80, RZ ;  /* 0x0000008002027824 */ /* 0x000fe200078e00ff */
[----:B------:R-:W-:Y:S01]  /*1020*/  LOP3.LUT R209, R209, 0x380, RZ, 0xc0, !PT ;  /* 0x00000380d1d17812 */ /* 0x000fe200078ec0ff */
[----:B------:R-:W-:Y:S01]  /*1030*/  IMAD.SHL.U32 R14, R14, 0x80, RZ ;  /* 0x000000800e0e7824 */ /* 0x000fe200078e00ff */
[----:B------:R-:W-:Y:S01]  /*1040*/  LOP3.LUT R11, R9, 0x380, RZ, 0xc0, !PT ;  /* 0x00000380090b7812 */ /* 0x000fe200078ec0ff */
[----:B------:R-:W-:Y:S01]  /*1050*/  IMAD.IADD R10, R20, 0x1, -R10 ;  /* 0x00000001140a7824 */ /* 0x000fe200078e0a0a */
[--C-:B------:R-:W-:Y:S01]  /*1060*/  LOP3.LUT R8, R7, 0x70, R22.reuse, 0xf8, !PT ;  /* 0x0000007007087812 */ /* 0x100fe200078ef816 */
[----:B------:R-:W-:Y:S01]  /*1070*/  STL [R1+0xa4], R15 ;  /* 0x0000a40f01007387 */ /* 0x000fe20000100800 */
[----:B------:R-:W-:Y:S01]  /*1080*/  SHF.R.U32.HI R9, RZ, 0x3, R7 ;  /* 0x00000003ff097819 */ /* 0x000fe20000011607 */
[----:B------:R-:W-:Y:S01]  /*1090*/  IMAD.SHL.U32 R196, R10, 0x2, RZ ;  /* 0x000000020ac47824 */ /* 0x000fe200078e00ff */
[--C-:B------:R-:W-:Y:S01]  /*10a0*/  LOP3.LUT R13, R11, 0x70, R22.reuse, 0xf8, !PT ;  /* 0x000000700b0d7812 */ /* 0x100fe200078ef816 */
[----:B------:R-:W-:Y:S01]  /*10b0*/  IMAD R202, R6, 0x8, R15 ;  /* 0x0000000806ca7824 */ /* 0x000fe200078e020f */
[----:B------:R-:W-:Y:S01]  /*10c0*/  LOP3.LUT R7, R12, 0xfffffc00, RZ, 0xc0, !PT ;  /* 0xfffffc000c077812 */ /* 0x000fe200078ec0ff */
[C---:B------:R-:W-:Y:S01]  /*10d0*/  VIADD R25, R196.reuse, 0x8 ;  /* 0x00000008c4197836 */ /* 0x040fe20000000000 */
[----:B------:R-:W-:Y:S01]  /*10e0*/  SHF.R.U32.HI R11, RZ, 0x3, R11 ;  /* 0x00000003ff0b7819 */ /* 0x000fe2000001160b */
[----:B------:R-:W-:Y:S01]  /*10f0*/  VIADD R24, R196, 0x10 ;  /* 0x00000010c4187836 */ /* 0x000fe20000000000 */
[----:B------:R-:W-:Y:S01]  /*1100*/  LOP3.LUT R14, R14, 0xfffffc00, RZ, 0xc0, !PT ;  /* 0xfffffc000e0e7812 */ /* 0x000fe200078ec0ff */
[----:B------:R-:W-:Y:S01]  /*1110*/  VIADD R20, R196, 0x20 ;  /* 0x00000020c4147836 */ /* 0x000fe20000000000 */
[----:B------:R-:W-:Y:S01]  /*1120*/  LOP3.LUT R213, R4, 0xfffffc00, RZ, 0xc0, !PT ;  /* 0xfffffc0004d57812 */ /* 0x000fe200078ec0ff */
[C---:B------:R-:W-:Y:S01]  /*1130*/  VIADD R12, R196.reuse, 0x38 ;  /* 0x00000038c40c7836 */ /* 0x040fe20000000000 */
[----:B------:R-:W-:Y:S01]  /*1140*/  SHF.R.U32.HI R4, RZ, 0x3, R203 ;  /* 0x00000003ff047819 */ /* 0x000fe200000116cb */
[C---:B------:R-:W-:Y:S01]  /*1150*/  VIADD R10, R196.reuse, 0x48 ;  /* 0x00000048c40a7836 */ /* 0x040fe20000000000 */
[--C-:B------:R-:W-:Y:S01]  /*1160*/  LOP3.LUT R3, R203, 0x70, R22.reuse, 0xf8, !PT ;  /* 0x00000070cb037812 */ /* 0x100fe200078ef816 */
[----:B------:R-:W-:Y:S01]  /*1170*/  VIADD R5, R196, 0x68 ;  /* 0x00000068c4057836 */ /* 0x000fe20000000000 */
[----:B------:R-:W-:Y:S01]  /*1180*/  LOP3.LUT R212, R2, 0xfffffc00, RZ, 0xc0, !PT ;  /* 0xfffffc0002d47812 */ /* 0x000fe200078ec0ff */
[C---:B------:R-:W-:Y:S01]  /*1190*/  VIADD R237, R196.reuse, 0x90 ;  /* 0x00000090c4ed7836 */ /* 0x040fe20000000000 */
[----:B------:R-:W-:Y:S01]  /*11a0*/  LOP3.LUT R7, R7, R8, R9, 0xf6, !PT ;  /* 0x0000000807077212 */ /* 0x000fe200078ef609 */
[C---:B------:R-:W-:Y:S01]  /*11b0*/  VIADD R9, R196.reuse, 0x50 ;  /* 0x00000050c4097836 */ /* 0x040fe20000000000 */
[----:B------:R-:W-:Y:S01]  /*11c0*/  LOP3.LUT R0, R209, 0x70, R22, 0xf8, !PT ;  /* 0x00000070d1007812 */ /* 0x000fe200078ef816 */
[C---:B------:R-:W-:Y:S01]  /*11d0*/  VIADD R8, R196.reuse, 0x58 ;  /* 0x00000058c4087836 */ /* 0x040fe20000000000 */
[----:B------:R-:W-:Y:S01]  /*11e0*/  SHF.R.U32.HI R21, RZ, 0x3, R209 ;  /* 0x00000003ff157819 */ /* 0x000fe200000116d1 */
[----:B------:R-:W-:Y:S01]  /*11f0*/  VIADD R236, R196, 0x98 ;  /* 0x00000098c4ec7836 */ /* 0x000fe20000000000 */
[----:B------:R-:W-:Y:S01]  /*1200*/  LOP3.LUT R11, R14, R13, R11, 0xf6, !PT ;  /* 0x0000000d0e0b7212 */ /* 0x000fe200078ef60b */
[----:B------:R-:W-:Y:S01]  /*1210*/  VIADD R14, R196, 0x28 ;  /* 0x00000028c40e7836 */ /* 0x000fe20000000000 */
[----:B------:R-:W-:Y:S01]  /*1220*/  LOP3.LUT R3, R212, R3, R4, 0xf6, !PT ;  /* 0x00000003d4037212 */ /* 0x000fe200078ef604 */
[----:B------:R-:W-:Y:S01]  /*1230*/  VIADD R13, R196, 0x30 ;  /* 0x00000030c40d7836 */ /* 0x000fe20000000000 */
[----:B------:R-:W-:Y:S01]  /*1240*/  LOP3.LUT R215, R213, R0, R21, 0xf6, !PT ;  /* 0x00000000d5d77212 */ /* 0x000fe200078ef615 */
[C---:B------:R-:W-:Y:S01]  /*1250*/  IMAD.IADD R0, R16.reuse, 0x1, R7 ;  /* 0x0000000110007824 */ /* 0x040fe200078e0207 */
[----:B------:R-:W-:Y:S01]  /*1260*/  SHF.R.S32.HI R27, RZ, 0x1f, R25 ;  /* 0x0000001fff1b7819 */ /* 0x000fe20000011419 */
[----:B------:R-:W-:Y:S01]  /*1270*/  IMAD.IADD R4, R16, 0x1, R11 ;  /* 0x0000000110047824 */ /* 0x000fe200078e020b */
[----:B------:R-:W-:Y:S01]  /*1280*/  SHF.R.S32.HI R26, RZ, 0x1f, R24 ;  /* 0x0000001fff1a7819 */ /* 0x000fe20000011418 */
[----:B------:R-:W-:Y:S01]  /*1290*/  VIADD R21, R196, 0x18 ;  /* 0x00000018c4157836 */ /* 0x000fe20000000000 */
[----:B------:R0:W-:Y:S01]  /*12a0*/  STL [R1+0x9c], R0 ;  /* 0x00009c0001007387 */ /* 0x0001e20000100800 */
[----:B------:R-:W-:Y:S01]  /*12b0*/  IMAD.IADD R2, R16, 0x1, R3 ;  /* 0x0000000110027824 */ /* 0x000fe200078e0203 */
[----:B------:R-:W-:Y:S01]  /*12c0*/  SHF.R.S32.HI R24, RZ, 0x1f, R20 ;  /* 0x0000001fff187819 */ /* 0x000fe20000011414 */
[C---:B------:R-:W-:Y:S01]  /*12d0*/  VIADD R11, R196.reuse, 0x40 ;  /* 0x00000040c40b7836 */ /* 0x040fe20000000000 */
[----:B------:R1:W-:Y:S01]  /*12e0*/  STL [R1+0x98], R4 ;  /* 0x0000980401007387 */ /* 0x0003e20000100800 */
[C---:B------:R-:W-:Y:S01]  /*12f0*/  VIADD R7, R196.reuse, 0x60 ;  /* 0x00000060c4077836 */ /* 0x040fe20000000000 */
[----:B------:R-:W-:Y:S01]  /*1300*/  SHF.R.S32.HI R25, RZ, 0x1f, R21 ;  /* 0x0000001fff197819 */ /* 0x000fe20000011415 */
[C---:B------:R-:W-:Y:S01]  /*1310*/  VIADD R3, R196.reuse, 0x78 ;  /* 0x00000078c4037836 */ /* 0x040fe20000000000 */
[----:B------:R2:W-:Y:S01]  /*1320*/  STL [R1+0xa0], R2 ;  /* 0x0000a00201007387 */ /* 0x0005e20000100800 */
[----:B------:R-:W-:Y:S01]  /*1330*/  SHF.R.S32.HI R21, RZ, 0x1f, R14 ;  /* 0x0000001fff157819 */ /* 0x000fe2000001140e */
[C---:B------:R-:W-:Y:S01]  /*1340*/  VIADD R235, R196.reuse, 0xa0 ;  /* 0x000000a0c4eb7836 */ /* 0x040fe20000000000 */
[----:B0-----:R-:W-:Y:S01]  /*1350*/  SHF.R.S32.HI R0, RZ, 0x1f, R196 ;  /* 0x0000001fff007819 */ /* 0x001fe200000114c4 */
[C---:B------:R-:W-:Y:S01]  /*1360*/  VIADD R0, R196.reuse, 0x88 ;  /* 0x00000088c4007836 */ /* 0x040fe20000000000 */
[----:B------:R-:W-:Y:S01]  /*1370*/  SHF.R.S32.HI R20, RZ, 0x1f, R13 ;  /* 0x0000001fff147819 */ /* 0x000fe2000001140d */
[C---:B-1----:R-:W-:Y:S01]  /*1380*/  VIADD R4, R196.reuse, 0x70 ;  /* 0x00000070c4047836 */ /* 0x042fe20000000000 */
[----:B------:R-:W-:Y:S01]  /*1390*/  SHF.R.S32.HI R14, RZ, 0x1f, R12 ;  /* 0x0000001fff0e7819 */ /* 0x000fe2000001140c */
[C---:B------:R-:W-:Y:S01]  /*13a0*/  VIADD R234, R196.reuse, 0xa8 ;  /* 0x000000a8c4ea7836 */ /* 0x040fe20000000000 */
[----:B------:R-:W-:Y:S01]  /*13b0*/  SHF.R.S32.HI R13, RZ, 0x1f, R11 ;  /* 0x0000001fff0d7819 */ /* 0x000fe2000001140b */
[C---:B--2---:R-:W-:Y:S01]  /*13c0*/  VIADD R2, R196.reuse, 0x80 ;  /* 0x00000080c4027836 */ /* 0x044fe20000000000 */
        /* <DEDUP_REMOVED lines=21> */
[----:B------:R-:W-:Y:S01]  /*1520*/  IMAD.IADD R214, R16, 0x1, R215 ;  /* 0x0000000110d67824 */ /* 0x000fe200078e02d7 */
[----:B------:R-:W-:-:S02]  /*1530*/  SHF.R.S32.HI R3, RZ, 0x1f, R235 ;  /* 0x0000001fff037819 */ /* 0x000fc400000114eb */
[----:B------:R-:W-:Y:S02]  /*1540*/  SHF.R.S32.HI R2, RZ, 0x1f, R234 ;  /* 0x0000001fff027819 */ /* 0x000fe400000114ea */
[----:B------:R-:W-:Y:S02]  /*1550*/  SHF.R.S32.HI R0, RZ, 0x1f, R233 ;  /* 0x0000001fff007819 */ /* 0x000fe400000114e9 */
[----:B------:R-:W-:Y:S02]  /*1560*/  SHF.R.S32.HI R3, RZ, 0x1f, R232 ;  /* 0x0000001fff037819 */ /* 0x000fe400000114e8 */
[----:B------:R-:W-:Y:S02]  /*1570*/  SHF.R.S32.HI R2, RZ, 0x1f, R231 ;  /* 0x0000001fff027819 */ /* 0x000fe400000114e7 */
[----:B------:R-:W-:Y:S02]  /*1580*/  SHF.R.S32.HI R0, RZ, 0x1f, R230 ;  /* 0x0000001fff007819 */ /* 0x000fe400000114e6 */
        /* <DEDUP_REMOVED lines=10> */
[----:B------:R-:W-:-:S07]  /*1630*/  SHF.R.S32.HI R0, RZ, 0x1f, R224 ;  /* 0x0000001fff007819 */ /* 0x000fce00000114e0 */
.L_x_1654:
[----:B------:R-:W-:Y:S05]  /*1640*/  YIELD ;  /* 0x0000000000007946 */ /* 0x000fea0003800000 */
[----:B------:R-:W-:Y:S01]  /*1650*/  ULDC.64 UR4, c[0x0][0xa28] ;  /* 0x00028a0000047ab9 */ /* 0x000fe20000000a00 */
[----:B01----:R-:W0:Y:S01]  /*1660*/  LDC.64 R4, c[0x0][0xa08] ;  /* 0x00028200ff047b82 */ /* 0x003e220000000a00 */
[----:B------:R-:W-:Y:S01]  /*1670*/  ISETP.NE.U32.AND P1, PT, RZ, UR4, PT ;  /* 0x00000004ff007c0c */ /* 0x000fe2000bf25070 */
[----:B------:R-:W-:Y:S02]  /*1680*/  IMAD.MOV.U32 R24, RZ, RZ, RZ ;  /* 0x000000ffff187224 */ /* 0x000fe400078e00ff */
[----:B------:R-:W-:Y:S01]  /*1690*/  IMAD.MOV.U32 R10, RZ, RZ, RZ ;  /* 0x000000ffff0a7224 */ /* 0x000fe200078e00ff */
[----:B------:R-:W-:Y:S01]  /*16a0*/  ISETP.NE.AND.EX P1, PT, RZ, UR5, PT, P1 ;  /* 0x00000005ff007c0c */ /* 0x000fe2000bf25310 */
[----:B------:R-:W-:-:S02]  /*16b0*/  ULDC.64 UR4, c[0x0][0xa18] ;  /* 0x0002860000047ab9 */ /* 0x000fc40000000a00 */
[----:B------:R-:W-:-:S04]  /*16c0*/  ISETP.NE.U32.AND P2, PT, RZ, UR4, PT ;  /* 0x00000004ff007c0c */ /* 0x000fc8000bf45070 */
[----:B------:R-:W-:Y:S01]  /*16d0*/  ISETP.NE.AND.EX P2, PT, RZ, UR5, PT, P2 ;  /* 0x00000005ff007c0c */ /* 0x000fe2000bf45320 */
[----:B------:R-:W-:Y:S02]  /*16e0*/  ULDC.64 UR4, c[0x0][0xa08] ;  /* 0x0002820000047ab9 */ /* 0x000fe40000000a00 */
[----:B------:R-:W-:-:S03]  /*16f0*/  ISETP.NE.U32.AND P0, PT, RZ, UR4, PT ;  /* 0x00000004ff007c0c */ /* 0x000fc6000bf05070 */
[----:B------:R-:W1:Y:S01]  /*1700*/  @P1 LDC.64 R2, c[0x0][0xa28] ;  /* 0x00028a00ff021b82 */ /* 0x000e620000000a00 */
[----:B------:R-:W-:Y:S01]  /*1710*/  ISETP.NE.AND.EX P0, PT, RZ, UR5, PT, P0 ;  /* 0x00000005ff007c0c */ /* 0x000fe2000bf05300 */
[----:B0-----:R-:W-:-:S06]  /*1720*/  IMAD.WIDE R4, R207, 0x4, R4 ;  /* 0x00000004cf047825 */ /* 0x001fcc00078e0204 */
[----:B------:R-:W0:Y:S01]  /*1730*/  @P2 LDC.64 R6, c[0x0][0xa18] ;  /* 0x00028600ff062b82 */ /* 0x000e220000000a00 */
[----:B------:R-:W-:Y:S02]  /*1740*/  ULDC UR4, c[0x0][0x288] ;  /* 0x0000a20000047ab9 */ /* 0x000fe40000000800 */
[----:B------:R-:W-:Y:S01]  /*1750*/  IMAD.U32 R195, RZ, RZ, UR4 ;  /* 0x00000004ffc37e24 */ /* 0x000fe2000f8e00ff */
[----:B------:R-:W-:Y:S02]  /*1760*/  ULDC.64 UR4, c[0x0][0x418] ;  /* 0x0001060000047ab9 */ /* 0x000fe40000000a00 */
[----:B------:R-:W5:Y:S01]  /*1770*/  @P0 LDG.E R24, desc[UR46][R4.64] ;  /* 0x0000002e04180981 */ /* 0x000f62000c1e1900 */
[----:B-1----:R-:W-:-:S04]  /*1780*/  @P1 IMAD.WIDE R2, R207, 0x4, R2 ;  /* 0x00000004cf021825 */ /* 0x002fc800078e0202 */
[----:B0-----:R-:W-:Y:S01]  /*1790*/  @P2 IMAD.WIDE R6, R207, 0x4, R6 ;  /* 0x00000004cf062825 */ /* 0x001fe200078e0206 */
[----:B------:R-:W-:Y:S01]  /*17a0*/  UISETP.NE.U32.AND UP0, UPT, UR4, URZ, UPT ;  /* 0x0000003f0400728c */ /* 0x000fe2000bf05070 */
[----:B------:R0:W5:Y:S02]  /*17b0*/  @P1 LDG.E R10, desc[UR46][R2.64] ;  /* 0x0000002e020a1981 */ /* 0x000164000c1e1900 */
[----:B------:R-:W-:Y:S02]  /*17c0*/  ULDC UR4, c[0x0][0x424] ;  /* 0x0001090000047ab9 */ /* 0x000fe40000000800 */
[----:B------:R1:W5:Y:S01]  /*17d0*/  @P2 LDG.E R195, desc[UR46][R6.64] ;  /* 0x0000002e06c32981 */ /* 0x000362000c1e1900 */
[----:B------:R-:W-:-:S03]  /*17e0*/  UISETP.NE.AND.EX UP0, UPT, UR5, URZ, UPT, UP0 ;  /* 0x0000003f0500728c */ /* 0x000fc6000bf05300 */
[----:B------:R-:W-:Y:S01]  /*17f0*/  ULDC UR5, c[0x0][0x2f0] ;  /* 0x0000bc0000057ab9 */ /* 0x000fe20000000800 */
[----:B------:R-:W-:-:S04]  /*1800*/  USEL UR4, UR4, 0x1, UP0 ;  /* 0x0000000104047887 */ /* 0x000fc80008000000 */
[----:B------:R-:W-:-:S03]  /*1810*/  UIMAD UR4, UR4, UR5, URZ ;  /* 0x00000005040472a4 */ /* 0x000fc6000f8e023f */
[----:B------:R-:W-:Y:S02]  /*1820*/  ULDC UR5, c[0x0][0x348] ;  /* 0x0000d20000057ab9 */ /* 0x000fe40000000800 */
[----:B0-----:R-:W-:Y:S02]  /*1830*/  IMAD.U32 R2, RZ, RZ, UR5 ;  /* 0x00000005ff027e24 */ /* 0x001fe4000f8e00ff */
[----:B------:R-:W-:Y:S01]  /*1840*/  IMAD.U32 R25, RZ, RZ, UR4 ;  /* 0x00000004ff197e24 */ /* 0x000fe2000f8e00ff */
[----:B-12-4-:R-:W-:Y:S06]  /*1850*/  @P2 BRA `(.L_x_1413) ;  /* 0x0000000000242947 */ /* 0x016fec0003800000 */
        /* <DEDUP_REMOVED lines=9> */
.L_x_1413:
[----:B------:R-:W-:Y:S01]  /*18f0*/  ULDC.64 UR4, c[0x0][0xa20] ;  /* 0x0002880000047ab9 */ /* 0x000fe20000000a00 */
[C---:B------:R-:W-:Y:S01]  /*1900*/  LOP3.LUT R3, R206.reuse, 0xff000000, RZ, 0xc0, !PT ;  /* 0xff000000ce037812 */ /* 0x040fe200078ec0ff */
[----:B------:R-:W-:Y:S01]  /*1910*/  IMAD.MOV.U32 R218, RZ, RZ, R207 ;  /* 0x000000ffffda7224 */ /* 0x000fe200078e00cf */
[----:B------:R-:W-:Y:S02]  /*1920*/  ISETP.NE.U32.AND P1, PT, RZ, UR4, PT ;  /* 0x00000004ff007c0c */ /* 0x000fe4000bf25070 */
[C---:B------:R-:W-:Y:S02]  /*1930*/  LOP3.LUT R0, R206.reuse, 0xff0000, RZ, 0xc0, !PT ;  /* 0x00ff0000ce007812 */ /* 0x040fe400078ec0ff */
[----:B------:R-:W-:Y:S02]  /*1940*/  ISETP.NE.AND.EX P1, PT, RZ, UR5, PT, P1 ;  /* 0x00000005ff007c0c */ /* 0x000fe4000bf25310 */
[----:B------:R-:W-:Y:S02]  /*1950*/  SHF.R.U32.HI R3, RZ, 0x8, R3 ;  /* 0x00000008ff037819 */ /* 0x000fe40000011603 */
[----:B------:R-:W-:-:S02]  /*1960*/  LOP3.LUT R211, R206, 0xffff, RZ, 0xc0, !PT ;  /* 0x0000ffffced37812 */ /* 0x000fc400078ec0ff */
[----:B------:R-:W-:-:S07]  /*1970*/  LEA.HI R217, R0, R3, RZ, 0x10 ;  /* 0x0000000300d97211 */ /* 0x000fce00078f80ff */
[----:B------:R-:W-:Y:S05]  /*1980*/  @!P1 BRA `(.L_x_1414) ;  /* 0x0000000000109947 */ /* 0x000fea0003800000 */
[----:B------:R-:W0:Y:S02]  /*1990*/  LDC.64 R4, c[0x0][0xa20] ;  /* 0x00028800ff047b82 */ /* 0x000e240000000a00 */
[----:B0-----:R-:W-:-:S05]  /*19a0*/  IMAD.WIDE R4, R207, 0x4, R4 ;  /* 0x00000004cf047825 */ /* 0x001fca00078e0204 */
[----:B------:R0:W5:Y:S01]  /*19b0*/  LDG.E R25, desc[UR46][R4.64] ;  /* 0x0000002e04197981 */ /* 0x000162000c1e1900 */
[----:B------:R-:W-:Y:S05]  /*19c0*/  BRA `(.L_x_1415) ;  /* 0x0000000000107947 */ /* 0x000fea0003800000 */
.L_x_1414:
[----:B------:R-:W-:Y:S05]  /*19d0*/  @!P0 BRA `(.L_x_1415) ;  /* 0x00000000000c8947 */ /* 0x000fea0003800000 */
[----:B------:R-:W2:Y:S04]  /*19e0*/  LDG.E R0, desc[UR46][R4.64] ;  /* 0x0000002e04007981 */ /* 0x000ea8000c1e1900 */
[----:B------:R-:W2:Y:S02]  /*19f0*/  LDG.E R25, desc[UR46][R4.64+0x4] ;  /* 0x0000042e04197981 */ /* 0x000ea4000c1e1900 */
[----:B--2---:R-:W-:-:S07]  /*1a00*/  IMAD.IADD R25, R25, 0x1, -R0 ;  /* 0x0000000119197824 */ /* 0x004fce00078e0a00 */
.L_x_1415:
[----:B------:R-:W-:Y:S01]  /*1a10*/  ULDC.64 UR4, c[0x0][0xa10] ;  /* 0x0002840000047ab9 */ /* 0x000fe20000000a00 */
[----:B0-----:R-:W0:Y:S01]  /*1a20*/  LDC R4, c[0x0][0x448] ;  /* 0x00011200ff047b82 */ /* 0x001e220000000800 */
[----:B------:R-:W-:-:S04]  /*1a30*/  ISETP.NE.U32.AND P0, PT, RZ, UR4, PT ;  /* 0x00000004ff007c0c */ /* 0x000fc8000bf05070 */
[----:B------:R-:W-:Y:S01]  /*1a40*/  ISETP.NE.AND.EX P0, PT, RZ, UR5, PT, P0 ;  /* 0x00000005ff007c0c */ /* 0x000fe2000bf05300 */
[----:B------:R-:W-:Y:S02]  /*1a50*/  ULDC.64 UR4, c[0x0][0xa30] ;  /* 0x00028c0000047ab9 */ /* 0x000fe40000000a00 */
[----:B------:R-:W-:-:S04]  /*1a60*/  ISETP.NE.U32.AND P1, PT, RZ, UR4, PT ;  /* 0x00000004ff007c0c */ /* 0x000fc8000bf25070 */
[----:B------:R-:W-:-:S06]  /*1a70*/  ISETP.NE.AND.EX P1, PT, RZ, UR5, PT, P1 ;  /* 0x00000005ff007c0c */ /* 0x000fcc000bf25310 */
[----:B------:R-:W1:Y:S08]  /*1a80*/  @P0 LDC.64 R6, c[0x0][0xa10] ;  /* 0x00028400ff060b82 */ /* 0x000e700000000a00 */
[----:B------:R-:W2:Y:S01]  /*1a90*/  @P1 LDC.64 R8, c[0x0][0xa30] ;  /* 0x00028c00ff081b82 */ /* 0x000ea20000000a00 */
[----:B-1----:R-:W-:-:S05]  /*1aa0*/  @P0 IMAD.WIDE R6, R207, 0x4, R6 ;  /* 0x00000004cf060825 */ /* 0x002fca00078e0206 */
[----:B------:R-:W3:Y:S04]  /*1ab0*/  @P0 LDG.E R0, desc[UR46][R6.64] ;  /* 0x0000002e06000981 */ /* 0x000ee8000c1e1900 */
[----:B------:R-:W3:Y:S01]  /*1ac0*/  @P0 LDG.E R3, desc[UR46][R6.64+0x4] ;  /* 0x0000042e06030981 */ /* 0x000ee2000c1e1900 */
[----:B-----5:R-:W-:Y:S02]  /*1ad0*/  IMAD.MOV.U32 R38, RZ, RZ, R25 ;  /* 0x000000ffff267224 */ /* 0x020fe400078e0019 */
[----:B--2---:R-:W-:-:S05]  /*1ae0*/  @P1 IMAD.WIDE R8, R207, 0x4, R8 ;  /* 0x00000004cf081825 */ /* 0x004fca00078e0208 */
[----:B------:R1:W5:Y:S01]  /*1af0*/  @P1 LDG.E R38, desc[UR46][R8.64] ;  /* 0x0000002e08261981 */ /* 0x000362000c1e1900 */
[----:B0-----:R-:W-:Y:S01]  /*1b00*/  ISETP.NE.AND P1, PT, R4, 0x1, PT ;  /* 0x000000010400780c */ /* 0x001fe20003f25270 */
[----:B------:R-:W-:Y:S01]  /*1b10*/  IMAD.SHL.U32 R199, R205, 0x80, RZ ;  /* 0x00000080cdc77824 */ /* 0x000fe200078e00ff */
[----:B------:R-:W0:Y:S01]  /*1b20*/  LDC.64 R4, c[0x0][0x9e0] ;  /* 0x00027800ff047b82 */ /* 0x000e220000000a00 */
[----:B------:R-:W-:-:S10]  /*1b30*/  IMAD.IADD R13, R25, 0x1, -R10 ;  /* 0x00000001190d7824 */ /* 0x000fd400078e0a0a */
[----:B------:R-:W2:Y:S08]  /*1b40*/  @P1 LDC R11, c[0x0][0x44c] ;  /* 0x00011300ff0b1b82 */ /* 0x000eb00000000800 */
[----:B------:R-:W4:Y:S01]  /*1b50*/  @P1 LDC R12, c[0x0][0x450] ;  /* 0x00011400ff0c1b82 */ /* 0x000f220000000800 */
[----:B0-----:R-:W-:Y:S01]  /*1b60*/  ISETP.GE.AND P2, PT, R5, 0x1, PT ;  /* 0x000000010500780c */ /* 0x001fe20003f46270 */
[----:B---3--:R-:W-:-:S02]  /*1b70*/  @P0 IMAD.IADD R2, R3, 0x1, -R0 ;  /* 0x0000000103020824 */ /* 0x008fc400078e0a00 */
[----:B------:R-:W-:Y:S02]  /*1b80*/  VIADD R0, R199, 0x7f ;  /* 0x0000007fc7007836 */ /* 0x000fe40000000000 */
[----:B------:R-:W-:Y:S02]  /*1b90*/  IMAD.IADD R197, R13, 0x1, R2 ;  /* 0x000000010dc57824 */ /* 0x000fe400078e0202 */
[----:B--2---:R-:W-:-:S03]  /*1ba0*/  @P1 IMAD.HI.U32 R3, R0, R11, RZ ;  /* 0x0000000b00031227 */ /* 0x004fc600078e00ff */
[C---:B------:R-:W-:Y:S01]  /*1bb0*/  IADD3 R40, R197.reuse, 0x1, -R195 ;  /* 0x00000001c5287810 */ /* 0x040fe20007ffe8c3 */
[----:B------:R-:W-:Y:S01]  /*1bc0*/  IMAD.MOV.U32 R7, RZ, RZ, R0 ;  /* 0x000000ffff077224 */ /* 0x000fe200078e0000 */
[----:B----4-:R-:W-:Y:S01]  /*1bd0*/  @P1 SHF.R.U32.HI R7, RZ, R12, R3 ;  /* 0x0000000cff071219 */ /* 0x010fe20000011603 */
[----:B------:R-:W-:-:S04]  /*1be0*/  VIADD R0, R197, 0x3f ;  /* 0x0000003fc5007836 */ /* 0x000fc80000000000 */
[----:B-1----:R-:W-:Y:S01]  /*1bf0*/  IMAD.IADD R9, R40, 0x1, R7 ;  /* 0x0000000128097824 */ /* 0x002fe200078e0207 */
[----:B------:R-:W-:-:S03]  /*1c00*/  SHF.R.S32.HI R3, RZ, 0x1f, R0 ;  /* 0x0000001fff037819 */ /* 0x000fc60000011400 */
[----:B------:R-:W-:Y:S01]  /*1c10*/  IMAD.IADD R4, R9, 0x1, R4 ;  /* 0x0000000109047824 */ /* 0x000fe200078e0204 */
[----:B------:R-:W-:-:S04]  /*1c20*/  LEA.HI R3, R3, R0, RZ, 0x6 ;  /* 0x0000000003037211 */ /* 0x000fc800078f30ff */
[----:B------:R-:W-:Y:S01]  /*1c30*/  SHF.R.S32.HI R36, RZ, 0x6, R3 ;  /* 0x00000006ff247819 */ /* 0x000fe20000011403 */
[----:B------:R-:W-:Y:S06]  /*1c40*/  @!P2 BRA `(.L_x_1416) ;  /* 0x000000000048a947 */ /* 0x000fec0003800000 */
[C---:B------:R-:W-:Y:S01]  /*1c50*/  ISETP.GT.AND P0, PT, R9.reuse, RZ, PT ;  /* 0x000000ff0900720c */ /* 0x040fe20003f04270 */
[----:B------:R-:W-:Y:S01]  /*1c60*/  BSSY B0, `(.L_x_1417) ;  /* 0x000000e000007945 */ /* 0x000fe20003800000 */
[----:B------:R-:W-:-:S11]  /*1c70*/  VIADD R0, R9, 0xffffffff ;  /* 0xffffffff09007836 */ /* 0x000fd60000000000 */
        /* <DEDUP_REMOVED lines=8> */
.L_x_1418:
[----:B------:R-:W-:-:S13]  /*1d00*/  ISETP.NE.AND P0, PT, R5, 0x1, PT ;  /* 0x000000010500780c */ /* 0x000fda0003f05270 */
[----:B------:R-:W0:Y:S02]  /*1d10*/  @P0 LDC.64 R6, c[0x0][0x9e8] ;  /* 0x00027a00ff060b82 */ /* 0x000e240000000a00 */
[----:B0-----:R-:W-:-:S05]  /*1d20*/  @P0 IMAD.HI.U32 R6, R0, R6, RZ ;  /* 0x0000000600060227 */ /* 0x001fca00078e00ff */
[----:B------:R-:W-:-:S07]  /*1d30*/  @P0 SHF.R.U32.HI R0, RZ, R7, R6 ;  /* 0x00000007ff000219 */ /* 0x000fce0000011606 */
.L_x_1419:
[----:B------:R-:W-:Y:S05]  /*1d40*/  BSYNC B0 ;  /* 0x0000000000007941 */ /* 0x000fea0003800000 */
.L_x_1417:
[----:B------:R-:W-:-:S05]  /*1d50*/  IMAD R3, R0, R5, R5 ;  /* 0x0000000500037224 */ /* 0x000fca00078e0205 */
[----:B------:R-:W-:-:S07]  /*1d60*/  VIMNMX R4, R4, R3, PT ;  /* 0x0000000304047248 */ /* 0x000fce0003fe0100 */
.L_x_1416:
[----:B------:R-:W0:Y:S01]  /*1d70*/  @P1 LDC R6, c[0x0][0x44c] ;  /* 0x00011300ff061b82 */ /* 0x000e220000000800 */
[----:B------:R-:W-:Y:S01]  /*1d80*/  VIADD R4, R4, 0x3f ;  /* 0x0000003f04047836 */ /* 0x000fe20000000000 */
[----:B------:R-:W-:Y:S01]  /*1d90*/  ULDC UR4, c[0x0][0x9dc] ;  /* 0x0002770000047ab9 */ /* 0x000fe20000000800 */
[----:B------:R-:W-:Y:S02]  /*1da0*/  IMAD.MOV.U32 R0, RZ, RZ, R199 ;  /* 0x000000ffff007224 */ /* 0x000fe400078e00c7 */
[----:B------:R-:W-:Y:S01]  /*1db0*/  IMAD.IADD R165, R197, 0x1, -R195 ;  /* 0x00000001c5a57824 */ /* 0x000fe200078e0ac3 */
[----:B------:R-:W-:Y:S02]  /*1dc0*/  SHF.R.S32.HI R3, RZ, 0x1f, R4 ;  /* 0x0000001fff037819 */ /* 0x000fe40000011404 */
[----:B------:R-:W1:Y:S02]  /*1dd0*/  @P1 LDC R7, c[0x0][0x450] ;  /* 0x00011400ff071b82 */ /* 0x000e640000000800 */
[----:B------:R-:W-:-:S04]  /*1de0*/  LEA.HI R3, R3, R4, RZ, 0x6 ;  /* 0x0000000403037211 */ /* 0x000fc800078f30ff */
[----:B------:R-:W-:-:S04]  /*1df0*/  SHF.R.S32.HI R3, RZ, 0x6, R3 ;  /* 0x00000006ff037819 */ /* 0x000fc80000011403 */
[----:B------:R-:W-:Y:S01]  /*1e00*/  VIMNMX R8, R36, R3, PT ;  /* 0x0000000324087248 */ /* 0x000fe20003fe0100 */
[----:B0-----:R-:W-:-:S05]  /*1e10*/  @P1 IMAD.HI.U32 R6, R199, R6, RZ ;  /* 0x00000006c7061227 */ /* 0x001fca00078e00ff */
[----:B-1----:R-:W-:-:S05]  /*1e20*/  @P1 SHF.R.U32.HI R0, RZ, R7, R6 ;  /* 0x00000007ff001219 */ /* 0x002fca0000011606 */
[----:B------:R-:W-:-:S04]  /*1e30*/  IMAD.IADD R0, R165, 0x1, R0 ;  /* 0x00000001a5007824 */ /* 0x000fc800078e0200 */
[----:B------:R-:W-:Y:S01]  /*1e40*/  VIADD R3, R0, -UR4 ;  /* 0x8000000400037c36 */ /* 0x000fe20008000000 */
[----:B------:R-:W-:Y:S06]  /*1e50*/  @!P2 BRA `(.L_x_1420) ;  /* 0x000000000044a947 */ /* 0x000fec0003800000 */
[----:B------:R-:W-:Y:S01]  /*1e60*/  ISETP.GT.AND P0, PT, R0, -0x1, PT ;  /* 0xffffffff0000780c */ /* 0x000fe20003f04270 */
[----:B------:R-:W-:-:S12]  /*1e70*/  BSSY B0, `(.L_x_1421) ;  /* 0x000000d000007945 */ /* 0x000fd80003800000 */
        /* <DEDUP_REMOVED lines=8> */
.L_x_1422:
[----:B------:R-:W-:-:S13]  /*1f00*/  ISETP.NE.AND P0, PT, R5, 0x1, PT ;  /* 0x000000010500780c */ /* 0x000fda0003f05270 */
[----:B------:R-:W0:Y:S02]  /*1f10*/  @P0 LDC.64 R6, c[0x0][0x9e8] ;  /* 0x00027a00ff060b82 */ /* 0x000e240000000a00 */
[----:B0-----:R-:W-:-:S05]  /*1f20*/  @P0 IMAD.HI.U32 R6, R0, R6, RZ ;  /* 0x0000000600060227 */ /* 0x001fca00078e00ff */
[----:B------:R-:W-:-:S07]  /*1f30*/  @P0 SHF.R.U32.HI R0, RZ, R7, R6 ;  /* 0x00000007ff000219 */ /* 0x000fce0000011606 */
.L_x_1423:
[----:B------:R-:W-:Y:S05]  /*1f40*/  BSYNC B0 ;  /* 0x0000000000007941 */ /* 0x000fea0003800000 */
.L_x_1421:
[----:B------:R-:W-:-:S05]  /*1f50*/  IMAD R0, R0, R5, RZ ;  /* 0x0000000500007224 */ /* 0x000fca00078e02ff */
[----:B------:R-:W-:-:S07]  /*1f60*/  VIMNMX R3, R3, R0, !PT ;  /* 0x0000000003037248 */ /* 0x000fce0007fe0100 */
.L_x_1420:
[----:B------:R-:W-:Y:S01]  /*1f70*/  SHF.R.S32.HI R0, RZ, 0x1f, R3 ;  /* 0x0000001fff007819 */ /* 0x000fe20000011403 */
[----:B------:R-:W-:Y:S01]  /*1f80*/  BSSY B0, `(.L_x_1424) ;  /* 0x0000028000007945 */ /* 0x000fe20003800000 */
[----:B------:R-:W-:Y:S02]  /*1f90*/  LOP3.LUT R222, R217, 0xff, RZ, 0xc0, !PT ;  /* 0x000000ffd9de7812 */ /* 0x000fe400078ec0ff */
[----:B------:R-:W-:Y:S01]  /*1fa0*/  LEA.HI R0, R0, R3, RZ, 0x6 ;  /* 0x0000000300007211 */ /* 0x000fe200078f30ff */
[----:B------:R-:W-:Y:S01]  /*1fb0*/  IMAD.MOV.U32 R3, RZ, RZ, RZ ;  /* 0x000000ffff037224 */ /* 0x000fe200078e00ff */
[----:B------:R-:W-:Y:S02]  /*1fc0*/  SHF.R.U32.HI R217, RZ, 0x10, R217 ;  /* 0x00000010ffd97819 */ /* 0x000fe400000116d9 */
[----:B------:R-:W-:-:S04]  /*1fd0*/  SHF.R.S32.HI R0, RZ, 0x6, R0 ;  /* 0x00000006ff007819 */ /* 0x000fc80000011400 */
[----:B------:R-:W-:-:S04]  /*1fe0*/  VIMNMX R9, RZ, R0, !PT ;  /* 0x00000000ff097248 */ /* 0x000fc80007fe0100 */
[----:B------:R-:W-:-:S13]  /*1ff0*/  ISETP.GT.AND P0, PT, R8, R9, PT ;  /* 0x000000090800720c */ /* 0x000fda0003f04270 */
[----:B------:R-:W-:Y:S05]  /*2000*/  @!P0 BRA `(.L_x_1425) ;  /* 0x00000000007c8947 */ /* 0x000fea0003800000 */
[----:B------:R-:W-:Y:S01]  /*2010*/  ISETP.NE.AND P0, PT, R217, RZ, PT ;  /* 0x000000ffd900720c */ /* 0x000fe20003f05270 */
[----:B------:R-:W-:-:S03]  /*2020*/  ULDC UR4, c[0x0][0x9f0] ;  /* 0x00027c0000047ab9 */ /* 0x000fc60000000800 */
[----:B------:R-:W-:-:S04]  /*2030*/  SEL R11, R217, UR4, P0 ;  /* 0x00000004d90b7c07 */ /* 0x000fc80008000000 */
[-C--:B------:R-:W-:Y:S02]  /*2040*/  IABS R6, R11.reuse ;  /* 0x0000000b00067213 */ /* 0x080fe40000000000 */
[----:B------:R-:W-:Y:S02]  /*2050*/  IADD3 R0, R11, -0x1, R8 ;  /* 0xffffffff0b007810 */ /* 0x000fe40007ffe008 */
[----:B------:R-:W0:Y:S01]  /*2060*/  I2F.RP R3, R6 ;  /* 0x0000000600037306 */ /* 0x000e220000209400 */
[----:B------:R-:W-:Y:S02]  /*2070*/  IABS R12, R11 ;  /* 0x0000000b000c7213 */ /* 0x000fe40000000000 */
[----:B------:R-:W-:-:S05]  /*2080*/  IMAD.IADD R0, R0, 0x1, -R9 ;  /* 0x0000000100007824 */ /* 0x000fca00078e0a09 */
        /* <DEDUP_REMOVED lines=23> */
.L_x_1425:
[----:B------:R-:W-:Y:S05]  /*2200*/  BSYNC B0 ;  /* 0x0000000000007941 */ /* 0x000fea0003800000 */
.L_x_1424:
[----:B------:R-:W-:-:S05]  /*2210*/  IMAD R0, R222, R3, R9 ;  /* 0x00000003de007224 */ /* 0x000fca00078e0209 */
[C---:B------:R-:W-:Y:S01]  /*2220*/  VIADDMNMX R3, R0.reuse, R3, R8, PT ;  /* 0x0000000300037246 */ /* 0x040fe20003800108 */
[----:B------:R-:W-:-:S04]  /*2230*/  IMAD R0, R0, 0x40, -R13 ;  /* 0x0000004000007824 */ /* 0x000fc800078e0a0d */
        /* <DEDUP_REMOVED lines=20> */
[----:B------:R-:W-:Y:S02]  /*2380*/  IMAD.U32 R4, RZ, RZ, UR4 ;  /* 0x00000004ff047e24 */ /* 0x000fe4000f8e00ff */
[----:B------:R-:W-:Y:S01]  /*2390*/  IMAD.U32 R5, RZ, RZ, UR5 ;  /* 0x00000005ff057e24 */ /* 0x000fe2000f8e00ff */
[----:B------:R-:W0:Y:S01]  /*23a0*/  LDC.64 R14, c[0x4][R14] ;  /* 0x010000000e0e7b82 */ /* 0x000e220000000a00 */
[----:B------:R-:W-:Y:S01]  /*23b0*/  ULDC.64 UR4, c[0x4][0xc8] ;  /* 0x0100320000047ab9 */ /* 0x000fe20000000a00 */
        /* <DEDUP_REMOVED lines=8> */
[----:B0----5:R-:W-:Y:S05]  /*2440*/  CALL.ABS.NOINC R14 ;  /* 0x000000000e007343 */ /* 0x021fea0003c00000 */
.L_x_1428:
[----:B------:R-:W-:Y:S05]  /*2450*/  BSYNC B6 ;  /* 0x0000000000067941 */ /* 0x000fea0003800000 */
.L_x_1427:
        /* <DEDUP_REMOVED lines=20> */
.L_x_1430:
[----:B------:R-:W-:Y:S05]  /*25a0*/  BSYNC B6 ;  /* 0x0000000000067941 */ /* 0x000fea0003800000 */
.L_x_1429:
[----:B------:R-:W-:Y:S01]  /*25b0*/  ULDC.64 UR4, c[0x0][0x9f8] ;  /* 0x00027e0000047ab9 */ /* 0x000fe20000000a00 */
[----:B------:R-:W-:Y:S01]  /*25c0*/  IMAD.MOV.U32 R0, RZ, RZ, R207 ;  /* 0x000000ffff007224 */ /* 0x000fe200078e00cf */
[----:B------:R-:W-:Y:S01]  /*25d0*/  ISETP.NE.U32.AND P0, PT, RZ, UR4, PT ;  /* 0x00000004ff007c0c */ /* 0x000fe2000bf05070 */
[----:B------:R-:W0:Y:S01]  /*25e0*/  LDC.64 R8, c[0x0][0x300] ;  /* 0x0000c000ff087b82 */ /* 0x000e220000000a00 */
[----:B------:R-:W-:Y:S01]  /*25f0*/  IMAD.IADD R24, R24, 0x1, R25 ;  /* 0x0000000118187824 */ /* 0x000fe200078e0219 */
[----:B------:R-:W-:Y:S01]  /*2600*/  ULDC.64 UR6, c[0x0][0x310] ;  /* 0x0000c40000067ab9 */ /* 0x000fe20000000a00 */
[----:B------:R-:W-:Y:S01]  /*2610*/  ISETP.NE.AND.EX P0, PT, RZ, UR5, PT, P0 ;  /* 0x00000005ff007c0c */ /* 0x000fe2000bf05300 */
[----:B------:R-:W1:Y:S01]  /*2620*/  S2R R20, SR_TID.X ;  /* 0x0000000000147919 */ /* 0x000e620000002100 */
[----:B------:R-:W-:-:S03]  /*2630*/  ULDC.64 UR4, c[0x0][0xa08] ;  /* 0x0002820000047ab9 */ /* 0x000fc60000000a00 */
[----:B------:R-:W2:Y:S08]  /*2640*/  LDC R71, c[0x0][0x3f4] ;  /* 0x0000fd00ff477b82 */ /* 0x000eb00000000800 */
[----:B------:R-:W3:Y:S02]  /*2650*/  @P0 LDC.64 R6, c[0x0][0x9f8] ;  /* 0x00027e00ff060b82 */ /* 0x000ee40000000a00 */
[----:B---3--:R-:W-:-:S05]  /*2660*/  @P0 IMAD.WIDE R6, R207, 0x4, R6 ;  /* 0x00000004cf060825 */ /* 0x008fca00078e0206 */
[----:B------:R3:W4:Y:S01]  /*2670*/  @P0 LDG.E R0, desc[UR46][R6.64] ;  /* 0x0000002e06000981 */ /* 0x000722000c1e1900 */
[----:B------:R-:W-:Y:S01]  /*2680*/  SHF.R.S32.HI R14, RZ, 0x1f, R24 ;  /* 0x0000001fff0e7819 */ /* 0x000fe20000011418 */
[-C--:B0-----:R-:W-:Y:S01]  /*2690*/  IMAD.WIDE.U32 R4, R24, R8.reuse, RZ ;  /* 0x0000000818047225 */ /* 0x081fe200078e00ff */
[----:B------:R-:W-:Y:S02]  /*26a0*/  ISETP.NE.U32.AND P0, PT, RZ, UR4, PT ;  /* 0x00000004ff007c0c */ /* 0x000fe4000bf05070 */
[----:B-1----:R-:W-:Y:S01]  /*26b0*/  SHF.R.U32.HI R26, RZ, 0x7, R20 ;  /* 0x00000007ff1a7819 */ /* 0x002fe20000011614 */
[-C--:B------:R-:W-:Y:S01]  /*26c0*/  IMAD R10, R14, R8.reuse, RZ ;  /* 0x000000080e0a7224 */ /* 0x080fe200078e02ff */
[----:B------:R-:W-:Y:S01]  /*26d0*/  ISETP.NE.AND.EX P0, PT, RZ, UR5, PT, P0 ;  /* 0x00000005ff007c0c */ /* 0x000fe2000bf05300 */
[----:B------:R-:W-:Y:S01]  /*26e0*/  ULDC.64 UR4, c[0x0][0x308] ;  /* 0x0000c20000047ab9 */ /* 0x000fe20000000a00 */
[----:B------:R-:W-:Y:S01]  /*26f0*/  SHF.R.S32.HI R23, RZ, 0x1f, R22 ;  /* 0x0000001fff177819 */ /* 0x000fe20000011416 */
[----:B------:R-:W-:Y:S01]  /*2700*/  IMAD R3, R24, R9, R10 ;  /* 0x0000000918037224 */ /* 0x000fe200078e020a */
[----:B---3--:R-:W0:Y:S01]  /*2710*/  LDC.64 R6, c[0x0][0x3f8] ;  /* 0x0000fe00ff067b82 */ /* 0x008e220000000a00 */
[----:B------:R-:W-:Y:S01]  /*2720*/  ISETP.NE.AND P6, PT, R26, 0x1, PT ;  /* 0x000000011a00780c */ /* 0x000fe20003fc5270 */
[----:B------:R-:W-:Y:S01]  /*2730*/  VIADD R68, R22, 0x80 ;  /* 0x0000008016447836 */ /* 0x000fe20000000000 */
[C---:B------:R-:W-:Y:S01]  /*2740*/  SHF.L.U64.HI R56, R8.reuse, 0x6, R9 ;  /* 0x0000000608387819 */ /* 0x040fe20000010209 */
[----:B------:R-:W-:Y:S01]  /*2750*/  IMAD.IADD R5, R5, 0x1, R3 ;  /* 0x0000000105057824 */ /* 0x000fe200078e0203 */
[----:B------:R-:W-:Y:S01]  /*2760*/  SHF.L.U64.HI R57, R8, 0x5, R9 ;  /* 0x0000000508397819 */ /* 0x000fe20000010209 */
[----:B------:R-:W-:Y:S01]  /*2770*/  IMAD.WIDE.U32 R20, R17, R8, R22 ;  /* 0x0000000811147225 */ /* 0x000fe200078e0016 */
[----:B------:R-:W-:-:S02]  /*2780*/  SHF.R.U32.HI R27, RZ, 0x3, R209 ;  /* 0x00000003ff1b7819 */ /* 0x000fc400000116d1 */
[----:B------:R-:W-:Y:S01]  /*2790*/  SHF.R.U32.HI R25, RZ, 0x3, R203 ;  /* 0x00000003ff197819 */ /* 0x000fe200000116cb */
[----:B------:R-:W-:Y:S01]  /*27a0*/  IMAD.WIDE.U32 R4, R211, UR4, R4 ;  /* 0x00000004d3047c25 */ /* 0x000fe2000f8e0004 */
[----:B------:R-:W-:Y:S02]  /*27b0*/  IADD3 R54, P1, R17, R24, RZ ;  /* 0x0000001811367210 */ /* 0x000fe40007f3e0ff */
[----:B------:R-:W-:Y:S01]  /*27c0*/  SHF.R.S32.HI R69, RZ, 0x1f, R219 ;  /* 0x0000001fff457819 */ /* 0x000fe200000114db */
[----:B------:R-:W-:Y:S02]  /*27d0*/  IMAD R5, R211, UR5, R5 ;  /* 0x00000005d3057c24 */ /* 0x000fe4000f8e0205 */
[----:B------:R-:W-:Y:S02]  /*27e0*/  IMAD.X R55, R223, 0x1, R14, P1 ;  /* 0x00000001df377824 */ /* 0x000fe400008e060e */
[C---:B------:R-:W-:Y:S02]  /*27f0*/  IMAD.SHL.U32 R58, R8.reuse, 0x40, RZ ;  /* 0x00000040083a7824 */ /* 0x040fe400078e00ff */
[----:B------:R-:W-:-:S02]  /*2800*/  IMAD.SHL.U32 R59, R8, 0x20, RZ ;  /* 0x00000020083b7824 */ /* 0x000fc400078e00ff */
[----:B------:R-:W-:Y:S02]  /*2810*/  VIADD R70, R26, 0x8 ;  /* 0x000000081a467836 */ /* 0x000fe40000000000 */
[-C--:B0-----:R-:W-:Y:S01]  /*2820*/  IMAD R10, R223, R6.reuse, RZ ;  /* 0x00000006df0a7224 */ /* 0x081fe200078e02ff */
[C---:B------:R-:W-:Y:S01]  /*2830*/  SHF.L.U64.HI R60, R6.reuse, 0x5, R7 ;  /* 0x00000005063c7819 */ /* 0x040fe20000010207 */
[----:B------:R-:W-:Y:S01]  /*2840*/  IMAD.WIDE.U32 R46, R17, R6, R18 ;  /* 0x00000006112e7225 */ /* 0x000fe200078e0012 */
[----:B------:R-:W-:-:S03]  /*2850*/  SHF.L.U64.HI R61, R6, 0x6, R7 ;  /* 0x00000006063d7819 */ /* 0x000fc60000010207 */
[C---:B------:R-:W-:Y:S02]  /*2860*/  IMAD R13, R17.reuse, R7, R10 ;  /* 0x00000007110d7224 */ /* 0x040fe400078e020a */
[----:B------:R-:W-:-:S04]  /*2870*/  IMAD.WIDE.U32 R48, R17, R6, R22 ;  /* 0x0000000611307225 */ /* 0x000fc800078e0016 */
[----:B------:R-:W-:Y:S02]  /*2880*/  IMAD.IADD R47, R47, 0x1, R13 ;  /* 0x000000012f2f7824 */ /* 0x000fe400078e020d */
[----:B------:R-:W-:Y:S02]  /*2890*/  IMAD.IADD R49, R13, 0x1, R49 ;  /* 0x000000010d317824 */ /* 0x000fe400078e0231 */
[----:B-----5:R-:W-:-:S04]  /*28a0*/  IMAD.WIDE.U32 R46, R38, R6, R46 ;  /* 0x00000006262e7225 */ /* 0x020fc800078e002e */
[----:B------:R-:W-:-:S04]  /*28b0*/  IMAD.WIDE.U32 R48, R38, R6, R48 ;  /* 0x0000000626307225 */ /* 0x000fc800078e0030 */
[C---:B------:R-:W-:Y:S02]  /*28c0*/  IMAD.SHL.U32 R62, R6.reuse, 0x20, RZ ;  /* 0x00000020063e7824 */ /* 0x040fe400078e00ff */
[----:B------:R-:W-:Y:S01]  /*28d0*/  IMAD.SHL.U32 R63, R6, 0x40, RZ ;  /* 0x00000040063f7824 */ /* 0x000fe200078e00ff */
[----:B----4-:R-:W-:Y:S02]  /*28e0*/  SHF.R.S32.HI R3, RZ, 0x1f, R0 ;  /* 0x0000001fff037819 */ /* 0x010fe40000011400 */
[----:B------:R-:W-:Y:S02]  /*28f0*/  SEL R15, R0, RZ, !P0 ;  /* 0x000000ff000f7207 */ /* 0x000fe40004000000 */
[----:B------:R-:W-:-:S03]  /*2900*/  SEL R12, R3, RZ, !P0 ;  /* 0x000000ff030c7207 */ /* 0x000fc60004000000 */
[----:B------:R-:W-:Y:S02]  /*2910*/  IMAD.WIDE.U32 R44, R15, UR6, R4 ;  /* 0x000000060f2c7c25 */ /* 0x000fe4000f8e0004 */
[----:B------:R-:W0:Y:S02]  /*2920*/  LDC.64 R4, c[0x0][0x408] ;  /* 0x00010200ff047b82 */ /* 0x000e240000000a00 */
[----:B------:R-:W-:-:S04]  /*2930*/  IMAD R0, R12, UR6, RZ ;  /* 0x000000060c007c24 */ /* 0x000fc8000f8e02ff */
[----:B------:R-:W-:Y:S01]  /*2940*/  IMAD R3, R15, UR7, R0 ;  /* 0x000000070f037c24 */ /* 0x000fe2000f8e0200 */
[----:B------:R-:W-:Y:S05]  /*2950*/  @!P6 WARPSYNC.ALL ;  /* 0x000000000000e948 */ /* 0x000fea0003800000 */
[----:B------:R-:W-:Y:S01]  /*2960*/  IMAD R0, R223, R8, RZ ;  /* 0x00000008df007224 */ /* 0x000fe200078e02ff */
[----:B------:R-:W-:Y:S02]  /*2970*/  ULDC.64 UR4, c[0x0][0x330] ;  /* 0x0000cc0000047ab9 */ /* 0x000fe40000000a00 */
[----:B------:R-:W-:-:S04]  /*2980*/  IMAD.WIDE.U32 R42, R211, UR4, R22 ;  /* 0x00000004d32a7c25 */ /* 0x000fc8000f8e0016 */
[----:B------:R-:W-:Y:S02]  /*2990*/  IMAD R11, R17, R9, R0 ;  /* 0x00000009110b7224 */ /* 0x000fe400078e0200 */
[----:B------:R-:W-:Y:S01]  /*29a0*/  IMAD.IADD R0, R45, 0x1, R3 ;  /* 0x000000012d007824 */ /* 0x000fe200078e0203 */
[----:B------:R-:W-:Y:S01]  /*29b0*/  IADD3 R3, P0, R44, R20, RZ ;  /* 0x000000142c037210 */ /* 0x000fe20007f1e0ff */
[----:B------:R-:W-:Y:S01]  /*29c0*/  IMAD R43, R211, UR5, R43 ;  /* 0x00000005d32b7c24 */ /* 0x000fe2000f8e022b */
[----:B------:R-:W-:Y:S01]  /*29d0*/  ULDC.64 UR4, c[0x0][0x338] ;  /* 0x0000ce0000047ab9 */ /* 0x000fe20000000a00 */
[-C--:B0-----:R-:W-:Y:S01]  /*29e0*/  IMAD.WIDE.U32 R50, R17, R4.reuse, R18 ;  /* 0x0000000411327225 */ /* 0x081fe200078e0012 */
[----:B------:R-:W-:Y:S02]  /*29f0*/  IADD3.X R20, R0, R21, R11, P0, !PT ;  /* 0x0000001500147210 */ /* 0x000fe400007fe40b */
[----:B--2---:R-:W-:Y:S01]  /*2a00*/  ISETP.GE.AND P0, PT, R22, R71, PT ;  /* 0x000000471600720c */ /* 0x004fe20003f06270 */
[----:B------:R-:W-:Y:S01]  /*2a10*/  IMAD R10, R12, UR4, RZ ;  /* 0x000000040c0a7c24 */ /* 0x000fe2000f8e02ff */
[C-C-:B------:R-:W-:Y:S01]  /*2a20*/  SHF.L.U64.HI R64, R4.reuse, 0x5, R5.reuse ;  /* 0x0000000504407819 */ /* 0x140fe20000010205 */
[----:B------:R-:W-:Y:S01]  /*2a30*/  IMAD R12, R223, R4, RZ ;  /* 0x00000004df0c7224 */ /* 0x000fe200078e02ff */
[----:B------:R-:W-:Y:S01]  /*2a40*/  SEL R11, R71, RZ, P0 ;  /* 0x000000ff470b7207 */ /* 0x000fe20000000000 */
[C---:B------:R-:W-:Y:S01]  /*2a50*/  IMAD R87, R15.reuse, UR5, R10 ;  /* 0x000000050f577c24 */ /* 0x040fe2000f8e020a */
[----:B------:R-:W-:Y:S01]  /*2a60*/  SHF.L.U64.HI R65, R4, 0x6, R5 ;  /* 0x0000000604417819 */ /* 0x000fe20000010205 */
[----:B------:R-:W-:Y:S01]  /*2a70*/  IMAD.WIDE.U32 R42, R15, UR4, R42 ;  /* 0x000000040f2a7c25 */ /* 0x000fe2000f8e002a */
[----:B------:R-:W-:Y:S01]  /*2a80*/  SHF.R.S32.HI R15, RZ, 0x1f, R38 ;  /* 0x0000001fff0f7819 */ /* 0x000fe20000011426 */
[----:B------:R-:W-:-:S02]  /*2a90*/  ULDC UR4, c[0x0][0x2f4] ;  /* 0x0000bd0000047ab9 */ /* 0x000fc40000000800 */
[C---:B------:R-:W-:Y:S01]  /*2aa0*/  IMAD.IADD R11, R22.reuse, 0x1, R11 ;  /* 0x00000001160b7824 */ /* 0x040fe200078e020b */
[----:B------:R-:W-:Y:S01]  /*2ab0*/  ISETP.GE.AND P1, PT, R22, UR4, PT ;  /* 0x0000000416007c0c */ /* 0x000fe2000bf26270 */
[C---:B------:R-:W-:Y:S01]  /*2ac0*/  IMAD R13, R17.reuse, R5, R12 ;  /* 0x00000005110d7224 */ /* 0x040fe200078e020c */
[----:B------:R-:W-:Y:S01]  /*2ad0*/  ISETP.GE.AND P2, PT, R68, UR4, PT ;  /* 0x0000000444007c0c */ /* 0x000fe2000bf46270 */
[----:B------:R-:W-:Y:S01]  /*2ae0*/  IMAD.WIDE.U32 R52, R17, R4, R22 ;  /* 0x0000000411347225 */ /* 0x000fe200078e0016 */
[----:B------:R-:W-:-:S03]  /*2af0*/  SHF.R.S32.HI R10, RZ, 0x1f, R11 ;  /* 0x0000001fff0a7819 */ /* 0x000fc6000001140b */
[----:B------:R-:W-:Y:S01]  /*2b00*/  IMAD.IADD R51, R51, 0x1, R13 ;  /* 0x0000000133337824 */ /* 0x000fe200078e020d */
[CC--:B------:R-:W-:Y:S01]  /*2b10*/  LEA.HI R12, R10.reuse, R11.reuse, RZ, 0x7 ;  /* 0x0000000b0a0c7211 */ /* 0x0c0fe200078f38ff */
[----:B------:R-:W-:Y:S01]  /*2b20*/  IMAD.IADD R53, R13, 0x1, R53 ;  /* 0x000000010d357824 */ /* 0x000fe200078e0235 */
[----:B------:R-:W-:Y:S01]  /*2b30*/  LEA.HI R10, R10, R11, RZ, 0x4 ;  /* 0x0000000b0a0a7211 */ /* 0x000fe200078f20ff */
[----:B------:R-:W-:Y:S02]  /*2b40*/  IMAD R9, R15, R6, RZ ;  /* 0x000000060f097224 */ /* 0x000fe400078e02ff */
[----:B------:R-:W-:Y:S01]  /*2b50*/  IMAD.SHL.U32 R12, R12, 0x40, RZ ;  /* 0x000000400c0c7824 */ /* 0x000fe200078e00ff */
[--C-:B------:R-:W-:Y:S01]  /*2b60*/  LOP3.LUT R11, R209, 0x70, R10.reuse, 0xf8, !PT ;  /* 0x00000070d10b7812 */ /* 0x100fe200078ef80a */
[-C--:B------:R-:W-:Y:S01]  /*2b70*/  IMAD R15, R15, R4.reuse, RZ ;  /* 0x000000040f0f7224 */ /* 0x080fe200078e02ff */
[----:B------:R-:W-:Y:S01]  /*2b80*/  LOP3.LUT R13, R203, 0x70, R10, 0xf8, !PT ;  /* 0x00000070cb0d7812 */ /* 0x000fe200078ef80a */
[----:B------:R-:W-:Y:S01]  /*2b90*/  IMAD R9, R38, R7, R9 ;  /* 0x0000000726097224 */ /* 0x000fe200078e0209 */
[----:B------:R-:W-:Y:S01]  /*2ba0*/  LOP3.LUT R12, R12, 0xffffe000, RZ, 0xc0, !PT ;  /* 0xffffe0000c0c7812 */ /* 0x000fe200078ec0ff */
[C---:B------:R-:W-:Y:S01]  /*2bb0*/  IMAD R15, R38.reuse, R5, R15 ;  /* 0x00000005260f7224 */ /* 0x040fe200078e020f */
[----:B------:R-:W-:Y:S01]  /*2bc0*/  LOP3.LUT R11, R11, R27, RZ, 0x3c, !PT ;  /* 0x0000001b0b0b7212 */ /* 0x000fe200078e3cff */
[----:B------:R-:W-:Y:S01]  /*2bd0*/  IMAD.WIDE.U32 R50, R38, R4, R50 ;  /* 0x0000000426327225 */ /* 0x000fe200078e0032 */
[----:B------:R-:W-:-:S02]  /*2be0*/  LOP3.LUT R13, R13, R25, RZ, 0x3c, !PT ;  /* 0x000000190d0d7212 */ /* 0x000fc400078e3cff */
[----:B------:R-:W-:Y:S01]  /*2bf0*/  LOP3.LUT R74, R10, 0xfffffff0, RZ, 0xc0, !PT ;  /* 0xfffffff00a4a7812 */ /* 0x000fe200078ec0ff */
[----:B------:R-:W-:Y:S01]  /*2c00*/  IMAD.WIDE.U32 R52, R38, R4, R52 ;  /* 0x0000000426347225 */ /* 0x000fe200078e0034 */
[-C--:B------:R-:W-:Y:S02]  /*2c10*/  IADD3 R21, R11, R12.reuse, R213 ;  /* 0x0000000c0b157210 */ /* 0x080fe40007ffe0d5 */
[----:B------:R-:W-:Y:S01]  /*2c20*/  IADD3 R41, R13, R12, R212 ;  /* 0x0000000c0d297210 */ /* 0x000fe20007ffe0d4 */
[C---:B------:R-:W-:Y:S01]  /*2c30*/  IMAD.SHL.U32 R66, R4.reuse, 0x20, RZ ;  /* 0x0000002004427824 */ /* 0x040fe200078e00ff */
[----:B------:R-:W-:Y:S01]  /*2c40*/  SHF.R.S32.HI R79, RZ, 0x4, R10 ;  /* 0x00000004ff4f7819 */ /* 0x000fe2000001140a */
[----:B------:R-:W-:Y:S01]  /*2c50*/  IMAD.SHL.U32 R67, R4, 0x40, RZ ;  /* 0x0000004004437824 */ /* 0x000fe200078e00ff */
[----:B------:R-:W-:Y:S01]  /*2c60*/  SHF.R.S32.HI R86, RZ, 0x1f, R74 ;  /* 0x0000001fff567819 */ /* 0x000fe2000001144a */
[----:B------:R-:W-:Y:S02]  /*2c70*/  IMAD.SHL.U32 R71, R71, 0x2, RZ ;  /* 0x0000000247477824 */ /* 0x000fe400078e00ff */
[----:B------:R-:W-:-:S02]  /*2c80*/  IMAD.IADD R72, R47, 0x1, R9 ;  /* 0x000000012f487824 */ /* 0x000fc400078e0209 */
[----:B------:R-:W-:Y:S02]  /*2c90*/  IMAD.IADD R73, R9, 0x1, R49 ;  /* 0x0000000109497824 */ /* 0x000fe400078e0231 */
[----:B------:R-:W-:Y:S02]  /*2ca0*/  IMAD.IADD R75, R51, 0x1, R15 ;  /* 0x00000001334b7824 */ /* 0x000fe400078e020f */
[----:B------:R-:W-:Y:S02]  /*2cb0*/  IMAD.IADD R78, R15, 0x1, R53 ;  /* 0x000000010f4e7824 */ /* 0x000fe400078e0235 */
[----:B------:R-:W-:Y:S01]  /*2cc0*/  IMAD.IADD R87, R43, 0x1, R87 ;  /* 0x000000012b577824 */ /* 0x000fe200078e0257 */
[----:B------:R-:W-:Y:S06]  /*2cd0*/  @!P6 BAR.SYNC.DEFER_BLOCKING 0x9, 0x100 ;  /* 0x024400000000eb1d */ /* 0x000fec0000010000 */
.L_x_1478:
[----:B0-----:R-:W0:Y:S01]  /*2ce0*/  LDC.64 R76, c[0x0][0x2e8] ;  /* 0x0000ba00ff4c7b82 */ /* 0x001e220000000a00 */
[----:B------:R-:W-:Y:S01]  /*2cf0*/  VIADD R37, R37, 0xffffffff ;  /* 0xffffffff25257836 */ /* 0x000fe20000000000 */
[----:B------:R-:W-:Y:S05]  /*2d00*/  YIELD ;  /* 0x0000000000007946 */ /* 0x000fea0003800000 */
[----:B------:R-:W-:Y:S01]  /*2d10*/  SHF.R.S32.HI R11, RZ, 0x1f, R37 ;  /* 0x0000001fff0b7819 */ /* 0x000fe20000011425 */
[----:B------:R-:W1:Y:S01]  /*2d20*/  LDC R82, c[0x0][0x3f4] ;  /* 0x0000fd00ff527b82 */ /* 0x000e620000000800 */
[-C--:B------:R-:W-:Y:S01]  /*2d30*/  IMAD R5, R56, R37.reuse, RZ ;  /* 0x0000002538057224 */ /* 0x080fe200078e02ff */
[----:B------:R-:W-:Y:S01]  /*2d40*/  BSSY B0, `(.L_x_1431) ;  /* 0x000046b000007945 */ /* 0x000fe20003800000 */
[----:B------:R-:W-:-:S04]  /*2d50*/  IMAD.WIDE.U32 R80, R58, R37, RZ ;  /* 0x000000253a507225 */ /* 0x000fc800078e00ff */
[----:B------:R-:W-:Y:S01]  /*2d60*/  IMAD R5, R11, R58, R5 ;  /* 0x0000003a0b057224 */ /* 0x000fe200078e0205 */
[----:B------:R-:W-:Y:S01]  /*2d70*/  IADD3 R13, P3, P4, R3, R80, R59 ;  /* 0x00000050030d7210 */ /* 0x000fe20007c7e03b */
[----:B------:R-:W-:Y:S02]  /*2d80*/  IMAD R89, R192, 0x4000, R215 ;  /* 0x00004000c0597824 */ /* 0x000fe400078e02d7 */
[----:B------:R-:W-:Y:S02]  /*2d90*/  IMAD.IADD R33, R81, 0x1, R5 ;  /* 0x0000000151217824 */ /* 0x000fe400078e0205 */
[----:B------:R-:W-:-:S03]  /*2da0*/  IMAD.IADD R89, R16, 0x1, R89 ;  /* 0x0000000110597824 */ /* 0x000fc600078e0259 */
[----:B------:R-:W-:Y:S02]  /*2db0*/  IADD3.X R4, R20, R33, R57, P3, P4 ;  /* 0x0000002114047210 */ /* 0x000fe40001fe8439 */
[-C--:B0-----:R-:W-:Y:S02]  /*2dc0*/  IADD3 R14, P4, P5, R80, R76.reuse, R3 ;  /* 0x0000004c500e7210 */ /* 0x081fe40007d9e003 */
[----:B------:R-:W-:Y:S02]  /*2dd0*/  IADD3 R12, P3, R13, R76, RZ ;  /* 0x0000004c0d0c7210 */ /* 0x000fe40007f7e0ff */
[----:B------:R-:W-:Y:S02]  /*2de0*/  IADD3.X R15, R33, R77, R20, P4, P5 ;  /* 0x0000004d210f7210 */ /* 0x000fe400027ea414 */
[----:B-1----:R-:W-:Y:S01]  /*2df0*/  ISETP.GE.AND P4, PT, R82, 0x1, PT ;  /* 0x000000015200780c */ /* 0x002fe20003f86270 */
[----:B------:R-:W-:Y:S01]  /*2e00*/  IMAD.X R13, R4, 0x1, R77, P3 ;  /* 0x00000001040d7824 */ /* 0x000fe200018e064d */
[----:B------:R-:W-:-:S04]  /*2e10*/  ISETP.GT.AND P5, PT, R37, R39, PT ;  /* 0x000000272500720c */ /* 0x000fc80003fa4270 */
[----:B------:R-:W-:-:S07]  /*2e20*/  P2R R88, PR, RZ, 0x20 ;  /* 0x00000020ff587803 */ /* 0x000fce0000000000 */
[----:B----4-:R-:W-:Y:S05]  /*2e30*/  @!P4 BRA `(.L_x_1432) ;  /* 0x000000440004c947 */ /* 0x010fea0003800000 */
[----:B------:R-:W-:Y:S01]  /*2e40*/  ULDC.U8 UR4, c[0x0][0x410] ;  /* 0x0001040000047ab9 */ /* 0x000fe20000000000 */
[-C--:B------:R-:W-:Y:S01]  /*2e50*/  IMAD R4, R61, R37.reuse, RZ ;  /* 0x000000253d047224 */ /* 0x080fe200078e02ff */
[----:B------:R-:W-:Y:S01]  /*2e60*/  ISETP.NE.AND P3, PT, RZ, UR4, PT ;  /* 0x00000004ff007c0c */ /* 0x000fe2000bf65270 */
[----:B------:R-:W-:Y:S02]  /*2e70*/  IMAD R6, R65, R37, RZ ;  /* 0x0000002541067224 */ /* 0x000fe400078e02ff */
[C---:B------:R-:W-:Y:S02]  /*2e80*/  IMAD R9, R11.reuse, R63, R4 ;  /* 0x0000003f0b097224 */ /* 0x040fe400078e0204 */
[----:B------:R-:W-:Y:S02]  /*2e90*/  IMAD R11, R11, R67, R6 ;  /* 0x000000430b0b7224 */ /* 0x000fe400078e0206 */
[----:B------:R-:W-:Y:S02]  /*2ea0*/  IMAD R90, R37, -0x40, R2 ;  /* 0xffffffc0255a7824 */ /* 0x000fe400078e0202 */
[----:B------:R-:W-:-:S03]  /*2eb0*/  IMAD.WIDE.U32 R6, R63, R37, RZ ;  /* 0x000000253f067225 */ /* 0x000fc600078e00ff */
[----:B------:R-:W-:Y:S01]  /*2ec0*/  VIMNMX R90, R90, 0x40, PT ;  /* 0x000000405a5a7848 */ /* 0x000fe20003fe0100 */
        /* <DEDUP_REMOVED lines=10> */
[----:B------:R-:W-:-:S03]  /*2f70*/  CS2R R32, SRZ ;  /* 0x0000000000207805 */ /* 0x000fc6000001ff00 */
[----:B------:R-:W-:Y:S05]  /*2f80*/  @P4 BRA `(.L_x_1435) ;  /* 0x0000000000404947 */ /* 0x000fea0003800000 */
        /* <DEDUP_REMOVED lines=16> */
.L_x_1435:
[----:B------:R-:W-:Y:S05]  /*3090*/  BSYNC B1 ;  /* 0x0000000000017941 */ /* 0x000fea0003800000 */
.L_x_1434:
[----:B------:R-:W-:Y:S01]  /*30a0*/  ISETP.GE.AND P5, PT, R219, R90, PT ;  /* 0x0000005adb00720c */ /* 0x000fe20003fa6270 */
[----:B------:R-:W-:Y:S01]  /*30b0*/  BSSY B1, `(.L_x_1436) ;  /* 0x000001b000017945 */ /* 0x000fe20003800000 */
[----:B0-----:R-:W-:Y:S02]  /*30c0*/  CS2R R24, SRZ ;  /* 0x0000000000187805 */ /* 0x001fe4000001ff00 */
[----:B------:R-:W-:Y:S01]  /*30d0*/  CS2R R10, SRZ ;  /* 0x00000000000a7805 */ /* 0x000fe2000001ff00 */
[----:B-----5:R-:W-:Y:S01]  /*30e0*/  IMAD.MOV.U32 R83, RZ, RZ, R28 ;  /* 0x000000ffff537224 */ /* 0x020fe200078e001c */
[----:B------:R-:W-:Y:S01]  /*30f0*/  CS2R R26, SRZ ;  /* 0x00000000001a7805 */ /* 0x000fe2000001ff00 */
[----:B------:R-:W-:-:S06]  /*3100*/  IMAD.MOV.U32 R85, RZ, RZ, R34 ;  /* 0x000000ffff557224 */ /* 0x000fcc00078e0022 */
        /* <DEDUP_REMOVED lines=21> */
.L_x_1437:
[----:B------:R-:W-:Y:S05]  /*3260*/  BSYNC B1 ;  /* 0x0000000000017941 */ /* 0x000fea0003800000 */
.L_x_1436:
[----:B------:R-:W-:Y:S01]  /*3270*/  UISETP.NE.AND UP0, UPT, UR45, 0x3, UPT ;  /* 0x000000032d00788c */ /* 0x000fe2000bf05270 */
[----:B------:R-:W-:Y:S02]  /*3280*/  IMAD.MOV.U32 R84, RZ, RZ, R30 ;  /* 0x000000ffff547224 */ /* 0x000fe400078e001e */
[----:B------:R-:W-:Y:S02]  /*3290*/  IMAD.MOV.U32 R101, RZ, RZ, R32 ;  /* 0x000000ffff657224 */ /* 0x000fe400078e0020 */
[----:B-----5:R-:W-:Y:S01]  /*32a0*/  IMAD.MOV.U32 R76, RZ, RZ, R8 ;  /* 0x000000ffff4c7224 */ /* 0x020fe200078e0008 */
[----:B------:R-:W-:Y:S01]  /*32b0*/  PLOP3.LUT P3, PT, PT, PT, UP0, 0x80, 0x0 ;  /* 0x000000000000781c */ /* 0x000fe20003f6f008 */
[----:B------:R-:W-:Y:S02]  /*32c0*/  IMAD.MOV.U32 R80, RZ, RZ, R24 ;  /* 0x000000ffff507224 */ /* 0x000fe400078e0018 */
[----:B------:R-:W-:Y:S02]  /*32d0*/  IMAD.MOV.U32 R77, RZ, RZ, R10 ;  /* 0x000000ffff4d7224 */ /* 0x000fe400078e000a */
[----:B------:R-:W-:-:S08]  /*32e0*/  IMAD.MOV.U32 R81, RZ, RZ, R26 ;  /* 0x000000ffff517224 */ /* 0x000fd000078e001a */
[----:B------:R-:W-:Y:S05]  /*32f0*/  @!P3 BRA `(.L_x_1438) ;  /* 0x000000000004b947 */ /* 0x000fea0003800000 */
[----:B------:R-:W-:Y:S01]  /*3300*/  BPT.TRAP 0x1 ;  /* 0x000000040000795c */ /* 0x000fe20000300000 */
.L_x_1438:
[----:B------:R-:W-:Y:S01]  /*3310*/  IMAD R91, R192, 0x8, R16 ;  /* 0x00000008c05b7824 */ /* 0x000fe200078e0210 */
[----:B------:R-:W-:Y:S01]  /*3320*/  SHF.L.U32 R92, R198, 0x1f, RZ ;  /* 0x0000001fc65c7819 */ /* 0x000fe200000006ff */
[----:B------:R-:W-:Y:S03]  /*3330*/  BSSY B1, `(.L_x_1439) ;  /* 0x0000003000017945 */ /* 0x000fe60003800000 */
[----:B------:R-:W1:Y:S02]  /*3340*/  SYNCS.PHASECHK.TRANS64.TRYWAIT P6, [R91+URZ+0x28490], R92 ;  /* 0x0284905c5b0075a7 */ /* 0x000e6400080c017f */
[----:B-1----:R-:W-:Y:S05]  /*3350*/  @!P6 BRA `(.L_x_1440) ;  /* 0x0000027800ece947 */ /* 0x002fea0003800000 */
.L_x_1809:
[----:B------:R-:W-:Y:S05]  /*3360*/  BSYNC B1 ;  /* 0x0000000000017941 */ /* 0x000fea0003800000 */
.L_x_1439:
[----:B------:R-:W-:Y:S04]  /*3370*/  BSSY B1, `(.L_x_1441) ;  /* 0x00000e1000017945 */ /* 0x000fe80003800000 */
[----:B------:R-:W-:Y:S05]  /*3380*/  @P4 BRA `(.L_x_1442) ;  /* 0x0000000c007c4947 */ /* 0x000fea0003800000 */
[----:B------:R-:W-:Y:S04]  /*3390*/  BSSY B2, `(.L_x_1443) ;  /* 0x000006f000027945 */ /* 0x000fe80003800000 */
[----:B------:R-:W-:Y:S05]  /*33a0*/  @P1 BRA `(.L_x_1444) ;  /* 0x0000000400b41947 */ /* 0x000fea0003800000 */
[----:B0-----:R0:W2:Y:S01]  /*33b0*/  LDS.128 R4, [R89+0x20000] ;  /* 0x0200000059047984 */ /* 0x0010a20000000c00 */
[----:B------:R-:W-:Y:S01]  /*33c0*/  ISETP.GE.AND P4, PT, R18, R82, PT ;  /* 0x000000521200720c */ /* 0x000fe20003f86270 */
[----:B------:R-:W-:-:S12]  /*33d0*/  BSSY B3, `(.L_x_1445) ;  /* 0x0000069000037945 */ /* 0x000fd80003800000 */
[----:B0-----:R-:W-:Y:S05]  /*33e0*/  @P4 BRA `(.L_x_1446) ;  /* 0x00000004009c4947 */ /* 0x001fea0003800000 */
[----:B------:R-:W-:Y:S02]  /*33f0*/  SHF.R.U32.HI R32, RZ, 0x8, R35 ;  /* 0x00000008ff207819 */ /* 0x000fe40000011623 */
[----:B------:R-:W-:Y:S02]  /*3400*/  SHF.R.U32.HI R34, RZ, 0x8, R33 ;  /* 0x00000008ff227819 */ /* 0x000fe40000011621 */
[----:B------:R-:W-:Y:S01]  /*3410*/  SHF.R.U32.HI R95, RZ, 0x10, R35 ;  /* 0x00000010ff5f7819 */ /* 0x000fe20000011623 */
[----:B------:R-:W-:Y:S01]  /*3420*/  IMAD.SHL.U32 R32, R32, 0x100, RZ ;  /* 0x0000010020207824 */ /* 0x000fe200078e00ff */
[----:B------:R-:W-:Y:S02]  /*3430*/  SHF.R.U32.HI R93, RZ, 0x10, R33 ;  /* 0x00000010ff5d7819 */ /* 0x000fe40000011621 */
[----:B------:R-:W-:Y:S01]  /*3440*/  LOP3.LUT R94, R33, 0xff0000ff, RZ, 0xc0, !PT ;  /* 0xff0000ff215e7812 */ /* 0x000fe200078ec0ff */
[----:B------:R-:W-:Y:S01]  /*3450*/  IMAD.SHL.U32 R33, R34, 0x100, RZ ;  /* 0x0000010022217824 */ /* 0x000fe200078e00ff */
[----:B------:R-:W-:Y:S01]  /*3460*/  LOP3.LUT R35, R35, 0xff0000ff, RZ, 0xc0, !PT ;  /* 0xff0000ff23237812 */ /* 0x000fe200078ec0ff */
[----:B--2---:R-:W-:Y:S01]  /*3470*/  IMAD.MOV.U32 R34, RZ, RZ, R4 ;  /* 0x000000ffff227224 */ /* 0x004fe200078e0004 */
[----:B------:R-:W-:-:S02]  /*3480*/  F2FP.F16.E4M3.UNPACK_B R4, R5 ;  /* 0x00000005ff04723e */ /* 0x000fc400020006ff */
[----:B------:R-:W-:Y:S01]  /*3490*/  LOP3.LUT R35, R35, 0xff00, R32, 0xf8, !PT ;  /* 0x0000ff0023237812 */ /* 0x000fe200078ef820 */
[----:B------:R-:W-:Y:S01]  /*34a0*/  IMAD.U32 R32, R95, 0x10000, RZ ;  /* 0x000100005f207824 */ /* 0x000fe200078e00ff */
[----:B------:R-:W-:Y:S01]  /*34b0*/  LOP3.LUT R94, R94, 0xff00, R33, 0xf8, !PT ;  /* 0x0000ff005e5e7812 */ /* 0x000fe200078ef821 */
[----:B------:R-:W-:Y:S01]  /*34c0*/  IMAD.U32 R33, R93, 0x10000, RZ ;  /* 0x000100005d217824 */ /* 0x000fe200078e00ff */
[----:B------:R-:W-:Y:S02]  /*34d0*/  F2FP.F16.E4M3.UNPACK_B R93, R101.H1 ;  /* 0x00000065ff5d723e */ /* 0x000fe400030006ff */
[----:B------:R-:W-:Y:S01]  /*34e0*/  LOP3.LUT R32, R35, 0xff0000, R32, 0xf8, !PT ;  /* 0x00ff000023207812 */ /* 0x000fe200078ef820 */
[--C-:B------:R-:W-:Y:S01]  /*34f0*/  HADD2.F32 R35, -RZ, R4.reuse.H1_H1 ;  /* 0x30000004ff237230 */ /* 0x100fe20000004100 */
[----:B------:R-:W-:Y:S01]  /*3500*/  F2FP.F16.E4M3.UNPACK_B R95, R85.H1 ;  /* 0x00000055ff5f723e */ /* 0x000fe200030006ff */
[--C-:B------:R-:W-:Y:S01]  /*3510*/  HADD2.F32 R97, -RZ, R93.reuse.H0_H0 ;  /* 0x2000005dff617230 */ /* 0x100fe20000004100 */
[----:B------:R-:W-:Y:S01]  /*3520*/  F2FP.F16.E4M3.UNPACK_B R5, R5.H1 ;  /* 0x00000005ff05723e */ /* 0x000fe200030006ff */
[----:B------:R-:W-:Y:S01]  /*3530*/  HADD2.F32 R4, -RZ, R4.H0_H0 ;  /* 0x20000004ff047230 */ /* 0x000fe20000004100 */
[----:B------:R-:W-:Y:S01]  /*3540*/  LOP3.LUT R33, R94, 0xff0000, R33, 0xf8, !PT ;  /* 0x00ff00005e217812 */ /* 0x000fe200078ef821 */
[----:B------:R-:W-:-:S02]  /*3550*/  HADD2.F32 R98, -RZ, R93.H1_H1 ;  /* 0x3000005dff627230 */ /* 0x000fc40000004100 */
[CC--:B------:R-:W-:Y:S01]  /*3560*/  FMUL.FTZ R99, R35.reuse, R97.reuse ;  /* 0x0000006123637220 */ /* 0x0c0fe20000410000 */
[----:B------:R-:W-:Y:S02]  /*3570*/  HADD2.F32 R96, -RZ, R95.H0_H0 ;  /* 0x2000005fff607230 */ /* 0x000fe40000004100 */
[C---:B------:R-:W-:Y:S01]  /*3580*/  FMUL.FTZ R100, R4.reuse, R97 ;  /* 0x0000006104647220 */ /* 0x040fe20000410000 */
[--C-:B------:R-:W-:Y:S01]  /*3590*/  HADD2.F32 R94, -RZ, R5.reuse.H1_H1 ;  /* 0x30000005ff5e7230 */ /* 0x100fe20000004100 */
[----:B------:R-:W-:Y:S01]  /*35a0*/  F2FP.F16.E4M3.UNPACK_B R97, R101 ;  /* 0x00000065ff61723e */ /* 0x000fe200020006ff */
[----:B------:R-:W-:Y:S02]  /*35b0*/  HADD2.F32 R93, -RZ, R5.H0_H0 ;  /* 0x20000005ff5d7230 */ /* 0x000fe40000004100 */
[-C--:B------:R-:W-:Y:S01]  /*35c0*/  FFMA.FTZ R4, R4, R96.reuse, -R99 ;  /* 0x0000006004047223 */ /* 0x080fe20000010863 */
[----:B------:R-:W-:Y:S02]  /*35d0*/  HADD2.F32 R95, -RZ, R95.H1_H1 ;  /* 0x3000005fff5f7230 */ /* 0x000fe40000004100 */
[----:B------:R-:W-:Y:S01]  /*35e0*/  FFMA.FTZ R5, R35, R96, R100 ;  /* 0x0000006023057223 */ /* 0x000fe20000010064 */
[CC--:B------:R-:W-:Y:S01]  /*35f0*/  FMUL.FTZ R102, R94.reuse, R98.reuse ;  /* 0x000000625e667220 */ /* 0x0c0fe20000410000 */
[C---:B------:R-:W-:Y:S01]  /*3600*/  FMUL.FTZ R99, R93.reuse, R98 ;  /* 0x000000625d637220 */ /* 0x040fe20000410000 */
[-C--:B------:R-:W-:Y:S01]  /*3610*/  F2FP.F16.E4M3.UNPACK_B R35, R34.reuse.H1 ;  /* 0x00000022ff23723e */ /* 0x080fe200030006ff */
[--C-:B------:R-:W-:Y:S01]  /*3620*/  HADD2.F32 R98, -RZ, R97.reuse.H0_H0 ;  /* 0x20000061ff627230 */ /* 0x100fe20000004100 */
[----:B------:R-:W-:Y:S01]  /*3630*/  F2FP.F16.E4M3.UNPACK_B R34, R34 ;  /* 0x00000022ff22723e */ /* 0x000fe200020006ff */
[-C--:B------:R-:W-:Y:S01]  /*3640*/  FFMA.FTZ R101, R93, R95.reuse, -R102 ;  /* 0x0000005f5d657223 */ /* 0x080fe20000010866 */
[----:B------:R-:W-:Y:S01]  /*3650*/  FFMA.FTZ R104, R94, R95, R99 ;  /* 0x0000005f5e687223 */ /* 0x000fe20000010063 */
[----:B------:R-:W-:Y:S01]  /*3660*/  HADD2.F32 R99, -RZ, R97.H1_H1 ;  /* 0x30000061ff637230 */ /* 0x000fe20000004100 */
[----:B------:R-:W-:Y:S01]  /*3670*/  F2FP.F16.E4M3.UNPACK_B R95, R85 ;  /* 0x00000055ff5f723e */ /* 0x000fe200020006ff */
[--C-:B------:R-:W-:Y:S01]  /*3680*/  HADD2.F32 R94, -RZ, R35.reuse.H1_H1 ;  /* 0x30000023ff5e7230 */ /* 0x100fe20000004100 */
[----:B------:R-:W-:Y:S01]  /*3690*/  F2FP.F16.E4M3.UNPACK_B R97, R32 ;  /* 0x00000020ff61723e */ /* 0x000fe200020006ff */
[----:B------:R-:W-:-:S02]  /*36a0*/  HADD2.F32 R93, -RZ, R35.H0_H0 ;  /* 0x20000023ff5d7230 */ /* 0x000fc40000004100 */
[--C-:B------:R-:W-:Y:S02]  /*36b0*/  HADD2.F32 R85, -RZ, R34.reuse.H1_H1 ;  /* 0x30000022ff557230 */ /* 0x100fe40000004100 */
[CC--:B------:R-:W-:Y:S01]  /*36c0*/  FMUL.FTZ R102, R94.reuse, R99.reuse ;  /* 0x000000635e667220 */ /* 0x0c0fe20000410000 */
[----:B------:R-:W-:Y:S02]  /*36d0*/  HADD2.F32 R35, -RZ, R34.H0_H0 ;  /* 0x20000022ff237230 */ /* 0x000fe40000004100 */
[----:B------:R-:W-:Y:S01]  /*36e0*/  FMUL.FTZ R99, R93, R99 ;  /* 0x000000635d637220 */ /* 0x000fe20000410000 */
[--C-:B------:R-:W-:Y:S02]  /*36f0*/  HADD2.F32 R34, -RZ, R95.reuse.H1_H1 ;  /* 0x3000005fff227230 */ /* 0x100fe40000004100 */
[-C--:B------:R-:W-:Y:S01]  /*3700*/  FMUL.FTZ R100, R85, R98.reuse ;  /* 0x0000006255647220 */ /* 0x080fe20000410000 */
[----:B------:R-:W-:Y:S02]  /*3710*/  HADD2.F32 R96, -RZ, R95.H0_H0 ;  /* 0x2000005fff607230 */ /* 0x000fe40000004100 */
[----:B------:R-:W-:Y:S01]  /*3720*/  FMUL.FTZ R98, R35, R98 ;  /* 0x0000006223627220 */ /* 0x000fe20000410000 */
[----:B------:R-:W-:Y:S01]  /*3730*/  F2FP.F16.E4M3.UNPACK_B R95, R7.H1 ;  /* 0x00000007ff5f723e */ /* 0x000fe200030006ff */
[-C--:B------:R-:W-:Y:S01]  /*3740*/  FFMA.FTZ R93, R93, R34.reuse, -R102 ;  /* 0x000000225d5d7223 */ /* 0x080fe20000010866 */
[----:B------:R-:W-:Y:S01]  /*3750*/  FFMA.FTZ R94, R94, R34, R99 ;  /* 0x000000225e5e7223 */ /* 0x000fe20000010063 */
[-C--:B------:R-:W-:Y:S01]  /*3760*/  FFMA.FTZ R34, R35, R96.reuse, -R100 ;  /* 0x0000006023227223 */ /* 0x080fe20000010864 */
[----:B------:R-:W-:Y:S01]  /*3770*/  FFMA.FTZ R35, R85, R96, R98 ;  /* 0x0000006055237223 */ /* 0x000fe20000010062 */
[----:B------:R-:W-:Y:S01]  /*3780*/  F2FP.SATFINITE.E4M3.F32.PACK_AB_MERGE_C R85, R104, R101, RZ ;  /* 0x000000656855723e */ /* 0x000fe200048070ff */
[--C-:B------:R-:W-:Y:S01]  /*3790*/  HADD2.F32 R96, -RZ, R95.reuse.H0_H0 ;  /* 0x2000005fff607230 */ /* 0x100fe20000004100 */
[----:B------:R-:W-:Y:S01]  /*37a0*/  F2FP.SATFINITE.E4M3.F32.PACK_AB_MERGE_C R93, R94, R93, RZ ;  /* 0x0000005d5e5d723e */ /* 0x000fe200048070ff */
[----:B------:R-:W-:Y:S01]  /*37b0*/  HADD2.F32 R95, -RZ, R95.H1_H1 ;  /* 0x3000005fff5f7230 */ /* 0x000fe20000004100 */
[----:B------:R-:W-:-:S02]  /*37c0*/  F2FP.F16.E4M3.UNPACK_B R101, R33.H1 ;  /* 0x00000021ff65723e */ /* 0x000fc400030006ff */
[----:B------:R-:W-:Y:S02]  /*37d0*/  F2FP.F16.E4M3.UNPACK_B R94, R6.H1 ;  /* 0x00000006ff5e723e */ /* 0x000fe400030006ff */
[----:B------:R-:W-:Y:S01]  /*37e0*/  F2FP.F16.E4M3.UNPACK_B R100, R33 ;  /* 0x00000021ff64723e */ /* 0x000fe200020006ff */
[----:B------:R-:W-:Y:S01]  /*37f0*/  HADD2.F32 R103, -RZ, R101.H1_H1 ;  /* 0x30000065ff677230 */ /* 0x000fe20000004100 */
[----:B------:R-:W-:Y:S01]  /*3800*/  F2FP.F16.E4M3.UNPACK_B R98, R32.H1 ;  /* 0x00000020ff62723e */ /* 0x000fe200030006ff */
[----:B------:R-:W-:Y:S01]  /*3810*/  HADD2.F32 R33, -RZ, R94.H1_H1 ;  /* 0x3000005eff217230 */ /* 0x000fe20000004100 */
[----:B------:R-:W-:Y:S01]  /*3820*/  F2FP.F16.E4M3.UNPACK_B R7, R7 ;  /* 0x00000007ff07723e */ /* 0x000fe200020006ff */
[----:B------:R-:W-:Y:S02]  /*3830*/  HADD2.F32 R102, -RZ, R100.H1_H1 ;  /* 0x30000064ff667230 */ /* 0x000fe40000004100 */
[----:B------:R-:W-:Y:S01]  /*3840*/  FMUL.FTZ R105, R95, R103 ;  /* 0x000000675f697220 */ /* 0x000fe20000410000 */
[----:B------:R-:W-:-:S02]  /*3850*/  HADD2.F32 R94, -RZ, R94.H0_H0 ;  /* 0x2000005eff5e7230 */ /* 0x000fc40000004100 */
[----:B------:R-:W-:Y:S01]  /*3860*/  FMUL.FTZ R104, R96, R103 ;  /* 0x0000006760687220 */ /* 0x000fe20000410000 */
[----:B------:R-:W-:Y:S02]  /*3870*/  HADD2.F32 R32, -RZ, R97.H1_H1 ;  /* 0x30000061ff207230 */ /* 0x000fe40000004100 */
[C---:B------:R-:W-:Y:S01]  /*3880*/  FMUL.FTZ R103, R33.reuse, R102 ;  /* 0x0000006621677220 */ /* 0x040fe20000410000 */
[----:B------:R-:W-:Y:S01]  /*3890*/  F2FP.F16.E4M3.UNPACK_B R6, R6 ;  /* 0x00000006ff06723e */ /* 0x000fe200020006ff */
[C---:B------:R-:W-:Y:S01]  /*38a0*/  FMUL.FTZ R102, R94.reuse, R102 ;  /* 0x000000665e667220 */ /* 0x040fe20000410000 */
[----:B------:R-:W-:Y:S02]  /*38b0*/  HADD2.F32 R99, -RZ, R98.H1_H1 ;  /* 0x30000062ff637230 */ /* 0x000fe40000004100 */
[-C--:B------:R-:W-:Y:S01]  /*38c0*/  FFMA.FTZ R103, R94, R32.reuse, -R103 ;  /* 0x000000205e677223 */ /* 0x080fe20000010867 */
[----:B------:R-:W-:Y:S02]  /*38d0*/  HADD2.F32 R101, -RZ, R101.H0_H0 ;  /* 0x20000065ff657230 */ /* 0x000fe40000004100 */
[----:B------:R-:W-:Y:S01]  /*38e0*/  FFMA.FTZ R102, R33, R32, R102 ;  /* 0x0000002021667223 */ /* 0x000fe20000010066 */
[----:B------:R-:W-:-:S02]  /*38f0*/  HADD2.F32 R32, -RZ, R7.H0_H0 ;  /* 0x20000007ff207230 */ /* 0x000fc40000004100 */
[-C--:B------:R-:W-:Y:S01]  /*3900*/  FFMA.FTZ R105, R96, R99.reuse, -R105 ;  /* 0x0000006360697223 */ /* 0x080fe20000010869 */
[----:B------:R-:W-:Y:S02]  /*3910*/  HADD2.F32 R33, -RZ, R7.H1_H1 ;  /* 0x30000007ff217230 */ /* 0x000fe40000004100 */
[----:B------:R-:W-:Y:S01]  /*3920*/  FFMA.FTZ R104, R95, R99, R104 ;  /* 0x000000635f687223 */ /* 0x000fe20000010068 */
[--C-:B------:R-:W-:Y:S02]  /*3930*/  HADD2.F32 R7, -RZ, R6.reuse.H0_H0 ;  /* 0x20000006ff077230 */ /* 0x100fe40000004100 */
[-C--:B------:R-:W-:Y:S01]  /*3940*/  FMUL.FTZ R96, R32, R101.reuse ;  /* 0x0000006520607220 */ /* 0x080fe20000410000 */
[----:B------:R-:W-:Y:S02]  /*3950*/  HADD2.F32 R6, -RZ, R6.H1_H1 ;  /* 0x30000006ff067230 */ /* 0x000fe40000004100 */
[----:B------:R-:W-:Y:S01]  /*3960*/  FMUL.FTZ R99, R33, R101 ;  /* 0x0000006521637220 */ /* 0x000fe20000410000 */
[----:B------:R-:W-:Y:S01]  /*3970*/  HADD2.F32 R100, -RZ, R100.H0_H0 ;  /* 0x20000064ff647230 */ /* 0x000fe20000004100 */
[----:B------:R-:W-:Y:S01]  /*3980*/  F2FP.SATFINITE.E4M3.F32.PACK_AB_MERGE_C R102, R102, R103, RZ ;  /* 0x000000676666723e */ /* 0x000fe200048070ff */
[----:B------:R-:W-:Y:S01]  /*3990*/  HADD2.F32 R98, -RZ, R98.H0_H0 ;  /* 0x20000062ff627230 */ /* 0x000fe20000004100 */
[----:B------:R-:W-:Y:S01]  /*39a0*/  F2FP.SATFINITE.E4M3.F32.PACK_AB_MERGE_C R104, R104, R105, RZ ;  /* 0x000000696868723e */ /* 0x000fe200048070ff */
[----:B------:R-:W-:-:S02]  /*39b0*/  HADD2.F32 R97, -RZ, R97.H0_H0 ;  /* 0x20000061ff617230 */ /* 0x000fc40000004100 */
[-C--:B------:R-:W-:Y:S01]  /*39c0*/  FMUL.FTZ R94, R6, R100.reuse ;  /* 0x00000064065e7220 */ /* 0x080fe20000410000 */
[----:B------:R-:W-:Y:S01]  /*39d0*/  FMUL.FTZ R95, R7, R100 ;  /* 0x00000064075f7220 */ /* 0x000fe20000410000 */
[-C--:B------:R-:W-:Y:S01]  /*39e0*/  FFMA.FTZ R99, R32, R98.reuse, -R99 ;  /* 0x0000006220637223 */ /* 0x080fe20000010863 */
[----:B------:R-:W-:Y:S01]  /*39f0*/  FFMA.FTZ R96, R33, R98, R96 ;  /* 0x0000006221607223 */ /* 0x000fe20000010060 */
[-C--:B------:R-:W-:Y:S01]  /*3a00*/  FFMA.FTZ R94, R7, R97.reuse, -R94 ;  /* 0x00000061075e7223 */ /* 0x080fe2000001085e */
[----:B------:R-:W-:Y:S01]  /*3a10*/  FFMA.FTZ R95, R6, R97, R95 ;  /* 0x00000061065f7223 */ /* 0x000fe2000001005f */
[----:B------:R-:W-:Y:S02]  /*3a20*/  F2FP.SATFINITE.E4M3.F32.PACK_AB_MERGE_C R5, R5, R4, R85 ;  /* 0x000000040505723e */ /* 0x000fe40004807055 */
[----:B------:R-:W-:Y:S02]  /*3a30*/  F2FP.SATFINITE.E4M3.F32.PACK_AB_MERGE_C R4, R35, R34, R93 ;  /* 0x000000222304723e */ /* 0x000fe4000480705d */
[----:B------:R-:W-:-:S02]  /*3a40*/  F2FP.SATFINITE.E4M3.F32.PACK_AB_MERGE_C R6, R95, R94, R102 ;  /* 0x0000005e5f06723e */ /* 0x000fc40004807066 */
[----:B------:R-:W-:-:S07]  /*3a50*/  F2FP.SATFINITE.E4M3.F32.PACK_AB_MERGE_C R7, R96, R99, R104 ;  /* 0x000000636007723e */ /* 0x000fce0004807068 */
.L_x_1446:
[----:B------:R-:W-:Y:S05]  /*3a60*/  BSYNC B3 ;  /* 0x0000000000037941 */ /* 0x000fea0003800000 */
.L_x_1445:
[----:B--2---:R2:W-:Y:S02]  /*3a70*/  STG.E.128 desc[UR46][R14.64], R4 ;  /* 0x000000040e007986 */ /* 0x0045e4000c101d2e */
.L_x_1444:
[----:B------:R-:W-:Y:S05]  /*3a80*/  BSYNC B2 ;  /* 0x0000000000027941 */ /* 0x000fea0003800000 */
.L_x_1443:
[----:B------:R-:W-:Y:S05]  /*3a90*/  @P2 BRA `(.L_x_1442) ;  /* 0x0000000400b82947 */ /* 0x000fea0003800000 */
[----:B0-2---:R0:W2:Y:S01]  /*3aa0*/  LDS.128 R4, [R89+0x22000] ;  /* 0x0220000059047984 */ /* 0x0050a20000000c00 */
[----:B------:R-:W-:Y:S01]  /*3ab0*/  ISETP.GE.AND P4, PT, R194, R82, PT ;  /* 0x00000052c200720c */ /* 0x000fe20003f86270 */
[----:B------:R-:W-:-:S12]  /*3ac0*/  BSSY B2, `(.L_x_1447) ;  /* 0x000006a000027945 */ /* 0x000fd80003800000 */
[----:B0-----:R-:W-:Y:S05]  /*3ad0*/  @P4 BRA `(.L_x_1448) ;  /* 0x0000000400a04947 */ /* 0x001fea0003800000 */
[----:B------:R-:W-:Y:S02]  /*3ae0*/  SHF.R.U32.HI R30, RZ, 0x8, R29 ;  /* 0x00000008ff1e7819 */ /* 0x000fe4000001161d */
[--C-:B------:R-:W-:Y:S02]  /*3af0*/  SHF.R.U32.HI R33, RZ, 0x8, R31.reuse ;  /* 0x00000008ff217819 */ /* 0x100fe4000001161f */
[----:B------:R-:W-:Y:S02]  /*3b00*/  LOP3.LUT R32, R31, 0xff0000ff, RZ, 0xc0, !PT ;  /* 0xff0000ff1f207812 */ /* 0x000fe400078ec0ff */
[----:B------:R-:W-:Y:S01]  /*3b10*/  SHF.R.U32.HI R34, RZ, 0x10, R31 ;  /* 0x00000010ff227819 */ /* 0x000fe2000001161f */
[----:B------:R-:W-:Y:S01]  /*3b20*/  IMAD.SHL.U32 R31, R30, 0x100, RZ ;  /* 0x000001001e1f7824 */ /* 0x000fe200078e00ff */
[----:B------:R-:W-:Y:S01]  /*3b30*/  LOP3.LUT R28, R29, 0xff0000ff, RZ, 0xc0, !PT ;  /* 0xff0000ff1d1c7812 */ /* 0x000fe200078ec0ff */
[----:B------:R-:W-:Y:S01]  /*3b40*/  IMAD.SHL.U32 R33, R33, 0x100, RZ ;  /* 0x0000010021217824 */ /* 0x000fe200078e00ff */
[----:B------:R-:W-:Y:S01]  /*3b50*/  SHF.R.U32.HI R35, RZ, 0x10, R29 ;  /* 0x00000010ff237819 */ /* 0x000fe2000001161d */
[----:B--2---:R-:W-:Y:S01]  /*3b60*/  IMAD.MOV.U32 R29, RZ, RZ, R5 ;  /* 0x000000ffff1d7224 */ /* 0x004fe200078e0005 */
[----:B------:R-:W-:Y:S01]  /*3b70*/  LOP3.LUT R5, R28, 0xff00, R31, 0xf8, !PT ;  /* 0x0000ff001c057812 */ /* 0x000fe200078ef81f */
[----:B------:R-:W-:Y:S01]  /*3b80*/  IMAD.MOV.U32 R30, RZ, RZ, R4 ;  /* 0x000000ffff1e7224 */ /* 0x000fe200078e0004 */
[----:B------:R-:W-:Y:S01]  /*3b90*/  LOP3.LUT R33, R32, 0xff00, R33, 0xf8, !PT ;  /* 0x0000ff0020217812 */ /* 0x000fe200078ef821 */
[----:B------:R-:W-:Y:S01]  /*3ba0*/  IMAD.U32 R28, R35, 0x10000, RZ ;  /* 0x00010000231c7824 */ /* 0x000fe200078e00ff */
[----:B------:R-:W-:Y:S01]  /*3bb0*/  F2FP.F16.E4M3.UNPACK_B R4, R29 ;  /* 0x0000001dff04723e */ /* 0x000fe200020006ff */
[----:B------:R-:W-:Y:S01]  /*3bc0*/  IMAD.U32 R34, R34, 0x10000, RZ ;  /* 0x0001000022227824 */ /* 0x000fe200078e00ff */
[----:B------:R-:W-:-:S02]  /*3bd0*/  F2FP.F16.E4M3.UNPACK_B R32, R84.H1 ;  /* 0x00000054ff20723e */ /* 0x000fc400030006ff */
[----:B------:R-:W-:Y:S01]  /*3be0*/  LOP3.LUT R5, R5, 0xff0000, R28, 0xf8, !PT ;  /* 0x00ff000005057812 */ /* 0x000fe200078ef81c */
[----:B------:R-:W-:Y:S01]  /*3bf0*/  HADD2.F32 R31, -RZ, R4.H1_H1 ;  /* 0x30000004ff1f7230 */ /* 0x000fe20000004100 */
[----:B------:R-:W-:Y:S01]  /*3c00*/  LOP3.LUT R28, R33, 0xff0000, R34, 0xf8, !PT ;  /* 0x00ff0000211c7812 */ /* 0x000fe200078ef822 */
[----:B------:R-:W-:Y:S01]  /*3c10*/  HADD2.F32 R85, -RZ, R32.H0_H0 ;  /* 0x20000020ff557230 */ /* 0x000fe20000004100 */
[----:B------:R-:W-:Y:S01]  /*3c20*/  F2FP.F16.E4M3.UNPACK_B R34, R83.H1 ;  /* 0x00000053ff22723e */ /* 0x000fe200030006ff */
[----:B------:R-:W-:Y:S01]  /*3c30*/  HADD2.F32 R4, -RZ, R4.H0_H0 ;  /* 0x20000004ff047230 */ /* 0x000fe20000004100 */
[----:B------:R-:W-:Y:S01]  /*3c40*/  F2FP.F16.E4M3.UNPACK_B R29, R29.H1 ;  /* 0x0000001dff1d723e */ /* 0x000fe200030006ff */
[----:B------:R-:W-:Y:S02]  /*3c50*/  HADD2.F32 R93, -RZ, R32.H1_H1 ;  /* 0x30000020ff5d7230 */ /* 0x000fe40000004100 */
[----:B------:R-:W-:Y:S01]  /*3c60*/  FMUL.FTZ R95, R31, R85 ;  /* 0x000000551f5f7220 */ /* 0x000fe20000410000 */
[----:B------:R-:W-:-:S02]  /*3c70*/  HADD2.F32 R35, -RZ, R34.H0_H0 ;  /* 0x20000022ff237230 */ /* 0x000fc40000004100 */
[----:B------:R-:W-:Y:S01]  /*3c80*/  FMUL.FTZ R94, R4, R85 ;  /* 0x00000055045e7220 */ /* 0x000fe20000410000 */
[--C-:B------:R-:W-:Y:S01]  /*3c90*/  HADD2.F32 R33, -RZ, R29.reuse.H1_H1 ;  /* 0x3000001dff217230 */ /* 0x100fe20000004100 */
[----:B------:R-:W-:Y:S01]  /*3ca0*/  F2FP.F16.E4M3.UNPACK_B R84, R84 ;  /* 0x00000054ff54723e */ /* 0x000fe200020006ff */
[----:B------:R-:W-:Y:S02]  /*3cb0*/  HADD2.F32 R32, -RZ, R29.H0_H0 ;  /* 0x2000001dff207230 */ /* 0x000fe40000004100 */
[----:B------:R-:W-:Y:S01]  /*3cc0*/  FFMA.FTZ R29, R31, R35, R94 ;  /* 0x000000231f1d7223 */ /* 0x000fe2000001005e */
[----:B------:R-:W-:Y:S02]  /*3cd0*/  HADD2.F32 R34, -RZ, R34.H1_H1 ;  /* 0x30000022ff227230 */ /* 0x000fe40000004100 */
[CC--:B------:R-:W-:Y:S01]  /*3ce0*/  FMUL.FTZ R85, R33.reuse, R93.reuse ;  /* 0x0000005d21557220 */ /* 0x0c0fe20000410000 */
[-C--:B------:R-:W-:Y:S01]  /*3cf0*/  F2FP.F16.E4M3.UNPACK_B R31, R30.reuse.H1 ;  /* 0x0000001eff1f723e */ /* 0x080fe200030006ff */
[----:B------:R-:W-:Y:S01]  /*3d00*/  FMUL.FTZ R96, R32, R93 ;  /* 0x0000005d20607220 */ /* 0x000fe20000410000 */
[----:B------:R-:W-:Y:S01]  /*3d10*/  F2FP.F16.E4M3.UNPACK_B R30, R30 ;  /* 0x0000001eff1e723e */ /* 0x000fe200020006ff */
[----:B------:R-:W-:Y:S01]  /*3d20*/  FFMA.FTZ R4, R4, R35, -R95 ;  /* 0x0000002304047223 */ /* 0x000fe2000001085f */
[-C--:B------:R-:W-:Y:S01]  /*3d30*/  FFMA.FTZ R93, R32, R34.reuse, -R85 ;  /* 0x00000022205d7223 */ /* 0x080fe20000010855 */
[----:B------:R-:W-:Y:S01]  /*3d40*/  FFMA.FTZ R98, R33, R34, R96 ;  /* 0x0000002221627223 */ /* 0x000fe20000010060 */
[----:B------:R-:W-:Y:S01]  /*3d50*/  F2FP.F16.E4M3.UNPACK_B R83, R83 ;  /* 0x00000053ff53723e */ /* 0x000fe200020006ff */
[----:B------:R-:W-:-:S02]  /*3d60*/  HADD2.F32 R35, -RZ, R84.H1_H1 ;  /* 0x30000054ff237230 */ /* 0x000fc40000004100 */
[--C-:B------:R-:W-:Y:S01]  /*3d70*/  HADD2.F32 R34, -RZ, R31.reuse.H1_H1 ;  /* 0x3000001fff227230 */ /* 0x100fe20000004100 */
[----:B------:R-:W-:Y:S01]  /*3d80*/  F2FP.SATFINITE.E4M3.F32.PACK_AB_MERGE_C R100, R98, R93, RZ ;  /* 0x0000005d6264723e */ /* 0x000fe200048070ff */
[----:B------:R-:W-:Y:S01]  /*3d90*/  HADD2.F32 R33, -RZ, R31.H0_H0 ;  /* 0x2000001fff217230 */ /* 0x000fe20000004100 */
[----:B------:R-:W-:Y:S01]  /*3da0*/  F2FP.F16.E4M3.UNPACK_B R93, R28.H1 ;  /* 0x0000001cff5d723e */ /* 0x000fe200030006ff */
[--C-:B------:R-:W-:Y:S02]  /*3db0*/  HADD2.F32 R31, -RZ, R30.reuse.H0_H0 ;  /* 0x2000001eff1f7230 */ /* 0x100fe40000004100 */
[-C--:B------:R-:W-:Y:S01]  /*3dc0*/  FMUL.FTZ R96, R34, R35.reuse ;  /* 0x0000002322607220 */ /* 0x080fe20000410000 */
[----:B------:R-:W-:Y:S02]  /*3dd0*/  HADD2.F32 R32, -RZ, R30.H1_H1 ;  /* 0x3000001eff207230 */ /* 0x000fe40000004100 */
[----:B------:R-:W-:Y:S01]  /*3de0*/  FMUL.FTZ R85, R33, R35 ;  /* 0x0000002321557220 */ /* 0x000fe20000410000 */
[----:B------:R-:W-:-:S02]  /*3df0*/  HADD2.F32 R84, -RZ, R84.H0_H0 ;  /* 0x20000054ff547230 */ /* 0x000fc40000004100 */
[--C-:B------:R-:W-:Y:S02]  /*3e00*/  HADD2.F32 R30, -RZ, R83.reuse.H1_H1 ;  /* 0x30000053ff1e7230 */ /* 0x100fe40000004100 */
[----:B------:R-:W-:Y:S02]  /*3e10*/  HADD2.F32 R83, -RZ, R83.H0_H0 ;  /* 0x20000053ff537230 */ /* 0x000fe40000004100 */
[-C--:B------:R-:W-:Y:S01]  /*3e20*/  FMUL.FTZ R94, R32, R84.reuse ;  /* 0x00000054205e7220 */ /* 0x080fe20000410000 */
[----:B------:R-:W-:Y:S01]  /*3e30*/  FMUL.FTZ R35, R31, R84 ;  /* 0x000000541f237220 */ /* 0x000fe20000410000 */
[-C--:B------:R-:W-:Y:S01]  /*3e40*/  FFMA.FTZ R96, R33, R30.reuse, -R96 ;  /* 0x0000001e21607223 */ /* 0x080fe20000010860 */
[----:B------:R-:W-:Y:S01]  /*3e50*/  FFMA.FTZ R85, R34, R30, R85 ;  /* 0x0000001e22557223 */ /* 0x000fe20000010055 */
[----:B------:R-:W-:Y:S01]  /*3e60*/  F2FP.F16.E4M3.UNPACK_B R33, R7.H1 ;  /* 0x00000007ff21723e */ /* 0x000fe200030006ff */
[-C--:B------:R-:W-:Y:S01]  /*3e70*/  FFMA.FTZ R30, R31, R83.reuse, -R94 ;  /* 0x000000531f1e7223 */ /* 0x080fe2000001085e */
[----:B------:R-:W-:Y:S01]  /*3e80*/  FFMA.FTZ R31, R32, R83, R35 ;  /* 0x00000053201f7223 */ /* 0x000fe20000010023 */
[-C--:B------:R-:W-:Y:S01]  /*3e90*/  F2FP.F16.E4M3.UNPACK_B R83, R5.reuse.H1 ;  /* 0x00000005ff53723e */ /* 0x080fe200030006ff */
[----:B------:R-:W-:Y:S01]  /*3ea0*/  HADD2.F32 R94, -RZ, R93.H1_H1 ;  /* 0x3000005dff5e7230 */ /* 0x000fe20000004100 */
[----:B------:R-:W-:Y:S01]  /*3eb0*/  F2FP.SATFINITE.E4M3.F32.PACK_AB_MERGE_C R98, R85, R96, RZ ;  /* 0x000000605562723e */ /* 0x000fe200048070ff */
[--C-:B------:R-:W-:Y:S01]  /*3ec0*/  HADD2.F32 R34, -RZ, R33.reuse.H0_H0 ;  /* 0x20000021ff227230 */ /* 0x100fe20000004100 */
[----:B------:R-:W-:Y:S01]  /*3ed0*/  F2FP.F16.E4M3.UNPACK_B R32, R6.H1 ;  /* 0x00000006ff20723e */ /* 0x000fe200030006ff */
[----:B------:R-:W-:Y:S01]  /*3ee0*/  HADD2.F32 R33, -RZ, R33.H1_H1 ;  /* 0x30000021ff217230 */ /* 0x000fe20000004100 */
[----:B------:R-:W-:Y:S01]  /*3ef0*/  F2FP.F16.E4M3.UNPACK_B R85, R28 ;  /* 0x0000001cff55723e */ /* 0x000fe200020006ff */
[----:B------:R-:W-:Y:S01]  /*3f00*/  HADD2.F32 R84, -RZ, R83.H1_H1 ;  /* 0x30000053ff547230 */ /* 0x000fe20000004100 */
[----:B------:R-:W-:Y:S01]  /*3f10*/  F2FP.F16.E4M3.UNPACK_B R35, R5 ;  /* 0x00000005ff23723e */ /* 0x000fe200020006ff */
[----:B------:R-:W-:-:S02]  /*3f20*/  HADD2.F32 R28, -RZ, R32.H1_H1 ;  /* 0x30000020ff1c7230 */ /* 0x000fc40000004100 */
[-C--:B------:R-:W-:Y:S01]  /*3f30*/  FMUL.FTZ R5, R33, R94.reuse ;  /* 0x0000005e21057220 */ /* 0x080fe20000410000 */
[----:B------:R-:W-:Y:S02]  /*3f40*/  HADD2.F32 R95, -RZ, R85.H1_H1 ;  /* 0x30000055ff5f7230 */ /* 0x000fe40000004100 */
[C---:B------:R-:W-:Y:S01]  /*3f50*/  FMUL.FTZ R96, R34.reuse, R94 ;  /* 0x0000005e22607220 */ /* 0x040fe20000410000 */
[----:B------:R-:W-:Y:S02]  /*3f60*/  HADD2.F32 R32, -RZ, R32.H0_H0 ;  /* 0x20000020ff207230 */ /* 0x000fe40000004100 */
[----:B------:R-:W-:Y:S01]  /*3f70*/  FFMA.FTZ R94, R34, R84, -R5 ;  /* 0x00000054225e7223 */ /* 0x000fe20000010805 */
        /* <DEDUP_REMOVED lines=8> */
[--C-:B------:R-:W-:Y:S02]  /*4000*/  HADD2.F32 R5, -RZ, R6.reuse.H0_H0 ;  /* 0x20000006ff057230 */ /* 0x100fe40000004100 */
[----:B------:R-:W-:Y:S01]  /*4010*/  FFMA.FTZ R99, R33, R84, R96 ;  /* 0x0000005421637223 */ /* 0x000fe20000010060 */
[--C-:B------:R-:W-:Y:S02]  /*4020*/  HADD2.F32 R28, -RZ, R7.reuse.H0_H0 ;  /* 0x20000007ff1c7230 */ /* 0x100fe40000004100 */
[----:B------:R-:W-:Y:S01]  /*4030*/  HADD2.F32 R6, -RZ, R6.H1_H1 ;  /* 0x30000006ff067230 */ /* 0x000fe20000004100 */
[----:B------:R-:W-:Y:S01]  /*4040*/  F2FP.SATFINITE.E4M3.F32.PACK_AB_MERGE_C R34, R34, R97, RZ ;  /* 0x000000612222723e */ /* 0x000fe200048070ff */
[----:B------:R-:W-:Y:S01]  /*4050*/  HADD2.F32 R7, -RZ, R7.H1_H1 ;  /* 0x30000007ff077230 */ /* 0x000fe20000004100 */
[----:B------:R-:W-:Y:S01]  /*4060*/  F2FP.SATFINITE.E4M3.F32.PACK_AB_MERGE_C R94, R99, R94, RZ ;  /* 0x0000005e635e723e */ /* 0x000fe200048070ff */
[----:B------:R-:W-:-:S02]  /*4070*/  HADD2.F32 R93, -RZ, R93.H0_H0 ;  /* 0x2000005dff5d7230 */ /* 0x000fc40000004100 */
[-C--:B------:R-:W-:Y:S01]  /*4080*/  FMUL.FTZ R32, R6, R85.reuse ;  /* 0x0000005506207220 */ /* 0x080fe20000410000 */
[----:B------:R-:W-:Y:S02]  /*4090*/  HADD2.F32 R83, -RZ, R83.H0_H0 ;  /* 0x20000053ff537230 */ /* 0x000fe40000004100 */
[----:B------:R-:W-:Y:S01]  /*40a0*/  FMUL.FTZ R85, R5, R85 ;  /* 0x0000005505557220 */ /* 0x000fe20000410000 */
[----:B------:R-:W-:Y:S02]  /*40b0*/  HADD2.F32 R35, -RZ, R35.H0_H0 ;  /* 0x20000023ff237230 */ /* 0x000fe40000004100 */
[-C--:B------:R-:W-:Y:S01]  /*40c0*/  FMUL.FTZ R33, R7, R93.reuse ;  /* 0x0000005d07217220 */ /* 0x080fe20000410000 */
[----:B------:R-:W-:-:S03]  /*40d0*/  FMUL.FTZ R84, R28, R93 ;  /* 0x0000005d1c547220 */ /* 0x000fc60000410000 */
[-C--:B------:R-:W-:Y:S01]  /*40e0*/  FFMA.FTZ R33, R28, R83.reuse, -R33 ;  /* 0x000000531c217223 */ /* 0x080fe20000010821 */
[----:B------:R-:W-:Y:S01]  /*40f0*/  FFMA.FTZ R84, R7, R83, R84 ;  /* 0x0000005307547223 */ /* 0x000fe20000010054 */
[-C--:B------:R-:W-:Y:S01]  /*4100*/  FFMA.FTZ R32, R5, R35.reuse, -R32 ;  /* 0x0000002305207223 */ /* 0x080fe20000010820 */
[----:B------:R-:W-:Y:S01]  /*4110*/  FFMA.FTZ R85, R6, R35, R85 ;  /* 0x0000002306557223 */ /* 0x000fe20000010055 */
[----:B------:R-:W-:Y:S02]  /*4120*/  F2FP.SATFINITE.E4M3.F32.PACK_AB_MERGE_C R5, R29, R4, R100 ;  /* 0x000000041d05723e */ /* 0x000fe40004807064 */
[----:B------:R-:W-:Y:S02]  /*4130*/  F2FP.SATFINITE.E4M3.F32.PACK_AB_MERGE_C R4, R31, R30, R98 ;  /* 0x0000001e1f04723e */ /* 0x000fe40004807062 */
[----:B------:R-:W-:Y:S02]  /*4140*/  F2FP.SATFINITE.E4M3.F32.PACK_AB_MERGE_C R6, R85, R32, R34 ;  /* 0x000000205506723e */ /* 0x000fe40004807022 */
[----:B------:R-:W-:-:S07]  /*4150*/  F2FP.SATFINITE.E4M3.F32.PACK_AB_MERGE_C R7, R84, R33, R94 ;  /* 0x000000215407723e */ /* 0x000fce000480705e */
.L_x_1448:
[----:B------:R-:W-:Y:S05]  /*4160*/  BSYNC B2 ;  /* 0x0000000000027941 */ /* 0x000fea0003800000 */
.L_x_1447:
[----:B--2---:R3:W-:Y:S02]  /*4170*/  STG.E.128 desc[UR46][R14.64+0x80], R4 ;  /* 0x000080040e007986 */ /* 0x0047e4000c101d2e */
.L_x_1442:
[----:B------:R-:W-:Y:S05]  /*4180*/  BSYNC B1 ;  /* 0x0000000000017941 */ /* 0x000fea0003800000 */
.L_x_1441:
[----:B------:R-:W-:Y:S05]  /*4190*/  @P5 BRA `(.L_x_1449) ;  /* 0x0000003000945947 */ /* 0x000fea0003800000 */
[----:B------:R-:W-:Y:S04]  /*41a0*/  BSSY B1, `(.L_x_1450) ;  /* 0x000006f000017945 */ /* 0x000fe80003800000 */
[----:B------:R-:W-:Y:S05]  /*41b0*/  @P1 BRA `(.L_x_1451) ;  /* 0x0000000400b41947 */ /* 0x000fea0003800000 */
[----:B0-23--:R0:W2:Y:S01]  /*41c0*/  LDS.128 R4, [R89+0x21000] ;  /* 0x0210000059047984 */ /* 0x00d0a20000000c00 */
[----:B------:R-:W-:Y:S01]  /*41d0*/  ISETP.GE.AND P4, PT, R18, R82, PT ;  /* 0x000000521200720c */ /* 0x000fe20003f86270 */
[----:B------:R-:W-:-:S12]  /*41e0*/  BSSY B2, `(.L_x_1452) ;  /* 0x0000069000027945 */ /* 0x000fd80003800000 */
[----:B0-----:R-:W-:Y:S05]  /*41f0*/  @P4 BRA `(.L_x_1453) ;  /* 0x00000004009c4947 */ /* 0x001fea0003800000 */
[----:B------:R-:W-:Y:S01]  /*4200*/  SHF.R.U32.HI R24, RZ, 0x8, R25 ;  /* 0x00000008ff187819 */ /* 0x000fe20000011619 */
[----:B--2---:R-:W-:Y:S01]  /*4210*/  IMAD.MOV.U32 R14, RZ, RZ, R4 ;  /* 0x000000ffff0e7224 */ /* 0x004fe200078e0004 */
[----:B------:R-:W-:Y:S02]  /*4220*/  SHF.R.U32.HI R26, RZ, 0x8, R27 ;  /* 0x00000008ff1a7819 */ /* 0x000fe4000001161b */
[----:B------:R-:W-:Y:S01]  /*4230*/  LOP3.LUT R15, R25, 0xff0000ff, RZ, 0xc0, !PT ;  /* 0xff0000ff190f7812 */ /* 0x000fe200078ec0ff */
[----:B------:R-:W-:Y:S01]  /*4240*/  IMAD.SHL.U32 R24, R24, 0x100, RZ ;  /* 0x0000010018187824 */ /* 0x000fe200078e00ff */
[----:B------:R-:W-:Y:S01]  /*4250*/  SHF.R.U32.HI R28, RZ, 0x10, R25 ;  /* 0x00000010ff1c7819 */ /* 0x000fe20000011619 */
[----:B------:R-:W-:Y:S01]  /*4260*/  IMAD.SHL.U32 R26, R26, 0x100, RZ ;  /* 0x000001001a1a7824 */ /* 0x000fe200078e00ff */
[----:B------:R-:W-:Y:S02]  /*4270*/  LOP3.LUT R25, R27, 0xff0000ff, RZ, 0xc0, !PT ;  /* 0xff0000ff1b197812 */ /* 0x000fe400078ec0ff */
[----:B------:R-:W-:-:S02]  /*4280*/  SHF.R.U32.HI R27, RZ, 0x10, R27 ;  /* 0x00000010ff1b7819 */ /* 0x000fc4000001161b */
[----:B------:R-:W-:Y:S01]  /*4290*/  LOP3.LUT R15, R15, 0xff00, R24, 0xf8, !PT ;  /* 0x0000ff000f0f7812 */ /* 0x000fe200078ef818 */
[----:B------:R-:W-:Y:S01]  /*42a0*/  IMAD.U32 R24, R28, 0x10000, RZ ;  /* 0x000100001c187824 */ /* 0x000fe200078e00ff */
[----:B------:R-:W-:Y:S01]  /*42b0*/  LOP3.LUT R26, R25, 0xff00, R26, 0xf8, !PT ;  /* 0x0000ff00191a7812 */ /* 0x000fe200078ef81a */
[----:B------:R-:W-:Y:S01]  /*42c0*/  IMAD.U32 R27, R27, 0x10000, RZ ;  /* 0x000100001b1b7824 */ /* 0x000fe200078e00ff */
[----:B------:R-:W-:Y:S02]  /*42d0*/  F2FP.F16.E4M3.UNPACK_B R4, R5 ;  /* 0x00000005ff04723e */ /* 0x000fe400020006ff */
[----:B------:R-:W-:Y:S02]  /*42e0*/  F2FP.F16.E4M3.UNPACK_B R25, R81.H1 ;  /* 0x00000051ff19723e */ /* 0x000fe400030006ff */
[----:B------:R-:W-:Y:S01]  /*42f0*/  LOP3.LUT R28, R15, 0xff0000, R24, 0xf8, !PT ;  /* 0x00ff00000f1c7812 */ /* 0x000fe200078ef818 */
[--C-:B------:R-:W-:Y:S01]  /*4300*/  HADD2.F32 R15, -RZ, R4.reuse.H1_H1 ;  /* 0x30000004ff0f7230 */ /* 0x100fe20000004100 */
[----:B------:R-:W-:Y:S01]  /*4310*/  LOP3.LUT R31, R26, 0xff0000, R27, 0xf8, !PT ;  /* 0x00ff00001a1f7812 */ /* 0x000fe200078ef81b */
[--C-:B------:R-:W-:Y:S01]  /*4320*/  HADD2.F32 R29, -RZ, R25.reuse.H0_H0 ;  /* 0x20000019ff1d7230 */ /* 0x100fe20000004100 */
[----:B------:R-:W-:Y:S01]  /*4330*/  F2FP.F16.E4M3.UNPACK_B R26, R80.H1 ;  /* 0x00000050ff1a723e */ /* 0x000fe200030006ff */
[----:B------:R-:W-:Y:S01]  /*4340*/  HADD2.F32 R4, -RZ, R4.H0_H0 ;  /* 0x20000004ff047230 */ /* 0x000fe20000004100 */
[----:B------:R-:W-:Y:S01]  /*4350*/  F2FP.F16.E4M3.UNPACK_B R5, R5.H1 ;  /* 0x00000005ff05723e */ /* 0x000fe200030006ff */
[----:B------:R-:W-:-:S02]  /*4360*/  HADD2.F32 R30, -RZ, R25.H1_H1 ;  /* 0x30000019ff1e7230 */ /* 0x000fc40000004100 */
[CC--:B------:R-:W-:Y:S01]  /*4370*/  FMUL.FTZ R33, R15.reuse, R29.reuse ;  /* 0x0000001d0f217220 */ /* 0x0c0fe20000410000 */
[--C-:B------:R-:W-:Y:S02]  /*4380*/  HADD2.F32 R27, -RZ, R26.reuse.H0_H0 ;  /* 0x2000001aff1b7230 */ /* 0x100fe40000004100 */
[----:B------:R-:W-:Y:S01]  /*4390*/  FMUL.FTZ R32, R4, R29 ;  /* 0x0000001d04207220 */ /* 0x000fe20000410000 */
[--C-:B------:R-:W-:Y:S01]  /*43a0*/  HADD2.F32 R25, -RZ, R5.reuse.H1_H1 ;  /* 0x30000005ff197230 */ /* 0x100fe20000004100 */
[----:B------:R-:W-:Y:S01]  /*43b0*/  F2FP.F16.E4M3.UNPACK_B R81, R81 ;  /* 0x00000051ff51723e */ /* 0x000fe200020006ff */
[----:B------:R-:W-:Y:S02]  /*43c0*/  HADD2.F32 R24, -RZ, R5.H0_H0 ;  /* 0x20000005ff187230 */ /* 0x000fe40000004100 */
[-C--:B------:R-:W-:Y:S01]  /*43d0*/  FFMA.FTZ R5, R15, R27.reuse, R32 ;  /* 0x0000001b0f057223 */ /* 0x080fe20000010020 */
[----:B------:R-:W-:Y:S02]  /*43e0*/  HADD2.F32 R26, -RZ, R26.H1_H1 ;  /* 0x3000001aff1a7230 */ /* 0x000fe40000004100 */
[C---:B------:R-:W-:Y:S01]  /*43f0*/  FMUL.FTZ R29, R25.reuse, R30 ;  /* 0x0000001e191d7220 */ /* 0x040fe20000410000 */
[----:B------:R-:W-:Y:S01]  /*4400*/  F2FP.F16.E4M3.UNPACK_B R15, R14.H1 ;  /* 0x0000000eff0f723e */ /* 0x000fe200030006ff */
[----:B------:R-:W-:Y:S01]  /*4410*/  FMUL.FTZ R30, R24, R30 ;  /* 0x0000001e181e7220 */ /* 0x000fe20000410000 */
[----:B------:R-:W-:Y:S01]  /*4420*/  F2FP.F16.E4M3.UNPACK_B R14, R14 ;  /* 0x0000000eff0e723e */ /* 0x000fe200020006ff */
[----:B------:R-:W-:Y:S01]  /*4430*/  FFMA.FTZ R4, R4, R27, -R33 ;  /* 0x0000001b04047223 */ /* 0x000fe20000010821 */
[-C--:B------:R-:W-:Y:S01]  /*4440*/  FFMA.FTZ R34, R24, R26.reuse, -R29 ;  /* 0x0000001a18227223 */ /* 0x080fe2000001081d */
[----:B------:R-:W-:Y:S01]  /*4450*/  FFMA.FTZ R35, R25, R26, R30 ;  /* 0x0000001a19237223 */ /* 0x000fe2000001001e */
[----:B------:R-:W-:Y:S01]  /*4460*/  F2FP.F16.E4M3.UNPACK_B R80, R80 ;  /* 0x00000050ff50723e */ /* 0x000fe200020006ff */
[----:B------:R-:W-:-:S02]  /*4470*/  HADD2.F32 R27, -RZ, R81.H1_H1 ;  /* 0x30000051ff1b7230 */ /* 0x000fc40000004100 */
[--C-:B------:R-:W-:Y:S01]  /*4480*/  HADD2.F32 R24, -RZ, R15.reuse.H0_H0 ;  /* 0x2000000fff187230 */ /* 0x100fe20000004100 */
[----:B------:R-:W-:Y:S01]  /*4490*/  F2FP.SATFINITE.E4M3.F32.PACK_AB_MERGE_C R83, R35, R34, RZ ;  /* 0x000000222353723e */ /* 0x000fe200048070ff */
[----:B------:R-:W-:Y:S02]  /*44a0*/  HADD2.F32 R25, -RZ, R15.H1_H1 ;  /* 0x3000000fff197230 */ /* 0x000fe40000004100 */
[--C-:B------:R-:W-:Y:S02]  /*44b0*/  HADD2.F32 R15, -RZ, R14.reuse.H0_H0 ;  /* 0x2000000eff0f7230 */ /* 0x100fe40000004100 */
[-C--:B------:R-:W-:Y:S01]  /*44c0*/  FMUL.FTZ R32, R24, R27.reuse ;  /* 0x0000001b18207220 */ /* 0x080fe20000410000 */
[----:B------:R-:W-:Y:S02]  /*44d0*/  HADD2.F32 R81, -RZ, R81.H0_H0 ;  /* 0x20000051ff517230 */ /* 0x000fe40000004100 */
[----:B------:R-:W-:Y:S01]  /*44e0*/  FMUL.FTZ R29, R25, R27 ;  /* 0x0000001b191d7220 */ /* 0x000fe20000410000 */
[----:B------:R-:W-:Y:S01]  /*44f0*/  HADD2.F32 R14, -RZ, R14.H1_H1 ;  /* 0x3000000eff0e7230 */ /* 0x000fe20000004100 */
[----:B------:R-:W-:Y:S01]  /*4500*/  F2FP.SATFINITE.E4M3.F32.PACK_AB_MERGE_C R5, R5, R4, R83 ;  /* 0x000000040505723e */ /* 0x000fe20004807053 */
[----:B------:R-:W-:-:S02]  /*4510*/  HADD2.F32 R26, -RZ, R80.H1_H1 ;  /* 0x30000050ff1a7230 */ /* 0x000fc40000004100 */
[----:B------:R-:W-:Y:S02]  /*4520*/  HADD2.F32 R80, -RZ, R80.H0_H0 ;  /* 0x20000050ff507230 */ /* 0x000fe40000004100 */
[-C--:B------:R-:W-:Y:S01]  /*4530*/  FMUL.FTZ R30, R14, R81.reuse ;  /* 0x000000510e1e7220 */ /* 0x080fe20000410000 */
[----:B------:R-:W-:Y:S01]  /*4540*/  FMUL.FTZ R81, R15, R81 ;  /* 0x000000510f517220 */ /* 0x000fe20000410000 */
[-C--:B------:R-:W-:Y:S01]  /*4550*/  FFMA.FTZ R29, R24, R26.reuse, -R29 ;  /* 0x0000001a181d7223 */ /* 0x080fe2000001081d */
[----:B------:R-:W-:Y:S01]  /*4560*/  FFMA.FTZ R32, R25, R26, R32 ;  /* 0x0000001a19207223 */ /* 0x000fe20000010020 */
[-C--:B------:R-:W-:Y:S01]  /*4570*/  FFMA.FTZ R33, R15, R80.reuse, -R30 ;  /* 0x000000500f217223 */ /* 0x080fe2000001081e */
[----:B------:R-:W-:Y:S01]  /*4580*/  FFMA.FTZ R80, R14, R80, R81 ;  /* 0x000000500e507223 */ /* 0x000fe20000010051 */
[----:B------:R-:W-:Y:S02]  /*4590*/  F2FP.F16.E4M3.UNPACK_B R15, R7.H1 ;  /* 0x00000007ff0f723e */ /* 0x000fe400030006ff */
[----:B------:R-:W-:-:S02]  /*45a0*/  F2FP.SATFINITE.E4M3.F32.PACK_AB_MERGE_C R81, R32, R29, RZ ;  /* 0x0000001d2051723e */ /* 0x000fc400048070ff */
[-C--:B------:R-:W-:Y:S01]  /*45b0*/  F2FP.F16.E4M3.UNPACK_B R29, R31.reuse.H1 ;  /* 0x0000001fff1d723e */ /* 0x080fe200030006ff */
[--C-:B------:R-:W-:Y:S01]  /*45c0*/  HADD2.F32 R25, -RZ, R15.reuse.H1_H1 ;  /* 0x3000000fff197230 */ /* 0x100fe20000004100 */
[----:B------:R-:W-:Y:S01]  /*45d0*/  F2FP.F16.E4M3.UNPACK_B R26, R28.H1 ;  /* 0x0000001cff1a723e */ /* 0x000fe200030006ff */
[----:B------:R-:W-:Y:S01]  /*45e0*/  HADD2.F32 R24, -RZ, R15.H0_H0 ;  /* 0x2000000fff187230 */ /* 0x000fe20000004100 */
[----:B------:R-:W-:Y:S01]  /*45f0*/  F2FP.F16.E4M3.UNPACK_B R14, R6.H1 ;  /* 0x00000006ff0e723e */ /* 0x000fe200030006ff */
[----:B------:R-:W-:Y:S01]  /*4600*/  HADD2.F32 R32, -RZ, R29.H1_H1 ;  /* 0x3000001dff207230 */ /* 0x000fe20000004100 */
[----:B------:R-:W-:Y:S01]  /*4610*/  F2FP.F16.E4M3.UNPACK_B R31, R31 ;  /* 0x0000001fff1f723e */ /* 0x000fe200020006ff */
[----:B------:R-:W-:Y:S01]  /*4620*/  HADD2.F32 R27, -RZ, R26.H1_H1 ;  /* 0x3000001aff1b7230 */ /* 0x000fe20000004100 */
[----:B------:R-:W-:Y:S01]  /*4630*/  F2FP.F16.E4M3.UNPACK_B R28, R28 ;  /* 0x0000001cff1c723e */ /* 0x000fe200020006ff */
[----:B------:R-:W-:Y:S02]  /*4640*/  HADD2.F32 R15, -RZ, R14.H1_H1 ;  /* 0x3000000eff0f7230 */ /* 0x000fe40000004100 */
[----:B------:R-:W-:Y:S01]  /*4650*/  FMUL.FTZ R35, R25, R32 ;  /* 0x0000002019237220 */ /* 0x000fe20000410000 */
[----:B------:R-:W-:-:S02]  /*4660*/  HADD2.F32 R30, -RZ, R31.H1_H1 ;  /* 0x3000001fff1e7230 */ /* 0x000fc40000004100 */
        /* <DEDUP_REMOVED lines=13> */
[----:B------:R-:W-:Y:S01]  /*4740*/  HADD2.F32 R15, -RZ, R7.H1_H1 ;  /* 0x30000007ff0f7230 */ /* 0x000fe20000004100 */
[----:B------:R-:W-:Y:S01]  /*4750*/  F2FP.SATFINITE.E4M3.F32.PACK_AB_MERGE_C R4, R80, R33, R81 ;  /* 0x000000215004723e */ /* 0x000fe20004807051 */
[--C-:B------:R-:W-:Y:S01]  /*4760*/  HADD2.F32 R7, -RZ, R6.reuse.H0_H0 ;  /* 0x20000006ff077230 */ /* 0x100fe20000004100 */
[----:B------:R-:W-:Y:S01]  /*4770*/  F2FP.SATFINITE.E4M3.F32.PACK_AB_MERGE_C R30, R30, R35, RZ ;  /* 0x000000231e1e723e */ /* 0x000fe200048070ff */
[----:B------:R-:W-:Y:S01]  /*4780*/  HADD2.F32 R6, -RZ, R6.H1_H1 ;  /* 0x30000006ff067230 */ /* 0x000fe20000004100 */
[----:B------:R-:W-:Y:S01]  /*4790*/  F2FP.SATFINITE.E4M3.F32.PACK_AB_MERGE_C R27, R27, R34, RZ ;  /* 0x000000221b1b723e */ /* 0x000fe200048070ff */
[----:B------:R-:W-:-:S02]  /*47a0*/  HADD2.F32 R29, -RZ, R29.H0_H0 ;  /* 0x2000001dff1d7230 */ /* 0x000fc40000004100 */
[----:B------:R-:W-:Y:S02]  /*47b0*/  HADD2.F32 R26, -RZ, R26.H0_H0 ;  /* 0x2000001aff1a7230 */ /* 0x000fe40000004100 */
[----:B------:R-:W-:Y:S01]  /*47c0*/  FMUL.FTZ R24, R6, R31 ;  /* 0x0000001f06187220 */ /* 0x000fe20000410000 */
[----:B------:R-:W-:Y:S02]  /*47d0*/  HADD2.F32 R28, -RZ, R28.H0_H0 ;  /* 0x2000001cff1c7230 */ /* 0x000fe40000004100 */
[-C--:B------:R-:W-:Y:S01]  /*47e0*/  FMUL.FTZ R25, R15, R29.reuse ;  /* 0x0000001d0f197220 */ /* 0x080fe20000410000 */
[C---:B------:R-:W-:Y:S01]  /*47f0*/  FMUL.FTZ R32, R14.reuse, R29 ;  /* 0x0000001d0e207220 */ /* 0x040fe20000410000 */
[----:B------:R-:W-:Y:S02]  /*4800*/  FMUL.FTZ R31, R7, R31 ;  /* 0x0000001f071f7220 */ /* 0x000fe40000410000 */
[-C--:B------:R-:W-:Y:S01]  /*4810*/  FFMA.FTZ R25, R14, R26.reuse, -R25 ;  /* 0x0000001a0e197223 */ /* 0x080fe20000010819 */
[----:B------:R-:W-:Y:S01]  /*4820*/  FFMA.FTZ R32, R15, R26, R32 ;  /* 0x0000001a0f207223 */ /* 0x000fe20000010020 */
[-C--:B------:R-:W-:Y:S01]  /*4830*/  FFMA.FTZ R24, R7, R28.reuse, -R24 ;  /* 0x0000001c07187223 */ /* 0x080fe20000010818 */
[----:B------:R-:W-:-:S03]  /*4840*/  FFMA.FTZ R31, R6, R28, R31 ;  /* 0x0000001c061f7223 */ /* 0x000fc6000001001f */
[----:B------:R-:W-:Y:S02]  /*4850*/  F2FP.SATFINITE.E4M3.F32.PACK_AB_MERGE_C R7, R32, R25, R27 ;  /* 0x000000192007723e */ /* 0x000fe4000480701b */
[----:B------:R-:W-:-:S07]  /*4860*/  F2FP.SATFINITE.E4M3.F32.PACK_AB_MERGE_C R6, R31, R24, R30 ;  /* 0x000000181f06723e */ /* 0x000fce000480701e */
.L_x_1453:
[----:B------:R-:W-:Y:S05]  /*4870*/  BSYNC B2 ;  /* 0x0000000000027941 */ /* 0x000fea0003800000 */
.L_x_1452:
[----:B--2---:R4:W-:Y:S02]  /*4880*/  STG.E.128 desc[UR46][R12.64], R4 ;  /* 0x000000040c007986 */ /* 0x0049e4000c101d2e */
.L_x_1451:
[----:B------:R-:W-:Y:S05]  /*4890*/  BSYNC B1 ;  /* 0x0000000000017941 */ /* 0x000fea0003800000 */
.L_x_1450:
[----:B------:R-:W-:Y:S05]  /*48a0*/  @P2 BRA `(.L_x_1449) ;  /* 0x0000002800d02947 */ /* 0x000fea0003800000 */
[----:B0-234-:R0:W2:Y:S01]  /*48b0*/  LDS.128 R4, [R89+0x23000] ;  /* 0x0230000059047984 */ /* 0x01d0a20000000c00 */
[----:B------:R-:W-:Y:S01]  /*48c0*/  ISETP.GE.AND P4, PT, R194, R82, PT ;  /* 0x00000052c200720c */ /* 0x000fe20003f86270 */
[----:B------:R-:W-:-:S12]  /*48d0*/  BSSY B1, `(.L_x_1454) ;  /* 0x0000069000017945 */ /* 0x000fd80003800000 */
[----:B0-----:R-:W-:Y:S05]  /*48e0*/  @P4 BRA `(.L_x_1455) ;  /* 0x00000004009c4947 */ /* 0x001fea0003800000 */
[----:B------:R-:W-:Y:S02]  /*48f0*/  SHF.R.U32.HI R15, RZ, 0x8, R9 ;  /* 0x00000008ff0f7819 */ /* 0x000fe40000011609 */
[----:B------:R-:W-:Y:S02]  /*4900*/  SHF.R.U32.HI R8, RZ, 0x8, R11 ;  /* 0x00000008ff087819 */ /* 0x000fe4000001160b */
[----:B------:R-:W-:Y:S02]  /*4910*/  SHF.R.U32.HI R25, RZ, 0x10, R9 ;  /* 0x00000010ff197819 */ /* 0x000fe40000011609 */
[----:B------:R-:W-:Y:S01]  /*4920*/  LOP3.LUT R10, R9, 0xff0000ff, RZ, 0xc0, !PT ;  /* 0xff0000ff090a7812 */ /* 0x000fe200078ec0ff */
[----:B------:R-:W-:Y:S01]  /*4930*/  IMAD.SHL.U32 R9, R15, 0x100, RZ ;  /* 0x000001000f097824 */ /* 0x000fe200078e00ff */
[----:B------:R-:W-:Y:S02]  /*4940*/  SHF.R.U32.HI R24, RZ, 0x10, R11 ;  /* 0x00000010ff187819 */ /* 0x000fe4000001160b */
[----:B------:R-:W-:Y:S01]  /*4950*/  LOP3.LUT R14, R11, 0xff0000ff, RZ, 0xc0, !PT ;  /* 0xff0000ff0b0e7812 */ /* 0x000fe200078ec0ff */
[----:B------:R-:W-:Y:S01]  /*4960*/  IMAD.SHL.U32 R11, R8, 0x100, RZ ;  /* 0x00000100080b7824 */ /* 0x000fe200078e00ff */
[----:B------:R-:W-:Y:S01]  /*4970*/  LOP3.LUT R10, R10, 0xff00, R9, 0xf8, !PT ;  /* 0x0000ff000a0a7812 */ /* 0x000fe200078ef809 */
[----:B--2---:R-:W-:Y:S01]  /*4980*/  IMAD.MOV.U32 R8, RZ, RZ, R4 ;  /* 0x000000ffff087224 */ /* 0x004fe200078e0004 */
[----:B------:R-:W-:Y:S01]  /*4990*/  F2FP.F16.E4M3.UNPACK_B R4, R5 ;  /* 0x00000005ff04723e */ /* 0x000fe200020006ff */
[----:B------:R-:W-:Y:S01]  /*49a0*/  IMAD.U32 R9, R25, 0x10000, RZ ;  /* 0x0001000019097824 */ /* 0x000fe200078e00ff */
[----:B------:R-:W-:Y:S01]  /*49b0*/  LOP3.LUT R15, R14, 0xff00, R11, 0xf8, !PT ;  /* 0x0000ff000e0f7812 */ /* 0x000fe200078ef80b */
[----:B------:R-:W-:Y:S01]  /*49c0*/  IMAD.U32 R14, R24, 0x10000, RZ ;  /* 0x00010000180e7824 */ /* 0x000fe200078e00ff */
[----:B------:R-:W-:-:S02]  /*49d0*/  F2FP.F16.E4M3.UNPACK_B R11, R77.H1 ;  /* 0x0000004dff0b723e */ /* 0x000fc400030006ff */
[----:B------:R-:W-:Y:S01]  /*49e0*/  LOP3.LUT R24, R10, 0xff0000, R9, 0xf8, !PT ;  /* 0x00ff00000a187812 */ /* 0x000fe200078ef809 */
[--C-:B------:R-:W-:Y:S01]  /*49f0*/  HADD2.F32 R9, -RZ, R4.reuse.H1_H1 ;  /* 0x30000004ff097230 */ /* 0x100fe20000004100 */
[----:B------:R-:W-:Y:S01]  /*4a00*/  LOP3.LUT R27, R15, 0xff0000, R14, 0xf8, !PT ;  /* 0x00ff00000f1b7812 */ /* 0x000fe200078ef80e */
[--C-:B------:R-:W-:Y:S01]  /*4a10*/  HADD2.F32 R25, -RZ, R11.reuse.H0_H0 ;  /* 0x2000000bff197230 */ /* 0x100fe20000004100 */
        /* <DEDUP_REMOVED lines=15> */
[----:B------:R-:W-:Y:S01]  /*4b10*/  FFMA.FTZ R4, R4, R15, -R29 ;  /* 0x0000000f04047223 */ /* 0x000fe2000001081d */
[----:B------:R-:W-:Y:S01]  /*4b20*/  FFMA.FTZ R30, R10, R14, -R25 ;  /* 0x0000000e0a1e7223 */ /* 0x000fe20000010819 */
[----:B------:R-:W-:Y:S01]  /*4b30*/  F2FP.F16.E4M3.UNPACK_B R8, R8 ;  /* 0x00000008ff08723e */ /* 0x000fe200020006ff */
[----:B------:R-:W-:Y:S01]  /*4b40*/  FFMA.FTZ R31, R11, R14, R26 ;  /* 0x0000000e0b1f7223 */ /* 0x000fe2000001001a */
[----:B------:R-:W-:Y:S01]  /*4b50*/  F2FP.F16.E4M3.UNPACK_B R76, R76 ;  /* 0x0000004cff4c723e */ /* 0x000fe200020006ff */
[----:B------:R-:W-:-:S02]  /*4b60*/  HADD2.F32 R15, -RZ, R77.H1_H1 ;  /* 0x3000004dff0f7230 */ /* 0x000fc40000004100 */
[--C-:B------:R-:W-:Y:S01]  /*4b70*/  HADD2.F32 R10, -RZ, R9.reuse.H0_H0 ;  /* 0x20000009ff0a7230 */ /* 0x100fe20000004100 */
[----:B------:R-:W-:Y:S01]  /*4b80*/  F2FP.SATFINITE.E4M3.F32.PACK_AB_MERGE_C R33, R31, R30, RZ ;  /* 0x0000001e1f21723e */ /* 0x000fe200048070ff */
[----:B------:R-:W-:Y:S02]  /*4b90*/  HADD2.F32 R11, -RZ, R9.H1_H1 ;  /* 0x30000009ff0b7230 */ /* 0x000fe40000004100 */
[----:B------:R-:W-:Y:S02]  /*4ba0*/  HADD2.F32 R9, -RZ, R8.H0_H0 ;  /* 0x20000008ff097230 */ /* 0x000fe40000004100 */
[-C--:B------:R-:W-:Y:S01]  /*4bb0*/  FMUL.FTZ R28, R10, R15.reuse ;  /* 0x0000000f0a1c7220 */ /* 0x080fe20000410000 */
[----:B------:R-:W-:Y:S02]  /*4bc0*/  HADD2.F32 R14, -RZ, R76.H1_H1 ;  /* 0x3000004cff0e7230 */ /* 0x000fe40000004100 */
[----:B------:R-:W-:Y:S01]  /*4bd0*/  FMUL.FTZ R25, R11, R15 ;  /* 0x0000000f0b197220 */ /* 0x000fe20000410000 */
[----:B------:R-:W-:Y:S01]  /*4be0*/  HADD2.F32 R77, -RZ, R77.H0_H0 ;  /* 0x2000004dff4d7230 */ /* 0x000fe20000004100 */
[----:B------:R-:W-:Y:S01]  /*4bf0*/  F2FP.SATFINITE.E4M3.F32.PACK_AB_MERGE_C R5, R5, R4, R33 ;  /* 0x000000040505723e */ /* 0x000fe20004807021 */
[----:B------:R-:W-:-:S02]  /*4c00*/  HADD2.F32 R8, -RZ, R8.H1_H1 ;  /* 0x30000008ff087230 */ /* 0x000fc40000004100 */
[-C--:B------:R-:W-:Y:S01]  /*4c10*/  FFMA.FTZ R25, R10, R14.reuse, -R25 ;  /* 0x0000000e0a197223 */ /* 0x080fe20000010819 */
[----:B------:R-:W-:Y:S02]  /*4c20*/  HADD2.F32 R76, -RZ, R76.H0_H0 ;  /* 0x2000004cff4c7230 */ /* 0x000fe40000004100 */
[----:B------:R-:W-:Y:S01]  /*4c30*/  FFMA.FTZ R28, R11, R14, R28 ;  /* 0x0000000e0b1c7223 */ /* 0x000fe2000001001c */
[-C--:B------:R-:W-:Y:S01]  /*4c40*/  F2FP.F16.E4M3.UNPACK_B R14, R24.reuse.H1 ;  /* 0x00000018ff0e723e */ /* 0x080fe200030006ff */
[-C--:B------:R-:W-:Y:S01]  /*4c50*/  FMUL.FTZ R26, R8, R77.reuse ;  /* 0x0000004d081a7220 */ /* 0x080fe20000410000 */
[C---:B------:R-:W-:Y:S01]  /*4c60*/  FMUL.FTZ R77, R9.reuse, R77 ;  /* 0x0000004d094d7220 */ /* 0x040fe20000410000 */
[----:B------:R-:W-:Y:S02]  /*4c70*/  F2FP.F16.E4M3.UNPACK_B R24, R24 ;  /* 0x00000018ff18723e */ /* 0x000fe400020006ff */
[-C--:B------:R-:W-:Y:S01]  /*4c80*/  FFMA.FTZ R29, R9, R76.reuse, -R26 ;  /* 0x0000004c091d7223 */ /* 0x080fe2000001081a */
[----:B------:R-:W-:Y:S01]  /*4c90*/  F2FP.SATFINITE.E4M3.F32.PACK_AB_MERGE_C R32, R28, R25, RZ ;  /* 0x000000191c20723e */ /* 0x000fe200048070ff */
[----:B------:R-:W-:Y:S01]  /*4ca0*/  FFMA.FTZ R76, R8, R76, R77 ;  /* 0x0000004c084c7223 */ /* 0x000fe2000001004d */
[----:B------:R-:W-:Y:S01]  /*4cb0*/  F2FP.F16.E4M3.UNPACK_B R9, R7.H1 ;  /* 0x00000007ff09723e */ /* 0x000fe200030006ff */
[--C-:B------:R-:W-:Y:S01]  /*4cc0*/  HADD2.F32 R15, -RZ, R14.reuse.H1_H1 ;  /* 0x3000000eff0f7230 */ /* 0x100fe20000004100 */
[-C--:B------:R-:W-:Y:S01]  /*4cd0*/  F2FP.F16.E4M3.UNPACK_B R25, R27.reuse.H1 ;  /* 0x0000001bff19723e */ /* 0x080fe200030006ff */
[----:B------:R-:W-:Y:S01]  /*4ce0*/  HADD2.F32 R14, -RZ, R14.H0_H0 ;  /* 0x2000000eff0e7230 */ /* 0x000fe20000004100 */
[-C--:B------:R-:W-:Y:S01]  /*4cf0*/  F2FP.F16.E4M3.UNPACK_B R8, R6.reuse.H1 ;  /* 0x00000006ff08723e */ /* 0x080fe200030006ff */
[----:B------:R-:W-:Y:S01]  /*4d00*/  HADD2.F32 R11, -RZ, R9.H1_H1 ;  /* 0x30000009ff0b7230 */ /* 0x000fe20000004100 */
[----:B------:R-:W-:Y:S01]  /*4d10*/  F2FP.F16.E4M3.UNPACK_B R27, R27 ;  /* 0x0000001bff1b723e */ /* 0x000fe200020006ff */
[----:B------:R-:W-:Y:S01]  /*4d20*/  HADD2.F32 R28, -RZ, R25.H1_H1 ;  /* 0x30000019ff1c7230 */ /* 0x000fe20000004100 */
[----:B------:R-:W-:Y:S01]  /*4d30*/  F2FP.F16.E4M3.UNPACK_B R7, R7 ;  /* 0x00000007ff07723e */ /* 0x000fe200020006ff */
[----:B------:R-:W-:Y:S01]  /*4d40*/  HADD2.F32 R10, -RZ, R9.H0_H0 ;  /* 0x20000009ff0a7230 */ /* 0x000fe20000004100 */
[----:B------:R-:W-:Y:S01]  /*4d50*/  F2FP.F16.E4M3.UNPACK_B R6, R6 ;  /* 0x00000006ff06723e */ /* 0x000fe200020006ff */
[----:B------:R-:W-:-:S02]  /*4d60*/  HADD2.F32 R9, -RZ, R8.H1_H1 ;  /* 0x30000008ff097230 */ /* 0x000fc40000004100 */
[-C--:B------:R-:W-:Y:S01]  /*4d70*/  FMUL.FTZ R31, R11, R28.reuse ;  /* 0x0000001c0b1f7220 */ /* 0x080fe20000410000 */
[--C-:B------:R-:W-:Y:S02]  /*4d80*/  HADD2.F32 R26, -RZ, R27.reuse.H1_H1 ;  /* 0x3000001bff1a7230 */ /* 0x100fe40000004100 */
[C---:B------:R-:W-:Y:S01]  /*4d90*/  FMUL.FTZ R28, R10.reuse, R28 ;  /* 0x0000001c0a1c7220 */ /* 0x040fe20000410000 */
[----:B------:R-:W-:Y:S02]  /*4da0*/  HADD2.F32 R8, -RZ, R8.H0_H0 ;  /* 0x20000008ff087230 */ /* 0x000fe40000004100 */
[----:B------:R-:W-:Y:S01]  /*4db0*/  FFMA.FTZ R30, R10, R15, -R31 ;  /* 0x0000000f0a1e7223 */ /* 0x000fe2000001081f */
[----:B------:R-:W-:Y:S02]  /*4dc0*/  HADD2.F32 R10, -RZ, R24.H1_H1 ;  /* 0x30000018ff0a7230 */ /* 0x000fe40000004100 */
[----:B------:R-:W-:Y:S01]  /*4dd0*/  FMUL.FTZ R31, R9, R26 ;  /* 0x0000001a091f7220 */ /* 0x000fe20000410000 */
[----:B------:R-:W-:-:S02]  /*4de0*/  HADD2.F32 R27, -RZ, R27.H0_H0 ;  /* 0x2000001bff1b7230 */ /* 0x000fc40000004100 */
[C---:B------:R-:W-:Y:S01]  /*4df0*/  FMUL.FTZ R26, R8.reuse, R26 ;  /* 0x0000001a081a7220 */ /* 0x040fe20000410000 */
[----:B------:R-:W-:Y:S02]  /*4e00*/  HADD2.F32 R25, -RZ, R25.H0_H0 ;  /* 0x20000019ff197230 */ /* 0x000fe40000004100 */
[-C--:B------:R-:W-:Y:S01]  /*4e10*/  FFMA.FTZ R31, R8, R10.reuse, -R31 ;  /* 0x0000000a081f7223 */ /* 0x080fe2000001081f */
[--C-:B------:R-:W-:Y:S02]  /*4e20*/  HADD2.F32 R8, -RZ, R7.reuse.H0_H0 ;  /* 0x20000007ff087230 */ /* 0x100fe40000004100 */
[----:B------:R-:W-:Y:S01]  /*4e30*/  FFMA.FTZ R26, R9, R10, R26 ;  /* 0x0000000a091a7223 */ /* 0x000fe2000001001a */
[----:B------:R-:W-:Y:S02]  /*4e40*/  HADD2.F32 R9, -RZ, R7.H1_H1 ;  /* 0x30000007ff097230 */ /* 0x000fe40000004100 */
[----:B------:R-:W-:Y:S01]  /*4e50*/  FFMA.FTZ R15, R11, R15, R28 ;  /* 0x0000000f0b0f7223 */ /* 0x000fe2000001001c */
[----:B------:R-:W-:-:S02]  /*4e60*/  HADD2.F32 R7, -RZ, R6.H0_H0 ;  /* 0x20000006ff077230 */ /* 0x000fc40000004100 */
[-C--:B------:R-:W-:Y:S01]  /*4e70*/  FMUL.FTZ R28, R8, R25.reuse ;  /* 0x00000019081c7220 */ /* 0x080fe20000410000 */
[----:B------:R-:W-:Y:S02]  /*4e80*/  HADD2.F32 R6, -RZ, R6.H1_H1 ;  /* 0x30000006ff067230 */ /* 0x000fe40000004100 */
[C---:B------:R-:W-:Y:S01]  /*4e90*/  FMUL.FTZ R11, R9.reuse, R25 ;  /* 0x00000019090b7220 */ /* 0x040fe20000410000 */
[----:B------:R-:W-:Y:S02]  /*4ea0*/  HADD2.F32 R24, -RZ, R24.H0_H0 ;  /* 0x20000018ff187230 */ /* 0x000fe40000004100 */
[-C--:B------:R-:W-:Y:S01]  /*4eb0*/  FFMA.FTZ R28, R9, R14.reuse, R28 ;  /* 0x0000000e091c7223 */ /* 0x080fe2000001001c */
[----:B------:R-:W-:Y:S01]  /*4ec0*/  F2FP.SATFINITE.E4M3.F32.PACK_AB_MERGE_C R26, R26, R31, RZ ;  /* 0x0000001f1a1a723e */ /* 0x000fe200048070ff */
[-C--:B------:R-:W-:Y:S01]  /*4ed0*/  FMUL.FTZ R10, R6, R27.reuse ;  /* 0x0000001b060a7220 */ /* 0x080fe20000410000 */
[----:B------:R-:W-:Y:S01]  /*4ee0*/  FMUL.FTZ R27, R7, R27 ;  /* 0x0000001b071b7220 */ /* 0x000fe20000410000 */
[----:B------:R-:W-:Y:S01]  /*4ef0*/  FFMA.FTZ R11, R8, R14, -R11 ;  /* 0x0000000e080b7223 */ /* 0x000fe2000001080b */
[----:B------:R-:W-:Y:S01]  /*4f00*/  F2FP.SATFINITE.E4M3.F32.PACK_AB_MERGE_C R15, R15, R30, RZ ;  /* 0x0000001e0f0f723e */ /* 0x000fe200048070ff */
[-C--:B------:R-:W-:Y:S01]  /*4f10*/  FFMA.FTZ R10, R7, R24.reuse, -R10 ;  /* 0x00000018070a7223 */ /* 0x080fe2000001080a */
[----:B------:R-:W-:Y:S01]  /*4f20*/  FFMA.FTZ R27, R6, R24, R27 ;  /* 0x00000018061b7223 */ /* 0x000fe2000001001b */
[----:B------:R-:W-:-:S02]  /*4f30*/  F2FP.SATFINITE.E4M3.F32.PACK_AB_MERGE_C R4, R76, R29, R32 ;  /* 0x0000001d4c04723e */ /* 0x000fc40004807020 */
[----:B------:R-:W-:Y:S02]  /*4f40*/  F2FP.SATFINITE.E4M3.F32.PACK_AB_MERGE_C R7, R28, R11, R15 ;  /* 0x0000000b1c07723e */ /* 0x000fe4000480700f */
[----:B------:R-:W-:-:S07]  /*4f50*/  F2FP.SATFINITE.E4M3.F32.PACK_AB_MERGE_C R6, R27, R10, R26 ;  /* 0x0000000a1b06723e */ /* 0x000fce000480701a */
.L_x_1455:
[----:B------:R-:W-:Y:S05]  /*4f60*/  BSYNC B1 ;  /* 0x0000000000017941 */ /* 0x000fea0003800000 */
.L_x_1454:
[----:B--2---:R0:W-:Y:S01]  /*4f70*/  STG.E.128 desc[UR46][R12.64+0x80], R4 ;  /* 0x000080040c007986 */ /* 0x0041e2000c101d2e */
[----:B------:R-:W-:Y:S05]  /*4f80*/  BRA `(.L_x_1449) ;  /* 0x0000002400187947 */ /* 0x000fea0003800000 */
.L_x_1433:
[----:B------:R-:W-:Y:S02]  /*4f90*/  ISETP.GE.AND P3, PT, R219, R90, PT ;  /* 0x0000005adb00720c */ /* 0x000fe40003f66270 */
[----:B------:R-:W-:Y:S02]  /*4fa0*/  CS2R R10, SRZ ;  /* 0x00000000000a7805 */ /* 0x000fe4000001ff00 */
[----:B------:R-:W-:Y:S02]  /*4fb0*/  CS2R R8, SRZ ;  /* 0x0000000000087805 */ /* 0x000fe4000001ff00 */
[----:B------:R-:W-:-:S13]  /*4fc0*/  ISETP.GE.OR P3, PT, R22, R82, P3 ;  /* 0x000000521600720c */ /* 0x000fda0001f66670 */
[----:B------:R-:W-:Y:S01]  /*4fd0*/  @!P3 IADD3 R27, P4, P5, R48, R6, R62 ;  /* 0x00000006301bb210 */ /* 0x000fe20007d9e03e */
[----:B------:R-:W0:Y:S03]  /*4fe0*/  @!P3 LDC.64 R28, c[0x0][0x3e8] ;  /* 0x0000fa00ff1cbb82 */ /* 0x000e260000000a00 */
[----:B------:R-:W-:Y:S02]  /*4ff0*/  @!P3 IADD3.X R26, R73, R91, R60, P4, P5 ;  /* 0x0000005b491ab210 */ /* 0x000fe400027ea43c */
[----:B------:R-:W-:-:S03]  /*5000*/  ISETP.GE.AND P4, PT, R17, R90, PT ;  /* 0x0000005a1100720c */ /* 0x000fc60003f86270 */
[----:B------:R-:W1:Y:S01]  /*5010*/  @!P3 LDC.64 R30, c[0x0][0x400] ;  /* 0x00010000ff1ebb82 */ /* 0x000e620000000a00 */
[----:B------:R-:W-:-:S13]  /*5020*/  ISETP.GE.OR P4, PT, R22, R82, P4 ;  /* 0x000000521600720c */ /* 0x000fda0002786670 */
[----:B------:R-:W2:Y:S08]  /*5030*/  @!P4 LDC.64 R12, c[0x0][0x3e8] ;  /* 0x0000fa00ff0ccb82 */ /* 0x000eb00000000a00 */
[----:B------:R-:W3:Y:S01]  /*5040*/  @!P4 LDC.64 R14, c[0x0][0x400] ;  /* 0x00010000ff0ecb82 */ /* 0x000ee20000000a00 */
[----:B--2---:R-:W-:Y:S02]  /*5050*/  @!P4 IADD3 R12, P5, P6, R48, R12, R6 ;  /* 0x0000000c300cc210 */ /* 0x004fe40007ebe006 */
[----:B------:R-:W-:-:S02]  /*5060*/  CS2R R6, SRZ ;  /* 0x0000000000067805 */ /* 0x000fc4000001ff00 */
[----:B------:R-:W-:Y:S02]  /*5070*/  @!P4 IADD3.X R13, R73, R13, R91, P5, P6 ;  /* 0x0000000d490dc210 */ /* 0x000fe40002fec45b */
[----:B---3--:R-:W-:-:S04]  /*5080*/  @!P4 IADD3 R14, P5, P6, R52, R14, R4 ;  /* 0x0000000e340ec210 */ /* 0x008fc80007ebe004 */
[----:B------:R-:W-:Y:S02]  /*5090*/  @!P4 IADD3.X R15, R78, R15, R93, P5, P6 ;  /* 0x0000000f4e0fc210 */ /* 0x000fe40002fec45d */
[----:B------:R-:W-:Y:S02]  /*50a0*/  @!P3 IADD3 R25, P5, P6, R52, R4, R66 ;  /* 0x000000043419b210 */ /* 0x000fe40007ebe042 */
[----:B------:R-:W-:Y:S01]  /*50b0*/  CS2R R4, SRZ ;  /* 0x0000000000047805 */ /* 0x000fe2000001ff00 */
[----:B------:R2:W3:Y:S01]  /*50c0*/  @!P4 LDG.E.128 R8, desc[UR46][R14.64] ;  /* 0x0000002e0e08c981 */ /* 0x0004e2000c1e1d00 */
[----:B------:R-:W-:-:S04]  /*50d0*/  @!P3 IADD3.X R24, R78, R93, R64, P5, P6 ;  /* 0x0000005d4e18b210 */ /* 0x000fc80002fec440 */
[----:B------:R4:W5:Y:S01]  /*50e0*/  @!P4 LDG.E.128 R4, desc[UR46][R12.64] ;  /* 0x0000002e0c04c981 */ /* 0x000962000c1e1d00 */
[----:B0-----:R-:W-:-:S05]  /*50f0*/  @!P3 IADD3 R28, P4, R27, R28, RZ ;  /* 0x0000001c1b1cb210 */ /* 0x001fca0007f9e0ff */
[----:B------:R-:W-:Y:S01]  /*5100*/  @!P3 IMAD.X R29, R26, 0x1, R29, P4 ;  /* 0x000000011a1db824 */ /* 0x000fe200020e061d */
[----:B-1----:R-:W-:Y:S02]  /*5110*/  @!P3 IADD3 R30, P4, R25, R30, RZ ;  /* 0x0000001e191eb210 */ /* 0x002fe40007f9e0ff */
[----:B--2---:R-:W-:Y:S02]  /*5120*/  CS2R R14, SRZ ;  /* 0x00000000000e7805 */ /* 0x004fe4000001ff00 */
[----:B------:R-:W-:Y:S02]  /*5130*/  CS2R R26, SRZ ;  /* 0x00000000001a7805 */ /* 0x000fe4000001ff00 */
[----:B----4-:R-:W-:Y:S01]  /*5140*/  CS2R R12, SRZ ;  /* 0x00000000000c7805 */ /* 0x010fe2000001ff00 */
[----:B------:R-:W-:Y:S01]  /*5150*/  @!P3 IMAD.X R31, R24, 0x1, R31, P4 ;  /* 0x00000001181fb824 */ /* 0x000fe200020e061f */
[----:B------:R-:W-:-:S04]  /*5160*/  CS2R R24, SRZ ;  /* 0x0000000000187805 */ /* 0x000fc8000001ff00 */
[----:B------:R-:W2:Y:S04]  /*5170*/  @!P3 LDG.E.128 R12, desc[UR46][R28.64] ;  /* 0x0000002e1c0cb981 */ /* 0x000ea8000c1e1d00 */
[----:B------:R-:W4:Y:S01]  /*5180*/  @!P3 LDG.E.128 R24, desc[UR46][R30.64] ;  /* 0x0000002e1e18b981 */ /* 0x000f22000c1e1d00 */
[----:B------:R-:W-:-:S06]  /*5190*/  UISETP.NE.AND UP0, UPT, UR45, 0x3, UPT ;  /* 0x000000032d00788c */ /* 0x000fcc000bf05270 */
[----:B------:R-:W-:Y:S02]  /*51a0*/  PLOP3.LUT P3, PT, PT, PT, UP0, 0x80, 0x0 ;  /* 0x000000000000781c */ /* 0x000fe40003f6f008 */
[----:B------:R-:W-:Y:S01]  /*51b0*/  ISETP.GE.AND P4, PT, R22, R82, PT ;  /* 0x000000521600720c */ /* 0x000fe20003f86270 */
[----:B---3--:R-:W-:Y:S02]  /*51c0*/  IMAD.MOV.U32 R104, RZ, RZ, R10 ;  /* 0x000000ffff687224 */ /* 0x008fe400078e000a */
[----:B------:R-:W-:Y:S02]  /*51d0*/  IMAD.MOV.U32 R106, RZ, RZ, R8 ;  /* 0x000000ffff6a7224 */ /* 0x000fe400078e0008 */
[----:B-----5:R-:W-:Y:S02]  /*51e0*/  IMAD.MOV.U32 R103, RZ, RZ, R6 ;  /* 0x000000ffff677224 */ /* 0x020fe400078e0006 */
[----:B------:R-:W-:Y:S02]  /*51f0*/  IMAD.MOV.U32 R105, RZ, RZ, R4 ;  /* 0x000000ffff697224 */ /* 0x000fe400078e0004 */
[----:B--2---:R-:W-:-:S02]  /*5200*/  IMAD.MOV.U32 R93, RZ, RZ, R14 ;  /* 0x000000ffff5d7224 */ /* 0x004fc400078e000e */
[----:B------:R-:W-:Y:S02]  /*5210*/  IMAD.MOV.U32 R94, RZ, RZ, R12 ;  /* 0x000000ffff5e7224 */ /* 0x000fe400078e000c */
[----:B----4-:R-:W-:Y:S02]  /*5220*/  IMAD.MOV.U32 R95, RZ, RZ, R26 ;  /* 0x000000ffff5f7224 */ /* 0x010fe400078e001a */
[----:B------:R-:W-:Y:S01]  /*5230*/  IMAD.MOV.U32 R96, RZ, RZ, R24 ;  /* 0x000000ffff607224 */ /* 0x000fe200078e0018 */
[----:B------:R-:W-:Y:S06]  /*5240*/  @!P3 BRA `(.L_x_1456) ;  /* 0x000000000004b947 */ /* 0x000fec0003800000 */
[----:B------:R-:W-:Y:S01]  /*5250*/  BPT.TRAP 0x1 ;  /* 0x000000040000795c */ /* 0x000fe20000300000 */
.L_x_1456:
[----:B------:R-:W-:Y:S01]  /*5260*/  IMAD R91, R192, 0x8, R16 ;  /* 0x00000008c05b7824 */ /* 0x000fe200078e0210 */
[----:B------:R-:W-:Y:S01]  /*5270*/  SHF.L.U32 R92, R198, 0x1f, RZ ;  /* 0x0000001fc65c7819 */ /* 0x000fe200000006ff */
[----:B------:R-:W0:Y:S01]  /*5280*/  LDC R98, c[0x0][0x2f4] ;  /* 0x0000bd00ff627b82 */ /* 0x000e220000000800 */
[----:B------:R-:W-:Y:S01]  /*5290*/  BSSY B1, `(.L_x_1457) ;  /* 0x0000006000017945 */ /* 0x000fe20003800000 */
[----:B------:R-:W-:Y:S01]  /*52a0*/  IMAD.MOV.U32 R81, RZ, RZ, R33 ;  /* 0x000000ffff517224 */ /* 0x000fe200078e0021 */
[----:B------:R-:W1:Y:S05]  /*52b0*/  SYNCS.PHASECHK.TRANS64.TRYWAIT P5, [R91+URZ+0x28490], R92 ;  /* 0x0284905c5b0075a7 */ /* 0x000e6a00080a017f */
[----:B------:R-:W2:Y:S01]  /*52c0*/  LDC.64 R82, c[0x0][0x300] ;  /* 0x0000c000ff527b82 */ /* 0x000ea20000000a00 */
[----:B0-----:R-:W-:Y:S01]  /*52d0*/  IMAD.IADD R100, R98, 0x1, -R71 ;  /* 0x0000000162647824 */ /* 0x001fe200078e0a47 */
[----:B-1----:R-:W-:Y:S06]  /*52e0*/  @!P5 BRA `(.L_x_1458) ;  /* 0x0000025c001cd947 */ /* 0x002fec0003800000 */
.L_x_1810:
[----:B------:R-:W-:Y:S05]  /*52f0*/  BSYNC B1 ;  /* 0x0000000000017941 */ /* 0x000fea0003800000 */
.L_x_1457:
[----:B------:R-:W-:Y:S01]  /*5300*/  ISETP.GE.OR P5, PT, R17, R90, P1 ;  /* 0x0000005a1100720c */ /* 0x000fe20000fa6670 */
[----:B------:R-:W-:-:S12]  /*5310*/  BSSY B1, `(.L_x_1459) ;  /* 0x00000f6000017945 */ /* 0x000fd80003800000 */
[----:B------:R-:W-:Y:S05]  /*5320*/  @P5 BRA `(.L_x_1460) ;  /* 0x0000000c00d05947 */ /* 0x000fea0003800000 */
[-C--:B--2---:R-:W-:Y:S01]  /*5330*/  IMAD R28, R223, R82.reuse, RZ ;  /* 0x00000052df1c7224 */ /* 0x084fe200078e02ff */
[----:B------:R-:W-:Y:S01]  /*5340*/  SHF.R.U32.HI R30, RZ, 0x3, R209 ;  /* 0x00000003ff1e7819 */ /* 0x000fe200000116d1 */
[C---:B------:R-:W-:Y:S01]  /*5350*/  IMAD.WIDE.U32 R84, R17.reuse, R82, R80 ;  /* 0x0000005211547225 */ /* 0x040fe200078e0050 */
[----:B------:R-:W-:Y:S03]  /*5360*/  BSSY B2, `(.L_x_1461) ;  /* 0x00000e4000027945 */ /* 0x000fe60003800000 */
[----:B------:R-:W-:Y:S01]  /*5370*/  IMAD R97, R17, R83, R28 ;  /* 0x0000005311617224 */ /* 0x000fe200078e021c */
[----:B------:R-:W-:Y:S02]  /*5380*/  SEL R28, R71, R100, !P0 ;  /* 0x00000064471c7207 */ /* 0x000fe40004000000 */
[----:B------:R-:W-:Y:S01]  /*5390*/  IADD3 R99, P5, P6, R44, R84, R74 ;  /* 0x000000542c637210 */ /* 0x000fe20007ebe04a */
[----:B------:R-:W-:Y:S01]  /*53a0*/  IMAD.IADD R97, R97, 0x1, R85 ;  /* 0x0000000161617824 */ /* 0x000fe200078e0255 */
[----:B------:R-:W-:-:S04]  /*53b0*/  SHF.R.S32.HI R29, RZ, 0x1f, R28 ;  /* 0x0000001fff1d7819 */ /* 0x000fc8000001141c */
[----:B------:R-:W-:Y:S02]  /*53c0*/  LEA.HI R28, R29, R28, RZ, 0x5 ;  /* 0x0000001c1d1c7211 */ /* 0x000fe400078f28ff */
[----:B------:R-:W-:Y:S02]  /*53d0*/  IADD3.X R102, R0, R97, R86, P5, P6 ;  /* 0x0000006100667210 */ /* 0x000fe40002fec456 */
[----:B------:R-:W-:-:S04]  /*53e0*/  LEA.HI.SX32 R28, R28, R79, 0x1b ;  /* 0x0000004f1c1c7211 */ /* 0x000fc800078fdaff */
[----:B------:R-:W-:Y:S01]  /*53f0*/  SHF.R.S32.HI R29, RZ, 0x1f, R28 ;  /* 0x0000001fff1d7819 */ /* 0x000fe2000001141c */
[----:B------:R-:W-:-:S03]  /*5400*/  IMAD.SHL.U32 R101, R28, 0x10, RZ ;  /* 0x000000101c657824 */ /* 0x000fc600078e00ff */
[----:B------:R-:W-:Y:S02]  /*5410*/  LEA.HI R29, R29, R28, RZ, 0x3 ;  /* 0x0000001c1d1d7211 */ /* 0x000fe400078f18ff */
[----:B------:R-:W-:-:S03]  /*5420*/  LOP3.LUT R28, R209, 0x70, R101, 0xf8, !PT ;  /* 0x00000070d11c7812 */ /* 0x000fc600078ef865 */
[----:B------:R-:W-:Y:S01]  /*5430*/  IMAD.SHL.U32 R29, R29, 0x400, RZ ;  /* 0x000004001d1d7824 */ /* 0x000fe200078e00ff */
[----:B------:R-:W-:-:S04]  /*5440*/  LOP3.LUT R30, R28, R30, RZ, 0x3c, !PT ;  /* 0x0000001e1c1e7212 */ /* 0x000fc800078e3cff */
[----:B------:R-:W-:Y:S01]  /*5450*/  LOP3.LUT R28, R29, 0xffffe000, RZ, 0xc0, !PT ;  /* 0xffffe0001d1c7812 */ /* 0x000fe200078ec0ff */
[----:B------:R-:W-:-:S03]  /*5460*/  IMAD R29, R192, 0x4000, R21 ;  /* 0x00004000c01d7824 */ /* 0x000fc600078e0215 */
[----:B------:R-:W-:Y:S01]  /*5470*/  IADD3 R31, R30, R28, R213 ;  /* 0x0000001c1e1f7210 */ /* 0x000fe20007ffe0d5 */
[----:B------:R-:W-:-:S04]  /*5480*/  IMAD.IADD R29, R16, 0x1, R29 ;  /* 0x00000001101d7824 */ /* 0x000fc800078e021d */
[----:B------:R-:W-:-:S04]  /*5490*/  IMAD R31, R192, 0x4000, R31 ;  /* 0x00004000c01f7824 */ /* 0x000fc800078e021f */
[----:B------:R-:W-:Y:S02]  /*54a0*/  IMAD.IADD R32, R16, 0x1, R31 ;  /* 0x0000000110207824 */ /* 0x000fe400078e021f */
[----:B------:R-:W1:Y:S04]  /*54b0*/  LDS.128 R28, [R29+0x20000] ;  /* 0x020000001d1c7984 */ /* 0x000e680000000c00 */
[----:B------:R-:W2:Y:S01]  /*54c0*/  LDS.128 R32, [R32+0x20000] ;  /* 0x0200000020207984 */ /* 0x000ea20000000c00 */
[----:B------:R-:W-:Y:S05]  /*54d0*/  @P4 BRA `(.L_x_1462) ;  /* 0x0000000c00304947 */ /* 0x000fea0003800000 */
[--C-:B------:R-:W-:Y:S02]  /*54e0*/  SHF.R.U32.HI R112, RZ, 0x8, R5.reuse ;  /* 0x00000008ff707819 */ /* 0x100fe40000011605 */
[----:B------:R-:W-:Y:S02]  /*54f0*/  LOP3.LUT R4, R5, 0xff0000ff, RZ, 0xc0, !PT ;  /* 0xff0000ff05047812 */ /* 0x000fe400078ec0ff */
[----:B------:R-:W-:Y:S02]  /*5500*/  SHF.R.U32.HI R111, RZ, 0x10, R5 ;  /* 0x00000010ff6f7819 */ /* 0x000fe40000011605 */
[--C-:B------:R-:W-:Y:S02]  /*5510*/  SHF.R.U32.HI R107, RZ, 0x8, R9.reuse ;  /* 0x00000008ff6b7819 */ /* 0x100fe40000011609 */
[----:B------:R-:W-:Y:S02]  /*5520*/  LOP3.LUT R10, R9, 0xff0000ff, RZ, 0xc0, !PT ;  /* 0xff0000ff090a7812 */ /* 0x000fe400078ec0ff */
[----:B------:R-:W-:Y:S01]  /*5530*/  SHF.R.U32.HI R5, RZ, 0x10, R9 ;  /* 0x00000010ff057819 */ /* 0x000fe20000011609 */
[----:B------:R-:W-:Y:S01]  /*5540*/  IMAD.SHL.U32 R9, R112, 0x100, RZ ;  /* 0x0000010070097824 */ /* 0x000fe200078e00ff */
[----:B------:R-:W-:Y:S01]  /*5550*/  SHF.R.U32.HI R8, RZ, 0x8, R7 ;  /* 0x00000008ff087819 */ /* 0x000fe20000011607 */
[----:B------:R-:W-:Y:S01]  /*5560*/  IMAD.SHL.U32 R107, R107, 0x100, RZ ;  /* 0x000001006b6b7824 */ /* 0x000fe200078e00ff */
[----:B------:R-:W-:Y:S01]  /*5570*/  SHF.R.U32.HI R109, RZ, 0x8, R11 ;  /* 0x00000008ff6d7819 */ /* 0x000fe2000001160b */
[----:B------:R-:W-:Y:S01]  /*5580*/  IMAD.U32 R112, R5, 0x10000, RZ ;  /* 0x0001000005707824 */ /* 0x000fe200078e00ff */
[----:B------:R-:W-:-:S02]  /*5590*/  LOP3.LUT R6, R7, 0xff0000ff, RZ, 0xc0, !PT ;  /* 0xff0000ff07067812 */ /* 0x000fc400078ec0ff */
[----:B------:R-:W-:Y:S01]  /*55a0*/  SHF.R.U32.HI R110, RZ, 0x10, R7 ;  /* 0x00000010ff6e7819 */ /* 0x000fe20000011607 */
[----:B------:R-:W-:Y:S01]  /*55b0*/  IMAD.SHL.U32 R109, R109, 0x100, RZ ;  /* 0x000001006d6d7824 */ /* 0x000fe200078e00ff */
[----:B------:R-:W-:Y:S02]  /*55c0*/  LOP3.LUT R108, R11, 0xff0000ff, RZ, 0xc0, !PT ;  /* 0xff0000ff0b6c7812 */ /* 0x000fe400078ec0ff */
[----:B------:R-:W-:Y:S01]  /*55d0*/  SHF.R.U32.HI R7, RZ, 0x10, R11 ;  /* 0x00000010ff077819 */ /* 0x000fe2000001160b */
[----:B------:R-:W-:Y:S01]  /*55e0*/  IMAD.SHL.U32 R11, R8, 0x100, RZ ;  /* 0x00000100080b7824 */ /* 0x000fe200078e00ff */
[----:B------:R-:W-:Y:S01]  /*55f0*/  LOP3.LUT R4, R4, 0xff00, R9, 0xf8, !PT ;  /* 0x0000ff0004047812 */ /* 0x000fe200078ef809 */
[----:B------:R-:W-:Y:S01]  /*5600*/  IMAD.U32 R9, R111, 0x10000, RZ ;  /* 0x000100006f097824 */ /* 0x000fe200078e00ff */
[----:B------:R-:W-:Y:S01]  /*5610*/  LOP3.LUT R113, R108, 0xff00, R109, 0xf8, !PT ;  /* 0x0000ff006c717812 */ /* 0x000fe200078ef86d */
[----:B------:R-:W-:Y:S01]  /*5620*/  IMAD.U32 R114, R7, 0x10000, RZ ;  /* 0x0001000007727824 */ /* 0x000fe200078e00ff */
[----:B------:R-:W-:-:S02]  /*5630*/  LOP3.LUT R8, R6, 0xff00, R11, 0xf8, !PT ;  /* 0x0000ff0006087812 */ /* 0x000fc400078ef80b */
[----:B------:R-:W-:Y:S01]  /*5640*/  LOP3.LUT R6, R4, 0xff0000, R9, 0xf8, !PT ;  /* 0x00ff000004067812 */ /* 0x000fe200078ef809 */
[----:B------:R-:W-:Y:S01]  /*5650*/  IMAD.U32 R9, R110, 0x10000, RZ ;  /* 0x000100006e097824 */ /* 0x000fe200078e00ff */
[----:B------:R-:W-:Y:S02]  /*5660*/  LOP3.LUT R111, R10, 0xff00, R107, 0xf8, !PT ;  /* 0x0000ff000a6f7812 */ /* 0x000fe400078ef86b */
[----:B------:R-:W-:Y:S02]  /*5670*/  F2FP.F16.E4M3.UNPACK_B R109, R106.H1 ;  /* 0x0000006aff6d723e */ /* 0x000fe400030006ff */
[----:B--2---:R-:W-:Y:S02]  /*5680*/  F2FP.F16.E4M3.UNPACK_B R11, R32.H1 ;  /* 0x00000020ff0b723e */ /* 0x004fe400030006ff */
[----:B-1----:R-:W-:Y:S01]  /*5690*/  F2FP.F16.E4M3.UNPACK_B R10, R28.H1 ;  /* 0x0000001cff0a723e */ /* 0x002fe200030006ff */
[----:B------:R-:W-:Y:S01]  /*56a0*/  HADD2.F32 R110, -RZ, R109.H0_H0 ;  /* 0x2000006dff6e7230 */ /* 0x000fe20000004100 */
[----:B------:R-:W-:Y:S01]  /*56b0*/  LOP3.LUT R4, R8, 0xff0000, R9, 0xf8, !PT ;  /* 0x00ff000008047812 */ /* 0x000fe200078ef809 */
[----:B------:R-:W-:Y:S01]  /*56c0*/  HADD2.F32 R9, -RZ, R11.H0_H0 ;  /* 0x2000000bff097230 */ /* 0x000fe20000004100 */
[----:B------:R-:W-:Y:S01]  /*56d0*/  F2FP.F16.E4M3.UNPACK_B R107, R105.H1 ;  /* 0x00000069ff6b723e */ /* 0x000fe200030006ff */
[----:B------:R-:W-:Y:S01]  /*56e0*/  HADD2.F32 R8, -RZ, R10.H0_H0 ;  /* 0x2000000aff087230 */ /* 0x000fe20000004100 */
[----:B------:R-:W-:Y:S01]  /*56f0*/  LOP3.LUT R7, R111, 0xff0000, R112, 0xf8, !PT ;  /* 0x00ff00006f077812 */ /* 0x000fe200078ef870 */
[----:B------:R-:W-:-:S02]  /*5700*/  HADD2.F32 R112, -RZ, R109.H1_H1 ;  /* 0x3000006dff707230 */ /* 0x000fc40000004100 */
[CC--:B------:R-:W-:Y:S01]  /*5710*/  FMUL.FTZ R115, R9.reuse, R110.reuse ;  /* 0x0000006e09737220 */ /* 0x0c0fe20000410000 */
[--C-:B------:R-:W-:Y:S02]  /*5720*/  HADD2.F32 R108, -RZ, R107.reuse.H0_H0 ;  /* 0x2000006bff6c7230 */ /* 0x100fe40000004100 */
[C---:B------:R-:W-:Y:S01]  /*5730*/  FMUL.FTZ R110, R8.reuse, R110 ;  /* 0x0000006e086e7220 */ /* 0x040fe20000410000 */
[----:B------:R-:W-:Y:S01]  /*5740*/  HADD2.F32 R10, -RZ, R10.H1_H1 ;  /* 0x3000000aff0a7230 */ /* 0x000fe20000004100 */
[----:B------:R-:W-:Y:S01]  /*5750*/  F2FP.F16.E4M3.UNPACK_B R109, R105 ;  /* 0x00000069ff6d723e */ /* 0x000fe200020006ff */
[-C--:B------:R-:W-:Y:S01]  /*5760*/  FFMA.FTZ R8, R8, R108.reuse, -R115 ;  /* 0x0000006c08087223 */ /* 0x080fe20000010873 */
[----:B------:R-:W-:Y:S01]  /*5770*/  FFMA.FTZ R9, R9, R108, R110 ;  /* 0x0000006c09097223 */ /* 0x000fe2000001006e */
[----:B------:R-:W-:Y:S01]  /*5780*/  HADD2.F32 R108, -RZ, R107.H1_H1 ;  /* 0x3000006bff6c7230 */ /* 0x000fe20000004100 */
[----:B------:R-:W-:Y:S01]  /*5790*/  F2FP.F16.E4M3.UNPACK_B R110, R106 ;  /* 0x0000006aff6e723e */ /* 0x000fe200020006ff */
[----:B------:R-:W-:Y:S01]  /*57a0*/  HADD2.F32 R107, -RZ, R11.H1_H1 ;  /* 0x3000000bff6b7230 */ /* 0x000fe20000004100 */
[----:B------:R-:W-:-:S02]  /*57b0*/  F2FP.F16.E4M3.UNPACK_B R32, R32 ;  /* 0x00000020ff20723e */ /* 0x000fc400020006ff */
[----:B------:R-:W-:Y:S01]  /*57c0*/  F2FP.F16.E4M3.UNPACK_B R105, R28 ;  /* 0x0000001cff69723e */ /* 0x000fe200020006ff */
[----:B------:R-:W-:Y:S02]  /*57d0*/  HADD2.F32 R111, -RZ, R110.H0_H0 ;  /* 0x2000006eff6f7230 */ /* 0x000fe40000004100 */
[-C--:B------:R-:W-:Y:S01]  /*57e0*/  FMUL.FTZ R11, R107, R112.reuse ;  /* 0x000000706b0b7220 */ /* 0x080fe20000410000 */
[C---:B------:R-:W-:Y:S01]  /*57f0*/  FMUL.FTZ R112, R10.reuse, R112 ;  /* 0x000000700a707220 */ /* 0x040fe20000410000 */
[----:B------:R-:W-:Y:S01]  /*5800*/  HADD2.F32 R106, -RZ, R32.H0_H0 ;  /* 0x20000020ff6a7230 */ /* 0x000fe20000004100 */
[----:B------:R-:W-:Y:S01]  /*5810*/  LOP3.LUT R5, R113, 0xff0000, R114, 0xf8, !PT ;  /* 0x00ff000071057812 */ /* 0x000fe200078ef872 */
[----:B------:R-:W-:Y:S02]  /*5820*/  HADD2.F32 R28, -RZ, R105.H0_H0 ;  /* 0x20000069ff1c7230 */ /* 0x000fe40000004100 */
[-C--:B------:R-:W-:Y:S01]  /*5830*/  FFMA.FTZ R11, R10, R108.reuse, -R11 ;  /* 0x0000006c0a0b7223 */ /* 0x080fe2000001080b */
[----:B------:R-:W-:Y:S01]  /*5840*/  FFMA.FTZ R10, R107, R108, R112 ;  /* 0x0000006c6b0a7223 */ /* 0x000fe20000010070 */
[----:B------:R-:W-:-:S02]  /*5850*/  HADD2.F32 R107, -RZ, R109.H0_H0 ;  /* 0x2000006dff6b7230 */ /* 0x000fc40000004100 */
[-C--:B------:R-:W-:Y:S01]  /*5860*/  FMUL.FTZ R113, R106, R111.reuse ;  /* 0x0000006f6a717220 */ /* 0x080fe20000410000 */
[----:B------:R-:W-:Y:S01]  /*5870*/  FMUL.FTZ R111, R28, R111 ;  /* 0x0000006f1c6f7220 */ /* 0x000fe20000410000 */
[----:B------:R-:W-:Y:S01]  /*5880*/  HADD2.F32 R110, -RZ, R110.H1_H1 ;  /* 0x3000006eff6e7230 */ /* 0x000fe20000004100 */
[----:B------:R-:W-:Y:S01]  /*5890*/  F2FP.F16.E4M3.UNPACK_B R112, R103.H1 ;  /* 0x00000067ff70723e */ /* 0x000fe200030006ff */
[----:B------:R-:W-:Y:S02]  /*58a0*/  HADD2.F32 R108, -RZ, R32.H1_H1 ;  /* 0x30000020ff6c7230 */ /* 0x000fe40000004100 */
[-C--:B------:R-:W-:Y:S01]  /*58b0*/  FFMA.FTZ R32, R106, R107.reuse, R111 ;  /* 0x0000006b6a207223 */ /* 0x080fe2000001006f */
[----:B------:R-:W-:Y:S02]  /*58c0*/  HADD2.F32 R105, -RZ, R105.H1_H1 ;  /* 0x30000069ff697230 */ /* 0x000fe40000004100 */
[----:B------:R-:W-:Y:S01]  /*58d0*/  FFMA.FTZ R28, R28, R107, -R113 ;  /* 0x0000006b1c1c7223 */ /* 0x000fe20000010871 */
[----:B------:R-:W-:-:S02]  /*58e0*/  HADD2.F32 R111, -RZ, R109.H1_H1 ;  /* 0x3000006dff6f7230 */ /* 0x000fc40000004100 */
[C---:B------:R-:W-:Y:S01]  /*58f0*/  FMUL.FTZ R106, R108.reuse, R110 ;  /* 0x0000006e6c6a7220 */ /* 0x040fe20000410000 */
[----:B------:R-:W-:Y:S01]  /*5900*/  F2FP.F16.E4M3.UNPACK_B R113, R104.H1 ;  /* 0x00000068ff71723e */ /* 0x000fe200030006ff */
[C---:B------:R-:W-:Y:S01]  /*5910*/  FMUL.FTZ R117, R105.reuse, R110 ;  /* 0x0000006e69757220 */ /* 0x040fe20000410000 */
[----:B------:R-:W-:Y:S01]  /*5920*/  F2FP.F16.E4M3.UNPACK_B R109, R34.H1 ;  /* 0x00000022ff6d723e */ /* 0x000fe200030006ff */
[-C--:B------:R-:W-:Y:S01]  /*5930*/  FFMA.FTZ R107, R105, R111.reuse, -R106 ;  /* 0x0000006f696b7223 */ /* 0x080fe2000001086a */
[-C--:B------:R-:W-:Y:S01]  /*5940*/  F2FP.F16.E4M3.UNPACK_B R106, R30.reuse.H1 ;  /* 0x0000001eff6a723e */ /* 0x080fe200030006ff */
[----:B------:R-:W-:Y:S02]  /*5950*/  HADD2.F32 R115, -RZ, R113.H0_H0 ;  /* 0x20000071ff737230 */ /* 0x000fe40000004100 */
[----:B------:R-:W-:Y:S01]  /*5960*/  FFMA.FTZ R105, R108, R111, R117 ;  /* 0x0000006f6c697223 */ /* 0x000fe20000010075 */
[----:B------:R-:W-:Y:S01]  /*5970*/  HADD2.F32 R110, -RZ, R109.H0_H0 ;  /* 0x2000006dff6e7230 */ /* 0x000fe20000004100 */
[----:B------:R-:W-:Y:S01]  /*5980*/  F2FP.F16.E4M3.UNPACK_B R30, R30 ;  /* 0x0000001eff1e723e */ /* 0x000fe200020006ff */
[----:B------:R-:W-:Y:S01]  /*5990*/  HADD2.F32 R108, -RZ, R106.H0_H0 ;  /* 0x2000006aff6c7230 */ /* 0x000fe20000004100 */
[----:B------:R-:W-:Y:S01]  /*59a0*/  F2FP.SATFINITE.E4M3.F32.PACK_AB_MERGE_C R9, R10, R9, RZ ;  /* 0x000000090a09723e */ /* 0x000fe200048070ff */
[----:B------:R-:W-:-:S02]  /*59b0*/  HADD2.F32 R114, -RZ, R113.H1_H1 ;  /* 0x30000071ff727230 */ /* 0x000fc40000004100 */
[-C--:B------:R-:W-:Y:S01]  /*59c0*/  FMUL.FTZ R117, R110, R115.reuse ;  /* 0x000000736e757220 */ /* 0x080fe20000410000 */
[----:B------:R-:W-:Y:S02]  /*59d0*/  HADD2.F32 R113, -RZ, R112.H0_H0 ;  /* 0x20000070ff717230 */ /* 0x000fe40000004100 */
[C---:B------:R-:W-:Y:S01]  /*59e0*/  FMUL.FTZ R115, R108.reuse, R115 ;  /* 0x000000736c737220 */ /* 0x040fe20000410000 */
[----:B------:R-:W-:Y:S01]  /*59f0*/  HADD2.F32 R111, -RZ, R109.H1_H1 ;  /* 0x3000006dff6f7230 */ /* 0x000fe20000004100 */
[----:B------:R-:W-:Y:S01]  /*5a00*/  F2FP.SATFINITE.E4M3.F32.PACK_AB_MERGE_C R8, R11, R8, RZ ;  /* 0x000000080b08723e */ /* 0x000fe200048070ff */
[----:B------:R-:W-:Y:S02]  /*5a10*/  HADD2.F32 R109, -RZ, R106.H1_H1 ;  /* 0x3000006aff6d7230 */ /* 0x000fe40000004100 */
[-C--:B------:R-:W-:Y:S01]  /*5a20*/  FFMA.FTZ R106, R108, R113.reuse, -R117 ;  /* 0x000000716c6a7223 */ /* 0x080fe20000010875 */
[----:B------:R-:W-:Y:S02]  /*5a30*/  HADD2.F32 R112, -RZ, R112.H1_H1 ;  /* 0x30000070ff707230 */ /* 0x000fe40000004100 */
[-C--:B------:R-:W-:Y:S01]  /*5a40*/  FMUL.FTZ R116, R111, R114.reuse ;  /* 0x000000726f747220 */ /* 0x080fe20000410000 */
[----:B------:R-:W-:Y:S01]  /*5a50*/  FFMA.FTZ R108, R110, R113, R115 ;  /* 0x000000716e6c7223 */ /* 0x000fe20000010073 */
[C---:B------:R-:W-:Y:S01]  /*5a60*/  FMUL.FTZ R114, R109.reuse, R114 ;  /* 0x000000726d727220 */ /* 0x040fe20000410000 */
[----:B------:R-:W-:Y:S01]  /*5a70*/  F2FP.F16.E4M3.UNPACK_B R110, R104 ;  /* 0x00000068ff6e723e */ /* 0x000fe200020006ff */
[----:B------:R-:W-:Y:S01]  /*5a80*/  FFMA.FTZ R109, R109, R112, -R116 ;  /* 0x000000706d6d7223 */ /* 0x000fe20000010874 */
[----:B------:R-:W-:Y:S01]  /*5a90*/  F2FP.F16.E4M3.UNPACK_B R104, R34 ;  /* 0x00000022ff68723e */ /* 0x000fe200020006ff */
[----:B------:R-:W-:Y:S01]  /*5aa0*/  FFMA.FTZ R121, R111, R112, R114 ;  /* 0x000000706f797223 */ /* 0x000fe20000010072 */
[----:B------:R-:W-:Y:S01]  /*5ab0*/  HADD2.F32 R34, -RZ, R30.H0_H0 ;  /* 0x2000001eff227230 */ /* 0x000fe20000004100 */
[----:B------:R-:W-:Y:S01]  /*5ac0*/  F2FP.SATFINITE.E4M3.F32.PACK_AB_MERGE_C R32, R105, R32, R9 ;  /* 0x000000206920723e */ /* 0x000fe20004807009 */
[--C-:B------:R-:W-:Y:S01]  /*5ad0*/  HADD2.F32 R112, -RZ, R110.reuse.H0_H0 ;  /* 0x2000006eff707230 */ /* 0x100fe20000004100 */
[----:B------:R-:W-:Y:S01]  /*5ae0*/  F2FP.F16.E4M3.UNPACK_B R10, R33 ;  /* 0x00000021ff0a723e */ /* 0x000fe200020006ff */
[----:B------:R-:W-:Y:S01]  /*5af0*/  HADD2.F32 R115, -RZ, R110.H1_H1 ;  /* 0x3000006eff737230 */ /* 0x000fe20000004100 */
[----:B------:R-:W-:Y:S01]  /*5b00*/  F2FP.F16.E4M3.UNPACK_B R110, R103 ;  /* 0x00000067ff6e723e */ /* 0x000fe200020006ff */
[--C-:B------:R-:W-:Y:S01]  /*5b10*/  HADD2.F32 R103, -RZ, R104.reuse.H0_H0 ;  /* 0x20000068ff677230 */ /* 0x100fe20000004100 */
[----:B------:R-:W-:Y:S01]  /*5b20*/  F2FP.F16.E4M3.UNPACK_B R11, R7 ;  /* 0x00000007ff0b723e */ /* 0x000fe200020006ff */
[----:B------:R-:W-:Y:S01]  /*5b30*/  HADD2.F32 R104, -RZ, R104.H1_H1 ;  /* 0x30000068ff687230 */ /* 0x000fe20000004100 */
[----:B------:R-:W-:Y:S01]  /*5b40*/  F2FP.F16.E4M3.UNPACK_B R9, R29 ;  /* 0x0000001dff09723e */ /* 0x000fe200020006ff */
[----:B------:R-:W-:-:S02]  /*5b50*/  HADD2.F32 R30, -RZ, R30.H1_H1 ;  /* 0x3000001eff1e7230 */ /* 0x000fc40000004100 */
[-C--:B------:R-:W-:Y:S01]  /*5b60*/  FMUL.FTZ R117, R103, R112.reuse ;  /* 0x0000007067757220 */ /* 0x080fe20000410000 */
[--C-:B------:R-:W-:Y:S02]  /*5b70*/  HADD2.F32 R111, -RZ, R110.reuse.H0_H0 ;  /* 0x2000006eff6f7230 */ /* 0x100fe40000004100 */
[-C--:B------:R-:W-:Y:S01]  /*5b80*/  FMUL.FTZ R119, R104, R115.reuse ;  /* 0x0000007368777220 */ /* 0x080fe20000410000 */
[----:B------:R-:W-:Y:S02]  /*5b90*/  HADD2.F32 R113, -RZ, R110.H1_H1 ;  /* 0x3000006eff717230 */ /* 0x000fe40000004100 */
[----:B------:R-:W-:Y:S01]  /*5ba0*/  FMUL.FTZ R112, R34, R112 ;  /* 0x0000007022707220 */ /* 0x000fe20000410000 */
[----:B------:R-:W-:Y:S01]  /*5bb0*/  FMUL.FTZ R115, R30, R115 ;  /* 0x000000731e737220 */ /* 0x000fe20000410000 */
[-C--:B------:R-:W-:Y:S01]  /*5bc0*/  FFMA.FTZ R117, R34, R111.reuse, -R117 ;  /* 0x0000006f22757223 */ /* 0x080fe20000010875 */
[----:B------:R-:W-:Y:S01]  /*5bd0*/  F2FP.SATFINITE.E4M3.F32.PACK_AB_MERGE_C R109, R109, R106, RZ ;  /* 0x0000006a6d6d723e */ /* 0x000fe200048070ff */
[----:B------:R-:W-:Y:S01]  /*5be0*/  FFMA.FTZ R34, R103, R111, R112 ;  /* 0x0000006f67227223 */ /* 0x000fe20000010070 */
[----:B------:R-:W-:Y:S01]  /*5bf0*/  FFMA.FTZ R115, R104, R113, R115 ;  /* 0x0000007168737223 */ /* 0x000fe20000010073 */
[----:B------:R-:W-:Y:S01]  /*5c00*/  F2FP.SATFINITE.E4M3.F32.PACK_AB_MERGE_C R28, R107, R28, R8 ;  /* 0x0000001c6b1c723e */ /* 0x000fe20004807008 */
[--C-:B------:R-:W-:Y:S01]  /*5c10*/  HADD2.F32 R103, -RZ, R10.reuse.H0_H0 ;  /* 0x2000000aff677230 */ /* 0x100fe20000004100 */
[----:B------:R-:W-:Y:S01]  /*5c20*/  F2FP.SATFINITE.E4M3.F32.PACK_AB_MERGE_C R108, R121, R108, RZ ;  /* 0x0000006c796c723e */ /* 0x000fe200048070ff */
[----:B------:R-:W-:Y:S01]  /*5c30*/  HADD2.F32 R106, -RZ, R11.H0_H0 ;  /* 0x2000000bff6a7230 */ /* 0x000fe20000004100 */
[----:B------:R-:W-:Y:S01]  /*5c40*/  F2FP.F16.E4M3.UNPACK_B R104, R6 ;  /* 0x00000006ff68723e */ /* 0x000fe200020006ff */
[----:B------:R-:W-:Y:S01]  /*5c50*/  HADD2.F32 R8, -RZ, R9.H0_H0 ;  /* 0x20000009ff087230 */ /* 0x000fe20000004100 */
[----:B------:R-:W-:Y:S01]  /*5c60*/  F2FP.SATFINITE.E4M3.F32.PACK_AB_MERGE_C R34, R115, R34, R108 ;  /* 0x000000227322723e */ /* 0x000fe2000480706c */
[----:B------:R-:W-:-:S02]  /*5c70*/  HADD2.F32 R10, -RZ, R10.H1_H1 ;  /* 0x3000000aff0a7230 */ /* 0x000fc40000004100 */
[CC--:B------:R-:W-:Y:S01]  /*5c80*/  FMUL.FTZ R107, R103.reuse, R106.reuse ;  /* 0x0000006a676b7220 */ /* 0x0c0fe20000410000 */
[--C-:B------:R-:W-:Y:S02]  /*5c90*/  HADD2.F32 R105, -RZ, R104.reuse.H0_H0 ;  /* 0x20000068ff697230 */ /* 0x100fe40000004100 */
[C---:B------:R-:W-:Y:S01]  /*5ca0*/  FMUL.FTZ R108, R8.reuse, R106 ;  /* 0x0000006a086c7220 */ /* 0x040fe20000410000 */
[----:B------:R-:W-:Y:S01]  /*5cb0*/  HADD2.F32 R106, -RZ, R11.H1_H1 ;  /* 0x3000000bff6a7230 */ /* 0x000fe20000004100 */
[----:B------:R-:W-:Y:S01]  /*5cc0*/  F2FP.F16.E4M3.UNPACK_B R33, R33.H1 ;  /* 0x00000021ff21723e */ /* 0x000fe200030006ff */
[----:B------:R-:W-:Y:S02]  /*5cd0*/  HADD2.F32 R11, -RZ, R9.H1_H1 ;  /* 0x30000009ff0b7230 */ /* 0x000fe40000004100 */
[-C--:B------:R-:W-:Y:S01]  /*5ce0*/  FFMA.FTZ R8, R8, R105.reuse, -R107 ;  /* 0x0000006908087223 */ /* 0x080fe2000001086b */
[----:B------:R-:W-:Y:S01]  /*5cf0*/  FFMA.FTZ R9, R103, R105, R108 ;  /* 0x0000006967097223 */ /* 0x000fe2000001006c */
[----:B------:R-:W-:-:S02]  /*5d00*/  HADD2.F32 R104, -RZ, R104.H1_H1 ;  /* 0x30000068ff687230 */ /* 0x000fc40000004100 */
[-C--:B------:R-:W-:Y:S01]  /*5d10*/  FMUL.FTZ R108, R10, R106.reuse ;  /* 0x0000006a0a6c7220 */ /* 0x080fe20000410000 */
[C---:B------:R-:W-:Y:S01]  /*5d20*/  FMUL.FTZ R103, R11.reuse, R106 ;  /* 0x0000006a0b677220 */ /* 0x040fe20000410000 */
[----:B------:R-:W-:Y:S01]  /*5d30*/  F2FP.F16.E4M3.UNPACK_B R105, R7.H1 ;  /* 0x00000007ff69723e */ /* 0x000fe200030006ff */
[----:B------:R-:W-:Y:S01]  /*5d40*/  FFMA.FTZ R30, R30, R113, -R119 ;  /* 0x000000711e1e7223 */ /* 0x000fe20000010877 */
[----:B------:R-:W-:Y:S01]  /*5d50*/  F2FP.F16.E4M3.UNPACK_B R29, R29.H1 ;  /* 0x0000001dff1d723e */ /* 0x000fe200030006ff */
[-C--:B------:R-:W-:Y:S01]  /*5d60*/  FFMA.FTZ R11, R11, R104.reuse, -R108 ;  /* 0x000000680b0b7223 */ /* 0x080fe2000001086c */
[----:B------:R-:W-:Y:S01]  /*5d70*/  FFMA.FTZ R10, R10, R104, R103 ;  /* 0x000000680a0a7223 */ /* 0x000fe20000010067 */
[----:B------:R-:W-:Y:S01]  /*5d80*/  F2FP.F16.E4M3.UNPACK_B R6, R6.H1 ;  /* 0x00000006ff06723e */ /* 0x000fe200030006ff */
[----:B------:R-:W-:Y:S01]  /*5d90*/  HADD2.F32 R103, -RZ, R33.H0_H0 ;  /* 0x20000021ff677230 */ /* 0x000fe20000004100 */
[----:B------:R-:W-:Y:S01]  /*5da0*/  F2FP.F16.E4M3.UNPACK_B R113, R5 ;  /* 0x00000005ff71723e */ /* 0x000fe200020006ff */
[----:B------:R-:W-:Y:S01]  /*5db0*/  HADD2.F32 R108, -RZ, R105.H0_H0 ;  /* 0x20000069ff6c7230 */ /* 0x000fe20000004100 */
[----:B------:R-:W-:Y:S01]  /*5dc0*/  F2FP.SATFINITE.E4M3.F32.PACK_AB_MERGE_C R30, R30, R117, R109 ;  /* 0x000000751e1e723e */ /* 0x000fe2000480706d */
[----:B------:R-:W-:Y:S01]  /*5dd0*/  HADD2.F32 R7, -RZ, R29.H0_H0 ;  /* 0x2000001dff077230 */ /* 0x000fe20000004100 */
[----:B------:R-:W-:Y:S01]  /*5de0*/  F2FP.F16.E4M3.UNPACK_B R114, R5.H1 ;  /* 0x00000005ff72723e */ /* 0x000fe200030006ff */
[----:B------:R-:W-:-:S02]  /*5df0*/  HADD2.F32 R106, -RZ, R6.H0_H0 ;  /* 0x20000006ff6a7230 */ /* 0x000fc40000004100 */
[-C--:B------:R-:W-:Y:S01]  /*5e00*/  FMUL.FTZ R110, R103, R108.reuse ;  /* 0x0000006c676e7220 */ /* 0x080fe20000410000 */
[----:B------:R-:W-:Y:S02]  /*5e10*/  HADD2.F32 R29, -RZ, R29.H1_H1 ;  /* 0x3000001dff1d7230 */ /* 0x000fe40000004100 */
[C---:B------:R-:W-:Y:S01]  /*5e20*/  FMUL.FTZ R108, R7.reuse, R108 ;  /* 0x0000006c076c7220 */ /* 0x040fe20000410000 */
[----:B------:R-:W-:Y:S01]  /*5e30*/  HADD2.F32 R104, -RZ, R33.H1_H1 ;  /* 0x30000021ff687230 */ /* 0x000fe20000004100 */
[-C--:B------:R-:W-:Y:S01]  /*5e40*/  F2FP.F16.E4M3.UNPACK_B R33, R31.reuse ;  /* 0x0000001fff21723e */ /* 0x080fe200020006ff */
[----:B------:R-:W-:Y:S01]  /*5e50*/  HADD2.F32 R105, -RZ, R105.H1_H1 ;  /* 0x30000069ff697230 */ /* 0x000fe20000004100 */
[----:B------:R-:W-:Y:S01]  /*5e60*/  F2FP.F16.E4M3.UNPACK_B R31, R31.H1 ;  /* 0x0000001fff1f723e */ /* 0x000fe200030006ff */
[----:B------:R-:W-:Y:S02]  /*5e70*/  HADD2.F32 R107, -RZ, R6.H1_H1 ;  /* 0x30000006ff6b7230 */ /* 0x000fe40000004100 */
[-C--:B------:R-:W-:Y:S01]  /*5e80*/  FFMA.FTZ R6, R7, R106.reuse, -R110 ;  /* 0x0000006a07067223 */ /* 0x080fe2000001086e */
[----:B------:R-:W-:Y:S01]  /*5e90*/  FFMA.FTZ R7, R103, R106, R108 ;  /* 0x0000006a67077223 */ /* 0x000fe2000001006c */
[CC--:B------:R-:W-:Y:S01]  /*5ea0*/  FMUL.FTZ R112, R104.reuse, R105.reuse ;  /* 0x0000006968707220 */ /* 0x0c0fe20000410000 */
[C---:B------:R-:W-:Y:S01]  /*5eb0*/  FMUL.FTZ R103, R29.reuse, R105 ;  /* 0x000000691d677220 */ /* 0x040fe20000410000 */
[-C--:B------:R-:W-:Y:S01]  /*5ec0*/  F2FP.F16.E4M3.UNPACK_B R105, R35.reuse ;  /* 0x00000023ff69723e */ /* 0x080fe200020006ff */
[----:B------:R-:W-:Y:S01]  /*5ed0*/  HADD2.F32 R5, -RZ, R114.H0_H0 ;  /* 0x20000072ff057230 */ /* 0x000fe20000004100 */
[----:B------:R-:W-:Y:S01]  /*5ee0*/  F2FP.F16.E4M3.UNPACK_B R106, R35.H1 ;  /* 0x00000023ff6a723e */ /* 0x000fe200030006ff */
[-C--:B------:R-:W-:Y:S01]  /*5ef0*/  FFMA.FTZ R29, R29, R107.reuse, -R112 ;  /* 0x0000006b1d1d7223 */ /* 0x080fe20000010870 */
[----:B------:R-:W-:Y:S01]  /*5f00*/  FFMA.FTZ R104, R104, R107, R103 ;  /* 0x0000006b68687223 */ /* 0x000fe20000010067 */
[-C--:B------:R-:W-:Y:S01]  /*5f10*/  F2FP.F16.E4M3.UNPACK_B R109, R4.reuse ;  /* 0x00000004ff6d723e */ /* 0x080fe200020006ff */
[----:B------:R-:W-:Y:S01]  /*5f20*/  HADD2.F32 R35, -RZ, R33.H0_H0 ;  /* 0x20000021ff237230 */ /* 0x000fe20000004100 */
[----:B------:R-:W-:Y:S01]  /*5f30*/  F2FP.F16.E4M3.UNPACK_B R110, R4.H1 ;  /* 0x00000004ff6e723e */ /* 0x000fe200030006ff */
[----:B------:R-:W-:Y:S01]  /*5f40*/  HADD2.F32 R107, -RZ, R105.H0_H0 ;  /* 0x20000069ff6b7230 */ /* 0x000fe20000004100 */
[----:B------:R-:W-:Y:S01]  /*5f50*/  F2FP.SATFINITE.E4M3.F32.PACK_AB_MERGE_C R6, R29, R6, RZ ;  /* 0x000000061d06723e */ /* 0x000fe200048070ff */
[----:B------:R-:W-:Y:S01]  /*5f60*/  HADD2.F32 R4, -RZ, R113.H0_H0 ;  /* 0x20000071ff047230 */ /* 0x000fe20000004100 */
        /* <DEDUP_REMOVED lines=9> */
[----:B------:R-:W-:Y:S02]  /*6000*/  HADD2.F32 R114, -RZ, R114.H1_H1 ;  /* 0x30000072ff727230 */ /* 0x000fe40000004100 */
[----:B------:R-:W-:Y:S01]  /*6010*/  FMUL.FTZ R115, R103, R5 ;  /* 0x0000000567737220 */ /* 0x000fe20000410000 */
[----:B------:R-:W-:-:S02]  /*6020*/  HADD2.F32 R31, -RZ, R31.H1_H1 ;  /* 0x3000001fff1f7230 */ /* 0x000fc40000004100 */
[-C--:B------:R-:W-:Y:S01]  /*6030*/  FFMA.FTZ R4, R35, R112.reuse, -R116 ;  /* 0x0000007023047223 */ /* 0x080fe20000010874 */
[--C-:B------:R-:W-:Y:S02]  /*6040*/  HADD2.F32 R111, -RZ, R110.reuse.H0_H0 ;  /* 0x2000006eff6f7230 */ /* 0x100fe40000004100 */
[----:B------:R-:W-:Y:S01]  /*6050*/  FFMA.FTZ R5, R107, R112, R118 ;  /* 0x000000706b057223 */ /* 0x000fe20000010076 */
[----:B------:R-:W-:Y:S02]  /*6060*/  HADD2.F32 R105, -RZ, R105.H1_H1 ;  /* 0x30000069ff697230 */ /* 0x000fe40000004100 */
[-C--:B------:R-:W-:Y:S01]  /*6070*/  FMUL.FTZ R116, R106, R114.reuse ;  /* 0x000000726a747220 */ /* 0x080fe20000410000 */
[----:B------:R-:W-:Y:S02]  /*6080*/  HADD2.F32 R112, -RZ, R113.H1_H1 ;  /* 0x30000071ff707230 */ /* 0x000fe40000004100 */
[----:B------:R-:W-:Y:S01]  /*6090*/  FMUL.FTZ R35, R31, R114 ;  /* 0x000000721f237220 */ /* 0x000fe20000410000 */
[----:B------:R-:W-:-:S02]  /*60a0*/  HADD2.F32 R110, -RZ, R110.H1_H1 ;  /* 0x3000006eff6e7230 */ /* 0x000fc40000004100 */
[-C--:B------:R-:W-:Y:S01]  /*60b0*/  FFMA.FTZ R115, R108, R111.reuse, R115 ;  /* 0x0000006f6c737223 */ /* 0x080fe20000010073 */
[----:B------:R-:W-:Y:S02]  /*60c0*/  HADD2.F32 R33, -RZ, R33.H1_H1 ;  /* 0x30000021ff217230 */ /* 0x000fe40000004100 */
[----:B------:R-:W-:Y:S01]  /*60d0*/  FFMA.FTZ R120, R103, R111, -R120 ;  /* 0x0000006f67787223 */ /* 0x000fe20000010878 */
[----:B------:R-:W-:Y:S02]  /*60e0*/  HADD2.F32 R108, -RZ, R109.H1_H1 ;  /* 0x3000006dff6c7230 */ /* 0x000fe40000004100 */
[----:B------:R-:W-:Y:S01]  /*60f0*/  FMUL.FTZ R114, R105, R112 ;  /* 0x0000007069727220 */ /* 0x000fe20000410000 */
[----:B------:R-:W-:Y:S01]  /*6100*/  FFMA.FTZ R31, R31, R110, -R116 ;  /* 0x0000006e1f1f7223 */ /* 0x000fe20000010874 */
[C---:B------:R-:W-:Y:S01]  /*6110*/  FMUL.FTZ R112, R33.reuse, R112 ;  /* 0x0000007021707220 */ /* 0x040fe20000410000 */
[----:B------:R-:W-:Y:S01]  /*6120*/  FFMA.FTZ R106, R106, R110, R35 ;  /* 0x0000006e6a6a7223 */ /* 0x000fe20000010023 */
[----:B------:R-:W-:-:S02]  /*6130*/  FFMA.FTZ R33, R33, R108, -R114 ;  /* 0x0000006c21217223 */ /* 0x000fc40000010872 */
[----:B------:R-:W-:Y:S01]  /*6140*/  FFMA.FTZ R112, R105, R108, R112 ;  /* 0x0000006c69707223 */ /* 0x000fe20000010070 */
[----:B------:R-:W-:Y:S02]  /*6150*/  F2FP.SATFINITE.E4M3.F32.PACK_AB_MERGE_C R31, R31, R120, RZ ;  /* 0x000000781f1f723e */ /* 0x000fe400048070ff */
[----:B------:R-:W-:Y:S02]  /*6160*/  F2FP.SATFINITE.E4M3.F32.PACK_AB_MERGE_C R106, R106, R115, RZ ;  /* 0x000000736a6a723e */ /* 0x000fe400048070ff */
[----:B------:R-:W-:Y:S02]  /*6170*/  F2FP.SATFINITE.E4M3.F32.PACK_AB_MERGE_C R31, R33, R4, R31 ;  /* 0x00000004211f723e */ /* 0x000fe4000480701f */
[----:B------:R-:W-:Y:S02]  /*6180*/  F2FP.SATFINITE.E4M3.F32.PACK_AB_MERGE_C R33, R10, R9, R7 ;  /* 0x000000090a21723e */ /* 0x000fe40004807007 */
[----:B------:R-:W-:-:S07]  /*6190*/  F2FP.SATFINITE.E4M3.F32.PACK_AB_MERGE_C R35, R112, R5, R106 ;  /* 0x000000057023723e */ /* 0x000fce000480706a */
.L_x_1462:
[----:B------:R-:W-:Y:S05]  /*61a0*/  BSYNC B2 ;  /* 0x0000000000027941 */ /* 0x000fea0003800000 */
.L_x_1461:
[----:B------:R-:W-:Y:S02]  /*61b0*/  ISETP.GE.AND P5, PT, R101, R98, PT ;  /* 0x000000626500720c */ /* 0x000fe40003fa6270 */
[----:B------:R-:W-:-:S11]  /*61c0*/  P2R R5, PR, RZ, 0x1 ;  /* 0x00000001ff057803 */ /* 0x000fd60000000000 */
[--C-:B------:R-:W-:Y:S02]  /*61d0*/  @!P5 SHF.R.S32.HI R4, RZ, 0x1f, R101.reuse ;  /* 0x0000001fff04d819 */ /* 0x100fe40000011465 */
[----:B------:R-:W-:-:S04]  /*61e0*/  @!P5 IADD3 R7, P0, P6, R44, R84, R101 ;  /* 0x000000542c07d210 */ /* 0x000fc80007e1e065 */
[----:B------:R-:W-:Y:S02]  /*61f0*/  @!P5 IADD3.X R8, R0, R97, R4, P0, P6 ;  /* 0x000000610008d210 */ /* 0x000fe400007ec404 */
[----:B------:R-:W-:Y:S02]  /*6200*/  IADD3 R4, P6, R99, R76, RZ ;  /* 0x0000004c63047210 */ /* 0x000fe40007fde0ff */
[----:B------:R-:W-:-:S03]  /*6210*/  ISETP.NE.AND P0, PT, R5, RZ, PT ;  /* 0x000000ff0500720c */ /* 0x000fc60003f05270 */
[----:B------:R-:W-:Y:S01]  /*6220*/  IMAD.X R5, R102, 0x1, R77, P6 ;  /* 0x0000000166057824 */ /* 0x000fe200030e064d */
[----:B------:R-:W-:-:S04]  /*6230*/  @!P5 IADD3 R6, P6, R7, R76, RZ ;  /* 0x0000004c0706d210 */ /* 0x000fc80007fde0ff */
[----:B-1----:R1:W-:Y:S01]  /*6240*/  STG.E.128 desc[UR46][R4.64], R28 ;  /* 0x0000001c04007986 */ /* 0x0023e2000c101d2e */
[----:B------:R-:W-:-:S05]  /*6250*/  @!P5 IMAD.X R7, R8, 0x1, R77, P6 ;  /* 0x000000010807d824 */ /* 0x000fca00030e064d */
[----:B--2---:R1:W-:Y:S03]  /*6260*/  @!P5 STG.E.128 desc[UR46][R6.64], R32 ;  /* 0x000000200600d986 */ /* 0x0043e6000c101d2e */
.L_x_1460:
[----:B------:R-:W-:Y:S05]  /*6270*/  BSYNC B1 ;  /* 0x0000000000017941 */ /* 0x000fea0003800000 */
.L_x_1459:
[----:B------:R-:W-:Y:S01]  /*6280*/  ISETP.GE.OR P5, PT, R219, R90, P1 ;  /* 0x0000005adb00720c */ /* 0x000fe20000fa6670 */
[-C--:B-12---:R-:W-:Y:S02]  /*6290*/  IMAD R4, R69, R82.reuse, RZ ;  /* 0x0000005245047224 */ /* 0x086fe400078e02ff */
[----:B------:R-:W-:-:S04]  /*62a0*/  IMAD.WIDE.U32 R80, R219, R82, R80 ;  /* 0x00000052db507225 */ /* 0x000fc800078e0050 */
[----:B------:R-:W-:-:S06]  /*62b0*/  IMAD R31, R219, R83, R4 ;  /* 0x00000053db1f7224 */ /* 0x000fcc00078e0204 */
[----:B------:R-:W-:Y:S05]  /*62c0*/  @P5 BRA `(.L_x_1449) ;  /* 0x0000001000485947 */ /* 0x000fea0003800000 */
[----:B------:R-:W-:Y:S01]  /*62d0*/  SEL R100, R71, R100, !P0 ;  /* 0x0000006447647207 */ /* 0x000fe20004000000 */
[----:B------:R-:W-:Y:S01]  /*62e0*/  IMAD.IADD R31, R81, 0x1, R31 ;  /* 0x00000001511f7824 */ /* 0x000fe200078e021f */
[----:B------:R-:W-:Y:S01]  /*62f0*/  IADD3 R29, P5, P6, R44, R80, R74 ;  /* 0x000000502c1d7210 */ /* 0x000fe20007ebe04a */
[----:B------:R-:W-:Y:S01]  /*6300*/  BSSY B1, `(.L_x_1463) ;  /* 0x00000ea000017945 */ /* 0x000fe20003800000 */
[----:B------:R-:W-:Y:S02]  /*6310*/  SHF.R.S32.HI R5, RZ, 0x1f, R100 ;  /* 0x0000001fff057819 */ /* 0x000fe40000011464 */
[----:B------:R-:W-:Y:S02]  /*6320*/  IADD3.X R4, R0, R31, R86, P5, P6 ;  /* 0x0000001f00047210 */ /* 0x000fe40002fec456 */
[----:B------:R-:W-:Y:S02]  /*6330*/  LEA.HI R100, R5, R100, RZ, 0x5 ;  /* 0x0000006405647211 */ /* 0x000fe400078f28ff */
[----:B------:R-:W-:-:S02]  /*6340*/  IADD3 R28, P5, R29, R76, RZ ;  /* 0x0000004c1d1c7210 */ /* 0x000fc40007fbe0ff */
[----:B------:R-:W-:Y:S02]  /*6350*/  LEA.HI.SX32 R100, R100, R79, 0x1b ;  /* 0x0000004f64647211 */ /* 0x000fe400078fdaff */
[----:B------:R-:W-:Y:S01]  /*6360*/  SHF.R.U32.HI R7, RZ, 0x3, R203 ;  /* 0x00000003ff077819 */ /* 0x000fe200000116cb */
[----:B------:R-:W-:Y:S01]  /*6370*/  IMAD.X R29, R4, 0x1, R77, P5 ;  /* 0x00000001041d7824 */ /* 0x000fe200028e064d */
[----:B------:R-:W-:Y:S01]  /*6380*/  SHF.R.S32.HI R5, RZ, 0x1f, R100 ;  /* 0x0000001fff057819 */ /* 0x000fe20000011464 */
[----:B------:R-:W-:-:S03]  /*6390*/  IMAD.SHL.U32 R33, R100, 0x10, RZ ;  /* 0x0000001064217824 */ /* 0x000fc600078e00ff */
[----:B------:R-:W-:Y:S02]  /*63a0*/  LEA.HI R5, R5, R100, RZ, 0x3 ;  /* 0x0000006405057211 */ /* 0x000fe400078f18ff */
[----:B------:R-:W-:-:S03]  /*63b0*/  LOP3.LUT R4, R203, 0x70, R33, 0xf8, !PT ;  /* 0x00000070cb047812 */ /* 0x000fc600078ef821 */
[----:B------:R-:W-:Y:S01]  /*63c0*/  IMAD.SHL.U32 R6, R5, 0x400, RZ ;  /* 0x0000040005067824 */ /* 0x000fe200078e00ff */
[----:B------:R-:W-:-:S04]  /*63d0*/  LOP3.LUT R5, R4, R7, RZ, 0x3c, !PT ;  /* 0x0000000704057212 */ /* 0x000fc800078e3cff */
[----:B------:R-:W-:-:S04]  /*63e0*/  LOP3.LUT R6, R6, 0xffffe000, RZ, 0xc0, !PT ;  /* 0xffffe00006067812 */ /* 0x000fc800078ec0ff */
[----:B------:R-:W-:Y:S01]  /*63f0*/  IADD3 R7, R5, R6, R212 ;  /* 0x0000000605077210 */ /* 0x000fe20007ffe0d4 */
[----:B------:R-:W-:-:S04]  /*6400*/  IMAD R5, R192, 0x4000, R41 ;  /* 0x00004000c0057824 */ /* 0x000fc800078e0229 */
[----:B------:R-:W-:Y:S02]  /*6410*/  IMAD R7, R192, 0x4000, R7 ;  /* 0x00004000c0077824 */ /* 0x000fe400078e0207 */
[C---:B------:R-:W-:Y:S02]  /*6420*/  IMAD.IADD R5, R16.reuse, 0x1, R5 ;  /* 0x0000000110057824 */ /* 0x040fe400078e0205 */
[----:B------:R-:W-:-:S04]  /*6430*/  IMAD.IADD R8, R16, 0x1, R7 ;  /* 0x0000000110087824 */ /* 0x000fc800078e0207 */
[----:B------:R-:W1:Y:S04]  /*6440*/  LDS.128 R4, [R5+0x20000] ;  /* 0x0200000005047984 */ /* 0x000e680000000c00 */
[----:B------:R-:W2:Y:S01]  /*6450*/  LDS.128 R8, [R8+0x20000] ;  /* 0x0200000008087984 */ /* 0x000ea20000000c00 */
[----:B------:R-:W-:Y:S05]  /*6460*/  @P4 BRA `(.L_x_1464) ;  /* 0x0000000c004c4947 */ /* 0x000fea0003800000 */
[----:B------:R-:W-:Y:S01]  /*6470*/  SHF.R.U32.HI R83, RZ, 0x8, R13 ;  /* 0x00000008ff537819 */ /* 0x000fe2000001160d */
[----:B-1----:R-:W-:Y:S01]  /*6480*/  IMAD.MOV.U32 R24, RZ, RZ, R4 ;  /* 0x000000ffff187224 */ /* 0x002fe200078e0004 */
[----:B------:R-:W-:Y:S01]  /*6490*/  LOP3.LUT R35, R13, 0xff0000ff, RZ, 0xc0, !PT ;  /* 0xff0000ff0d237812 */ /* 0x000fe200078ec0ff */
[----:B--2---:R-:W-:Y:S01]  /*64a0*/  IMAD.MOV.U32 R26, RZ, RZ, R8 ;  /* 0x000000ffff1a7224 */ /* 0x004fe200078e0008 */
[----:B------:R-:W-:Y:S01]  /*64b0*/  SHF.R.U32.HI R82, RZ, 0x8, R15 ;  /* 0x00000008ff527819 */ /* 0x000fe2000001160f */
[----:B------:R-:W-:Y:S01]  /*64c0*/  IMAD.SHL.U32 R4, R83, 0x100, RZ ;  /* 0x0000010053047824 */ /* 0x000fe200078e00ff */
[----:B------:R-:W-:Y:S01]  /*64d0*/  SHF.R.U32.HI R30, RZ, 0x8, R27 ;  /* 0x00000008ff1e7819 */ /* 0x000fe2000001161b */
[----:B------:R-:W-:Y:S01]  /*64e0*/  IMAD.MOV.U32 R12, RZ, RZ, R5 ;  /* 0x000000ffff0c7224 */ /* 0x000fe200078e0005 */
[----:B------:R-:W-:Y:S02]  /*64f0*/  SHF.R.U32.HI R85, RZ, 0x10, R15 ;  /* 0x00000010ff557819 */ /* 0x000fe4000001160f */
[----:B------:R-:W-:Y:S01]  /*6500*/  LOP3.LUT R35, R35, 0xff00, R4, 0xf8, !PT ;  /* 0x0000ff0023237812 */ /* 0x000fe200078ef804 */
[----:B------:R-:W-:Y:S01]  /*6510*/  IMAD.SHL.U32 R4, R82, 0x100, RZ ;  /* 0x0000010052047824 */ /* 0x000fe200078e00ff */
[----:B------:R-:W-:Y:S01]  /*6520*/  LOP3.LUT R15, R15, 0xff0000ff, RZ, 0xc0, !PT ;  /* 0xff0000ff0f0f7812 */ /* 0x000fe200078ec0ff */
[----:B------:R-:W-:Y:S01]  /*6530*/  IMAD.SHL.U32 R8, R30, 0x100, RZ ;  /* 0x000001001e087824 */ /* 0x000fe200078e00ff */
[----:B------:R-:W-:-:S02]  /*6540*/  SHF.R.U32.HI R84, RZ, 0x10, R25 ;  /* 0x00000010ff547819 */ /* 0x000fc40000011619 */
[----:B------:R-:W-:Y:S02]  /*6550*/  SHF.R.U32.HI R34, RZ, 0x8, R25 ;  /* 0x00000008ff227819 */ /* 0x000fe40000011619 */
[----:B------:R-:W-:Y:S02]  /*6560*/  LOP3.LUT R14, R25, 0xff0000ff, RZ, 0xc0, !PT ;  /* 0xff0000ff190e7812 */ /* 0x000fe400078ec0ff */
[----:B------:R-:W-:Y:S01]  /*6570*/  LOP3.LUT R25, R27, 0xff0000ff, RZ, 0xc0, !PT ;  /* 0xff0000ff1b197812 */ /* 0x000fe200078ec0ff */
[----:B------:R-:W-:Y:S01]  /*6580*/  IMAD.SHL.U32 R5, R34, 0x100, RZ ;  /* 0x0000010022057824 */ /* 0x000fe200078e00ff */
[----:B------:R-:W-:Y:S01]  /*6590*/  SHF.R.U32.HI R97, RZ, 0x10, R13 ;  /* 0x00000010ff617819 */ /* 0x000fe2000001160d */
[----:B------:R-:W-:Y:S01]  /*65a0*/  IMAD.MOV.U32 R13, RZ, RZ, R6 ;  /* 0x000000ffff0d7224 */ /* 0x000fe200078e0006 */
[----:B------:R-:W-:Y:S01]  /*65b0*/  LOP3.LUT R15, R15, 0xff00, R4, 0xf8, !PT ;  /* 0x0000ff000f0f7812 */ /* 0x000fe200078ef804 */
[----:B------:R-:W-:Y:S01]  /*65c0*/  IMAD.U32 R4, R85, 0x10000, RZ ;  /* 0x0001000055047824 */ /* 0x000fe200078e00ff */
[----:B------:R-:W-:Y:S01]  /*65d0*/  SHF.R.U32.HI R32, RZ, 0x10, R27 ;  /* 0x00000010ff207819 */ /* 0x000fe2000001161b */
[----:B------:R-:W-:Y:S01]  /*65e0*/  IMAD.U32 R6, R97, 0x10000, RZ ;  /* 0x0001000061067824 */ /* 0x000fe200078e00ff */
[----:B------:R-:W-:Y:S01]  /*65f0*/  LOP3.LUT R82, R25, 0xff00, R8, 0xf8, !PT ;  /* 0x0000ff0019527812 */ /* 0x000fe200078ef808 */
[----:B------:R-:W-:Y:S01]  /*6600*/  IMAD.U32 R8, R84, 0x10000, RZ ;  /* 0x0001000054087824 */ /* 0x000fe200078e00ff */
[----:B------:R-:W-:-:S02]  /*6610*/  F2FP.F16.E4M3.UNPACK_B R34, R96.H1 ;  /* 0x00000060ff22723e */ /* 0x000fc400030006ff */
[----:B------:R-:W-:Y:S02]  /*6620*/  F2FP.F16.E4M3.UNPACK_B R27, R26.H1 ;  /* 0x0000001aff1b723e */ /* 0x000fe400030006ff */
[----:B------:R-:W-:Y:S02]  /*6630*/  F2FP.F16.E4M3.UNPACK_B R25, R24.H1 ;  /* 0x00000018ff19723e */ /* 0x000fe400030006ff */
[----:B------:R-:W-:Y:S01]  /*6640*/  LOP3.LUT R83, R14, 0xff00, R5, 0xf8, !PT ;  /* 0x0000ff000e537812 */ /* 0x000fe200078ef805 */
[----:B------:R-:W-:Y:S01]  /*6650*/  HADD2.F32 R5, -RZ, R34.H0_H0 ;  /* 0x20000022ff057230 */ /* 0x000fe20000004100 */
[----:B------:R-:W-:Y:S01]  /*6660*/  LOP3.LUT R4, R15, 0xff0000, R4, 0xf8, !PT ;  /* 0x00ff00000f047812 */ /* 0x000fe200078ef804 */
[----:B------:R-:W-:Y:S01]  /*6670*/  HADD2.F32 R15, -RZ, R27.H0_H0 ;  /* 0x2000001bff0f7230 */ /* 0x000fe20000004100 */
[----:B------:R-:W-:Y:S01]  /*6680*/  F2FP.F16.E4M3.UNPACK_B R30, R94.H1 ;  /* 0x0000005eff1e723e */ /* 0x000fe200030006ff */
[----:B------:R-:W-:Y:S01]  /*6690*/  HADD2.F32 R14, -RZ, R25.H0_H0 ;  /* 0x20000019ff0e7230 */ /* 0x000fe20000004100 */
[----:B------:R-:W-:Y:S01]  /*66a0*/  LOP3.LUT R6, R35, 0xff0000, R6, 0xf8, !PT ;  /* 0x00ff000023067812 */ /* 0x000fe200078ef806 */
[----:B------:R-:W-:-:S02]  /*66b0*/  IMAD.U32 R35, R32, 0x10000, RZ ;  /* 0x0001000020237824 */ /* 0x000fc400078e00ff */
[CC--:B------:R-:W-:Y:S01]  /*66c0*/  FMUL.FTZ R85, R15.reuse, R5.reuse ;  /* 0x000000050f557220 */ /* 0x0c0fe20000410000 */
[--C-:B------:R-:W-:Y:S02]  /*66d0*/  HADD2.F32 R32, -RZ, R30.reuse.H0_H0 ;  /* 0x2000001eff207230 */ /* 0x100fe40000004100 */
[----:B------:R-:W-:Y:S01]  /*66e0*/  FMUL.FTZ R84, R14, R5 ;  /* 0x000000050e547220 */ /* 0x000fe20000410000 */
[----:B------:R-:W-:Y:S01]  /*66f0*/  HADD2.F32 R25, -RZ, R25.H1_H1 ;  /* 0x30000019ff197230 */ /* 0x000fe20000004100 */
[----:B------:R-:W-:Y:S01]  /*6700*/  LOP3.LUT R5, R82, 0xff0000, R35, 0xf8, !PT ;  /* 0x00ff000052057812 */ /* 0x000fe200078ef823 */
[----:B------:R-:W-:Y:S02]  /*6710*/  HADD2.F32 R35, -RZ, R30.H1_H1 ;  /* 0x3000001eff237230 */ /* 0x000fe40000004100 */
[-C--:B------:R-:W-:Y:S01]  /*6720*/  FFMA.FTZ R14, R14, R32.reuse, -R85 ;  /* 0x000000200e0e7223 */ /* 0x080fe20000010855 */
[----:B------:R-:W-:Y:S01]  /*6730*/  FFMA.FTZ R15, R15, R32, R84 ;  /* 0x000000200f0f7223 */ /* 0x000fe20000010054 */
[----:B------:R-:W-:Y:S01]  /*6740*/  HADD2.F32 R32, -RZ, R34.H1_H1 ;  /* 0x30000022ff207230 */ /* 0x000fe20000004100 */
[----:B------:R-:W-:Y:S01]  /*6750*/  F2FP.F16.E4M3.UNPACK_B R96, R96 ;  /* 0x00000060ff60723e */ /* 0x000fe200020006ff */
[----:B------:R-:W-:Y:S01]  /*6760*/  HADD2.F32 R34, -RZ, R27.H1_H1 ;  /* 0x3000001bff227230 */ /* 0x000fe20000004100 */
[----:B------:R-:W-:-:S02]  /*6770*/  F2FP.F16.E4M3.UNPACK_B R27, R26 ;  /* 0x0000001aff1b723e */ /* 0x000fc400020006ff */
[----:B------:R-:W-:Y:S01]  /*6780*/  F2FP.F16.E4M3.UNPACK_B R30, R24 ;  /* 0x00000018ff1e723e */ /* 0x000fe200020006ff */
[-C--:B------:R-:W-:Y:S01]  /*6790*/  FMUL.FTZ R85, R25, R32.reuse ;  /* 0x0000002019557220 */ /* 0x080fe20000410000 */
[C---:B------:R-:W-:Y:S01]  /*67a0*/  FMUL.FTZ R24, R34.reuse, R32 ;  /* 0x0000002022187220 */ /* 0x040fe20000410000 */
[----:B------:R-:W-:Y:S01]  /*67b0*/  LOP3.LUT R8, R83, 0xff0000, R8, 0xf8, !PT ;  /* 0x00ff000053087812 */ /* 0x000fe200078ef808 */
[----:B------:R-:W-:Y:S01]  /*67c0*/  HADD2.F32 R83, -RZ, R96.H0_H0 ;  /* 0x20000060ff537230 */ /* 0x000fe20000004100 */
[----:B------:R-:W-:Y:S01]  /*67d0*/  F2FP.F16.E4M3.UNPACK_B R94, R94 ;  /* 0x0000005eff5e723e */ /* 0x000fe200020006ff */
[----:B------:R-:W-:Y:S02]  /*67e0*/  HADD2.F32 R32, -RZ, R27.H0_H0 ;  /* 0x2000001bff207230 */ /* 0x000fe40000004100 */
[-C--:B------:R-:W-:Y:S01]  /*67f0*/  FFMA.FTZ R25, R25, R35.reuse, -R24 ;  /* 0x0000002319197223 */ /* 0x080fe20000010818 */
[----:B------:R-:W-:Y:S02]  /*6800*/  HADD2.F32 R26, -RZ, R30.H0_H0 ;  /* 0x2000001eff1a7230 */ /* 0x000fe40000004100 */
[----:B------:R-:W-:Y:S01]  /*6810*/  FFMA.FTZ R24, R34, R35, R85 ;  /* 0x0000002322187223 */ /* 0x000fe20000010055 */
[----:B------:R-:W-:-:S02]  /*6820*/  HADD2.F32 R35, -RZ, R94.H0_H0 ;  /* 0x2000005eff237230 */ /* 0x000fc40000004100 */
[-C--:B------:R-:W-:Y:S01]  /*6830*/  FMUL.FTZ R85, R32, R83.reuse ;  /* 0x0000005320557220 */ /* 0x080fe20000410000 */
[----:B------:R-:W-:Y:S02]  /*6840*/  HADD2.F32 R34, -RZ, R27.H1_H1 ;  /* 0x3000001bff227230 */ /* 0x000fe40000004100 */
[C---:B------:R-:W-:Y:S01]  /*6850*/  FMUL.FTZ R97, R26.reuse, R83 ;  /* 0x000000531a617220 */ /* 0x040fe20000410000 */
[----:B------:R-:W-:Y:S02]  /*6860*/  HADD2.F32 R83, -RZ, R96.H1_H1 ;  /* 0x30000060ff537230 */ /* 0x000fe40000004100 */
[----:B------:R-:W-:Y:S01]  /*6870*/  FFMA.FTZ R26, R26, R35, -R85 ;  /* 0x000000231a1a7223 */ /* 0x000fe20000010855 */
[----:B------:R-:W-:Y:S01]  /*6880*/  HADD2.F32 R30, -RZ, R30.H1_H1 ;  /* 0x3000001eff1e7230 */ /* 0x000fe20000004100 */
[----:B------:R-:W-:Y:S01]  /*6890*/  F2FP.F16.E4M3.UNPACK_B R82, R10.H1 ;  /* 0x0000000aff52723e */ /* 0x000fe200030006ff */
[----:B------:R-:W-:Y:S01]  /*68a0*/  HADD2.F32 R85, -RZ, R94.H1_H1 ;  /* 0x3000005eff557230 */ /* 0x000fe20000004100 */
[----:B------:R-:W-:Y:S01]  /*68b0*/  F2FP.F16.E4M3.UNPACK_B R94, R95.H1 ;  /* 0x0000005fff5e723e */ /* 0x000fe200030006ff */
[----:B------:R-:W-:Y:S01]  /*68c0*/  FFMA.FTZ R27, R32, R35, R97 ;  /* 0x00000023201b7223 */ /* 0x000fe20000010061 */
[-C--:B------:R-:W-:Y:S01]  /*68d0*/  FMUL.FTZ R35, R34, R83.reuse ;  /* 0x0000005322237220 */ /* 0x080fe20000410000 */
[----:B------:R-:W-:Y:S01]  /*68e0*/  FMUL.FTZ R97, R30, R83 ;  /* 0x000000531e617220 */ /* 0x000fe20000410000 */
[----:B------:R-:W-:Y:S01]  /*68f0*/  F2FP.F16.E4M3.UNPACK_B R84, R93.H1 ;  /* 0x0000005dff54723e */ /* 0x000fe200030006ff */
[----:B------:R-:W-:Y:S01]  /*6900*/  HADD2.F32 R96, -RZ, R94.H0_H0 ;  /* 0x2000005eff607230 */ /* 0x000fe20000004100 */
[----:B------:R-:W-:Y:S01]  /*6910*/  F2FP.F16.E4M3.UNPACK_B R32, R13.H1 ;  /* 0x0000000dff20723e */ /* 0x000fe200030006ff */
[----:B------:R-:W-:-:S02]  /*6920*/  HADD2.F32 R83, -RZ, R82.H0_H0 ;  /* 0x20000052ff537230 */ /* 0x000fc40000004100 */
[-C--:B------:R-:W-:Y:S01]  /*6930*/  FFMA.FTZ R35, R30, R85.reuse, -R35 ;  /* 0x000000551e237223 */ /* 0x080fe20000010823 */
[----:B------:R-:W-:Y:S01]  /*6940*/  FFMA.FTZ R30, R34, R85, R97 ;  /* 0x00000055221e7223 */ /* 0x000fe20000010061 */
[----:B------:R-:W-:Y:S01]  /*6950*/  HADD2.F32 R85, -RZ, R84.H0_H0 ;  /* 0x20000054ff557230 */ /* 0x000fe20000004100 */
[----:B------:R-:W-:Y:S01]  /*6960*/  F2FP.F16.E4M3.UNPACK_B R95, R95 ;  /* 0x0000005fff5f723e */ /* 0x000fe200020006ff */
[----:B------:R-:W-:Y:S02]  /*6970*/  HADD2.F32 R34, -RZ, R32.H0_H0 ;  /* 0x20000020ff227230 */ /* 0x000fe40000004100 */
[----:B------:R-:W-:Y:S01]  /*6980*/  FMUL.FTZ R97, R83, R96 ;  /* 0x0000006053617220 */ /* 0x000fe20000410000 */
[----:B------:R-:W-:Y:S01]  /*6990*/  HADD2.F32 R99, -RZ, R94.H1_H1 ;  /* 0x3000005eff637230 */ /* 0x000fe20000004100 */
[----:B------:R-:W-:Y:S01]  /*69a0*/  F2FP.F16.E4M3.UNPACK_B R13, R13 ;  /* 0x0000000dff0d723e */ /* 0x000fe200020006ff */
[----:B------:R-:W-:Y:S02]  /*69b0*/  HADD2.F32 R82, -RZ, R82.H1_H1 ;  /* 0x30000052ff527230 */ /* 0x000fe40000004100 */
[----:B------:R-:W-:Y:S01]  /*69c0*/  FFMA.FTZ R94, R34, R85, -R97 ;  /* 0x00000055225e7223 */ /* 0x000fe20000010861 */
[----:B------:R-:W-:-:S02]  /*69d0*/  HADD2.F32 R32, -RZ, R32.H1_H1 ;  /* 0x30000020ff207230 */ /* 0x000fc40000004100 */
[----:B------:R-:W-:Y:S01]  /*69e0*/  FMUL.FTZ R96, R34, R96 ;  /* 0x0000006022607220 */ /* 0x000fe20000410000 */
[----:B------:R-:W-:Y:S02]  /*69f0*/  HADD2.F32 R97, -RZ, R84.H1_H1 ;  /* 0x30000054ff617230 */ /* 0x000fe40000004100 */
[----:B------:R-:W-:Y:S01]  /*6a00*/  FMUL.FTZ R101, R82, R99 ;  /* 0x0000006352657220 */ /* 0x000fe20000410000 */
[----:B------:R-:W-:Y:S01]  /*6a10*/  F2FP.F16.E4M3.UNPACK_B R93, R93 ;  /* 0x0000005dff5d723e */ /* 0x000fe200020006ff */
[C---:B------:R-:W-:Y:S01]  /*6a20*/  FMUL.FTZ R99, R32.reuse, R99 ;  /* 0x0000006320637220 */ /* 0x040fe20000410000 */
[----:B------:R-:W-:Y:S01]  /*6a30*/  FFMA.FTZ R96, R83, R85, R96 ;  /* 0x0000005553607223 */ /* 0x000fe20000010060 */
[-C--:B------:R-:W-:Y:S01]  /*6a40*/  FFMA.FTZ R101, R32, R97.reuse, -R101 ;  /* 0x0000006120657223 */ /* 0x080fe20000010865 */
[----:B------:R-:W-:Y:S01]  /*6a50*/  F2FP.F16.E4M3.UNPACK_B R32, R10 ;  /* 0x0000000aff20723e */ /* 0x000fe200020006ff */
[--C-:B------:R-:W-:Y:S02]  /*6a60*/  HADD2.F32 R85, -RZ, R95.reuse.H0_H0 ;  /* 0x2000005fff557230 */ /* 0x100fe40000004100 */
[----:B------:R-:W-:Y:S01]  /*6a70*/  FFMA.FTZ R99, R82, R97, R99 ;  /* 0x0000006152637223 */ /* 0x000fe20000010063 */
[----:B------:R-:W-:Y:S01]  /*6a80*/  HADD2.F32 R95, -RZ, R95.H1_H1 ;  /* 0x3000005fff5f7230 */ /* 0x000fe20000004100 */
[----:B------:R-:W-:Y:S01]  /*6a90*/  F2FP.SATFINITE.E4M3.F32.PACK_AB_MERGE_C R14, R25, R14, RZ ;  /* 0x0000000e190e723e */ /* 0x000fe200048070ff */
[--C-:B------:R-:W-:Y:S01]  /*6aa0*/  HADD2.F32 R34, -RZ, R32.reuse.H0_H0 ;  /* 0x20000020ff227230 */ /* 0x100fe20000004100 */
[----:B------:R-:W-:Y:S01]  /*6ab0*/  F2FP.SATFINITE.E4M3.F32.PACK_AB_MERGE_C R24, R24, R15, RZ ;  /* 0x0000000f1818723e */ /* 0x000fe200048070ff */
[--C-:B------:R-:W-:Y:S01]  /*6ac0*/  HADD2.F32 R10, -RZ, R13.reuse.H0_H0 ;  /* 0x2000000dff0a7230 */ /* 0x100fe20000004100 */
[----:B------:R-:W-:Y:S01]  /*6ad0*/  F2FP.SATFINITE.E4M3.F32.PACK_AB_MERGE_C R15, R35, R26, R14 ;  /* 0x0000001a230f723e */ /* 0x000fe2000480700e */
[----:B------:R-:W-:Y:S01]  /*6ae0*/  HADD2.F32 R32, -RZ, R32.H1_H1 ;  /* 0x30000020ff207230 */ /* 0x000fe20000004100 */
[----:B------:R-:W-:Y:S01]  /*6af0*/  F2FP.F16.E4M3.UNPACK_B R26, R8 ;  /* 0x00000008ff1a723e */ /* 0x000fe200020006ff */
[----:B------:R-:W-:-:S02]  /*6b00*/  HADD2.F32 R13, -RZ, R13.H1_H1 ;  /* 0x3000000dff0d7230 */ /* 0x000fc40000004100 */
[----:B------:R-:W-:Y:S01]  /*6b10*/  FMUL.FTZ R97, R34, R85 ;  /* 0x0000005522617220 */ /* 0x000fe20000410000 */
[--C-:B------:R-:W-:Y:S02]  /*6b20*/  HADD2.F32 R83, -RZ, R93.reuse.H0_H0 ;  /* 0x2000005dff537230 */ /* 0x100fe40000004100 */
[-C--:B------:R-:W-:Y:S01]  /*6b30*/  FMUL.FTZ R82, R32, R95.reuse ;  /* 0x0000005f20527220 */ /* 0x080fe20000410000 */
[----:B------:R-:W-:Y:S02]  /*6b40*/  HADD2.F32 R93, -RZ, R93.H1_H1 ;  /* 0x3000005dff5d7230 */ /* 0x000fe40000004100 */
[C---:B------:R-:W-:Y:S01]  /*6b50*/  FMUL.FTZ R95, R13.reuse, R95 ;  /* 0x0000005f0d5f7220 */ /* 0x040fe20000410000 */
[----:B------:R-:W-:Y:S01]  /*6b60*/  F2FP.F16.E4M3.UNPACK_B R25, R12 ;  /* 0x0000000cff19723e */ /* 0x000fe200020006ff */
[----:B------:R-:W-:Y:S01]  /*6b70*/  FMUL.FTZ R85, R10, R85 ;  /* 0x000000550a557220 */ /* 0x000fe20000410000 */
[----:B------:R-:W-:Y:S01]  /*6b80*/  F2FP.SATFINITE.E4M3.F32.PACK_AB_MERGE_C R14, R30, R27, R24 ;  /* 0x0000001b1e0e723e */ /* 0x000fe20004807018 */
[----:B------:R-:W-:Y:S01]  /*6b90*/  FFMA.FTZ R95, R32, R93, R95 ;  /* 0x0000005d205f7223 */ /* 0x000fe2000001005f */
[----:B------:R-:W-:Y:S01]  /*6ba0*/  F2FP.F16.E4M3.UNPACK_B R32, R9 ;  /* 0x00000009ff20723e */ /* 0x000fe200020006ff */
[----:B------:R-:W-:Y:S01]  /*6bb0*/  FFMA.FTZ R97, R10, R83, -R97 ;  /* 0x000000530a617223 */ /* 0x000fe20000010861 */
[----:B------:R-:W-:Y:S01]  /*6bc0*/  F2FP.F16.E4M3.UNPACK_B R30, R6 ;  /* 0x00000006ff1e723e */ /* 0x000fe200020006ff */
[----:B------:R-:W-:Y:S01]  /*6bd0*/  FFMA.FTZ R82, R13, R93, -R82 ;  /* 0x0000005d0d527223 */ /* 0x000fe20000010852 */
[----:B------:R-:W-:Y:S01]  /*6be0*/  HADD2.F32 R35, -RZ, R26.H0_H0 ;  /* 0x2000001aff237230 */ /* 0x000fe20000004100 */
[----:B------:R-:W-:Y:S01]  /*6bf0*/  F2FP.SATFINITE.E4M3.F32.PACK_AB_MERGE_C R13, R101, R94, RZ ;  /* 0x0000005e650d723e */ /* 0x000fe200048070ff */
[----:B------:R-:W-:-:S02]  /*6c00*/  HADD2.F32 R27, -RZ, R32.H0_H0 ;  /* 0x20000020ff1b7230 */ /* 0x000fc40000004100 */
[----:B------:R-:W-:Y:S01]  /*6c10*/  FFMA.FTZ R10, R34, R83, R85 ;  /* 0x00000053220a7223 */ /* 0x000fe20000010055 */
[--C-:B------:R-:W-:Y:S01]  /*6c20*/  HADD2.F32 R24, -RZ, R25.reuse.H0_H0 ;  /* 0x20000019ff187230 */ /* 0x100fe20000004100 */
[----:B------:R-:W-:Y:S01]  /*6c30*/  F2FP.SATFINITE.E4M3.F32.PACK_AB_MERGE_C R13, R82, R97, R13 ;  /* 0x00000061520d723e */ /* 0x000fe2000480700d */
        /* <DEDUP_REMOVED lines=9> */
[----:B------:R-:W-:Y:S01]  /*6cd0*/  FMUL.FTZ R85, R32, R83 ;  /* 0x0000005320557220 */ /* 0x000fe20000410000 */
[----:B------:R-:W-:Y:S01]  /*6ce0*/  F2FP.F16.E4M3.UNPACK_B R27, R9.H1 ;  /* 0x00000009ff1b723e */ /* 0x000fe200030006ff */
[C---:B------:R-:W-:Y:S01]  /*6cf0*/  FMUL.FTZ R83, R26.reuse, R83 ;  /* 0x000000531a537220 */ /* 0x040fe20000410000 */
[----:B------:R-:W-:Y:S01]  /*6d00*/  F2FP.F16.E4M3.UNPACK_B R34, R8.H1 ;  /* 0x00000008ff22723e */ /* 0x000fe200030006ff */
[-C--:B------:R-:W-:Y:S01]  /*6d10*/  FFMA.FTZ R9, R26, R35.reuse, -R85 ;  /* 0x000000231a097223 */ /* 0x080fe20000010855 */
[----:B------:R-:W-:Y:S01]  /*6d20*/  F2FP.F16.E4M3.UNPACK_B R12, R12.H1 ;  /* 0x0000000cff0c723e */ /* 0x000fe200030006ff */
[----:B------:R-:W-:Y:S01]  /*6d30*/  FFMA.FTZ R8, R32, R35, R83 ;  /* 0x0000002320087223 */ /* 0x000fe20000010053 */
[--C-:B------:R-:W-:Y:S01]  /*6d40*/  HADD2.F32 R30, -RZ, R27.reuse.H0_H0 ;  /* 0x2000001bff1e7230 */ /* 0x100fe20000004100 */
[----:B------:R-:W-:Y:S01]  /*6d50*/  F2FP.F16.E4M3.UNPACK_B R6, R6.H1 ;  /* 0x00000006ff06723e */ /* 0x000fe200030006ff */
[----:B------:R-:W-:Y:S01]  /*6d60*/  HADD2.F32 R83, -RZ, R34.H0_H0 ;  /* 0x20000022ff537230 */ /* 0x000fe20000004100 */
[----:B------:R-:W-:Y:S01]  /*6d70*/  F2FP.SATFINITE.E4M3.F32.PACK_AB_MERGE_C R96, R99, R96, RZ ;  /* 0x000000606360723e */ /* 0x000fe200048070ff */
[----:B------:R-:W-:Y:S01]  /*6d80*/  HADD2.F32 R26, -RZ, R12.H0_H0 ;  /* 0x2000000cff1a7230 */ /* 0x000fe20000004100 */
[----:B------:R-:W-:Y:S01]  /*6d90*/  F2FP.F16.E4M3.UNPACK_B R82, R5 ;  /* 0x00000005ff52723e */ /* 0x000fe200020006ff */
[----:B------:R-:W-:-:S02]  /*6da0*/  HADD2.F32 R27, -RZ, R27.H1_H1 ;  /* 0x3000001bff1b7230 */ /* 0x000fc40000004100 */
[-C--:B------:R-:W-:Y:S01]  /*6db0*/  FMUL.FTZ R85, R30, R83.reuse ;  /* 0x000000531e557220 */ /* 0x080fe20000410000 */
[----:B------:R-:W-:Y:S02]  /*6dc0*/  HADD2.F32 R34, -RZ, R34.H1_H1 ;  /* 0x30000022ff227230 */ /* 0x000fe40000004100 */
[----:B------:R-:W-:Y:S01]  /*6dd0*/  FMUL.FTZ R83, R26, R83 ;  /* 0x000000531a537220 */ /* 0x000fe20000410000 */
[----:B------:R-:W-:Y:S01]  /*6de0*/  HADD2.F32 R12, -RZ, R12.H1_H1 ;  /* 0x3000000cff0c7230 */ /* 0x000fe20000004100 */
[----:B------:R-:W-:Y:S01]  /*6df0*/  F2FP.SATFINITE.E4M3.F32.PACK_AB_MERGE_C R10, R95, R10, R96 ;  /* 0x0000000a5f0a723e */ /* 0x000fe20004807060 */
[--C-:B------:R-:W-:Y:S02]  /*6e00*/  HADD2.F32 R35, -RZ, R6.reuse.H0_H0 ;  /* 0x20000006ff237230 */ /* 0x100fe40000004100 */
[CC--:B------:R-:W-:Y:S01]  /*6e10*/  FMUL.FTZ R93, R27.reuse, R34.reuse ;  /* 0x000000221b5d7220 */ /* 0x0c0fe20000410000 */
[----:B------:R-:W-:Y:S02]  /*6e20*/  HADD2.F32 R32, -RZ, R6.H1_H1 ;  /* 0x30000006ff207230 */ /* 0x000fe40000004100 */
[----:B------:R-:W-:Y:S01]  /*6e30*/  FMUL.FTZ R34, R12, R34 ;  /* 0x000000220c227220 */ /* 0x000fe20000410000 */
[----:B------:R-:W-:Y:S01]  /*6e40*/  F2FP.F16.E4M3.UNPACK_B R84, R5.H1 ;  /* 0x00000005ff54723e */ /* 0x000fe200030006ff */
[----:B------:R-:W-:Y:S01]  /*6e50*/  FFMA.FTZ R94, R30, R35, R83 ;  /* 0x000000231e5e7223 */ /* 0x000fe20000010053 */
[----:B------:R-:W-:Y:S01]  /*6e60*/  F2FP.F16.E4M3.UNPACK_B R30, R11 ;  /* 0x0000000bff1e723e */ /* 0x000fe200020006ff */
[-C--:B------:R-:W-:Y:S01]  /*6e70*/  FFMA.FTZ R95, R12, R32.reuse, -R93 ;  /* 0x000000200c5f7223 */ /* 0x080fe2000001085d */
[----:B------:R-:W-:Y:S01]  /*6e80*/  FFMA.FTZ R97, R27, R32, R34 ;  /* 0x000000201b617223 */ /* 0x000fe20000010022 */
[----:B------:R-:W-:Y:S01]  /*6e90*/  F2FP.F16.E4M3.UNPACK_B R12, R7 ;  /* 0x00000007ff0c723e */ /* 0x000fe200020006ff */
[----:B------:R-:W-:Y:S01]  /*6ea0*/  FFMA.FTZ R6, R26, R35, -R85 ;  /* 0x000000231a067223 */ /* 0x000fe20000010855 */
[----:B------:R-:W-:Y:S01]  /*6eb0*/  F2FP.F16.E4M3.UNPACK_B R27, R11.H1 ;  /* 0x0000000bff1b723e */ /* 0x000fe200030006ff */
[----:B------:R-:W-:Y:S01]  /*6ec0*/  HADD2.F32 R32, -RZ, R30.H0_H0 ;  /* 0x2000001eff207230 */ /* 0x000fe20000004100 */
[----:B------:R-:W-:Y:S01]  /*6ed0*/  F2FP.F16.E4M3.UNPACK_B R7, R7.H1 ;  /* 0x00000007ff07723e */ /* 0x000fe200030006ff */
[----:B------:R-:W-:Y:S01]  /*6ee0*/  HADD2.F32 R85, -RZ, R82.H0_H0 ;  /* 0x20000052ff557230 */ /* 0x000fe20000004100 */
[-C--:B------:R-:W-:Y:S01]  /*6ef0*/  F2FP.F16.E4M3.UNPACK_B R5, R4.reuse ;  /* 0x00000004ff05723e */ /* 0x080fe200020006ff */
[----:B------:R-:W-:Y:S01]  /*6f00*/  HADD2.F32 R93, -RZ, R84.H0_H0 ;  /* 0x20000054ff5d7230 */ /* 0x000fe20000004100 */
[----:B------:R-:W-:Y:S01]  /*6f10*/  F2FP.F16.E4M3.UNPACK_B R34, R4.H1 ;  /* 0x00000004ff22723e */ /* 0x000fe200030006ff */
[----:B------:R-:W-:-:S02]  /*6f20*/  HADD2.F32 R4, -RZ, R27.H0_H0 ;  /* 0x2000001bff047230 */ /* 0x000fc40000004100 */
[----:B------:R-:W-:Y:S01]  /*6f30*/  FMUL.FTZ R96, R32, R85 ;  /* 0x0000005520607220 */ /* 0x000fe20000410000 */
[----:B------:R-:W-:Y:S01]  /*6f40*/  HADD2.F32 R26, -RZ, R7.H0_H0 ;  /* 0x20000007ff1a7230 */ /* 0x000fe20000004100 */
[----:B------:R-:W-:Y:S01]  /*6f50*/  F2FP.SATFINITE.E4M3.F32.PACK_AB_MERGE_C R6, R95, R6, RZ ;  /* 0x000000065f06723e */ /* 0x000fe200048070ff */
[----:B------:R-:W-:Y:S02]  /*6f60*/  HADD2.F32 R11, -RZ, R12.H0_H0 ;  /* 0x2000000cff0b7230 */ /* 0x000fe40000004100 */
[-C--:B------:R-:W-:Y:S01]  /*6f70*/  FMUL.FTZ R99, R4, R93.reuse ;  /* 0x0000005d04637220 */ /* 0x080fe20000410000 */
[----:B------:R-:W-:Y:S02]  /*6f80*/  HADD2.F32 R35, -RZ, R5.H0_H0 ;  /* 0x20000005ff237230 */ /* 0x000fe40000004100 */
[----:B------:R-:W-:Y:S01]  /*6f90*/  FMUL.FTZ R93, R26, R93 ;  /* 0x0000005d1a5d7220 */ /* 0x000fe20000410000 */
[----:B------:R-:W-:Y:S02]  /*6fa0*/  HADD2.F32 R83, -RZ, R34.H0_H0 ;  /* 0x20000022ff537230 */ /* 0x000fe40000004100 */
[----:B------:R-:W-:Y:S01]  /*6fb0*/  FMUL.FTZ R85, R11, R85 ;  /* 0x000000550b557220 */ /* 0x000fe20000410000 */
[----:B------:R-:W-:-:S02]  /*6fc0*/  HADD2.F32 R27, -RZ, R27.H1_H1 ;  /* 0x3000001bff1b7230 */ /* 0x000fc40000004100 */
[----:B------:R-:W-:Y:S01]  /*6fd0*/  FFMA.FTZ R96, R11, R35, -R96 ;  /* 0x000000230b607223 */ /* 0x000fe20000010860 */
[----:B------:R-:W-:Y:S02]  /*6fe0*/  HADD2.F32 R84, -RZ, R84.H1_H1 ;  /* 0x30000054ff547230 */ /* 0x000fe40000004100 */
[----:B------:R-:W-:Y:S01]  /*6ff0*/  FFMA.FTZ R93, R4, R83, R93 ;  /* 0x00000053045d7223 */ /* 0x000fe2000001005d */
[----:B------:R-:W-:Y:S02]  /*7000*/  HADD2.F32 R7, -RZ, R7.H1_H1 ;  /* 0x30000007ff077230 */ /* 0x000fe40000004100 */
[----:B------:R-:W-:Y:S01]  /*7010*/  FFMA.FTZ R85, R32, R35, R85 ;  /* 0x0000002320557223 */ /* 0x000fe20000010055 */
[----:B------:R-:W-:Y:S02]  /*7020*/  HADD2.F32 R30, -RZ, R30.H1_H1 ;  /* 0x3000001eff1e7230 */ /* 0x000fe40000004100 */
[----:B------:R-:W-:Y:S01]  /*7030*/  FMUL.FTZ R4, R27, R84 ;  /* 0x000000541b047220 */ /* 0x000fe20000410000 */
[----:B------:R-:W-:-:S02]  /*7040*/  HADD2.F32 R11, -RZ, R82.H1_H1 ;  /* 0x30000052ff0b7230 */ /* 0x000fc40000004100 */
[C---:B------:R-:W-:Y:S01]  /*7050*/  FMUL.FTZ R84, R7.reuse, R84 ;  /* 0x0000005407547220 */ /* 0x040fe20000410000 */
[----:B------:R-:W-:Y:S02]  /*7060*/  HADD2.F32 R34, -RZ, R34.H1_H1 ;  /* 0x30000022ff227230 */ /* 0x000fe40000004100 */
[----:B------:R-:W-:Y:S01]  /*7070*/  FFMA.FTZ R99, R26, R83, -R99 ;  /* 0x000000531a637223 */ /* 0x000fe20000010863 */
[----:B------:R-:W-:Y:S02]  /*7080*/  HADD2.F32 R12, -RZ, R12.H1_H1 ;  /* 0x3000000cff0c7230 */ /* 0x000fe40000004100 */
[-C--:B------:R-:W-:Y:S01]  /*7090*/  FMUL.FTZ R35, R30, R11.reuse ;  /* 0x0000000b1e237220 */ /* 0x080fe20000410000 */
[----:B------:R-:W-:Y:S02]  /*70a0*/  HADD2.F32 R5, -RZ, R5.H1_H1 ;  /* 0x30000005ff057230 */ /* 0x000fe40000004100 */
[-C--:B------:R-:W-:Y:S01]  /*70b0*/  FFMA.FTZ R4, R7, R34.reuse, -R4 ;  /* 0x0000002207047223 */ /* 0x080fe20000010804 */
[----:B------:R-:W-:Y:S01]  /*70c0*/  FFMA.FTZ R84, R27, R34, R84 ;  /* 0x000000221b547223 */ /* 0x000fe20000010054 */
[C---:B------:R-:W-:Y:S01]  /*70d0*/  FMUL.FTZ R11, R12.reuse, R11 ;  /* 0x0000000b0c0b7220 */ /* 0x040fe20000410000 */
[----:B------:R-:W-:Y:S01]  /*70e0*/  F2FP.SATFINITE.E4M3.F32.PACK_AB_MERGE_C R94, R97, R94, RZ ;  /* 0x0000005e615e723e */ /* 0x000fe200048070ff */
[----:B------:R-:W-:Y:S01]  /*70f0*/  FFMA.FTZ R35, R12, R5, -R35 ;  /* 0x000000050c237223 */ /* 0x000fe20000010823 */
[----:B------:R-:W-:Y:S01]  /*7100*/  F2FP.SATFINITE.E4M3.F32.PACK_AB_MERGE_C R4, R4, R99, RZ ;  /* 0x000000630404723e */ /* 0x000fe200048070ff */
[----:B------:R-:W-:Y:S01]  /*7110*/  FFMA.FTZ R30, R30, R5, R11 ;  /* 0x000000051e1e7223 */ /* 0x000fe2000001000b */
[----:B------:R-:W-:-:S02]  /*7120*/  F2FP.SATFINITE.E4M3.F32.PACK_AB_MERGE_C R84, R84, R93, RZ ;  /* 0x0000005d5454723e */ /* 0x000fc400048070ff */
[----:B------:R-:W-:Y:S01]  /*7130*/  F2FP.SATFINITE.E4M3.F32.PACK_AB_MERGE_C R5, R9, R24, R6 ;  /* 0x000000180905723e */ /* 0x000fe20004807006 */
[----:B------:R-:W-:Y:S01]  /*7140*/  IMAD.MOV.U32 R6, RZ, RZ, R13 ;  /* 0x000000ffff067224 */ /* 0x000fe200078e000d */
[----:B------:R-:W-:Y:S01]  /*7150*/  F2FP.SATFINITE.E4M3.F32.PACK_AB_MERGE_C R7, R35, R96, R4 ;  /* 0x000000602307723e */ /* 0x000fe20004807004 */
[----:B------:R-:W-:Y:S01]  /*7160*/  IMAD.MOV.U32 R4, RZ, RZ, R15 ;  /* 0x000000ffff047224 */ /* 0x000fe200078e000f */
[----:B------:R-:W-:Y:S01]  /*7170*/  F2FP.SATFINITE.E4M3.F32.PACK_AB_MERGE_C R9, R8, R25, R94 ;  /* 0x000000190809723e */ /* 0x000fe2000480705e */
[----:B------:R-:W-:Y:S01]  /*7180*/  IMAD.MOV.U32 R8, RZ, RZ, R14 ;  /* 0x000000ffff087224 */ /* 0x000fe200078e000e */
[----:B------:R-:W-:-:S07]  /*7190*/  F2FP.SATFINITE.E4M3.F32.PACK_AB_MERGE_C R11, R30, R85, R84 ;  /* 0x000000551e0b723e */ /* 0x000fce0004807054 */
.L_x_1464:
[----:B------:R-:W-:Y:S05]  /*71a0*/  BSYNC B1 ;  /* 0x0000000000017941 */ /* 0x000fea0003800000 */
.L_x_1463:
[----:B-1----:R4:W-:Y:S01]  /*71b0*/  STG.E.128 desc[UR46][R28.64], R4 ;  /* 0x000000041c007986 */ /* 0x0029e2000c101d2e */
[----:B------:R-:W-:-:S13]  /*71c0*/  ISETP.GE.AND P4, PT, R33, R98, PT ;  /* 0x000000622100720c */ /* 0x000fda0003f86270 */
[----:B------:R-:W-:Y:S05]  /*71d0*/  @P4 BRA `(.L_x_1449) ;  /* 0x0000000000844947 */ /* 0x000fea0003800000 */
[--C-:B----4-:R-:W-:Y:S02]  /*71e0*/  SHF.R.S32.HI R4, RZ, 0x1f, R33.reuse ;  /* 0x0000001fff047819 */ /* 0x110fe40000011421 */
[----:B------:R-:W-:-:S04]  /*71f0*/  IADD3 R33, P4, P5, R44, R80, R33 ;  /* 0x000000502c217210 */ /* 0x000fc80007d9e021 */
[----:B------:R-:W-:Y:S02]  /*7200*/  IADD3.X R4, R0, R31, R4, P4, P5 ;  /* 0x0000001f00047210 */ /* 0x000fe400027ea404 */
[----:B------:R-:W-:-:S05]  /*7210*/  IADD3 R76, P4, R33, R76, RZ ;  /* 0x0000004c214c7210 */ /* 0x000fca0007f9e0ff */
[----:B------:R-:W-:-:S05]  /*7220*/  IMAD.X R77, R4, 0x1, R77, P4 ;  /* 0x00000001044d7824 */ /* 0x000fca00020e064d */
[----:B--2---:R1:W-:Y:S01]  /*7230*/  STG.E.128 desc[UR46][R76.64], R8 ;  /* 0x000000084c007986 */ /* 0x0043e2000c101d2e */
[----:B------:R-:W-:Y:S05]  /*7240*/  BRA `(.L_x_1449) ;  /* 0x0000000000687947 */ /* 0x000fea0003800000 */
.L_x_1432:
[----:B------:R-:W-:-:S06]  /*7250*/  UISETP.NE.AND UP0, UPT, UR45, 0x3, UPT ;  /* 0x000000032d00788c */ /* 0x000fcc000bf05270 */
[----:B------:R-:W-:-:S13]  /*7260*/  PLOP3.LUT P3, PT, PT, PT, UP0, 0x80, 0x0 ;  /* 0x000000000000781c */ /* 0x000fda0003f6f008 */
[----:B------:R-:W-:Y:S05]  /*7270*/  @!P3 BRA `(.L_x_1465) ;  /* 0x000000000004b947 */ /* 0x000fea0003800000 */
[----:B------:R-:W-:Y:S01]  /*7280*/  BPT.TRAP 0x1 ;  /* 0x000000040000795c */ /* 0x000fe20000300000 */
.L_x_1465:
[----:B------:R-:W-:Y:S01]  /*7290*/  IMAD R91, R192, 0x8, R16 ;  /* 0x00000008c05b7824 */ /* 0x000fe200078e0210 */
[----:B------:R-:W-:Y:S01]  /*72a0*/  SHF.L.U32 R92, R198, 0x1f, RZ ;  /* 0x0000001fc65c7819 */ /* 0x000fe200000006ff */
[----:B------:R-:W-:Y:S01]  /*72b0*/  IMAD R90, R37, -0x40, R2 ;  /* 0xffffffc0255a7824 */ /* 0x000fe200078e0202 */
[----:B------:R-:W-:Y:S02]  /*72c0*/  BSSY B1, `(.L_x_1466) ;  /* 0x0000004000017945 */ /* 0x000fe40003800000 */
[----:B------:R-:W0:Y:S02]  /*72d0*/  SYNCS.PHASECHK.TRANS64.TRYWAIT P4, [R91+URZ+0x28490], R92 ;  /* 0x0284905c5b0075a7 */ /* 0x000e24000808017f */
[----:B------:R-:W-:Y:S01]  /*72e0*/  VIMNMX R90, R90, 0x40, PT ;  /* 0x000000405a5a7848 */ /* 0x000fe20003fe0100 */
[----:B0-----:R-:W-:Y:S06]  /*72f0*/  @!P4 BRA `(.L_x_1467) ;  /* 0x0000023c002cc947 */ /* 0x001fec0003800000 */
.L_x_1811:
[----:B------:R-:W-:Y:S05]  /*7300*/  BSYNC B1 ;  /* 0x0000000000017941 */ /* 0x000fea0003800000 */
.L_x_1466:
[-C--:B------:R-:W-:Y:S01]  /*7310*/  ISETP.GE.AND P5, PT, R17, R90.reuse, PT ;  /* 0x0000005a1100720c */ /* 0x080fe20003fa6270 */
[----:B------:R-:W-:Y:S01]  /*7320*/  BSSY B1, `(.L_x_1468) ;  /* 0x0000007000017945 */ /* 0x000fe20003800000 */
[----:B------:R-:W-:-:S11]  /*7330*/  ISETP.GE.AND P4, PT, R219, R90, PT ;  /* 0x0000005adb00720c */ /* 0x000fd60003f86270 */
[----:B------:R-:W-:Y:S05]  /*7340*/  @P5 BRA `(.L_x_1469) ;  /* 0x0000000000105947 */ /* 0x000fea0003800000 */
[----:B------:R-:W1:Y:S04]  /*7350*/  @!P1 LDS.128 R4, [R89+0x20000] ;  /* 0x0200000059049984 */ /* 0x000e680000000c00 */
[----:B------:R-:W2:Y:S04]  /*7360*/  @!P2 LDS.128 R8, [R89+0x22000] ;  /* 0x022000005908a984 */ /* 0x000ea80000000c00 */
[----:B-1----:R1:W-:Y:S04]  /*7370*/  @!P1 STG.E.128 desc[UR46][R14.64], R4 ;  /* 0x000000040e009986 */ /* 0x0023e8000c101d2e */
[----:B--2---:R1:W-:Y:S02]  /*7380*/  @!P2 STG.E.128 desc[UR46][R14.64+0x80], R8 ;  /* 0x000080080e00a986 */ /* 0x0043e4000c101d2e */
.L_x_1469:
[----:B------:R-:W-:Y:S05]  /*7390*/  BSYNC B1 ;  /* 0x0000000000017941 */ /* 0x000fea0003800000 */
.L_x_1468:
[----:B------:R-:W-:Y:S05]  /*73a0*/  @P4 BRA `(.L_x_1449) ;  /* 0x0000000000104947 */ /* 0x000fea0003800000 */
[----:B-1----:R-:W1:Y:S04]  /*73b0*/  @!P1 LDS.128 R4, [R89+0x21000] ;  /* 0x0210000059049984 */ /* 0x002e680000000c00 */
[----:B------:R-:W2:Y:S04]  /*73c0*/  @!P2 LDS.128 R8, [R89+0x23000] ;  /* 0x023000005908a984 */ /* 0x000ea80000000c00 */
[----:B-1----:R3:W-:Y:S04]  /*73d0*/  @!P1 STG.E.128 desc[UR46][R12.64], R4 ;  /* 0x000000040c009986 */ /* 0x0027e8000c101d2e */
[----:B--2---:R3:W-:Y:S02]  /*73e0*/  @!P2 STG.E.128 desc[UR46][R12.64+0x80], R8 ;  /* 0x000080080c00a986 */ /* 0x0047e4000c101d2e */
.L_x_1449:
[----:B------:R-:W-:Y:S05]  /*73f0*/  BSYNC B0 ;  /* 0x0000000000007941 */ /* 0x000fea0003800000 */
.L_x_1431:
[----:B01234-:R-:W0:Y:S01]  /*7400*/  S2R R4, SR_TID.X ;  /* 0x0000000000047919 */ /* 0x01fe220000002100 */
[----:B------:R-:W-:Y:S01]  /*7410*/  @!PT LDS RZ, [RZ] ;  /* 0x00000000fffff984 */ /* 0x000fe20000000800 */
[----:B------:R-:W-:Y:S01]  /*7420*/  @!PT LDS RZ, [RZ] ;  /* 0x00000000fffff984 */ /* 0x000fe20000000800 */
[----:B------:R-:W-:Y:S01]  /*7430*/  @!PT LDS RZ, [RZ] ;  /* 0x00000000fffff984 */ /* 0x000fe20000000800 */
[----:B------:R-:W-:Y:S01]  /*7440*/  @!PT LDS RZ, [RZ] ;  /* 0x00000000fffff984 */ /* 0x000fe20000000800 */
[----:B------:R1:W-:Y:S06]  /*7450*/  MEMBAR.ALL.CTA ;  /* 0x0000000000007992 */ /* 0x0003ec0000008000 */
[----:B-1----:R-:W1:Y:S01]  /*7460*/  FENCE.VIEW.ASYNC.S ;  /* 0x00000000000073c6 */ /* 0x002e620000000000 */
[----:B------:R-:W-:Y:S05]  /*7470*/  WARPSYNC.ALL ;  /* 0x0000000000007948 */ /* 0x000fea0003800000 */
[----:B------:R-:W-:Y:S01]  /*7480*/  BSSY B0, `(.L_x_1470) ;  /* 0x0000009000007945 */ /* 0x000fe20003800000 */
[----:B0-----:R-:W-:Y:S01]  /*7490*/  LOP3.LUT R4, R4, 0x7f, RZ, 0xc0, !PT ;  /* 0x0000007f04047812 */ /* 0x001fe200078ec0ff */
[----:B-1----:R0:W-:Y:S03]  /*74a0*/  BAR.SYNC.DEFER_BLOCKING R70, 0x80 ;  /* 0x000200460000751d */ /* 0x0021e60000010000 */
[----:B------:R-:W-:-:S13]  /*74b0*/  ISETP.NE.AND P4, PT, R4, RZ, PT ;  /* 0x000000ff0400720c */ /* 0x000fda0003f85270 */
[----:B------:R-:W-:-:S05]  /*74c0*/  @!P4 VIADD R4, R91, 0x284a0 ;  /* 0x000284a05b04c836 */ /* 0x000fca0000000000 */
[----:B------:R-:W-:-:S04]  /*74d0*/  @!P4 PRMT R4, RZ, 0x654, R4 ;  /* 0x00000654ff04c816 */ /* 0x000fc80000000004 */
[----:B------:R0:W-:Y:S01]  /*74e0*/  @!P4 SYNCS.ARRIVE.TRANS64.RED.A1T0 RZ, [R4+URZ], RZ ;  /* 0x000000ff04ffc9a7 */ /* 0x0001e2000810043f */
[----:B------:R-:W-:Y:S05]  /*74f0*/  @!P3 BRA `(.L_x_1471) ;  /* 0x000000000004b947 */ /* 0x000fea0003800000 */
[----:B------:R-:W-:Y:S01]  /*7500*/  BPT.TRAP 0x1 ;  /* 0x000000040000795c */ /* 0x000fe20000300000 */
.L_x_1471:
[----:B------:R-:W-:Y:S05]  /*7510*/  BSYNC B0 ;  /* 0x0000000000007941 */ /* 0x000fea0003800000 */
.L_x_1470:
[----:B------:R-:W1:Y:S01]  /*7520*/  SYNCS.PHASECHK.TRANS64.TRYWAIT P3, [R91+URZ+0x284b0], R92 ;  /* 0x0284b05c5b0075a7 */ /* 0x000e62000806017f */
[----:B------:R-:W-:Y:S01]  /*7530*/  ULDC UR41, c[0x0][0x2f4] ;  /* 0x0000bd0000297ab9 */ /* 0x000fe20000000800 */
[----:B------:R-:W-:Y:S01]  /*7540*/  ULDC.64 UR36, c[0x0][0x328] ;  /* 0x0000ca0000247ab9 */ /* 0x000fe20000000a00 */
[----:B------:R-:W-:Y:S01]  /*7550*/  ULDC.64 UR38, c[0x0][0x318] ;  /* 0x0000c60000267ab9 */ /* 0x000fe20000000a00 */
[----:B------:R-:W-:Y:S04]  /*7560*/  BSSY B0, `(.L_x_1472) ;  /* 0x0000002000007945 */ /* 0x000fe80003800000 */
[----:B-1----:R-:W-:Y:S05]  /*7570*/  @!P3 BRA `(.L_x_1473) ;  /* 0x0000023800a0b947 */ /* 0x002fea0003800000 */
.L_x_1812:
[----:B------:R-:W-:Y:S05]  /*7580*/  BSYNC B0 ;  /* 0x0000000000007941 */ /* 0x000fea0003800000 */
.L_x_1472:
[----:B------:R-:W-:Y:S01]  /*7590*/  ISETP.GE.AND P3, PT, R17, R90, PT ;  /* 0x0000005a1100720c */ /* 0x000fe20003f66270 */
[----:B------:R-:W-:Y:S01]  /*75a0*/  BSSY B0, `(.L_x_1474) ;  /* 0x0000010000007945 */ /* 0x000fe20003800000 */
[----:B------:R-:W-:-:S11]  /*75b0*/  IMAD.WIDE R8, R37, 0x40, R54 ;  /* 0x0000004025087825 */ /* 0x000fd600078e0236 */
        /* <DEDUP_REMOVED lines=14> */
.L_x_1475:
[----:B------:R-:W-:Y:S05]  /*76a0*/  BSYNC B0 ;  /* 0x0000000000007941 */ /* 0x000fea0003800000 */
.L_x_1474:
[----:B------:R-:W-:Y:S01]  /*76b0*/  ISETP.GE.AND P3, PT, R219, R90, PT ;  /* 0x0000005adb00720c */ /* 0x000fe20003f66270 */
[----:B------:R-:W-:-:S12]  /*76c0*/  BSSY B0, `(.L_x_1476) ;  /* 0x0000011000007945 */ /* 0x000fd80003800000 */
[----:B------:R-:W-:Y:S05]  /*76d0*/  @P3 BRA `(.L_x_1477) ;  /* 0x00000000003c3947 */ /* 0x000fea0003800000 */
[----:B--2---:R-:W-:Y:S01]  /*76e0*/  IADD3 R7, P3, R8, 0x20, RZ ;  /* 0x0000002008077810 */ /* 0x004fe20007f7e0ff */
[----:B0-----:R-:W-:Y:S02]  /*76f0*/  IMAD.MOV.U32 R4, RZ, RZ, R42 ;  /* 0x000000ffff047224 */ /* 0x001fe400078e002a */
        /* <DEDUP_REMOVED lines=13> */
.L_x_1477:
[----:B------:R-:W-:Y:S05]  /*77d0*/  BSYNC B0 ;  /* 0x0000000000007941 */ /* 0x000fea0003800000 */
.L_x_1476:
[----:B------:R-:W-:Y:S01]  /*77e0*/  @!PT LDS RZ, [RZ] ;  /* 0x00000000fffff984 */ /* 0x000fe20000000800 */
[----:B------:R-:W-:Y:S01]  /*77f0*/  @!PT LDS RZ, [RZ] ;  /* 0x00000000fffff984 */ /* 0x000fe20000000800 */
[----:B------:R-:W-:Y:S01]  /*7800*/  @!PT LDS RZ, [RZ] ;  /* 0x00000000fffff984 */ /* 0x000fe20000000800 */
[----:B------:R-:W-:Y:S01]  /*7810*/  @!PT LDS RZ, [RZ] ;  /* 0x00000000fffff984 */ /* 0x000fe20000000800 */
[----:B------:R4:W-:Y:S06]  /*7820*/  MEMBAR.ALL.CTA ;  /* 0x0000000000007992 */ /* 0x0009ec0000008000 */
[----:B----4-:R-:W4:Y:S02]  /*7830*/  FENCE.VIEW.ASYNC.S ;  /* 0x00000000000073c6 */ /* 0x010f240000000000 */
[----:B----4-:R4:W-:Y:S01]  /*7840*/  BAR.SYNC.DEFER_BLOCKING R70, 0x80 ;  /* 0x000200460000751d */ /* 0x0109e20000010000 */
[----:B------:R-:W-:Y:S01]  /*7850*/  ISETP.NE.AND P5, PT, R88, RZ, PT ;  /* 0x000000ff5800720c */ /* 0x000fe20003fa5270 */
[----:B------:R-:W-:-:S02]  /*7860*/  VIADD R192, R192, 0x1 ;  /* 0x00000001c0c07836 */ /* 0x000fc40000000000 */
[----:B-1----:R-:W-:-:S03]  /*7870*/  @!P4 VIADD R91, R91, 0x284c0 ;  /* 0x000284c05b5bc836 */ /* 0x002fc60000000000 */
[C---:B------:R-:W-:Y:S02]  /*7880*/  ISETP.NE.AND P3, PT, R192.reuse, 0x2, PT ;  /* 0x00000002c000780c */ /* 0x040fe40003f65270 */
[----:B------:R-:W-:Y:S02]  /*7890*/  @!P4 PRMT R91, RZ, 0x654, R91 ;  /* 0x00000654ff5bc816 */ /* 0x000fe4000000005b */
[----:B--23--:R-:W-:Y:S02]  /*78a0*/  SEL R5, RZ, 0x1, P3 ;  /* 0x00000001ff057807 */ /* 0x00cfe40001800000 */
[----:B------:R-:W-:Y:S02]  /*78b0*/  SEL R192, R192, RZ, P3 ;  /* 0x000000ffc0c07207 */ /* 0x000fe40001800000 */
[----:B------:R-:W-:Y:S01]  /*78c0*/  LOP3.LUT R198, R198, R5, RZ, 0x3c, !PT ;  /* 0x00000005c6c67212 */ /* 0x000fe200078e3cff */
[----:B------:R4:W-:Y:S01]  /*78d0*/  @!P4 SYNCS.ARRIVE.TRANS64.RED.A1T0 RZ, [R91+URZ], RZ ;  /* 0x000000ff5bffc9a7 */ /* 0x0009e2000810043f */
[----:B------:R-:W-:Y:S05]  /*78e0*/  @P5 BRA `(.L_x_1478) ;  /* 0xffffffb000fc5947 */ /* 0x000fea000383ffff */
[----:B0-----:R-:W0:Y:S01]  /*78f0*/  S2R R4, SR_TID.X ;  /* 0x0000000000047919 */ /* 0x001e220000002100 */
[----:B------:R-:W-:Y:S02]  /*7900*/  PLOP3.LUT P0, PT, PT, PT, PT, 0x8, 0x0 ;  /* 0x000000000000781c */ /* 0x000fe40003f0e170 */
[----:B0-----:R-:W-:-:S04]  /*7910*/  SHF.R.U32.HI R4, RZ, 0x7, R4 ;  /* 0x00000007ff047819 */ /* 0x001fc80000011604 */
[----:B------:R-:W-:-:S13]  /*7920*/  ISETP.NE.AND P5, PT, R4, 0x1, PT ;  /* 0x000000010400780c */ /* 0x000fda0003fa5270 */
[----:B------:R-:W-:Y:S06]  /*7930*/  @!P5 BAR.ARV 0x9, 0x100 ;  /* 0x024400000000db1d */ /* 0x000fec0000002000 */
.L_x_1426:
[----:B------:R-:W-:Y:S05]  /*7940*/  @P0 BRA `(.L_x_1479) ;  /* 0x00000000000c0947 */ /* 0x000fea0003800000 */
[----:B------:R-:W0:Y:S01]  /*7950*/  FENCE.VIEW.ASYNC.G ;  /* 0x00000000000073c6 */ /* 0x000e220000000100 */
[----:B------:R-:W-:Y:S05]  /*7960*/  WARPSYNC.ALL ;  /* 0x0000000000007948 */ /* 0x000fea0003800000 */
[----:B0-----:R-:W-:Y:S06]  /*7970*/  BAR.ARV 0xc, 0x180 ;  /* 0x0306000000007b1d */ /* 0x001fec0000002000 */
.L_x_1479:
[----:B------:R-:W-:Y:S01]  /*7980*/  ULDC.64 UR6, c[0x0][0x998] ;  /* 0x0002660000067ab9 */ /* 0x000fe20000000a00 */
[----:B------:R-:W-:Y:S01]  /*7990*/  ULDC.64 UR4, c[0x0][0x990] ;  /* 0x0002640000047ab9 */ /* 0x000fe20000000a00 */
[----:B------:R-:W-:Y:S02]  /*79a0*/  ISETP.NE.U32.AND P1, PT, RZ, UR6, PT ;  /* 0x00000006ff007c0c */ /* 0x000fe4000bf25070 */
[----:B------:R-:W-:Y:S02]  /*79b0*/  ISETP.NE.U32.AND P0, PT, RZ, UR4, PT ;  /* 0x00000004ff007c0c */ /* 0x000fe4000bf05070 */
[----:B------:R-:W-:Y:S02]  /*79c0*/  ISETP.NE.AND.EX P1, PT, RZ, UR7, PT, P1 ;  /* 0x00000007ff007c0c */ /* 0x000fe4000bf25310 */
[----:B------:R-:W-:-:S11]  /*79d0*/  ISETP.NE.AND.EX P0, PT, RZ, UR5, PT, P0 ;  /* 0x00000005ff007c0c */ /* 0x000fd6000bf05300 */
[----:B------:R-:W0:Y:S01]  /*79e0*/  @P1 LDC.64 R8, c[0x0][0x9b8] ;  /* 0x00026e00ff081b82 */ /* 0x000e220000000a00 */
[--C-:B------:R-:W-:Y:S02]  /*79f0*/  @P1 SHF.R.S32.HI R13, RZ, 0x1f, R207.reuse ;  /* 0x0000001fff0d1819 */ /* 0x100fe400000114cf */
[----:B------:R-:W-:-:S05]  /*7a00*/  @P0 SHF.R.S32.HI R11, RZ, 0x1f, R207 ;  /* 0x0000001fff0b0819 */ /* 0x000fca00000114cf */
[----:B------:R-:W1:Y:S08]  /*7a10*/  @P0 LDC.64 R6, c[0x0][0x9a8] ;  /* 0x00026a00ff060b82 */ /* 0x000e700000000a00 */
[----:B------:R-:W2:Y:S08]  /*7a20*/  @P1 LDC.64 R4, c[0x0][0x9c0] ;  /* 0x00027000ff041b82 */ /* 0x000eb00000000a00 */
[----:B------:R-:W3:Y:S01]  /*7a30*/  @P0 LDC.64 R2, c[0x0][0x9b0] ;  /* 0x00026c00ff020b82 */ /* 0x000ee20000000a00 */
[----:B0-----:R-:W-:-:S02]  /*7a40*/  @P1 IMAD R10, R13, R8, RZ ;  /* 0x000000080d0a1224 */ /* 0x001fc400078e02ff */
[----:B-1----:R-:W-:Y:S02]  /*7a50*/  @P0 IMAD R0, R11, R6, RZ ;  /* 0x000000060b000224 */ /* 0x002fe400078e02ff */
[C---:B------:R-:W-:Y:S02]  /*7a60*/  @P1 IMAD R11, R207.reuse, R9, R10 ;  /* 0x00000009cf0b1224 */ /* 0x040fe400078e020a */
[C---:B------:R-:W-:Y:S02]  /*7a70*/  @P0 IMAD R13, R207.reuse, R7, R0 ;  /* 0x00000007cf0d0224 */ /* 0x040fe400078e0200 */
[----:B------:R-:W-:-:S04]  /*7a80*/  @P1 IMAD.WIDE.U32 R8, R207, R8, RZ ;  /* 0x00000008cf081225 */ /* 0x000fc800078e00ff */
[----:B------:R-:W-:-:S04]  /*7a90*/  @P0 IMAD.WIDE.U32 R6, R207, R6, RZ ;  /* 0x00000006cf060225 */ /* 0x000fc800078e00ff */
[----:B------:R-:W-:Y:S02]  /*7aa0*/  @P1 IMAD.IADD R11, R9, 0x1, R11 ;  /* 0x00000001090b1824 */ /* 0x000fe400078e020b */
[----:B------:R-:W-:Y:S02]  /*7ab0*/  @P1 IMAD.MOV.U32 R10, RZ, RZ, R8 ;  /* 0x000000ffff0a1224 */ /* 0x000fe400078e0008 */
[----:B------:R-:W-:Y:S02]  /*7ac0*/  @P0 IMAD.IADD R9, R7, 0x1, R13 ;  /* 0x0000000107090824 */ /* 0x000fe400078e020d */
[----:B------:R-:W-:Y:S02]  /*7ad0*/  @P0 IMAD.MOV.U32 R8, RZ, RZ, R6 ;  /* 0x000000ffff080224 */ /* 0x000fe400078e0006 */
[----:B--2---:R-:W-:-:S04]  /*7ae0*/  @P1 IMAD.WIDE.U32 R6, R211, R4, R10 ;  /* 0x00000004d3061225 */ /* 0x004fc800078e000a */
[C---:B---3--:R-:W-:Y:S01]  /*7af0*/  @P0 IMAD.WIDE.U32 R8, R211.reuse, R2, R8 ;  /* 0x00000002d3080225 */ /* 0x048fe200078e0008 */
[----:B------:R-:W-:Y:S01]  /*7b00*/  @P1 LEA R4, P3, R6, UR6, 0x2 ;  /* 0x0000000606041c11 */ /* 0x000fe2000f8610ff */
[----:B------:R-:W0:Y:S02]  /*7b10*/  LDC R2, c[0x0][0x448] ;  /* 0x00011200ff027b82 */ /* 0x000e240000000800 */
[C---:B------:R-:W-:Y:S01]  /*7b20*/  @P1 IMAD R5, R211.reuse, R5, R7 ;  /* 0x00000005d3051224 */ /* 0x040fe200078e0207 */
[----:B------:R-:W-:Y:S01]  /*7b30*/  @P0 LEA R10, P2, R8, UR4, 0x2 ;  /* 0x00000004080a0c11 */ /* 0x000fe2000f8410ff */
[----:B------:R-:W-:Y:S01]  /*7b40*/  @P0 IMAD R3, R211, R3, R9 ;  /* 0x00000003d3030224 */ /* 0x000fe200078e0209 */
[----:B------:R-:W-:Y:S01]  /*7b50*/  ULDC UR4, c[0x0][0x988] ;  /* 0x0002620000047ab9 */ /* 0x000fe20000000800 */
[----:B------:R-:W-:Y:S01]  /*7b60*/  IMAD.MOV.U32 R0, RZ, RZ, 0x3f800000 ;  /* 0x3f800000ff007424 */ /* 0x000fe200078e00ff */
[----:B------:R-:W-:Y:S01]  /*7b70*/  @P1 LEA.HI.X R5, R6, UR7, R5, 0x2, P3 ;  /* 0x0000000706051c11 */ /* 0x000fe200098f1405 */
[----:B------:R-:W-:Y:S01]  /*7b80*/  IMAD.MOV.U32 R7, RZ, RZ, 0x3f800000 ;  /* 0x3f800000ff077424 */ /* 0x000fe200078e00ff */
[----:B------:R-:W-:-:S03]  /*7b90*/  @P0 LEA.HI.X R11, R8, UR5, R3, 0x2, P2 ;  /* 0x00000005080b0c11 */ /* 0x000fc600090f1403 */
[----:B------:R1:W2:Y:S04]  /*7ba0*/  @P1 LDG.E R0, desc[UR46][R4.64] ;  /* 0x0000002e04001981 */ /* 0x0002a8000c1e1900 */
[----:B------:R-:W2:Y:S01]  /*7bb0*/  @P0 LDG.E R7, desc[UR46][R10.64] ;  /* 0x0000002e0a070981 */ /* 0x000ea2000c1e1900 */
[----:B------:R-:W-:Y:S01]  /*7bc0*/  VIADD R9, R199, 0x7f ;  /* 0x0000007fc7097836 */ /* 0x000fe20000000000 */
[----:B0-----:R-:W-:Y:S02]  /*7bd0*/  ISETP.NE.AND P1, PT, R2, 0x1, PT ;  /* 0x000000010200780c */ /* 0x001fe40003f25270 */
[----:B------:R-:W0:Y:S11]  /*7be0*/  LDC.64 R2, c[0x0][0x9e0] ;  /* 0x00027800ff027b82 */ /* 0x000e360000000a00 */
[----:B------:R-:W3:Y:S08]  /*7bf0*/  @P1 LDC R6, c[0x0][0x44c] ;  /* 0x00011300ff061b82 */ /* 0x000ef00000000800 */
[----:B------:R-:W4:Y:S01]  /*7c00*/  @P1 LDC R13, c[0x0][0x450] ;  /* 0x00011400ff0d1b82 */ /* 0x000f220000000800 */
[----:B0-----:R-:W-:Y:S01]  /*7c10*/  ISETP.GE.AND P2, PT, R3, 0x1, PT ;  /* 0x000000010300780c */ /* 0x001fe20003f46270 */
[----:B---3--:R-:W-:-:S05]  /*7c20*/  @P1 IMAD.HI.U32 R6, R9, R6, RZ ;  /* 0x0000000609061227 */ /* 0x008fca00078e00ff */
[----:B----4-:R-:W-:-:S05]  /*7c30*/  @P1 SHF.R.U32.HI R9, RZ, R13, R6 ;  /* 0x0000000dff091219 */ /* 0x010fca0000011606 */
[----:B------:R-:W-:-:S04]  /*7c40*/  IMAD.IADD R9, R40, 0x1, R9 ;  /* 0x0000000128097824 */ /* 0x000fc800078e0209 */
[----:B-1----:R-:W-:Y:S02]  /*7c50*/  IMAD.IADD R4, R9, 0x1, R2 ;  /* 0x0000000109047824 */ /* 0x002fe400078e0202 */
[----:B--2---:R-:W-:-:S04]  /*7c60*/  FMUL.FTZ R0, R7, R0 ;  /* 0x0000000007007220 */ /* 0x004fc80000410000 */
[----:B------:R-:W-:Y:S01]  /*7c70*/  FMUL.FTZ R2, R0, UR4 ;  /* 0x0000000400027c20 */ /* 0x000fe20008410000 */
        /* <DEDUP_REMOVED lines=12> */
.L_x_1482:
[----:B------:R-:W-:-:S13]  /*7d40*/  ISETP.NE.AND P0, PT, R3, 0x1, PT ;  /* 0x000000010300780c */ /* 0x000fda0003f05270 */
[----:B------:R-:W0:Y:S02]  /*7d50*/  @P0 LDC.64 R6, c[0x0][0x9e8] ;  /* 0x00027a00ff060b82 */ /* 0x000e240000000a00 */
[----:B0-----:R-:W-:-:S05]  /*7d60*/  @P0 IMAD.HI.U32 R6, R0, R6, RZ ;  /* 0x0000000600060227 */ /* 0x001fca00078e00ff */
[----:B------:R-:W-:-:S07]  /*7d70*/  @P0 SHF.R.U32.HI R0, RZ, R7, R6 ;  /* 0x00000007ff000219 */ /* 0x000fce0000011606 */
.L_x_1483:
[----:B------:R-:W-:Y:S05]  /*7d80*/  BSYNC B0 ;  /* 0x0000000000007941 */ /* 0x000fea0003800000 */
.L_x_1481:
[----:B------:R-:W-:-:S05]  /*7d90*/  IMAD R5, R0, R3, R3 ;  /* 0x0000000300057224 */ /* 0x000fca00078e0203 */
[----:B------:R-:W-:-:S07]  /*7da0*/  VIMNMX R4, R4, R5, PT ;  /* 0x0000000504047248 */ /* 0x000fce0003fe0100 */
.L_x_1480:
[----:B------:R-:W0:Y:S01]  /*7db0*/  @P1 LDC R0, c[0x0][0x44c] ;  /* 0x00011300ff001b82 */ /* 0x000e220000000800 */
[----:B------:R-:W-:Y:S01]  /*7dc0*/  VIADD R4, R4, 0x3f ;  /* 0x0000003f04047836 */ /* 0x000fe20000000000 */
[----:B------:R-:W-:-:S04]  /*7dd0*/  ULDC UR4, c[0x0][0x9dc] ;  /* 0x0002770000047ab9 */ /* 0x000fc80000000800 */
[----:B------:R-:W-:Y:S02]  /*7de0*/  SHF.R.S32.HI R5, RZ, 0x1f, R4 ;  /* 0x0000001fff057819 */ /* 0x000fe40000011404 */
[----:B------:R-:W1:Y:S02]  /*7df0*/  @P1 LDC R7, c[0x0][0x450] ;  /* 0x00011400ff071b82 */ /* 0x000e640000000800 */
[----:B------:R-:W-:-:S04]  /*7e00*/  LEA.HI R5, R5, R4, RZ, 0x6 ;  /* 0x0000000405057211 */ /* 0x000fc800078f30ff */
[----:B------:R-:W-:-:S04]  /*7e10*/  SHF.R.S32.HI R5, RZ, 0x6, R5 ;  /* 0x00000006ff057819 */ /* 0x000fc80000011405 */
[----:B------:R-:W-:Y:S01]  /*7e20*/  VIMNMX R36, R36, R5, PT ;  /* 0x0000000524247248 */ /* 0x000fe20003fe0100 */
[----:B0-----:R-:W-:-:S04]  /*7e30*/  @P1 IMAD.HI.U32 R6, R199, R0, RZ ;  /* 0x00000000c7061227 */ /* 0x001fc800078e00ff */
[----:B------:R-:W-:Y:S01]  /*7e40*/  IMAD.MOV.U32 R0, RZ, RZ, R199 ;  /* 0x000000ffff007224 */ /* 0x000fe200078e00c7 */
        /* <DEDUP_REMOVED lines=14> */
.L_x_1486:
[----:B------:R-:W-:-:S13]  /*7f30*/  ISETP.NE.AND P0, PT, R3, 0x1, PT ;  /* 0x000000010300780c */ /* 0x000fda0003f05270 */
[----:B------:R-:W0:Y:S02]  /*7f40*/  @P0 LDC.64 R6, c[0x0][0x9e8] ;  /* 0x00027a00ff060b82 */ /* 0x000e240000000a00 */
[----:B0-----:R-:W-:-:S05]  /*7f50*/  @P0 IMAD.HI.U32 R6, R0, R6, RZ ;  /* 0x0000000600060227 */ /* 0x001fca00078e00ff */
[----:B------:R-:W-:-:S07]  /*7f60*/  @P0 SHF.R.U32.HI R0, RZ, R7, R6 ;  /* 0x00000007ff000219 */ /* 0x000fce0000011606 */
.L_x_1487:
[----:B------:R-:W-:Y:S05]  /*7f70*/  BSYNC B0 ;  /* 0x0000000000007941 */ /* 0x000fea0003800000 */
.L_x_1485:
[----:B------:R-:W-:-:S05]  /*7f80*/  IMAD R3, R0, R3, RZ ;  /* 0x0000000300037224 */ /* 0x000fca00078e02ff */
[----:B------:R-:W-:-:S07]  /*7f90*/  VIMNMX R4, R4, R3, !PT ;  /* 0x0000000304047248 */ /* 0x000fce0007fe0100 */
.L_x_1484:
[----:B------:R-:W-:Y:S01]  /*7fa0*/  SHF.R.S32.HI R3, RZ, 0x1f, R4 ;  /* 0x0000001fff037819 */ /* 0x000fe20000011404 */
[----:B------:R-:W-:Y:S03]  /*7fb0*/  BSSY B0, `(.L_x_1488) ;  /* 0x0000026000007945 */ /* 0x000fe60003800000 */
[----:B------:R-:W-:-:S04]  /*7fc0*/  LEA.HI R3, R3, R4, RZ, 0x6 ;  /* 0x0000000403037211 */ /* 0x000fc800078f30ff */
[----:B------:R-:W-:-:S04]  /*7fd0*/  SHF.R.S32.HI R3, RZ, 0x6, R3 ;  /* 0x00000006ff037819 */ /* 0x000fc80000011403 */
[----:B------:R-:W-:Y:S01]  /*7fe0*/  VIMNMX R9, RZ, R3, !PT ;  /* 0x00000003ff097248 */ /* 0x000fe20007fe0100 */
[----:B------:R-:W-:-:S03]  /*7ff0*/  IMAD.MOV.U32 R3, RZ, RZ, RZ ;  /* 0x000000ffff037224 */ /* 0x000fc600078e00ff */
        /* <DEDUP_REMOVED lines=33> */
.L_x_1489:
[----:B------:R-:W-:Y:S05]  /*8210*/  BSYNC B0 ;  /* 0x0000000000007941 */ /* 0x000fea0003800000 */
.L_x_1488:
[-C--:B------:R-:W-:Y:S01]  /*8220*/  IMAD R204, R222, R3.reuse, R9 ;  /* 0x00000003decc7224 */ /* 0x080fe200078e0209 */
[----:B------:R-:W-:Y:S02]  /*8230*/  PLOP3.LUT P0, PT, PT, PT, PT, 0x80, 0x0 ;  /* 0x000000000000781c */ /* 0x000fe40003f0f070 */
[----:B------:R-:W-:Y:S02]  /*8240*/  CS2R R28, SRZ ;  /* 0x00000000001c7805 */ /* 0x000fe4000001ff00 */
[----:B------:R-:W-:Y:S01]  /*8250*/  CS2R R162, SRZ ;  /* 0x0000000000a27805 */ /* 0x000fe2000001ff00 */
[----:B------:R-:W-:Y:S01]  /*8260*/  IMAD.MOV.U32 R5, RZ, RZ, RZ ;  /* 0x000000ffff057224 */ /* 0x000fe200078e00ff */
[----:B------:R-:W-:Y:S02]  /*8270*/  VIADDMNMX R164, R204, R3, R36, PT ;  /* 0x00000003cca47246 */ /* 0x000fe40003800124 */
[----:B------:R-:W-:Y:S02]  /*8280*/  CS2R R146, SRZ ;  /* 0x0000000000927805 */ /* 0x000fe4000001ff00 */
[----:B------:R-:W-:Y:S01]  /*8290*/  CS2R R56, SRZ ;  /* 0x0000000000387805 */ /* 0x000fe2000001ff00 */
[----:B------:R-:W-:Y:S01]  /*82a0*/  IMAD.MOV.U32 R0, RZ, RZ, RZ ;  /* 0x000000ffff007224 */ /* 0x000fe200078e00ff */
[----:B------:R-:W-:Y:S01]  /*82b0*/  ISETP.GT.AND P1, PT, R164, R204, PT ;  /* 0x000000cca400720c */ /* 0x000fe20003f24270 */
[----:B------:R-:W-:Y:S01]  /*82c0*/  IMAD.MOV.U32 R25, RZ, RZ, RZ ;  /* 0x000000ffff197224 */ /* 0x000fe200078e00ff */
[----:B------:R-:W-:-:S02]  /*82d0*/  CS2R R152, SRZ ;  /* 0x0000000000987805 */ /* 0x000fc4000001ff00 */
[----:B------:R-:W-:Y:S02]  /*82e0*/  CS2R R156, SRZ ;  /* 0x00000000009c7805 */ /* 0x000fe4000001ff00 */
[----:B------:R-:W-:Y:S02]  /*82f0*/  CS2R R36, SRZ ;  /* 0x0000000000247805 */ /* 0x000fe4000001ff00 */
[----:B------:R-:W-:Y:S02]  /*8300*/  CS2R R6, SRZ ;  /* 0x0000000000067805 */ /* 0x000fe4000001ff00 */
[----:B------:R-:W-:Y:S01]  /*8310*/  CS2R R158, SRZ ;  /* 0x00000000009e7805 */ /* 0x000fe2000001ff00 */
        /* <DEDUP_REMOVED lines=56> */
[----:B------:R-:W0:Y:S01]  /*86a0*/  S2R R4, SR_TID.X ;  /* 0x0000000000047919 */ /* 0x000e220000002100 */
[----:B------:R-:W-:Y:S01]  /*86b0*/  UMOV UR4, 0xffffffff ;  /* 0xffffffff00047882 */ /* 0x000fe20000000000 */
[----:B0-----:R-:W-:-:S05]  /*86c0*/  VIADD R26, R4, 0xffffff80 ;  /* 0xffffff80041a7836 */ /* 0x001fca0000000000 */
[----:B------:R-:W-:-:S04]  /*86d0*/  SHF.R.S32.HI R29, RZ, 0x1f, R26 ;  /* 0x0000001fff1d7819 */ /* 0x000fc8000001141a */
[----:B------:R-:W-:-:S04]  /*86e0*/  LEA.HI R13, R29, R26, RZ, 0x7 ;  /* 0x0000001a1d0d7211 */ /* 0x000fc800078f38ff */
[----:B------:R-:W-:Y:S01]  /*86f0*/  SHF.R.S32.HI R13, RZ, 0x7, R13 ;  /* 0x00000007ff0d7819 */ /* 0x000fe2000001140d */
[----:B------:R-:W-:Y:S06]  /*8700*/  BRA.DIV UR4, `(.L_x_1491) ;  /* 0x0000022a04507947 */ /* 0x000fec000b800000 */
[----:B------:R0:W1:Y:S02]  /*8710*/  SHFL.IDX PT, R201, R13, RZ, 0x1f ;  /* 0x00001fff0dc97589 */ /* 0x00006400000e0000 */
.L_x_1815:
[----:B-1----:R-:W-:Y:S01]  /*8720*/  LEA.HI R0, R201, R201, RZ, 0x1 ;  /* 0x000000c9c9007211 */ /* 0x002fe200078f08ff */
[----:B------:R-:W-:-:S03]  /*8730*/  ULOP3.LUT UP0, URZ, UR44, 0x1bf, URZ, 0xc0, !UPT ;  /* 0x000001bf2c3f7892 */ /* 0x000fc6000f80c03f */
[----:B------:R-:W-:-:S03]  /*8740*/  LOP3.LUT R0, R0, 0x1e, RZ, 0xc0, !PT ;  /* 0x0000001e00007812 */ /* 0x000fc600078ec0ff */
[----:B------:R-:W-:Y:S02]  /*8750*/  PLOP3.LUT P0, PT, PT, PT, UP0, 0x80, 0x0 ;  /* 0x000000000000781c */ /* 0x000fe40003f0f008 */
[----:B------:R-:W-:-:S05]  /*8760*/  IMAD.IADD R0, R201, 0x1, -R0 ;  /* 0x00000001c9007824 */ /* 0x000fca00078e0a00 */
[----:B------:R-:W-:-:S04]  /*8770*/  LEA R0, R0, UR44, 0xd ;  /* 0x0000002c00007c11 */ /* 0x000fc8000f8e68ff */
[----:B------:R-:W-:-:S04]  /*8780*/  SHF.R.U32.HI R0, RZ, 0x4, R0 ;  /* 0x00000004ff007819 */ /* 0x000fc80000011600 */
[----:B------:R-:W-:Y:S01]  /*8790*/  LOP3.LUT R36, R0, 0x3fff, RZ, 0xc0, !PT ;  /* 0x00003fff00247812 */ /* 0x000fe200078ec0ff */
[----:B------:R-:W-:Y:S06]  /*87a0*/  @!P0 BRA `(.L_x_1492) ;  /* 0x0000000000408947 */ /* 0x000fec0003800000 */
[----:B------:R-:W-:Y:S01]  /*87b0*/  MOV R14, 0x0 ;  /* 0x00000000000e7802 */ /* 0x000fe20000000f00 */
[----:B------:R-:W-:Y:S01]  /*87c0*/  ULDC.64 UR4, c[0x4][0xc0] ;  /* 0x0100300000047ab9 */ /* 0x000fe20000000a00 */
[----:B------:R-:W-:Y:S01]  /*87d0*/  ULDC.64 UR6, c[0x4][0xc8] ;  /* 0x0100320000067ab9 */ /* 0x000fe20000000a00 */
[----:B------:R-:W-:Y:S02]  /*87e0*/  IMAD.U32 R4, RZ, RZ, UR4 ;  /* 0x00000004ff047e24 */ /* 0x000fe4000f8e00ff */
[----:B------:R-:W-:Y:S01]  /*87f0*/  IMAD.U32 R5, RZ, RZ, UR5 ;  /* 0x00000005ff057e24 */ /* 0x000fe2000f8e00ff */
[----:B------:R-:W1:Y:S01]  /*8800*/  LDC.64 R14, c[0x4][R14] ;  /* 0x010000000e0e7b82 */ /* 0x000e620000000a00 */
[----:B------:R-:W-:Y:S01]  /*8810*/  ULDC.64 UR4, c[0x4][0x60] ;  /* 0x0100180000047ab9 */ /* 0x000fe20000000a00 */
[----:B------:R-:W-:Y:S02]  /*8820*/  IMAD.U32 R6, RZ, RZ, UR6 ;  /* 0x00000006ff067e24 */ /* 0x000fe4000f8e00ff */
[----:B------:R-:W-:-:S02]  /*8830*/  IMAD.U32 R7, RZ, RZ, UR7 ;  /* 0x00000007ff077e24 */ /* 0x000fc4000f8e00ff */
[----:B------:R-:W-:Y:S02]  /*8840*/  IMAD.U32 R10, RZ, RZ, UR4 ;  /* 0x00000004ff0a7e24 */ /* 0x000fe4000f8e00ff */
[----:B------:R-:W-:Y:S02]  /*8850*/  IMAD.U32 R11, RZ, RZ, UR5 ;  /* 0x00000005ff0b7e24 */ /* 0x000fe4000f8e00ff */
[----:B------:R-:W-:Y:S02]  /*8860*/  IMAD.MOV.U32 R8, RZ, RZ, 0x70 ;  /* 0x00000070ff087424 */ /* 0x000fe400078e00ff */
[----:B------:R-:W-:Y:S02]  /*8870*/  IMAD.MOV.U32 R12, RZ, RZ, 0x1 ;  /* 0x00000001ff0c7424 */ /* 0x000fe400078e00ff */
[----:B0-----:R-:W-:-:S07]  /*8880*/  IMAD.MOV.U32 R13, RZ, RZ, RZ ;  /* 0x000000ffff0d7224 */ /* 0x001fce00078e00ff */
[----:B------:R-:W-:-:S07]  /*8890*/  LEPC R20, `(.L_x_1492) ;  /* 0x000000001014794e */ /* 0x000fce0000000000 */
[----:B-1---5:R-:W-:Y:S05]  /*88a0*/  CALL.ABS.NOINC R14 ;  /* 0x000000000e007343 */ /* 0x022fea0003c00000 */
.L_x_1492:
        /* <DEDUP_REMOVED lines=13> */
.L_x_1496:
[----:B--2---:R2:W3:Y:S02]  /*8980*/  SYNCS.PHASECHK.TRANS64.TRYWAIT P0, [R16+URZ+0x28400], R3 ;  /* 0x02840003100075a7 */ /* 0x0044e4000800017f */
[----:B---3--:R-:W-:Y:S05]  /*8990*/  @!P0 NANOSLEEP.SYNCS 0x989680 ;  /* 0x009896800000895d */ /* 0x008fea0003900000 */
[----:B------:R-:W3:Y:S02]  /*89a0*/  @!P0 SYNCS.PHASECHK.TRANS64 P0, [R16+URZ+0x28400], R3 ;  /* 0x02840003100085a7 */ /* 0x000ee4000800007f */
[----:B---3--:R-:W-:Y:S05]  /*89b0*/  @!P0 BRA `(.L_x_1496) ;  /* 0xfffffffc00f08947 */ /* 0x008fea000383ffff */
.L_x_1495:
[----:B------:R-:W-:Y:S05]  /*89c0*/  BSYNC B0 ;  /* 0x0000000000007941 */ /* 0x000fea0003800000 */
.L_x_1494:
[----:B------:R-:W-:Y:S05]  /*89d0*/  BRA `(.L_x_1497) ;  /* 0x00000094006c7947 */ /* 0x000fea0003800000 */
.L_x_1493:
[----:B------:R-:W-:Y:S01]  /*89e0*/  ULOP3.LUT UP0, URZ, UR44, 0x3ff, URZ, 0xc0, !UPT ;  /* 0x000003ff2c3f7892 */ /* 0x000fe2000f80c03f */
[----:B-----5:R-:W-:Y:S01]  /*89f0*/  SHF.R.S32.HI R0, RZ, 0x1f, R38 ;  /* 0x0000001fff007819 */ /* 0x020fe20000011426 */
[----:B------:R-:W-:Y:S01]  /*8a00*/  ULDC.64 UR4, c[0x0][0x3f8] ;  /* 0x0000fe0000047ab9 */ /* 0x000fe20000000a00 */
[----:B------:R-:W-:Y:S01]  /*8a10*/  ULDC.64 UR6, c[0x0][0x408] ;  /* 0x0001020000067ab9 */ /* 0x000fe20000000a00 */
[----:B------:R-:W-:Y:S02]  /*8a20*/  IMAD.WIDE.U32 R24, R38, UR4, RZ ;  /* 0x0000000426187c25 */ /* 0x000fe4000f8e00ff */
[----:B------:R-:W-:Y:S02]  /*8a30*/  PLOP3.LUT P0, PT, PT, PT, UP0, 0x80, 0x0 ;  /* 0x000000000000781c */ /* 0x000fe40003f0f008 */
[C---:B------:R-:W-:Y:S02]  /*8a40*/  IMAD R3, R0.reuse, UR4, RZ ;  /* 0x0000000400037c24 */ /* 0x040fe4000f8e02ff */
[----:B------:R-:W-:-:S02]  /*8a50*/  IMAD R5, R0, UR6, RZ ;  /* 0x0000000600057c24 */ /* 0x000fc4000f8e02ff */
[C---:B------:R-:W-:Y:S02]  /*8a60*/  IMAD R3, R38.reuse, UR5, R3 ;  /* 0x0000000526037c24 */ /* 0x040fe4000f8e0203 */
[C---:B------:R-:W-:Y:S02]  /*8a70*/  IMAD R5, R38.reuse, UR7, R5 ;  /* 0x0000000726057c24 */ /* 0x040fe4000f8e0205 */
[----:B------:R-:W-:-:S04]  /*8a80*/  IMAD.WIDE.U32 R38, R38, UR6, RZ ;  /* 0x0000000626267c25 */ /* 0x000fc8000f8e00ff */
[----:B------:R-:W-:Y:S02]  /*8a90*/  IMAD.IADD R49, R3, 0x1, R25 ;  /* 0x0000000103317824 */ /* 0x000fe400078e0219 */
[----:B------:R-:W-:Y:S01]  /*8aa0*/  IMAD.IADD R27, R5, 0x1, R39 ;  /* 0x00000001051b7824 */ /* 0x000fe200078e0227 */
        /* <DEDUP_REMOVED lines=16> */
[----:B-1----:R-:W-:Y:S05]  /*8bb0*/  CALL.ABS.NOINC R14 ;  /* 0x000000000e007343 */ /* 0x002fea0003c00000 */
.L_x_1498:
[----:B------:R-:W-:Y:S01]  /*8bc0*/  ULDC.U8 UR4, c[0x0][0x410] ;  /* 0x0001040000047ab9 */ /* 0x000fe20000000000 */
[----:B------:R-:W-:Y:S01]  /*8bd0*/  LEA.HI R29, R29, R26, RZ, 0x3 ;  /* 0x0000001a1d1d7211 */ /* 0x000fe200078f18ff */
[----:B------:R-:W-:Y:S01]  /*8be0*/  IMAD.IADD R37, R17, 0x1, R199 ;  /* 0x0000000111257824 */ /* 0x000fe200078e02c7 */
[----:B------:R-:W-:Y:S01]  /*8bf0*/  ISETP.NE.AND P0, PT, RZ, UR4, PT ;  /* 0x00000004ff007c0c */ /* 0x000fe2000bf05270 */
[----:B------:R-:W-:Y:S01]  /*8c00*/  BSSY B0, `(.L_x_1499) ;  /* 0x0000930000007945 */ /* 0x000fe20003800000 */
[----:B------:R-:W-:-:S05]  /*8c10*/  LOP3.LUT R29, R29, 0xfffffff8, RZ, 0xc0, !PT ;  /* 0xfffffff81d1d7812 */ /* 0x000fca00078ec0ff */
[----:B------:R-:W-:-:S04]  /*8c20*/  IMAD.IADD R0, R26, 0x1, -R29 ;  /* 0x000000011a007824 */ /* 0x000fc800078e0a1d */
[----:B------:R-:W-:Y:S02]  /*8c30*/  IMAD R3, R0, 0x20, R37 ;  /* 0x0000002000037824 */ /* 0x000fe400078e0225 */
[----:B------:R-:W-:Y:S05]  /*8c40*/  @!P0 BRA `(.L_x_1500) ;  /* 0x00000048005c8947 */ /* 0x000fea0003800000 */
[----:B------:R-:W1:Y:S01]  /*8c50*/  LDC R50, c[0x0][0x448] ;  /* 0x00011200ff327b82 */ /* 0x000e620000000800 */
[----:B------:R-:W-:Y:S01]  /*8c60*/  ULDC.64 UR4, c[0x0][0x3f8] ;  /* 0x0000fe0000047ab9 */ /* 0x000fe20000000a00 */
[----:B------:R-:W-:Y:S01]  /*8c70*/  IMAD.MOV.U32 R48, RZ, RZ, R24 ;  /* 0x000000ffff307224 */ /* 0x000fe200078e0018 */
[----:B------:R-:W-:Y:S01]  /*8c80*/  ULDC.64 UR6, c[0x0][0x408] ;  /* 0x0001020000067ab9 */ /* 0x000fe20000000a00 */
[----:B------:R-:W-:Y:S01]  /*8c90*/  IMAD.MOV.U32 R4, RZ, RZ, R38 ;  /* 0x000000ffff047224 */ /* 0x000fe200078e0026 */
[----:B------:R-:W-:Y:S01]  /*8ca0*/  ULDC.64 UR8, c[0x0][0x400] ;  /* 0x0001000000087ab9 */ /* 0x000fe20000000a00 */
[----:B-1----:R-:W-:-:S13]  /*8cb0*/  ISETP.NE.AND P0, PT, R50, 0x1, PT ;  /* 0x000000013200780c */ /* 0x002fda0003f05270 */
[----:B------:R-:W1:Y:S08]  /*8cc0*/  @P0 LDC R0, c[0x0][0x44c] ;  /* 0x00011300ff000b82 */ /* 0x000e700000000800 */
[----:B------:R-:W2:Y:S01]  /*8cd0*/  @P0 LDC R5, c[0x0][0x450] ;  /* 0x00011400ff050b82 */ /* 0x000ea20000000800 */
[----:B-1----:R-:W-:-:S05]  /*8ce0*/  @P0 IMAD.HI.U32 R0, R3, R0, RZ ;  /* 0x0000000003000227 */ /* 0x002fca00078e00ff */
[----:B--2---:R-:W-:Y:S01]  /*8cf0*/  @P0 SHF.R.U32.HI R3, RZ, R5, R0 ;  /* 0x00000005ff030219 */ /* 0x004fe20000011600 */
[----:B------:R-:W-:-:S03]  /*8d00*/  IMAD.MOV.U32 R5, RZ, RZ, R27 ;  /* 0x000000ffff057224 */ /* 0x000fc600078e001b */
[----:B------:R-:W-:Y:S01]  /*8d10*/  SHF.R.S32.HI R0, RZ, 0x1f, R3 ;  /* 0x0000001fff007819 */ /* 0x000fe20000011403 */
[----:B------:R-:W-:-:S04]  /*8d20*/  IMAD.WIDE.U32 R48, R3, UR4, R48 ;  /* 0x0000000403307c25 */ /* 0x000fc8000f8e0030 */
[----:B------:R-:W-:Y:S02]  /*8d30*/  IMAD R6, R0, UR4, RZ ;  /* 0x0000000400067c24 */ /* 0x000fe4000f8e02ff */
[----:B------:R-:W-:-:S04]  /*8d40*/  IMAD.WIDE.U32 R4, R3, UR6, R4 ;  /* 0x0000000603047c25 */ /* 0x000fc8000f8e0004 */
[C---:B------:R-:W-:Y:S01]  /*8d50*/  IMAD R7, R3.reuse, UR5, R6 ;  /* 0x0000000503077c24 */ /* 0x040fe2000f8e0206 */
[----:B------:R-:W-:Y:S01]  /*8d60*/  ULDC.64 UR4, c[0x0][0x3e8] ;  /* 0x0000fa0000047ab9 */ /* 0x000fe20000000a00 */
[----:B------:R-:W-:Y:S01]  /*8d70*/  IMAD R6, R0, UR6, RZ ;  /* 0x0000000600067c24 */ /* 0x000fe2000f8e02ff */
[----:B------:R-:W-:Y:S01]  /*8d80*/  IADD3 R0, P0, R48, UR4, RZ ;  /* 0x0000000430007c10 */ /* 0x000fe2000ff1e0ff */
[----:B------:R-:W-:Y:S01]  /*8d90*/  UMOV UR4, 0xffffffff ;  /* 0xffffffff00047882 */ /* 0x000fe20000000000 */
[----:B------:R-:W-:Y:S01]  /*8da0*/  IADD3 R51, P1, R4, UR8, RZ ;  /* 0x0000000804337c10 */ /* 0x000fe2000ff3e0ff */
[----:B------:R-:W-:Y:S01]  /*8db0*/  IMAD R3, R3, UR7, R6 ;  /* 0x0000000703037c24 */ /* 0x000fe2000f8e0206 */
[----:B------:R-:W-:-:S04]  /*8dc0*/  IADD3.X R48, R49, UR5, R7, P0, !PT ;  /* 0x0000000531307c10 */ /* 0x000fc800087fe407 */
[----:B------:R-:W-:Y:S01]  /*8dd0*/  IADD3.X R49, R5, UR9, R3, P1, !PT ;  /* 0x0000000905317c10 */ /* 0x000fe20008ffe403 */
[----:B------:R-:W-:Y:S06]  /*8de0*/  BRA.DIV UR4, `(.L_x_1501) ;  /* 0x0000022204c07947 */ /* 0x000fec000b800000 */
[----:B------:R1:W2:Y:S04]  /*8df0*/  SHFL.IDX PT, R3, R48, RZ, 0x181f ;  /* 0x00181fff30037589 */ /* 0x0002a800000e0000 */
[----:B------:R1:W3:Y:S04]  /*8e00*/  SHFL.IDX PT, R5, R0, RZ, 0x181f ;  /* 0x00181fff00057589 */ /* 0x0002e800000e0000 */
[----:B------:R1:W4:Y:S04]  /*8e10*/  SHFL.IDX PT, R9, R49, RZ, 0x181f ;  /* 0x00181fff31097589 */ /* 0x00032800000e0000 */
[----:B------:R1:W0:Y:S02]  /*8e20*/  SHFL.IDX PT, R14, R51, RZ, 0x181f ;  /* 0x00181fff330e7589 */ /* 0x00022400000e0000 */
.L_x_1821:
[----:B------:R-:W-:Y:S01]  /*8e30*/  IMAD R50, R195, R50, RZ ;  /* 0x00000032c3327224 */ /* 0x000fe200078e02ff */
[----:B------:R-:W-:Y:S01]  /*8e40*/  BSSY B1, `(.L_x_1502) ;  /* 0x000001a000017945 */ /* 0x000fe20003800000 */
[----:B------:R-:W-:Y:S02]  /*8e50*/  CS2R R40, SRZ ;  /* 0x0000000000287805 */ /* 0x000fe4000001ff00 */
[----:B------:R-:W-:Y:S02]  /*8e60*/  CS2R R44, SRZ ;  /* 0x00000000002c7805 */ /* 0x000fe4000001ff00 */
[----:B------:R-:W-:Y:S02]  /*8e70*/  CS2R R42, SRZ ;  /* 0x00000000002a7805 */ /* 0x000fe4000001ff00 */
[----:B------:R-:W-:Y:S02]  /*8e80*/  ISETP.GE.AND P0, PT, R37, R50, PT ;  /* 0x000000322500720c */ /* 0x000fe40003f06270 */
[----:B------:R-:W-:-:S11]  /*8e90*/  CS2R R46, SRZ ;  /* 0x00000000002e7805 */ /* 0x000fd6000001ff00 */
[----:B------:R-:W-:Y:S05]  /*8ea0*/  @P0 BRA `(.L_x_1503) ;  /* 0x00000000004c0947 */ /* 0x000fea0003800000 */
[----:B------:R-:W-:Y:S01]  /*8eb0*/  ULDC UR4, c[0x0][0x3f4] ;  /* 0x0000fd0000047ab9 */ /* 0x000fe20000000800 */
[----:B------:R-:W-:Y:S02]  /*8ec0*/  CS2R R40, SRZ ;  /* 0x0000000000287805 */ /* 0x000fe4000001ff00 */
[----:B------:R-:W-:Y:S02]  /*8ed0*/  ISETP.GE.AND P4, PT, R194, UR4, PT ;  /* 0x00000004c2007c0c */ /* 0x000fe4000bf86270 */
[----:B------:R-:W-:Y:S02]  /*8ee0*/  CS2R R44, SRZ ;  /* 0x00000000002c7805 */ /* 0x000fe4000001ff00 */
[----:B------:R-:W-:Y:S02]  /*8ef0*/  ISETP.GE.AND P3, PT, R18, UR4, PT ;  /* 0x0000000412007c0c */ /* 0x000fe4000bf66270 */
[----:B------:R-:W-:-:S07]  /*8f00*/  CS2R R46, SRZ ;  /* 0x00000000002e7805 */ /* 0x000fce000001ff00 */
[----:B---3--:R-:W-:-:S04]  /*8f10*/  @!P4 IADD3 R10, P0, R194, R5, RZ ;  /* 0x00000005c20ac210 */ /* 0x008fc80007f1e0ff */
[-C--:B0-----:R-:W-:Y:S02]  /*8f20*/  @!P3 IADD3 R6, P1, R18, R14.reuse, RZ ;  /* 0x0000000e1206b210 */ /* 0x081fe40007f3e0ff */
[----:B------:R-:W-:Y:S01]  /*8f30*/  @!P4 IADD3 R8, P2, R194, R14, RZ ;  /* 0x0000000ec208c210 */ /* 0x000fe20007f5e0ff */
[--C-:B--2---:R-:W-:Y:S01]  /*8f40*/  @!P4 IMAD.X R11, R3, 0x1, R216.reuse, P0 ;  /* 0x00000001030bc824 */ /* 0x104fe200000e06d8 */
[----:B------:R-:W-:Y:S01]  /*8f50*/  @!P3 IADD3 R4, P0, R18, R5, RZ ;  /* 0x000000051204b210 */ /* 0x000fe20007f1e0ff */
[C-C-:B----4-:R-:W-:Y:S01]  /*8f60*/  @!P3 IMAD.X R7, R9.reuse, 0x1, R19.reuse, P1 ;  /* 0x000000010907b824 */ /* 0x150fe200008e0613 */
[----:B------:R-:W-:Y:S01]  /*8f70*/  CS2R R42, SRZ ;  /* 0x00000000002a7805 */ /* 0x000fe2000001ff00 */
[----:B------:R-:W-:Y:S01]  /*8f80*/  @!P4 IMAD.X R9, R9, 0x1, R216, P2 ;  /* 0x000000010909c824 */ /* 0x000fe200010e06d8 */
[----:B------:R0:W5:Y:S01]  /*8f90*/  @!P4 LD.E.64 R40, desc[UR46][R10.64] ;  /* 0x0000002e0a28c980 */ /* 0x000162000c101b00 */
[----:B------:R-:W-:-:S03]  /*8fa0*/  @!P3 IMAD.X R5, R3, 0x1, R19, P0 ;  /* 0x000000010305b824 */ /* 0x000fc600000e0613 */
[----:B------:R0:W5:Y:S04]  /*8fb0*/  @!P3 LD.E.64 R46, desc[UR46][R6.64] ;  /* 0x0000002e062eb980 */ /* 0x000168000c101b00 */
[----:B------:R0:W5:Y:S04]  /*8fc0*/  @!P3 LD.E.64 R44, desc[UR46][R4.64] ;  /* 0x0000002e042cb980 */ /* 0x000168000c101b00 */
[----:B------:R0:W5:Y:S02]  /*8fd0*/  @!P4 LD.E.64 R42, desc[UR46][R8.64] ;  /* 0x0000002e082ac980 */ /* 0x000164000c101b00 */
.L_x_1503:
[----:B------:R-:W-:Y:S05]  /*8fe0*/  BSYNC B1 ;  /* 0x0000000000017941 */ /* 0x000fea0003800000 */
.L_x_1502:
[----:B------:R-:W-:Y:S01]  /*8ff0*/  UMOV UR4, 0xffffffff ;  /* 0xffffffff00047882 */ /* 0x000fe20000000000 */
[----:B------:R-:W-:Y:S02]  /*9000*/  CS2R R30, SRZ ;  /* 0x00000000001e7805 */ /* 0x000fe4000001ff00 */
[----:B------:R-:W-:Y:S05]  /*9010*/  BRA.DIV UR4, `(.L_x_1504) ;  /* 0x0000022204a47947 */ /* 0x000fea000b800000 */
[----:B--2---:R2:W1:Y:S04]  /*9020*/  SHFL.IDX PT, R3, R48, 0x1, 0x181f ;  /* 0x00381f0030037f89 */ /* 0x00446800000e0000 */
[----:B0--3--:R2:W0:Y:S04]  /*9030*/  SHFL.IDX PT, R5, R0, 0x1, 0x181f ;  /* 0x00381f0000057f89 */ /* 0x00942800000e0000 */
[----:B----4-:R2:W3:Y:S04]  /*9040*/  SHFL.IDX PT, R9, R49, 0x1, 0x181f ;  /* 0x00381f0031097f89 */ /* 0x0104e800000e0000 */
[----:B------:R2:W4:Y:S02]  /*9050*/  SHFL.IDX PT, R14, R51, 0x1, 0x181f ;  /* 0x00381f00330e7f89 */ /* 0x00052400000e0000 */
.L_x_1827:
[----:B------:R-:W-:Y:S01]  /*9060*/  VIADD R4, R37, 0x20 ;  /* 0x0000002025047836 */ /* 0x000fe20000000000 */
[----:B------:R-:W-:Y:S01]  /*9070*/  BSSY B1, `(.L_x_1505) ;  /* 0x0000019000017945 */ /* 0x000fe20003800000 */
[----:B------:R-:W-:Y:S02]  /*9080*/  CS2R R34, SRZ ;  /* 0x0000000000227805 */ /* 0x000fe4000001ff00 */
[----:B------:R-:W-:Y:S02]  /*9090*/  CS2R R32, SRZ ;  /* 0x0000000000207805 */ /* 0x000fe4000001ff00 */
[----:B------:R-:W-:Y:S02]  /*90a0*/  CS2R R38, SRZ ;  /* 0x0000000000267805 */ /* 0x000fe4000001ff00 */
[----:B------:R-:W-:-:S13]  /*90b0*/  ISETP.GE.AND P0, PT, R4, R50, PT ;  /* 0x000000320400720c */ /* 0x000fda0003f06270 */
[----:B------:R-:W-:Y:S05]  /*90c0*/  @P0 BRA `(.L_x_1506) ;  /* 0x00000000004c0947 */ /* 0x000fea0003800000 */
[----:B------:R-:W-:Y:S01]  /*90d0*/  ULDC UR4, c[0x0][0x3f4] ;  /* 0x0000fd0000047ab9 */ /* 0x000fe20000000800 */
[----:B------:R-:W-:Y:S02]  /*90e0*/  CS2R R30, SRZ ;  /* 0x00000000001e7805 */ /* 0x000fe4000001ff00 */
[----:B------:R-:W-:Y:S02]  /*90f0*/  ISETP.GE.AND P4, PT, R194, UR4, PT ;  /* 0x00000004c2007c0c */ /* 0x000fe4000bf86270 */
[----:B------:R-:W-:Y:S02]  /*9100*/  CS2R R34, SRZ ;  /* 0x0000000000227805 */ /* 0x000fe4000001ff00 */
[----:B------:R-:W-:-:S09]  /*9110*/  ISETP.GE.AND P3, PT, R18, UR4, PT ;  /* 0x0000000412007c0c */ /* 0x000fd2000bf66270 */
[----:B0-----:R-:W-:-:S05]  /*9120*/  @!P4 IADD3 R6, P0, R194, R5, RZ ;  /* 0x00000005c206c210 */ /* 0x001fca0007f1e0ff */
[C---:B-1----:R-:W-:Y:S01]  /*9130*/  @!P4 IMAD.X R7, R3.reuse, 0x1, R216, P0 ;  /* 0x000000010307c824 */ /* 0x042fe200000e06d8 */
[----:B------:R-:W-:Y:S02]  /*9140*/  @!P3 IADD3 R4, P0, R18, R5, RZ ;  /* 0x000000051204b210 */ /* 0x000fe40007f1e0ff */
[----:B----4-:R-:W-:Y:S02]  /*9150*/  @!P4 IADD3 R8, P2, R194, R14, RZ ;  /* 0x0000000ec208c210 */ /* 0x010fe40007f5e0ff */
[----:B------:R0:W5:Y:S01]  /*9160*/  @!P4 LD.E.64 R30, desc[UR46][R6.64] ;  /* 0x0000002e061ec980 */ /* 0x000162000c101b00 */
[----:B------:R-:W-:Y:S02]  /*9170*/  CS2R R38, SRZ ;  /* 0x0000000000267805 */ /* 0x000fe4000001ff00 */
[----:B------:R-:W-:Y:S01]  /*9180*/  CS2R R32, SRZ ;  /* 0x0000000000207805 */ /* 0x000fe2000001ff00 */
[----:B------:R-:W-:-:S05]  /*9190*/  @!P3 IMAD.X R5, R3, 0x1, R19, P0 ;  /* 0x000000010305b824 */ /* 0x000fca00000e0613 */
[----:B------:R1:W5:Y:S01]  /*91a0*/  @!P3 LD.E.64 R34, desc[UR46][R4.64] ;  /* 0x0000002e0422b980 */ /* 0x000362000c101b00 */
[----:B0-----:R-:W-:-:S05]  /*91b0*/  @!P3 IADD3 R6, P1, R18, R14, RZ ;  /* 0x0000000e1206b210 */ /* 0x001fca0007f3e0ff */
[C---:B---3--:R-:W-:Y:S02]  /*91c0*/  @!P3 IMAD.X R7, R9.reuse, 0x1, R19, P1 ;  /* 0x000000010907b824 */ /* 0x048fe400008e0613 */
[----:B------:R-:W-:-:S03]  /*91d0*/  @!P4 IMAD.X R9, R9, 0x1, R216, P2 ;  /* 0x000000010909c824 */ /* 0x000fc600010e06d8 */
[----:B------:R1:W5:Y:S04]  /*91e0*/  @!P3 LD.E.64 R38, desc[UR46][R6.64] ;  /* 0x0000002e0626b980 */ /* 0x000368000c101b00 */
[----:B------:R1:W5:Y:S02]  /*91f0*/  @!P4 LD.E.64 R32, desc[UR46][R8.64] ;  /* 0x0000002e0820c980 */ /* 0x000364000c101b00 */
.L_x_1506:
[----:B------:R-:W-:Y:S05]  /*9200*/  BSYNC B1 ;  /* 0x0000000000017941 */ /* 0x000fea0003800000 */
.L_x_1505:
[----:B------:R-:W-:-:S03]  /*9210*/  UMOV UR4, 0xffffffff ;  /* 0xffffffff00047882 */ /* 0x000fc60000000000 */
[----:B------:R-:W-:Y:S05]  /*9220*/  BRA.DIV UR4, `(.L_x_1507) ;  /* 0x0000022204907947 */ /* 0x000fea000b800000 */
[----:B-1----:R1:W1:Y:S04]  /*9230*/  SHFL.IDX PT, R3, R48, 0x2, 0x181f ;  /* 0x00581f0030037f89 */ /* 0x00226800000e0000 */
[----:B0-----:R0:W0:Y:S04]  /*9240*/  SHFL.IDX PT, R5, R0, 0x2, 0x181f ;  /* 0x00581f0000057f89 */ /* 0x00102800000e0000 */
[----:B---3--:R3:W0:Y:S04]  /*9250*/  SHFL.IDX PT, R9, R49, 0x2, 0x181f ;  /* 0x00581f0031097f89 */ /* 0x00862800000e0000 */
[----:B----4-:R3:W4:Y:S02]  /*9260*/  SHFL.IDX PT, R14, R51, 0x2, 0x181f ;  /* 0x00581f00330e7f89 */ /* 0x01072400000e0000 */
.L_x_1833:
[----:B------:R-:W-:Y:S01]  /*9270*/  VIADD R4, R37, 0x40 ;  /* 0x0000004025047836 */ /* 0x000fe20000000000 */
        /* <DEDUP_REMOVED lines=22> */
[C---:B------:R-:W-:Y:S02]  /*93e0*/  @!P3 IMAD.X R7, R9.reuse, 0x1, R19, P1 ;  /* 0x000000010907b824 */ /* 0x040fe400008e0613 */
[----:B------:R-:W-:-:S03]  /*93f0*/  @!P4 IMAD.X R9, R9, 0x1, R216, P2 ;  /* 0x000000010909c824 */ /* 0x000fc600010e06d8 */
[----:B------:R1:W5:Y:S04]  /*9400*/  @!P3 LD.E.64 R28, desc[UR46][R6.64] ;  /* 0x0000002e061cb980 */ /* 0x000368000c101b00 */
[----:B------:R1:W5:Y:S02]  /*9410*/  @!P4 LD.E.64 R20, desc[UR46][R8.64] ;  /* 0x0000002e0814c980 */ /* 0x000364000c101b00 */
.L_x_1509:
[----:B------:R-:W-:Y:S05]  /*9420*/  BSYNC B1 ;  /* 0x0000000000017941 */ /* 0x000fea0003800000 */
.L_x_1508:
[----:B------:R-:W-:Y:S01]  /*9430*/  UMOV UR4, 0xffffffff ;  /* 0xffffffff00047882 */ /* 0x000fe20000000000 */
[----:B01----:R-:W-:Y:S02]  /*9440*/  CS2R R8, SRZ ;  /* 0x0000000000087805 */ /* 0x003fe4000001ff00 */
[----:B------:R-:W-:Y:S05]  /*9450*/  BRA.DIV UR4, `(.L_x_1510) ;  /* 0x0000022204747947 */ /* 0x000fea000b800000 */
[----:B------:R0:W1:Y:S04]  /*9460*/  SHFL.IDX PT, R3, R48, 0x3, 0x181f ;  /* 0x00781f0030037f89 */ /* 0x00006800000e0000 */
[----:B------:R0:W0:Y:S04]  /*9470*/  SHFL.IDX PT, R5, R0, 0x3, 0x181f ;  /* 0x00781f0000057f89 */ /* 0x00002800000e0000 */
[----:B--23--:R-:W2:Y:S04]  /*9480*/  SHFL.IDX PT, R49, R49, 0x3, 0x181f ;  /* 0x00781f0031317f89 */ /* 0x00cea800000e0000 */
[----:B------:R-:W3:Y:S02]  /*9490*/  SHFL.IDX PT, R51, R51, 0x3, 0x181f ;  /* 0x00781f0033337f89 */ /* 0x000ee400000e0000 */
.L_x_1839:
[----:B------:R-:W-:Y:S01]  /*94a0*/  VIADD R37, R37, 0x60 ;  /* 0x0000006025257836 */ /* 0x000fe20000000000 */
[----:B------:R-:W-:Y:S01]  /*94b0*/  BSSY B1, `(.L_x_1511) ;  /* 0x0000019000017945 */ /* 0x000fe20003800000 */
[----:B------:R-:W-:Y:S02]  /*94c0*/  CS2R R12, SRZ ;  /* 0x00000000000c7805 */ /* 0x000fe4000001ff00 */
[----:B------:R-:W-:Y:S02]  /*94d0*/  CS2R R10, SRZ ;  /* 0x00000000000a7805 */ /* 0x000fe4000001ff00 */
[----:B----4-:R-:W-:Y:S02]  /*94e0*/  CS2R R14, SRZ ;  /* 0x00000000000e7805 */ /* 0x010fe4000001ff00 */
        /* <DEDUP_REMOVED lines=10> */
[----:B---3--:R-:W-:Y:S02]  /*9590*/  @!P4 IADD3 R48, P2, R194, R51, RZ ;  /* 0x00000033c230c210 */ /* 0x008fe40007f5e0ff */
[----:B------:R0:W5:Y:S01]  /*95a0*/  @!P4 LD.E.64 R8, desc[UR46][R6.64] ;  /* 0x0000002e0608c980 */ /* 0x000162000c101b00 */
[----:B------:R-:W-:Y:S02]  /*95b0*/  CS2R R14, SRZ ;  /* 0x00000000000e7805 */ /* 0x000fe4000001ff00 */
[----:B------:R-:W-:Y:S01]  /*95c0*/  CS2R R10, SRZ ;  /* 0x00000000000a7805 */ /* 0x000fe2000001ff00 */
[----:B------:R-:W-:-:S05]  /*95d0*/  @!P3 IMAD.X R5, R3, 0x1, R19, P0 ;  /* 0x000000010305b824 */ /* 0x000fca00000e0613 */
[----:B------:R4:W5:Y:S01]  /*95e0*/  @!P3 LD.E.64 R12, desc[UR46][R4.64] ;  /* 0x0000002e040cb980 */ /* 0x000962000c101b00 */
[----:B0-----:R-:W-:-:S05]  /*95f0*/  @!P3 IADD3 R6, P1, R18, R51, RZ ;  /* 0x000000331206b210 */ /* 0x001fca0007f3e0ff */
[C---:B--2---:R-:W-:Y:S02]  /*9600*/  @!P3 IMAD.X R7, R49.reuse, 0x1, R19, P1 ;  /* 0x000000013107b824 */ /* 0x044fe400008e0613 */
[----:B------:R-:W-:-:S03]  /*9610*/  @!P4 IMAD.X R49, R49, 0x1, R216, P2 ;  /* 0x000000013131c824 */ /* 0x000fc600010e06d8 */
[----:B------:R4:W5:Y:S04]  /*9620*/  @!P3 LD.E.64 R14, desc[UR46][R6.64] ;  /* 0x0000002e060eb980 */ /* 0x000968000c101b00 */
[----:B------:R4:W5:Y:S02]  /*9630*/  @!P4 LD.E.64 R10, desc[UR46][R48.64] ;  /* 0x0000002e300ac980 */ /* 0x000964000c101b00 */
.L_x_1512:
[----:B------:R-:W-:Y:S05]  /*9640*/  BSYNC B1 ;  /* 0x0000000000017941 */ /* 0x000fea0003800000 */
.L_x_1511:
[----:B------:R-:W-:Y:S01]  /*9650*/  ULEA.HI UR4, UR43, UR43, URZ, 0x1 ;  /* 0x0000002b2b047291 */ /* 0x000fe2000f8f083f */
[----:B0-----:R-:W-:Y:S01]  /*9660*/  VIADDMNMX R0, R50, -R199, 0x80, PT ;  /* 0x0000008032007446 */ /* 0x001fe200038009c7 */
[----:B------:R-:W-:Y:S02]  /*9670*/  BSSY B1, `(.L_x_1513) ;  /* 0x0000008000017945 */ /* 0x000fe40003800000 */
[----:B------:R-:W-:Y:S01]  /*9680*/  ULOP3.LUT UR4, UR4, 0xfffffffe, URZ, 0xc0, !UPT ;  /* 0xfffffffe04047892 */ /* 0x000fe2000f8ec03f */
[----:B------:R-:W-:-:S03]  /*9690*/  ISETP.GE.AND P1, PT, R17, R0, PT ;  /* 0x000000001100720c */ /* 0x000fc60003f26270 */
[----:B------:R-:W-:-:S06]  /*96a0*/  UIADD3 UR4, UR43, -UR4, URZ ;  /* 0x800000042b047290 */ /* 0x000fcc000fffe03f */
[----:B-1----:R-:W-:-:S05]  /*96b0*/  IMAD.U32 R3, RZ, RZ, UR4 ;  /* 0x00000004ff037e24 */ /* 0x002fca000f8e00ff */
[----:B------:R-:W-:-:S04]  /*96c0*/  SHF.L.U32 R3, R3, 0x1f, RZ ;  /* 0x0000001f03037819 */ /* 0x000fc800000006ff */
[----:B------:R-:W0:Y:S02]  /*96d0*/  SYNCS.PHASECHK.TRANS64.TRYWAIT P0, [R16+URZ+0x28400], R3 ;  /* 0x02840003100075a7 */ /* 0x000e24000800017f */
[----:B0-----:R-:W-:Y:S05]  /*96e0*/  @!P0 BRA `(.L_x_1514) ;  /* 0x0000022000448947 */ /* 0x001fea0003800000 */
.L_x_1840:
[----:B------:R-:W-:Y:S05]  /*96f0*/  BSYNC B1 ;  /* 0x0000000000017941 */ /* 0x000fea0003800000 */
.L_x_1513:
[----:B------:R-:W-:Y:S04]  /*9700*/  BSSY B1, `(.L_x_1515) ;  /* 0x00000f9000017945 */ /* 0x000fe80003800000 */
[----:B------:R-:W-:Y:S05]  /*9710*/  @P1 BRA `(.L_x_1516) ;  /* 0x0000000c00dc1947 */ /* 0x000fea0003800000 */
[----:B0-----:R-:W0:Y:S01]  /*9720*/  LDC R3, c[0x0][0x3f4] ;  /* 0x0000fd00ff037b82 */ /* 0x001e220000000800 */
[----:B------:R-:W-:Y:S01]  /*9730*/  BSSY B2, `(.L_x_1517) ;  /* 0x000007a000027945 */ /* 0x000fe20003800000 */
[-C--:B0-----:R-:W-:Y:S02]  /*9740*/  ISETP.GE.AND P0, PT, R18, R3.reuse, PT ;  /* 0x000000031200720c */ /* 0x081fe40003f06270 */
[----:B------:R-:W-:-:S11]  /*9750*/  ISETP.GE.AND P1, PT, R194, R3, PT ;  /* 0x00000003c200720c */ /* 0x000fd60003f26270 */
[----:B------:R-:W-:Y:S05]  /*9760*/  @P0 BRA `(.L_x_1518) ;  /* 0x0000000400d80947 */ /* 0x000fea0003800000 */
[----:B----4-:R-:W0:Y:S01]  /*9770*/  LDS.128 R4, [R214+0x18000] ;  /* 0x01800000d6047984 */ /* 0x010e220000000c00 */
[----:B-----5:R-:W-:Y:S02]  /*9780*/  SHF.R.U32.HI R37, RZ, 0x8, R44 ;  /* 0x00000008ff257819 */ /* 0x020fe4000001162c */
[----:B------:R-:W-:Y:S02]  /*9790*/  SHF.R.U32.HI R50, RZ, 0x8, R45 ;  /* 0x00000008ff327819 */ /* 0x000fe4000001162d */
[----:B------:R-:W-:Y:S02]  /*97a0*/  LOP3.LUT R3, R44, 0xff, RZ, 0xc0, !PT ;  /* 0x000000ff2c037812 */ /* 0x000fe400078ec0ff */
[----:B------:R-:W-:Y:S02]  /*97b0*/  LOP3.LUT R48, R37, 0xff, RZ, 0xc0, !PT ;  /* 0x000000ff25307812 */ /* 0x000fe400078ec0ff */
[----:B------:R-:W-:Y:S02]  /*97c0*/  SHF.R.U32.HI R52, RZ, 0x8, R47 ;  /* 0x00000008ff347819 */ /* 0x000fe4000001162f */
[----:B--2---:R-:W-:-:S02]  /*97d0*/  LOP3.LUT R49, R45, 0xff, RZ, 0xc0, !PT ;  /* 0x000000ff2d317812 */ /* 0x004fc400078ec0ff */
[----:B------:R-:W-:Y:S02]  /*97e0*/  LOP3.LUT R50, R50, 0xff, RZ, 0xc0, !PT ;  /* 0x000000ff32327812 */ /* 0x000fe400078ec0ff */
[----:B------:R-:W-:Y:S02]  /*97f0*/  PRMT R3, R48, 0x7604, R3 ;  /* 0x0000760430037816 */ /* 0x000fe40000000003 */
[----:B------:R-:W-:Y:S02]  /*9800*/  SHF.R.U32.HI R54, RZ, 0x10, R45 ;  /* 0x00000010ff367819 */ /* 0x000fe4000001162d */
[----:B------:R-:W-:Y:S02]  /*9810*/  SHF.R.U32.HI R48, RZ, 0x8, R46 ;  /* 0x00000008ff307819 */ /* 0x000fe4000001162e */
[----:B------:R-:W-:Y:S02]  /*9820*/  SHF.R.U32.HI R53, RZ, 0x10, R47 ;  /* 0x00000010ff357819 */ /* 0x000fe4000001162f */
[----:B---3--:R-:W-:-:S02]  /*9830*/  LOP3.LUT R51, R47, 0xff, RZ, 0xc0, !PT ;  /* 0x000000ff2f337812 */ /* 0x008fc400078ec0ff */
[----:B------:R-:W-:Y:S01]  /*9840*/  LOP3.LUT R52, R52, 0xff, RZ, 0xc0, !PT ;  /* 0x000000ff34347812 */ /* 0x000fe200078ec0ff */
[----:B------:R-:W-:Y:S01]  /*9850*/  IMAD.U32 R53, R53, 0x10000, RZ ;  /* 0x0001000035357824 */ /* 0x000fe200078e00ff */
[----:B------:R-:W-:Y:S02]  /*9860*/  PRMT R49, R50, 0x7604, R49 ;  /* 0x0000760432317816 */ /* 0x000fe40000000031 */
[----:B------:R-:W-:Y:S01]  /*9870*/  LOP3.LUT R50, R48, 0xff, RZ, 0xc0, !PT ;  /* 0x000000ff30327812 */ /* 0x000fe200078ec0ff */
[----:B------:R-:W-:Y:S01]  /*9880*/  IMAD.U32 R48, R54, 0x10000, RZ ;  /* 0x0001000036307824 */ /* 0x000fe200078e00ff */
[----:B------:R-:W-:Y:S02]  /*9890*/  PRMT R52, R52, 0x7604, R51 ;  /* 0x0000760434347816 */ /* 0x000fe40000000033 */
[----:B------:R-:W-:Y:S02]  /*98a0*/  LOP3.LUT R37, R46, 0xff, RZ, 0xc0, !PT ;  /* 0x000000ff2e257812 */ /* 0x000fe400078ec0ff */
[----:B------:R-:W-:-:S02]  /*98b0*/  LOP3.LUT R49, R49, 0xff0000, R48, 0xf8, !PT ;  /* 0x00ff000031317812 */ /* 0x000fc400078ef830 */
[----:B------:R-:W-:Y:S02]  /*98c0*/  LOP3.LUT R53, R52, 0xff0000, R53, 0xf8, !PT ;  /* 0x00ff000034357812 */ /* 0x000fe400078ef835 */
[----:B------:R-:W-:Y:S02]  /*98d0*/  LOP3.LUT R49, R49, 0xff000000, R45, 0xf8, !PT ;  /* 0xff00000031317812 */ /* 0x000fe400078ef82d */
[----:B------:R-:W-:Y:S02]  /*98e0*/  LOP3.LUT R53, R53, 0xff000000, R47, 0xf8, !PT ;  /* 0xff00000035357812 */ /* 0x000fe400078ef82f */
[----:B------:R-:W-:Y:S02]  /*98f0*/  PRMT R51, R50, 0x7604, R37 ;  /* 0x0000760432337816 */ /* 0x000fe40000000025 */
[----:B------:R-:W-:Y:S02]  /*9900*/  LOP3.LUT R37, R3, 0xff0000, R44, 0xf8, !PT ;  /* 0x00ff000003257812 */ /* 0x000fe400078ef82c */
[----:B0-----:R-:W-:-:S02]  /*9910*/  F2FP.F16.E4M3.UNPACK_B R3, R6.H1 ;  /* 0x00000006ff03723e */ /* 0x001fc400030006ff */
[----:B------:R-:W-:Y:S02]  /*9920*/  F2FP.F16.E4M3.UNPACK_B R52, R53 ;  /* 0x00000035ff34723e */ /* 0x000fe400020006ff */
[----:B------:R-:W-:Y:S02]  /*9930*/  F2FP.F16.E4M3.UNPACK_B R47, R49 ;  /* 0x00000031ff2f723e */ /* 0x000fe400020006ff */
[----:B------:R-:W-:Y:S01]  /*9940*/  LOP3.LUT R48, R37, 0xff000000, R44, 0xf8, !PT ;  /* 0xff00000025307812 */ /* 0x000fe200078ef82c */
[----:B------:R-:W-:Y:S01]  /*9950*/  HADD2.F32 R37, -RZ, R3.H1_H1 ;  /* 0x30000003ff257230 */ /* 0x000fe20000004100 */
[--C-:B------:R-:W-:Y:S01]  /*9960*/  LOP3.LUT R51, R51, 0xff0000, R46.reuse, 0xf8, !PT ;  /* 0x00ff000033337812 */ /* 0x100fe200078ef82e */
[--C-:B------:R-:W-:Y:S01]  /*9970*/  HADD2.F32 R54, -RZ, R52.reuse.H1_H1 ;  /* 0x30000034ff367230 */ /* 0x100fe20000004100 */
[----:B------:R-:W-:Y:S01]  /*9980*/  F2FP.F16.E4M3.UNPACK_B R6, R6 ;  /* 0x00000006ff06723e */ /* 0x000fe200020006ff */
[----:B------:R-:W-:Y:S01]  /*9990*/  HADD2.F32 R50, -RZ, R47.H1_H1 ;  /* 0x3000002fff327230 */ /* 0x000fe20000004100 */
[----:B------:R-:W-:Y:S01]  /*99a0*/  LOP3.LUT R51, R51, 0xff000000, R46, 0xf8, !PT ;  /* 0xff00000033337812 */ /* 0x000fe200078ef82e */
[----:B------:R-:W-:Y:S01]  /*99b0*/  HADD2.F32 R44, -RZ, R3.H0_H0 ;  /* 0x20000003ff2c7230 */ /* 0x000fe20000004100 */
[-C--:B------:R-:W-:Y:S01]  /*99c0*/  F2FP.F16.E4M3.UNPACK_B R45, R7.reuse ;  /* 0x00000007ff2d723e */ /* 0x080fe200020006ff */
[C---:B------:R-:W-:Y:S01]  /*99d0*/  FMUL.FTZ R55, R37.reuse, R54 ;  /* 0x0000003625377220 */ /* 0x040fe20000410000 */
[----:B------:R-:W-:Y:S01]  /*99e0*/  F2FP.F16.E4M3.UNPACK_B R46, R7.H1 ;  /* 0x00000007ff2e723e */ /* 0x000fe200030006ff */
[-C--:B------:R-:W-:Y:S01]  /*99f0*/  FMUL.FTZ R57, R37, R50.reuse ;  /* 0x0000003225397220 */ /* 0x080fe20000410000 */
[-C--:B------:R-:W-:Y:S01]  /*9a00*/  F2FP.F16.E4M3.UNPACK_B R7, R5.reuse ;  /* 0x00000005ff07723e */ /* 0x080fe200020006ff */
[----:B------:R-:W-:Y:S01]  /*9a10*/  HADD2.F32 R52, -RZ, R52.H0_H0 ;  /* 0x20000034ff347230 */ /* 0x000fe20000004100 */
[----:B------:R-:W-:Y:S01]  /*9a20*/  F2FP.F16.E4M3.UNPACK_B R37, R5.H1 ;  /* 0x00000005ff25723e */ /* 0x000fe200030006ff */
[--C-:B------:R-:W-:Y:S01]  /*9a30*/  HADD2.F32 R5, -RZ, R6.reuse.H1_H1 ;  /* 0x30000006ff057230 */ /* 0x100fe20000004100 */
[----:B------:R-:W-:Y:S01]  /*9a40*/  F2FP.F16.E4M3.UNPACK_B R53, R53.H1 ;  /* 0x00000035ff35723e */ /* 0x000fe200030006ff */
[----:B------:R-:W-:Y:S01]  /*9a50*/  HADD2.F32 R47, -RZ, R47.H0_H0 ;  /* 0x2000002fff2f7230 */ /* 0x000fe20000004100 */
[----:B------:R-:W-:Y:S01]  /*9a60*/  F2FP.F16.E4M3.UNPACK_B R49, R49.H1 ;  /* 0x00000031ff31723e */ /* 0x000fe200030006ff */
[C---:B------:R-:W-:Y:S01]  /*9a70*/  FFMA.FTZ R56, R44.reuse, R50, -R55 ;  /* 0x000000322c387223 */ /* 0x040fe20000010837 */
[----:B------:R-:W-:Y:S01]  /*9a80*/  FFMA.FTZ R59, R44, R54, R57 ;  /* 0x000000362c3b7223 */ /* 0x000fe20000010039 */
[----:B------:R-:W-:-:S02]  /*9a90*/  HADD2.F32 R6, -RZ, R6.H0_H0 ;  /* 0x20000006ff067230 */ /* 0x000fc40000004100 */
[C---:B------:R-:W-:Y:S01]  /*9aa0*/  FMUL.FTZ R55, R5.reuse, R52 ;  /* 0x0000003405377220 */ /* 0x040fe20000410000 */
[-C--:B------:R-:W-:Y:S01]  /*9ab0*/  FMUL.FTZ R57, R5, R47.reuse ;  /* 0x0000002f05397220 */ /* 0x080fe20000410000 */
[----:B------:R-:W-:Y:S01]  /*9ac0*/  HADD2.F32 R5, -RZ, R45.H1_H1 ;  /* 0x3000002dff057230 */ /* 0x000fe20000004100 */
[----:B------:R-:W-:Y:S01]  /*9ad0*/  F2FP.F16.E4M3.UNPACK_B R3, R4 ;  /* 0x00000004ff03723e */ /* 0x000fe200020006ff */
[----:B------:R-:W-:Y:S02]  /*9ae0*/  HADD2.F32 R50, -RZ, R53.H0_H0 ;  /* 0x20000035ff327230 */ /* 0x000fe40000004100 */
[C---:B------:R-:W-:Y:S01]  /*9af0*/  FFMA.FTZ R55, R6.reuse, R47, -R55 ;  /* 0x0000002f06377223 */ /* 0x040fe20000010837 */
[----:B------:R-:W-:Y:S02]  /*9b00*/  HADD2.F32 R44, -RZ, R49.H0_H0 ;  /* 0x20000031ff2c7230 */ /* 0x000fe40000004100 */
[----:B------:R-:W-:Y:S01]  /*9b10*/  FFMA.FTZ R54, R6, R52, R57 ;  /* 0x0000003406367223 */ /* 0x000fe20000010039 */
[----:B------:R-:W-:-:S02]  /*9b20*/  HADD2.F32 R45, -RZ, R45.H0_H0 ;  /* 0x2000002dff2d7230 */ /* 0x000fc40000004100 */
[C---:B------:R-:W-:Y:S01]  /*9b30*/  FMUL.FTZ R52, R5.reuse, R50 ;  /* 0x0000003205347220 */ /* 0x040fe20000410000 */
[----:B------:R-:W-:Y:S02]  /*9b40*/  HADD2.F32 R53, -RZ, R53.H1_H1 ;  /* 0x30000035ff357230 */ /* 0x000fe40000004100 */
[-C--:B------:R-:W-:Y:S01]  /*9b50*/  FMUL.FTZ R58, R5, R44.reuse ;  /* 0x0000002c053a7220 */ /* 0x080fe20000410000 */
[--C-:B------:R-:W-:Y:S02]  /*9b60*/  HADD2.F32 R6, -RZ, R46.reuse.H1_H1 ;  /* 0x3000002eff067230 */ /* 0x100fe40000004100 */
[C---:B------:R-:W-:Y:S01]  /*9b70*/  FFMA.FTZ R57, R45.reuse, R44, -R52 ;  /* 0x0000002c2d397223 */ /* 0x040fe20000010834 */
[----:B------:R-:W-:Y:S02]  /*9b80*/  HADD2.F32 R49, -RZ, R49.H1_H1 ;  /* 0x30000031ff317230 */ /* 0x000fe40000004100 */
[----:B------:R-:W-:Y:S01]  /*9b90*/  FFMA.FTZ R58, R45, R50, R58 ;  /* 0x000000322d3a7223 */ /* 0x000fe2000001003a */
[----:B------:R-:W-:-:S02]  /*9ba0*/  HADD2.F32 R46, -RZ, R46.H0_H0 ;  /* 0x2000002eff2e7230 */ /* 0x000fc40000004100 */
[C---:B------:R-:W-:Y:S01]  /*9bb0*/  FMUL.FTZ R47, R6.reuse, R53 ;  /* 0x00000035062f7220 */ /* 0x040fe20000410000 */
[----:B------:R-:W-:Y:S01]  /*9bc0*/  F2FP.F16.E4M3.UNPACK_B R5, R51 ;  /* 0x00000033ff05723e */ /* 0x000fe200020006ff */
[-C--:B------:R-:W-:Y:S01]  /*9bd0*/  FMUL.FTZ R45, R6, R49.reuse ;  /* 0x00000031062d7220 */ /* 0x080fe20000410000 */
[----:B------:R-:W-:Y:S01]  /*9be0*/  F2FP.F16.E4M3.UNPACK_B R4, R4.H1 ;  /* 0x00000004ff04723e */ /* 0x000fe200030006ff */
[C---:B------:R-:W-:Y:S01]  /*9bf0*/  FFMA.FTZ R60, R46.reuse, R49, -R47 ;  /* 0x000000312e3c7223 */ /* 0x040fe2000001082f */
[-C--:B------:R-:W-:Y:S01]  /*9c00*/  F2FP.F16.E4M3.UNPACK_B R44, R48.reuse ;  /* 0x00000030ff2c723e */ /* 0x080fe200020006ff */
[----:B------:R-:W-:Y:S01]  /*9c10*/  FFMA.FTZ R53, R46, R53, R45 ;  /* 0x000000352e357223 */ /* 0x000fe2000001002d */
[--C-:B------:R-:W-:Y:S01]  /*9c20*/  HADD2.F32 R47, -RZ, R5.reuse.H1_H1 ;  /* 0x30000005ff2f7230 */ /* 0x100fe20000004100 */
[----:B------:R-:W-:Y:S01]  /*9c30*/  F2FP.F16.E4M3.UNPACK_B R48, R48.H1 ;  /* 0x00000030ff30723e */ /* 0x000fe200030006ff */
[----:B------:R-:W-:Y:S01]  /*9c40*/  HADD2.F32 R46, -RZ, R5.H0_H0 ;  /* 0x20000005ff2e7230 */ /* 0x000fe20000004100 */
[----:B------:R-:W-:Y:S01]  /*9c50*/  F2FP.F16.E4M3.UNPACK_B R51, R51.H1 ;  /* 0x00000033ff33723e */ /* 0x000fe200030006ff */
[----:B------:R-:W-:-:S02]  /*9c60*/  HADD2.F32 R6, -RZ, R4.H1_H1 ;  /* 0x30000004ff067230 */ /* 0x000fc40000004100 */
[----:B------:R-:W-:Y:S02]  /*9c70*/  HADD2.F32 R45, -RZ, R44.H1_H1 ;  /* 0x3000002cff2d7230 */ /* 0x000fe40000004100 */
[----:B------:R-:W-:Y:S02]  /*9c80*/  HADD2.F32 R5, -RZ, R4.H0_H0 ;  /* 0x20000004ff057230 */ /* 0x000fe40000004100 */
[C---:B------:R-:W-:Y:S01]  /*9c90*/  FMUL.FTZ R50, R6.reuse, R47 ;  /* 0x0000002f06327220 */ /* 0x040fe20000410000 */
[--C-:B------:R-:W-:Y:S02]  /*9ca0*/  HADD2.F32 R4, -RZ, R3.reuse.H1_H1 ;  /* 0x30000003ff047230 */ /* 0x100fe40000004100 */
[-C--:B------:R-:W-:Y:S01]  /*9cb0*/  FMUL.FTZ R52, R6, R45.reuse ;  /* 0x0000002d06347220 */ /* 0x080fe20000410000 */
[----:B------:R-:W-:Y:S02]  /*9cc0*/  HADD2.F32 R44, -RZ, R44.H0_H0 ;  /* 0x2000002cff2c7230 */ /* 0x000fe40000004100 */
[----:B------:R-:W-:Y:S01]  /*9cd0*/  FFMA.FTZ R50, R5, R45, -R50 ;  /* 0x0000002d05327223 */ /* 0x000fe20000010832 */
[----:B------:R-:W-:-:S02]  /*9ce0*/  HADD2.F32 R3, -RZ, R3.H0_H0 ;  /* 0x20000003ff037230 */ /* 0x000fc40000004100 */
[C---:B------:R-:W-:Y:S01]  /*9cf0*/  FMUL.FTZ R6, R4.reuse, R46 ;  /* 0x0000002e04067220 */ /* 0x040fe20000410000 */
[----:B------:R-:W-:Y:S01]  /*9d00*/  FFMA.FTZ R47, R5, R47, R52 ;  /* 0x0000002f052f7223 */ /* 0x000fe20000010034 */
[-C--:B------:R-:W-:Y:S01]  /*9d10*/  FMUL.FTZ R49, R4, R44.reuse ;  /* 0x0000002c04317220 */ /* 0x080fe20000410000 */
[----:B------:R-:W-:Y:S02]  /*9d20*/  HADD2.F32 R5, -RZ, R48.H1_H1 ;  /* 0x30000030ff057230 */ /* 0x000fe40000004100 */
[C---:B------:R-:W-:Y:S01]  /*9d30*/  FFMA.FTZ R45, R3.reuse, R44, -R6 ;  /* 0x0000002c032d7223 */ /* 0x040fe20000010806 */
[----:B------:R-:W-:Y:S02]  /*9d40*/  HADD2.F32 R4, -RZ, R37.H1_H1 ;  /* 0x30000025ff047230 */ /* 0x000fe40000004100 */
[----:B------:R-:W-:Y:S01]  /*9d50*/  FFMA.FTZ R46, R3, R46, R49 ;  /* 0x0000002e032e7223 */ /* 0x000fe20000010031 */
[--C-:B------:R-:W-:Y:S02]  /*9d60*/  HADD2.F32 R44, -RZ, R51.reuse.H1_H1 ;  /* 0x30000033ff2c7230 */ /* 0x100fe40000004100 */
[----:B------:R-:W-:-:S02]  /*9d70*/  HADD2.F32 R6, -RZ, R51.H0_H0 ;  /* 0x20000033ff067230 */ /* 0x000fc40000004100 */
[CC--:B------:R-:W-:Y:S01]  /*9d80*/  FMUL.FTZ R49, R4.reuse, R5.reuse ;  /* 0x0000000504317220 */ /* 0x0c0fe20000410000 */
[----:B------:R-:W-:Y:S02]  /*9d90*/  HADD2.F32 R3, -RZ, R7.H1_H1 ;  /* 0x30000007ff037230 */ /* 0x000fe40000004100 */
[----:B------:R-:W-:Y:S01]  /*9da0*/  FMUL.FTZ R52, R4, R44 ;  /* 0x0000002c04347220 */ /* 0x000fe20000410000 */
[----:B------:R-:W-:Y:S02]  /*9db0*/  HADD2.F32 R48, -RZ, R48.H0_H0 ;  /* 0x20000030ff307230 */ /* 0x000fe40000004100 */
[----:B------:R-:W-:Y:S02]  /*9dc0*/  HADD2.F32 R37, -RZ, R37.H0_H0 ;  /* 0x20000025ff257230 */ /* 0x000fe40000004100 */
[C---:B------:R-:W-:Y:S01]  /*9dd0*/  FMUL.FTZ R4, R3.reuse, R6 ;  /* 0x0000000603047220 */ /* 0x040fe20000410000 */
[----:B------:R-:W-:Y:S02]  /*9de0*/  HADD2.F32 R7, -RZ, R7.H0_H0 ;  /* 0x20000007ff077230 */ /* 0x000fe40000004100 */
[----:B------:R-:W-:Y:S01]  /*9df0*/  FMUL.FTZ R3, R3, R48 ;  /* 0x0000003003037220 */ /* 0x000fe20000410000 */
[C---:B------:R-:W-:Y:S01]  /*9e00*/  FFMA.FTZ R52, R37.reuse, R5, -R52 ;  /* 0x0000000525347223 */ /* 0x040fe20000010834 */
[----:B------:R-:W-:Y:S01]  /*9e10*/  FFMA.FTZ R49, R37, R44, R49 ;  /* 0x0000002c25317223 */ /* 0x000fe20000010031 */
[C---:B------:R-:W-:Y:S01]  /*9e20*/  FFMA.FTZ R5, R7.reuse, R48, -R4 ;  /* 0x0000003007057223 */ /* 0x040fe20000010804 */
[----:B------:R-:W-:Y:S01]  /*9e30*/  FFMA.FTZ R44, R7, R6, R3 ;  /* 0x00000006072c7223 */ /* 0x000fe20000010003 */
[----:B------:R-:W-:-:S02]  /*9e40*/  F2FP.SATFINITE.E4M3.F32.PACK_AB_MERGE_C R6, R59, R56, RZ ;  /* 0x000000383b06723e */ /* 0x000fc400048070ff */
[----:B------:R-:W-:Y:S02]  /*9e50*/  F2FP.SATFINITE.E4M3.F32.PACK_AB_MERGE_C R7, R53, R60, RZ ;  /* 0x0000003c3507723e */ /* 0x000fe400048070ff */
[----:B------:R-:W-:Y:S02]  /*9e60*/  F2FP.SATFINITE.E4M3.F32.PACK_AB_MERGE_C R4, R47, R50, RZ ;  /* 0x000000322f04723e */ /* 0x000fe400048070ff */
[----:B------:R-:W-:Y:S02]  /*9e70*/  F2FP.SATFINITE.E4M3.F32.PACK_AB_MERGE_C R49, R49, R52, RZ ;  /* 0x000000343131723e */ /* 0x000fe400048070ff */
[----:B------:R-:W-:Y:S02]  /*9e80*/  F2FP.SATFINITE.E4M3.F32.PACK_AB_MERGE_C R6, R54, R55, R6 ;  /* 0x000000373606723e */ /* 0x000fe40004807006 */
[----:B------:R-:W-:Y:S02]  /*9e90*/  F2FP.SATFINITE.E4M3.F32.PACK_AB_MERGE_C R7, R58, R57, R7 ;  /* 0x000000393a07723e */ /* 0x000fe40004807007 */
[----:B------:R-:W-:-:S02]  /*9ea0*/  F2FP.SATFINITE.E4M3.F32.PACK_AB_MERGE_C R4, R46, R45, R4 ;  /* 0x0000002d2e04723e */ /* 0x000fc40004807004 */
[----:B------:R-:W-:-:S05]  /*9eb0*/  F2FP.SATFINITE.E4M3.F32.PACK_AB_MERGE_C R5, R44, R5, R49 ;  /* 0x000000052c05723e */ /* 0x000fca0004807031 */
[----:B------:R0:W-:Y:S02]  /*9ec0*/  STS.128 [R214+0x18000], R4 ;  /* 0x01800004d6007388 */ /* 0x0001e40000000c00 */
.L_x_1518:
[----:B------:R-:W-:Y:S05]  /*9ed0*/  BSYNC B2 ;  /* 0x0000000000027941 */ /* 0x000fea0003800000 */
.L_x_1517:
[----:B------:R-:W-:Y:S05]  /*9ee0*/  @P1 BRA `(.L_x_1516) ;  /* 0x0000000400e81947 */ /* 0x000fea0003800000 */
[----:B0---4-:R-:W0:Y:S01]  /*9ef0*/  LDS.128 R4, [R214+0x1c000] ;  /* 0x01c00000d6047984 */ /* 0x011e220000000c00 */
[----:B-----5:R-:W-:Y:S02]  /*9f00*/  SHF.R.U32.HI R45, RZ, 0x8, R42 ;  /* 0x00000008ff2d7819 */ /* 0x020fe4000001162a */
[----:B------:R-:W-:Y:S02]  /*9f10*/  LOP3.LUT R48, R42, 0xff, RZ, 0xc0, !PT ;  /* 0x000000ff2a307812 */ /* 0x000fe400078ec0ff */
[----:B------:R-:W-:Y:S02]  /*9f20*/  LOP3.LUT R45, R45, 0xff, RZ, 0xc0, !PT ;  /* 0x000000ff2d2d7812 */ /* 0x000fe400078ec0ff */
[----:B------:R-:W-:Y:S02]  /*9f30*/  SHF.R.U32.HI R37, RZ, 0x8, R41 ;  /* 0x00000008ff257819 */ /* 0x000fe40000011629 */
[----:B------:R-:W-:Y:S02]  /*9f40*/  SHF.R.U32.HI R47, RZ, 0x8, R43 ;  /* 0x00000008ff2f7819 */ /* 0x000fe4000001162b */
[----:B------:R-:W-:-:S02]  /*9f50*/  SHF.R.U32.HI R3, RZ, 0x8, R40 ;  /* 0x00000008ff037819 */ /* 0x000fc40000011628 */
[----:B------:R-:W-:Y:S02]  /*9f60*/  PRMT R48, R45, 0x7604, R48 ;  /* 0x000076042d307816 */ /* 0x000fe40000000030 */
[----:B------:R-:W-:Y:S02]  /*9f70*/  LOP3.LUT R46, R41, 0xff, RZ, 0xc0, !PT ;  /* 0x000000ff292e7812 */ /* 0x000fe400078ec0ff */
[----:B------:R-:W-:Y:S02]  /*9f80*/  LOP3.LUT R50, R43, 0xff, RZ, 0xc0, !PT ;  /* 0x000000ff2b327812 */ /* 0x000fe400078ec0ff */
[----:B------:R-:W-:Y:S02]  /*9f90*/  LOP3.LUT R37, R37, 0xff, RZ, 0xc0, !PT ;  /* 0x000000ff25257812 */ /* 0x000fe400078ec0ff */
[----:B------:R-:W-:Y:S02]  /*9fa0*/  LOP3.LUT R47, R47, 0xff, RZ, 0xc0, !PT ;  /* 0x000000ff2f2f7812 */ /* 0x000fe400078ec0ff */
[----:B------:R-:W-:-:S02]  /*9fb0*/  SHF.R.U32.HI R45, RZ, 0x10, R41 ;  /* 0x00000010ff2d7819 */ /* 0x000fc40000011629 */
[----:B--2---:R-:W-:Y:S02]  /*9fc0*/  SHF.R.U32.HI R49, RZ, 0x10, R43 ;  /* 0x00000010ff317819 */ /* 0x004fe4000001162b */
[----:B------:R-:W-:Y:S02]  /*9fd0*/  LOP3.LUT R44, R40, 0xff, RZ, 0xc0, !PT ;  /* 0x000000ff282c7812 */ /* 0x000fe400078ec0ff */
[----:B------:R-:W-:Y:S02]  /*9fe0*/  LOP3.LUT R3, R3, 0xff, RZ, 0xc0, !PT ;  /* 0x000000ff03037812 */ /* 0x000fe400078ec0ff */
[----:B------:R-:W-:Y:S02]  /*9ff0*/  PRMT R46, R37, 0x7604, R46 ;  /* 0x00007604252e7816 */ /* 0x000fe4000000002e */
[----:B------:R-:W-:Y:S02]  /*a000*/  PRMT R50, R47, 0x7604, R50 ;  /* 0x000076042f327816 */ /* 0x000fe40000000032 */
[----:B------:R-:W-:-:S02]  /*a010*/  LOP3.LUT R45, R45, 0xff, RZ, 0xc0, !PT ;  /* 0x000000ff2d2d7812 */ /* 0x000fc400078ec0ff */
[----:B------:R-:W-:Y:S02]  /*a020*/  LOP3.LUT R49, R49, 0xff, RZ, 0xc0, !PT ;  /* 0x000000ff31317812 */ /* 0x000fe400078ec0ff */
[----:B------:R-:W-:Y:S02]  /*a030*/  PRMT R44, R3, 0x7604, R44 ;  /* 0x00007604032c7816 */ /* 0x000fe4000000002c */
[----:B------:R-:W-:Y:S02]  /*a040*/  SHF.R.U32.HI R3, RZ, 0x10, R40 ;  /* 0x00000010ff037819 */ /* 0x000fe40000011628 */
[----:B------:R-:W-:Y:S02]  /*a050*/  SHF.R.U32.HI R37, RZ, 0x10, R42 ;  /* 0x00000010ff257819 */ /* 0x000fe4000001162a */
[----:B------:R-:W-:Y:S02]  /*a060*/  PRMT R45, R45, 0x7054, R46 ;  /* 0x000070542d2d7816 */ /* 0x000fe4000000002e */
[----:B------:R-:W-:-:S02]  /*a070*/  PRMT R49, R49, 0x7054, R50 ;  /* 0x0000705431317816 */ /* 0x000fc40000000032 */
[----:B------:R-:W-:Y:S02]  /*a080*/  LOP3.LUT R3, R3, 0xff, RZ, 0xc0, !PT ;  /* 0x000000ff03037812 */ /* 0x000fe400078ec0ff */
[----:B------:R-:W-:Y:S02]  /*a090*/  LOP3.LUT R47, R37, 0xff, RZ, 0xc0, !PT ;  /* 0x000000ff252f7812 */ /* 0x000fe400078ec0ff */
[----:B------:R-:W-:Y:S02]  /*a0a0*/  LOP3.LUT R49, R49, 0xff000000, R43, 0xf8, !PT ;  /* 0xff00000031317812 */ /* 0x000fe400078ef82b */
[----:B------:R-:W-:Y:S02]  /*a0b0*/  LOP3.LUT R45, R45, 0xff000000, R41, 0xf8, !PT ;  /* 0xff0000002d2d7812 */ /* 0x000fe400078ef829 */
[----:B------:R-:W-:Y:S02]  /*a0c0*/  PRMT R37, R3, 0x7054, R44 ;  /* 0x0000705403257816 */ /* 0x000fe4000000002c */
[----:B------:R-:W-:-:S02]  /*a0d0*/  PRMT R47, R47, 0x7054, R48 ;  /* 0x000070542f2f7816 */ /* 0x000fc40000000030 */
[-C--:B0-----:R-:W-:Y:S02]  /*a0e0*/  F2FP.F16.E4M3.UNPACK_B R3, R6.reuse.H1 ;  /* 0x00000006ff03723e */ /* 0x081fe400030006ff */
[----:B------:R-:W-:Y:S02]  /*a0f0*/  F2FP.F16.E4M3.UNPACK_B R48, R49 ;  /* 0x00000031ff30723e */ /* 0x000fe400020006ff */
[----:B------:R-:W-:Y:S02]  /*a100*/  F2FP.F16.E4M3.UNPACK_B R43, R45 ;  /* 0x0000002dff2b723e */ /* 0x000fe400020006ff */
[----:B------:R-:W-:Y:S01]  /*a110*/  LOP3.LUT R44, R37, 0xff000000, R40, 0xf8, !PT ;  /* 0xff000000252c7812 */ /* 0x000fe200078ef828 */
[----:B------:R-:W-:Y:S01]  /*a120*/  HADD2.F32 R37, -RZ, R3.H1_H1 ;  /* 0x30000003ff257230 */ /* 0x000fe20000004100 */
[----:B------:R-:W-:Y:S01]  /*a130*/  F2FP.F16.E4M3.UNPACK_B R6, R6 ;  /* 0x00000006ff06723e */ /* 0x000fe200020006ff */
[--C-:B------:R-:W-:Y:S01]  /*a140*/  HADD2.F32 R50, -RZ, R48.reuse.H1_H1 ;  /* 0x30000030ff327230 */ /* 0x100fe20000004100 */
[----:B------:R-:W-:Y:S01]  /*a150*/  LOP3.LUT R47, R47, 0xff000000, R42, 0xf8, !PT ;  /* 0xff0000002f2f7812 */ /* 0x000fe200078ef82a */
[----:B------:R-:W-:Y:S01]  /*a160*/  HADD2.F32 R46, -RZ, R43.H1_H1 ;  /* 0x3000002bff2e7230 */ /* 0x000fe20000004100 */
[-C--:B------:R-:W-:Y:S01]  /*a170*/  F2FP.F16.E4M3.UNPACK_B R41, R7.reuse ;  /* 0x00000007ff29723e */ /* 0x080fe200020006ff */
[----:B------:R-:W-:Y:S01]  /*a180*/  HADD2.F32 R40, -RZ, R3.H0_H0 ;  /* 0x20000003ff287230 */ /* 0x000fe20000004100 */
[----:B------:R-:W-:Y:S01]  /*a190*/  F2FP.F16.E4M3.UNPACK_B R42, R7.H1 ;  /* 0x00000007ff2a723e */ /* 0x000fe200030006ff */
[C---:B---3--:R-:W-:Y:S01]  /*a1a0*/  FMUL.FTZ R51, R37.reuse, R50 ;  /* 0x0000003225337220 */ /* 0x048fe20000410000 */
        /* <DEDUP_REMOVED lines=78> */
.L_x_1516:
[----:B------:R-:W-:Y:S05]  /*a690*/  BSYNC B1 ;  /* 0x0000000000017941 */ /* 0x000fea0003800000 */
.L_x_1515:
[----:B------:R-:W-:Y:S01]  /*a6a0*/  ISETP.GE.AND P0, PT, R219, R0, PT ;  /* 0x00000000db00720c */ /* 0x000fe20003f06270 */
[----:B------:R-:W-:-:S12]  /*a6b0*/  BSSY B1, `(.L_x_1519) ;  /* 0x00000f9000017945 */ /* 0x000fd80003800000 */
[----:B------:R-:W-:Y:S05]  /*a6c0*/  @P0 BRA `(.L_x_1520) ;  /* 0x0000000c00dc0947 */ /* 0x000fea0003800000 */
[----:B0-----:R-:W0:Y:S01]  /*a6d0*/  LDC R3, c[0x0][0x3f4] ;  /* 0x0000fd00ff037b82 */ /* 0x001e220000000800 */
[----:B------:R-:W-:Y:S01]  /*a6e0*/  BSSY B2, `(.L_x_1521) ;  /* 0x000007e000027945 */ /* 0x000fe20003800000 */
[-C--:B0-----:R-:W-:Y:S02]  /*a6f0*/  ISETP.GE.AND P0, PT, R18, R3.reuse, PT ;  /* 0x000000031200720c */ /* 0x081fe40003f06270 */
[----:B------:R-:W-:-:S11]  /*a700*/  ISETP.GE.AND P1, PT, R194, R3, PT ;  /* 0x00000003c200720c */ /* 0x000fd60003f26270 */
[----:B------:R-:W-:Y:S05]  /*a710*/  @P0 BRA `(.L_x_1522) ;  /* 0x0000000400e80947 */ /* 0x000fea0003800000 */
[----:B-1--4-:R-:W0:Y:S01]  /*a720*/  LDS.128 R4, [R214+0x19000] ;  /* 0x01900000d6047984 */ /* 0x012e220000000c00 */
        /* <DEDUP_REMOVED lines=12> */
[----:B------:R-:W-:Y:S02]  /*a7f0*/  SHF.R.U32.HI R45, RZ, 0x10, R39 ;  /* 0x00000010ff2d7819 */ /* 0x000fe40000011627 */
        /* <DEDUP_REMOVED lines=19> */
[----:B------:R-:W-:Y:S01]  /*a930*/  F2FP.F16.E4M3.UNPACK_B R39, R41 ;  /* 0x00000029ff27723e */ /* 0x000fe200020006ff */
[--C-:B------:R-:W-:Y:S01]  /*a940*/  HADD2.F32 R35, -RZ, R3.reuse.H0_H0 ;  /* 0x20000003ff237230 */ /* 0x100fe20000004100 */
[----:B------:R-:W-:Y:S01]  /*a950*/  LOP3.LUT R40, R37, 0xff000000, R34, 0xf8, !PT ;  /* 0xff00000025287812 */ /* 0x000fe200078ef822 */
[----:B------:R-:W-:Y:S01]  /*a960*/  HADD2.F32 R34, -RZ, R3.H1_H1 ;  /* 0x30000003ff227230 */ /* 0x000fe20000004100 */
[----:B------:R-:W-:Y:S01]  /*a970*/  F2FP.F16.E4M3.UNPACK_B R6, R6 ;  /* 0x00000006ff06723e */ /* 0x000fe200020006ff */
[--C-:B------:R-:W-:Y:S01]  /*a980*/  HADD2.F32 R46, -RZ, R44.reuse.H1_H1 ;  /* 0x3000002cff2e7230 */ /* 0x100fe20000004100 */
[----:B------:R-:W-:Y:S01]  /*a990*/  LOP3.LUT R43, R43, 0xff000000, R38, 0xf8, !PT ;  /* 0xff0000002b2b7812 */ /* 0x000fe200078ef826 */
[--C-:B------:R-:W-:Y:S01]  /*a9a0*/  HADD2.F32 R42, -RZ, R39.reuse.H1_H1 ;  /* 0x30000027ff2a7230 */ /* 0x100fe20000004100 */
[-C--:B------:R-:W-:Y:S01]  /*a9b0*/  F2FP.F16.E4M3.UNPACK_B R37, R7.reuse ;  /* 0x00000007ff25723e */ /* 0x080fe200020006ff */
[----:B------:R-:W-:Y:S01]  /*a9c0*/  HADD2.F32 R44, -RZ, R44.H0_H0 ;  /* 0x2000002cff2c7230 */ /* 0x000fe20000004100 */
[----:B------:R-:W-:Y:S01]  /*a9d0*/  F2FP.F16.E4M3.UNPACK_B R38, R7.H1 ;  /* 0x00000007ff26723e */ /* 0x000fe200030006ff */
[C---:B------:R-:W-:Y:S01]  /*a9e0*/  FMUL.FTZ R48, R34.reuse, R46 ;  /* 0x0000002e22307220 */ /* 0x040fe20000410000 */
[----:B------:R-:W-:Y:S01]  /*a9f0*/  FMUL.FTZ R47, R34, R42 ;  /* 0x0000002a222f7220 */ /* 0x000fe20000410000 */
[-C--:B------:R-:W-:Y:S01]  /*aa00*/  F2FP.F16.E4M3.UNPACK_B R7, R5.reuse ;  /* 0x00000005ff07723e */ /* 0x080fe200020006ff */
[----:B------:R-:W-:Y:S01]  /*aa10*/  HADD2.F32 R39, -RZ, R39.H0_H0 ;  /* 0x20000027ff277230 */ /* 0x000fe20000004100 */
[----:B------:R-:W-:Y:S01]  /*aa20*/  F2FP.F16.E4M3.UNPACK_B R34, R5.H1 ;  /* 0x00000005ff22723e */ /* 0x000fe200030006ff */
[----:B------:R-:W-:-:S02]  /*aa30*/  HADD2.F32 R5, -RZ, R6.H1_H1 ;  /* 0x30000006ff057230 */ /* 0x000fc40000004100 */
[C---:B------:R-:W-:Y:S01]  /*aa40*/  FFMA.FTZ R50, R35.reuse, R42, -R48 ;  /* 0x0000002a23327223 */ /* 0x040fe20000010830 */
[----:B---3--:R-:W-:Y:S01]  /*aa50*/  FFMA.FTZ R51, R35, R46, R47 ;  /* 0x0000002e23337223 */ /* 0x008fe2000001002f */
[----:B------:R-:W-:Y:S01]  /*aa60*/  HADD2.F32 R6, -RZ, R6.H0_H0 ;  /* 0x20000006ff067230 */ /* 0x000fe20000004100 */
[----:B------:R-:W-:Y:S01]  /*aa70*/  F2FP.F16.E4M3.UNPACK_B R45, R45.H1 ;  /* 0x0000002dff2d723e */ /* 0x000fe200030006ff */
[C---:B------:R-:W-:Y:S01]  /*aa80*/  FMUL.FTZ R35, R5.reuse, R44 ;  /* 0x0000002c05237220 */ /* 0x040fe20000410000 */
[----:B------:R-:W-:Y:S01]  /*aa90*/  F2FP.F16.E4M3.UNPACK_B R41, R41.H1 ;  /* 0x00000029ff29723e */ /* 0x000fe200030006ff */
[-C--:B--2---:R-:W-:Y:S01]  /*aaa0*/  FMUL.FTZ R49, R5, R39.reuse ;  /* 0x0000002705317220 */ /* 0x084fe20000410000 */
[----:B------:R-:W-:Y:S02]  /*aab0*/  HADD2.F32 R5, -RZ, R37.H1_H1 ;  /* 0x30000025ff057230 */ /* 0x000fe40000004100 */
[----:B------:R-:W-:Y:S01]  /*aac0*/  FFMA.FTZ R47, R6, R39, -R35 ;  /* 0x00000027062f7223 */ /* 0x000fe20000010823 */
[----:B------:R-:W-:-:S02]  /*aad0*/  HADD2.F32 R46, -RZ, R45.H0_H0 ;  /* 0x2000002dff2e7230 */ /* 0x000fc40000004100 */
[----:B------:R-:W-:Y:S01]  /*aae0*/  FFMA.FTZ R48, R6, R44, R49 ;  /* 0x0000002c06307223 */ /* 0x000fe20000010031 */
[----:B------:R-:W-:Y:S01]  /*aaf0*/  HADD2.F32 R42, -RZ, R41.H0_H0 ;  /* 0x20000029ff2a7230 */ /* 0x000fe20000004100 */
[----:B------:R-:W-:Y:S01]  /*ab00*/  F2FP.F16.E4M3.UNPACK_B R3, R4 ;  /* 0x00000004ff03723e */ /* 0x000fe200020006ff */
[----:B------:R-:W-:Y:S02]  /*ab10*/  HADD2.F32 R45, -RZ, R45.H1_H1 ;  /* 0x3000002dff2d7230 */ /* 0x000fe40000004100 */
[C---:B------:R-:W-:Y:S01]  /*ab20*/  FMUL.FTZ R44, R5.reuse, R46 ;  /* 0x0000002e052c7220 */ /* 0x040fe20000410000 */
[----:B------:R-:W-:Y:S02]  /*ab30*/  HADD2.F32 R6, -RZ, R38.H1_H1 ;  /* 0x30000026ff067230 */ /* 0x000fe40000004100 */
[----:B------:R-:W-:Y:S01]  /*ab40*/  FMUL.FTZ R52, R5, R42 ;  /* 0x0000002a05347220 */ /* 0x000fe20000410000 */
[----:B------:R-:W-:Y:S01]  /*ab50*/  HADD2.F32 R37, -RZ, R37.H0_H0 ;  /* 0x20000025ff257230 */ /* 0x000fe20000004100 */
[----:B------:R-:W-:Y:S01]  /*ab60*/  F2FP.F16.E4M3.UNPACK_B R5, R43 ;  /* 0x0000002bff05723e */ /* 0x000fe200020006ff */
[----:B------:R-:W-:-:S02]  /*ab70*/  HADD2.F32 R41, -RZ, R41.H1_H1 ;  /* 0x30000029ff297230 */ /* 0x000fc40000004100 */
[C---:B------:R-:W-:Y:S01]  /*ab80*/  FMUL.FTZ R35, R6.reuse, R45 ;  /* 0x0000002d06237220 */ /* 0x040fe20000410000 */
[----:B------:R-:W-:Y:S02]  /*ab90*/  HADD2.F32 R38, -RZ, R38.H0_H0 ;  /* 0x20000026ff267230 */ /* 0x000fe40000004100 */
[C---:B------:R-:W-:Y:S01]  /*aba0*/  FFMA.FTZ R49, R37.reuse, R42, -R44 ;  /* 0x0000002a25317223 */ /* 0x040fe2000001082c */
[----:B------:R-:W-:Y:S01]  /*abb0*/  FFMA.FTZ R52, R37, R46, R52 ;  /* 0x0000002e25347223 */ /* 0x000fe20000010034 */
        /* <DEDUP_REMOVED lines=13> */
[----:B------:R-:W-:Y:S02]  /*ac90*/  HADD2.F32 R4, -RZ, R3.H1_H1 ;  /* 0x30000003ff047230 */ /* 0x000fe40000004100 */
[-C--:B------:R-:W-:Y:S01]  /*aca0*/  FMUL.FTZ R44, R6, R37.reuse ;  /* 0x00000025062c7220 */ /* 0x080fe20000410000 */
[----:B------:R-:W-:Y:S02]  /*acb0*/  HADD2.F32 R35, -RZ, R35.H0_H0 ;  /* 0x20000023ff237230 */ /* 0x000fe40000004100 */
[----:B------:R-:W-:Y:S01]  /*acc0*/  FFMA.FTZ R42, R5, R37, -R42 ;  /* 0x00000025052a7223 */ /* 0x000fe2000001082a */
[----:B------:R-:W-:-:S02]  /*acd0*/  HADD2.F32 R3, -RZ, R3.H0_H0 ;  /* 0x20000003ff037230 */ /* 0x000fc40000004100 */
[CC--:B------:R-:W-:Y:S01]  /*ace0*/  FMUL.FTZ R6, R4.reuse, R38.reuse ;  /* 0x0000002604067220 */ /* 0x0c0fe20000410000 */
        /* <DEDUP_REMOVED lines=8> */
[C---:B------:R-:W-:Y:S01]  /*ad70*/  FMUL.FTZ R44, R4.reuse, R5 ;  /* 0x00000005042c7220 */ /* 0x040fe20000410000 */
[--C-:B------:R-:W-:Y:S02]  /*ad80*/  HADD2.F32 R3, -RZ, R7.reuse.H1_H1 ;  /* 0x30000007ff037230 */ /* 0x100fe40000004100 */
[----:B------:R-:W-:Y:S01]  /*ad90*/  FMUL.FTZ R41, R4, R35 ;  /* 0x0000002304297220 */ /* 0x000fe20000410000 */
[----:B------:R-:W-:Y:S02]  /*ada0*/  HADD2.F32 R40, -RZ, R40.H0_H0 ;  /* 0x20000028ff287230 */ /* 0x000fe40000004100 */
[----:B------:R-:W-:Y:S02]  /*adb0*/  HADD2.F32 R34, -RZ, R34.H0_H0 ;  /* 0x20000022ff227230 */ /* 0x000fe40000004100 */
[C---:B------:R-:W-:Y:S01]  /*adc0*/  FMUL.FTZ R4, R3.reuse, R6 ;  /* 0x0000000603047220 */ /* 0x040fe20000410000 */
[----:B------:R-:W-:Y:S02]  /*add0*/  HADD2.F32 R7, -RZ, R7.H0_H0 ;  /* 0x20000007ff077230 */ /* 0x000fe40000004100 */
[-C--:B------:R-:W-:Y:S01]  /*ade0*/  FMUL.FTZ R3, R3, R40.reuse ;  /* 0x0000002803037220 */ /* 0x080fe20000410000 */
        /* <DEDUP_REMOVED lines=13> */
.L_x_1522:
[----:B------:R-:W-:Y:S05]  /*aec0*/  BSYNC B2 ;  /* 0x0000000000027941 */ /* 0x000fea0003800000 */
.L_x_1521:
[----:B------:R-:W-:Y:S05]  /*aed0*/  @P1 BRA `(.L_x_1520) ;  /* 0x0000000400d81947 */ /* 0x000fea0003800000 */
[----:B01--4-:R-:W0:Y:S01]  /*aee0*/  LDS.128 R4, [R214+0x1d000] ;  /* 0x01d00000d6047984 */ /* 0x013e220000000c00 */
[----:B-----5:R-:W-:Y:S02]  /*aef0*/  SHF.R.U32.HI R34, RZ, 0x8, R30 ;  /* 0x00000008ff227819 */ /* 0x020fe4000001161e */
[----:B------:R-:W-:Y:S02]  /*af00*/  SHF.R.U32.HI R38, RZ, 0x8, R31 ;  /* 0x00000008ff267819 */ /* 0x000fe4000001161f */
[----:B------:R-:W-:Y:S02]  /*af10*/  LOP3.LUT R3, R30, 0xff, RZ, 0xc0, !PT ;  /* 0x000000ff1e037812 */ /* 0x000fe400078ec0ff */
[----:B------:R-:W-:Y:S02]  /*af20*/  LOP3.LUT R34, R34, 0xff, RZ, 0xc0, !PT ;  /* 0x000000ff22227812 */ /* 0x000fe400078ec0ff */
[----:B------:R-:W-:Y:S02]  /*af30*/  SHF.R.U32.HI R40, RZ, 0x8, R33 ;  /* 0x00000008ff287819 */ /* 0x000fe40000011621 */
[----:B------:R-:W-:-:S02]  /*af40*/  LOP3.LUT R35, R31, 0xff, RZ, 0xc0, !PT ;  /* 0x000000ff1f237812 */ /* 0x000fc400078ec0ff */
[----:B------:R-:W-:Y:S02]  /*af50*/  LOP3.LUT R38, R38, 0xff, RZ, 0xc0, !PT ;  /* 0x000000ff26267812 */ /* 0x000fe400078ec0ff */
[----:B------:R-:W-:Y:S02]  /*af60*/  PRMT R3, R34, 0x7604, R3 ;  /* 0x0000760422037816 */ /* 0x000fe40000000003 */
[----:B------:R-:W-:Y:S02]  /*af70*/  SHF.R.U32.HI R42, RZ, 0x10, R31 ;  /* 0x00000010ff2a7819 */ /* 0x000fe4000001161f */
[----:B------:R-:W-:Y:S02]  /*af80*/  SHF.R.U32.HI R34, RZ, 0x8, R32 ;  /* 0x00000008ff227819 */ /* 0x000fe40000011620 */
[----:B------:R-:W-:Y:S02]  /*af90*/  SHF.R.U32.HI R41, RZ, 0x10, R33 ;  /* 0x00000010ff297819 */ /* 0x000fe40000011621 */
[----:B------:R-:W-:-:S02]  /*afa0*/  LOP3.LUT R39, R33, 0xff, RZ, 0xc0, !PT ;  /* 0x000000ff21277812 */ /* 0x000fc400078ec0ff */
[----:B------:R-:W-:Y:S01]  /*afb0*/  LOP3.LUT R40, R40, 0xff, RZ, 0xc0, !PT ;  /* 0x000000ff28287812 */ /* 0x000fe200078ec0ff */
[----:B------:R-:W-:Y:S01]  /*afc0*/  IMAD.U32 R41, R41, 0x10000, RZ ;  /* 0x0001000029297824 */ /* 0x000fe200078e00ff */
[----:B------:R-:W-:Y:S02]  /*afd0*/  PRMT R35, R38, 0x7604, R35 ;  /* 0x0000760426237816 */ /* 0x000fe40000000023 */
[----:B------:R-:W-:Y:S01]  /*afe0*/  LOP3.LUT R38, R34, 0xff, RZ, 0xc0, !PT ;  /* 0x000000ff22267812 */ /* 0x000fe200078ec0ff */
[----:B------:R-:W-:Y:S01]  /*aff0*/  IMAD.U32 R34, R42, 0x10000, RZ ;  /* 0x000100002a227824 */ /* 0x000fe200078e00ff */
[----:B------:R-:W-:Y:S02]  /*b000*/  LOP3.LUT R37, R32, 0xff, RZ, 0xc0, !PT ;  /* 0x000000ff20257812 */ /* 0x000fe400078ec0ff */
[----:B------:R-:W-:Y:S02]  /*b010*/  PRMT R40, R40, 0x7604, R39 ;  /* 0x0000760428287816 */ /* 0x000fe40000000027 */
[----:B------:R-:W-:-:S02]  /*b020*/  PRMT R39, R38, 0x7604, R37 ;  /* 0x0000760426277816 */ /* 0x000fc40000000025 */
[----:B------:R-:W-:Y:S02]  /*b030*/  LOP3.LUT R37, R35, 0xff0000, R34, 0xf8, !PT ;  /* 0x00ff000023257812 */ /* 0x000fe400078ef822 */
[----:B------:R-:W-:Y:S02]  /*b040*/  LOP3.LUT R41, R40, 0xff0000, R41, 0xf8, !PT ;  /* 0x00ff000028297812 */ /* 0x000fe400078ef829 */
[----:B------:R-:W-:Y:S02]  /*b050*/  LOP3.LUT R37, R37, 0xff000000, R31, 0xf8, !PT ;  /* 0xff00000025257812 */ /* 0x000fe400078ef81f */
[----:B------:R-:W-:Y:S02]  /*b060*/  LOP3.LUT R41, R41, 0xff000000, R33, 0xf8, !PT ;  /* 0xff00000029297812 */ /* 0x000fe400078ef821 */
[----:B------:R-:W-:Y:S02]  /*b070*/  LOP3.LUT R35, R3, 0xff0000, R30, 0xf8, !PT ;  /* 0x00ff000003237812 */ /* 0x000fe400078ef81e */
[----:B0-----:R-:W-:-:S02]  /*b080*/  F2FP.F16.E4M3.UNPACK_B R3, R6.H1 ;  /* 0x00000006ff03723e */ /* 0x001fc400030006ff */
[----:B------:R-:W-:Y:S02]  /*b090*/  F2FP.F16.E4M3.UNPACK_B R40, R41 ;  /* 0x00000029ff28723e */ /* 0x000fe400020006ff */
[----:B------:R-:W-:Y:S01]  /*b0a0*/  F2FP.F16.E4M3.UNPACK_B R34, R37 ;  /* 0x00000025ff22723e */ /* 0x000fe200020006ff */
[--C-:B------:R-:W-:Y:S01]  /*b0b0*/  HADD2.F32 R31, -RZ, R3.reuse.H0_H0 ;  /* 0x20000003ff1f7230 */ /* 0x100fe20000004100 */
[----:B------:R-:W-:Y:S01]  /*b0c0*/  LOP3.LUT R35, R35, 0xff000000, R30, 0xf8, !PT ;  /* 0xff00000023237812 */ /* 0x000fe200078ef81e */
[----:B------:R-:W-:Y:S01]  /*b0d0*/  HADD2.F32 R30, -RZ, R3.H1_H1 ;  /* 0x30000003ff1e7230 */ /* 0x000fe20000004100 */
[--C-:B------:R-:W-:Y:S01]  /*b0e0*/  LOP3.LUT R39, R39, 0xff0000, R32.reuse, 0xf8, !PT ;  /* 0x00ff000027277812 */ /* 0x100fe200078ef820 */
[----:B------:R-:W-:Y:S01]  /*b0f0*/  HADD2.F32 R42, -RZ, R40.H1_H1 ;  /* 0x30000028ff2a7230 */ /* 0x000fe20000004100 */
[----:B------:R-:W-:Y:S01]  /*b100*/  F2FP.F16.E4M3.UNPACK_B R6, R6 ;  /* 0x00000006ff06723e */ /* 0x000fe200020006ff */
[----:B------:R-:W-:Y:S01]  /*b110*/  HADD2.F32 R38, -RZ, R34.H1_H1 ;  /* 0x30000022ff267230 */ /* 0x000fe20000004100 */
[----:B------:R-:W-:Y:S01]  /*b120*/  LOP3.LUT R39, R39, 0xff000000, R32, 0xf8, !PT ;  /* 0xff00000027277812 */ /* 0x000fe200078ef820 */
[----:B------:R-:W-:Y:S01]  /*b130*/  HADD2.F32 R40, -RZ, R40.H0_H0 ;  /* 0x20000028ff287230 */ /* 0x000fe20000004100 */
[-C--:B------:R-:W-:Y:S01]  /*b140*/  F2FP.F16.E4M3.UNPACK_B R32, R7.reuse ;  /* 0x00000007ff20723e */ /* 0x080fe200020006ff */
[C---:B------:R-:W-:Y:S01]  /*b150*/  FMUL.FTZ R44, R30.reuse, R42 ;  /* 0x0000002a1e2c7220 */ /* 0x040fe20000410000 */
[----:B------:R-:W-:Y:S01]  /*b160*/  F2FP.F16.E4M3.UNPACK_B R33, R7.H1 ;  /* 0x00000007ff21723e */ /* 0x000fe200030006ff */
[----:B------:R-:W-:Y:S01]  /*b170*/  FMUL.FTZ R43, R30, R38 ;  /* 0x000000261e2b7220 */ /* 0x000fe20000410000 */
[-C--:B------:R-:W-:Y:S01]  /*b180*/  F2FP.F16.E4M3.UNPACK_B R7, R5.reuse ;  /* 0x00000005ff07723e */ /* 0x080fe200020006ff */
[----:B------:R-:W-:Y:S01]  /*b190*/  HADD2.F32 R34, -RZ, R34.H0_H0 ;  /* 0x20000022ff227230 */ /* 0x000fe20000004100 */
[----:B------:R-:W-:Y:S01]  /*b1a0*/  F2FP.F16.E4M3.UNPACK_B R30, R5.H1 ;  /* 0x00000005ff1e723e */ /* 0x000fe200030006ff */
[----:B------:R-:W-:-:S02]  /*b1b0*/  HADD2.F32 R5, -RZ, R6.H1_H1 ;  /* 0x30000006ff057230 */ /* 0x000fc40000004100 */
[C---:B------:R-:W-:Y:S01]  /*b1c0*/  FFMA.FTZ R44, R31.reuse, R38, -R44 ;  /* 0x000000261f2c7223 */ /* 0x040fe2000001082c */
[----:B------:R-:W-:Y:S01]  /*b1d0*/  FFMA.FTZ R45, R31, R42, R43 ;  /* 0x0000002a1f2d7223 */ /* 0x000fe2000001002b */
[----:B------:R-:W-:Y:S01]  /*b1e0*/  HADD2.F32 R6, -RZ, R6.H0_H0 ;  /* 0x20000006ff067230 */ /* 0x000fe20000004100 */
[----:B------:R-:W-:Y:S01]  /*b1f0*/  F2FP.F16.E4M3.UNPACK_B R41, R41.H1 ;  /* 0x00000029ff29723e */ /* 0x000fe200030006ff */
[C---:B------:R-:W-:Y:S01]  /*b200*/  FMUL.FTZ R31, R5.reuse, R40 ;  /* 0x00000028051f7220 */ /* 0x040fe20000410000 */
[----:B------:R-:W-:Y:S01]  /*b210*/  F2FP.F16.E4M3.UNPACK_B R37, R37.H1 ;  /* 0x00000025ff25723e */ /* 0x000fe200030006ff */
[-C--:B------:R-:W-:Y:S01]  /*b220*/  FMUL.FTZ R43, R5, R34.reuse ;  /* 0x00000022052b7220 */ /* 0x080fe20000410000 */
[----:B------:R-:W-:Y:S02]  /*b230*/  HADD2.F32 R5, -RZ, R32.H1_H1 ;  /* 0x30000020ff057230 */ /* 0x000fe40000004100 */
[----:B------:R-:W-:Y:S01]  /*b240*/  FFMA.FTZ R42, R6, R34, -R31 ;  /* 0x00000022062a7223 */ /* 0x000fe2000001081f */
[----:B------:R-:W-:-:S02]  /*b250*/  HADD2.F32 R38, -RZ, R41.H0_H0 ;  /* 0x20000029ff267230 */ /* 0x000fc40000004100 */
[----:B------:R-:W-:Y:S01]  /*b260*/  FFMA.FTZ R43, R6, R40, R43 ;  /* 0x00000028062b7223 */ /* 0x000fe2000001002b */
[----:B------:R-:W-:Y:S01]  /*b270*/  HADD2.F32 R31, -RZ, R37.H0_H0 ;  /* 0x20000025ff1f7230 */ /* 0x000fe20000004100 */
[----:B------:R-:W-:Y:S01]  /*b280*/  F2FP.F16.E4M3.UNPACK_B R3, R4 ;  /* 0x00000004ff03723e */ /* 0x000fe200020006ff */
[----:B------:R-:W-:Y:S02]  /*b290*/  HADD2.F32 R32, -RZ, R32.H0_H0 ;  /* 0x20000020ff207230 */ /* 0x000fe40000004100 */
[C---:B------:R-:W-:Y:S01]  /*b2a0*/  FMUL.FTZ R47, R5.reuse, R38 ;  /* 0x00000026052f7220 */ /* 0x040fe20000410000 */
[----:B------:R-:W-:Y:S02]  /*b2b0*/  HADD2.F32 R41, -RZ, R41.H1_H1 ;  /* 0x30000029ff297230 */ /* 0x000fe40000004100 */
[-C--:B------:R-:W-:Y:S01]  /*b2c0*/  FMUL.FTZ R5, R5, R31.reuse ;  /* 0x0000001f05057220 */ /* 0x080fe20000410000 */
[----:B------:R-:W-:Y:S02]  /*b2d0*/  HADD2.F32 R6, -RZ, R33.H1_H1 ;  /* 0x30000021ff067230 */ /* 0x000fe40000004100 */
[----:B------:R-:W-:Y:S01]  /*b2e0*/  FFMA.FTZ R47, R32, R31, -R47 ;  /* 0x0000001f202f7223 */ /* 0x000fe2000001082f */
[----:B------:R-:W-:-:S02]  /*b2f0*/  HADD2.F32 R37, -RZ, R37.H1_H1 ;  /* 0x30000025ff257230 */ /* 0x000fc40000004100 */
[----:B------:R-:W-:Y:S01]  /*b300*/  FFMA.FTZ R46, R32, R38, R5 ;  /* 0x00000026202e7223 */ /* 0x000fe20000010005 */
[----:B------:R-:W-:Y:S02]  /*b310*/  HADD2.F32 R33, -RZ, R33.H0_H0 ;  /* 0x20000021ff217230 */ /* 0x000fe40000004100 */
[C---:B------:R-:W-:Y:S01]  /*b320*/  FMUL.FTZ R34, R6.reuse, R41 ;  /* 0x0000002906227220 */ /* 0x040fe20000410000 */
[----:B------:R-:W-:Y:S01]  /*b330*/  F2FP.F16.E4M3.UNPACK_B R5, R39 ;  /* 0x00000027ff05723e */ /* 0x000fe200020006ff */
[-C--:B------:R-:W-:Y:S01]  /*b340*/  FMUL.FTZ R32, R6, R37.reuse ;  /* 0x0000002506207220 */ /* 0x080fe20000410000 */
[----:B------:R-:W-:Y:S01]  /*b350*/  F2FP.F16.E4M3.UNPACK_B R4, R4.H1 ;  /* 0x00000004ff04723e */ /* 0x000fe200030006ff */
[C---:B------:R-:W-:Y:S01]  /*b360*/  FFMA.FTZ R48, R33.reuse, R37, -R34 ;  /* 0x0000002521307223 */ /* 0x040fe20000010822 */
[----:B------:R-:W-:Y:S01]  /*b370*/  F2FP.F16.E4M3.UNPACK_B R31, R35 ;  /* 0x00000023ff1f723e */ /* 0x000fe200020006ff */
        /* <DEDUP_REMOVED lines=19> */
[--C-:B------:R-:W-:Y:S02]  /*b4b0*/  HADD2.F32 R31, -RZ, R39.reuse.H1_H1 ;  /* 0x30000027ff1f7230 */ /* 0x100fe40000004100 */
[----:B------:R-:W-:Y:S01]  /*b4c0*/  FFMA.FTZ R33, R3, R33, R4 ;  /* 0x0000002103217223 */ /* 0x000fe20000010004 */
[----:B------:R-:W-:Y:S02]  /*b4d0*/  HADD2.F32 R4, -RZ, R30.H1_H1 ;  /* 0x3000001eff047230 */ /* 0x000fe40000004100 */
[----:B------:R-:W-:-:S02]  /*b4e0*/  HADD2.F32 R32, -RZ, R39.H0_H0 ;  /* 0x20000027ff207230 */ /* 0x000fc40000004100 */
[----:B------:R-:W-:Y:S02]  /*b4f0*/  HADD2.F32 R3, -RZ, R7.H1_H1 ;  /* 0x30000007ff037230 */ /* 0x000fe40000004100 */
[C---:B------:R-:W-:Y:S01]  /*b500*/  FMUL.FTZ R40, R4.reuse, R5 ;  /* 0x0000000504287220 */ /* 0x040fe20000410000 */
[----:B------:R-:W-:Y:S02]  /*b510*/  HADD2.F32 R6, -RZ, R35.H0_H0 ;  /* 0x20000023ff067230 */ /* 0x000fe40000004100 */
[----:B------:R-:W-:Y:S01]  /*b520*/  FMUL.FTZ R35, R4, R31 ;  /* 0x0000001f04237220 */ /* 0x000fe20000410000 */
        /* <DEDUP_REMOVED lines=17> */
.L_x_1520:
[----:B------:R-:W-:Y:S05]  /*b640*/  BSYNC B1 ;  /* 0x0000000000017941 */ /* 0x000fea0003800000 */
.L_x_1519:
[----:B0-----:R-:W-:Y:S01]  /*b650*/  VIADD R3, R17, 0x40 ;  /* 0x0000004011037836 */ /* 0x001fe20000000000 */
[----:B------:R-:W-:Y:S04]  /*b660*/  BSSY B1, `(.L_x_1523) ;  /* 0x00000fa000017945 */ /* 0x000fe80003800000 */
[----:B------:R-:W-:-:S13]  /*b670*/  ISETP.GE.AND P0, PT, R3, R0, PT ;  /* 0x000000000300720c */ /* 0x000fda0003f06270 */
[----:B------:R-:W-:Y:S05]  /*b680*/  @P0 BRA `(.L_x_1524) ;  /* 0x0000000c00dc0947 */ /* 0x000fea0003800000 */
[----:B------:R-:W0:Y:S01]  /*b690*/  LDC R3, c[0x0][0x3f4] ;  /* 0x0000fd00ff037b82 */ /* 0x000e220000000800 */
        /* <DEDUP_REMOVED lines=10> */
[----:B------:R-:W-:-:S02]  /*b740*/  PRMT R3, R30, 0x7604, R3 ;  /* 0x000076041e037816 */ /* 0x000fc40000000003 */
[----:B------:R-:W-:Y:S02]  /*b750*/  LOP3.LUT R31, R27, 0xff, RZ, 0xc0, !PT ;  /* 0x000000ff1b1f7812 */ /* 0x000fe400078ec0ff */
[----:B------:R-:W-:Y:S02]  /*b760*/  LOP3.LUT R32, R32, 0xff, RZ, 0xc0, !PT ;  /* 0x000000ff20207812 */ /* 0x000fe400078ec0ff */
        /* <DEDUP_REMOVED lines=109> */
.L_x_1526:
[----:B------:R-:W-:Y:S05]  /*be40*/  BSYNC B2 ;  /* 0x0000000000027941 */ /* 0x000fea0003800000 */
.L_x_1525:
[----:B------:R-:W-:Y:S05]  /*be50*/  @P1 BRA `(.L_x_1524) ;  /* 0x0000000400e81947 */ /* 0x000fea0003800000 */
[----:B01--4-:R-:W0:Y:S01]  /*be60*/  LDS.128 R4, [R214+0x1e000] ;  /* 0x01e00000d6047984 */ /* 0x013e220000000c00 */
[----:B-----5:R-:W-:Y:S02]  /*be70*/  SHF.R.U32.HI R27, RZ, 0x8, R25 ;  /* 0x00000008ff1b7819 */ /* 0x020fe40000011619 */
[----:B------:R-:W-:Y:S02]  /*be80*/  SHF.R.U32.HI R32, RZ, 0x8, R21 ;  /* 0x00000008ff207819 */ /* 0x000fe40000011615 */
[----:B------:R-:W-:Y:S02]  /*be90*/  SHF.R.U32.HI R29, RZ, 0x8, R20 ;  /* 0x00000008ff1d7819 */ /* 0x000fe40000011614 */
[----:B------:R-:W-:Y:S02]  /*bea0*/  LOP3.LUT R28, R25, 0xff, RZ, 0xc0, !PT ;  /* 0x000000ff191c7812 */ /* 0x000fe400078ec0ff */
[----:B------:R-:W-:Y:S02]  /*beb0*/  LOP3.LUT R33, R21, 0xff, RZ, 0xc0, !PT ;  /* 0x000000ff15217812 */ /* 0x000fe400078ec0ff */
[----:B------:R-:W-:-:S02]  /*bec0*/  LOP3.LUT R27, R27, 0xff, RZ, 0xc0, !PT ;  /* 0x000000ff1b1b7812 */ /* 0x000fc400078ec0ff */
[----:B------:R-:W-:Y:S02]  /*bed0*/  LOP3.LUT R32, R32, 0xff, RZ, 0xc0, !PT ;  /* 0x000000ff20207812 */ /* 0x000fe400078ec0ff */
[----:B------:R-:W-:Y:S02]  /*bee0*/  SHF.R.U32.HI R3, RZ, 0x8, R24 ;  /* 0x00000008ff037819 */ /* 0x000fe40000011618 */
[----:B------:R-:W-:Y:S02]  /*bef0*/  LOP3.LUT R30, R29, 0xff, RZ, 0xc0, !PT ;  /* 0x000000ff1d1e7812 */ /* 0x000fe400078ec0ff */
[----:B------:R-:W-:Y:S02]  /*bf00*/  PRMT R29, R27, 0x7604, R28 ;  /* 0x000076041b1d7816 */ /* 0x000fe4000000001c */
[----:B------:R-:W-:Y:S02]  /*bf10*/  PRMT R33, R32, 0x7604, R33 ;  /* 0x0000760420217816 */ /* 0x000fe40000000021 */
[----:B------:R-:W-:-:S02]  /*bf20*/  SHF.R.U32.HI R28, RZ, 0x10, R25 ;  /* 0x00000010ff1c7819 */ /* 0x000fc40000011619 */
[----:B------:R-:W-:Y:S02]  /*bf30*/  SHF.R.U32.HI R32, RZ, 0x10, R21 ;  /* 0x00000010ff207819 */ /* 0x000fe40000011615 */
[----:B------:R-:W-:Y:S02]  /*bf40*/  LOP3.LUT R26, R24, 0xff, RZ, 0xc0, !PT ;  /* 0x000000ff181a7812 */ /* 0x000fe400078ec0ff */
[----:B------:R-:W-:Y:S02]  /*bf50*/  LOP3.LUT R3, R3, 0xff, RZ, 0xc0, !PT ;  /* 0x000000ff03037812 */ /* 0x000fe400078ec0ff */
[----:B------:R-:W-:Y:S02]  /*bf60*/  LOP3.LUT R28, R28, 0xff, RZ, 0xc0, !PT ;  /* 0x000000ff1c1c7812 */ /* 0x000fe400078ec0ff */
[----:B------:R-:W-:Y:S02]  /*bf70*/  LOP3.LUT R32, R32, 0xff, RZ, 0xc0, !PT ;  /* 0x000000ff20207812 */ /* 0x000fe400078ec0ff */
[----:B------:R-:W-:-:S02]  /*bf80*/  LOP3.LUT R31, R20, 0xff, RZ, 0xc0, !PT ;  /* 0x000000ff141f7812 */ /* 0x000fc400078ec0ff */
[----:B------:R-:W-:Y:S02]  /*bf90*/  PRMT R26, R3, 0x7604, R26 ;  /* 0x00007604031a7816 */ /* 0x000fe4000000001a */
[----:B------:R-:W-:Y:S02]  /*bfa0*/  SHF.R.U32.HI R3, RZ, 0x10, R24 ;  /* 0x00000010ff037819 */ /* 0x000fe40000011618 */
[----:B------:R-:W-:Y:S02]  /*bfb0*/  SHF.R.U32.HI R27, RZ, 0x10, R20 ;  /* 0x00000010ff1b7819 */ /* 0x000fe40000011614 */
[----:B------:R-:W-:Y:S02]  /*bfc0*/  PRMT R29, R28, 0x7054, R29 ;  /* 0x000070541c1d7816 */ /* 0x000fe4000000001d */
        /* <DEDUP_REMOVED lines=15> */
[----:B------:R-:W-:Y:S01]  /*c0c0*/  HADD2.F32 R32, -RZ, R30.H1_H1 ;  /* 0x3000001eff207230 */ /* 0x000fe20000004100 */
[----:B------:R-:W-:Y:S01]  /*c0d0*/  LOP3.LUT R27, R27, 0xff000000, R24, 0xf8, !PT ;  /* 0xff0000001b1b7812 */ /* 0x000fe200078ef818 */
[----:B------:R-:W-:Y:S01]  /*c0e0*/  HADD2.F32 R28, -RZ, R26.H1_H1 ;  /* 0x3000001aff1c7230 */ /* 0x000fe20000004100 */
        /* <DEDUP_REMOVED lines=81> */
.L_x_1524:
[----:B------:R-:W-:Y:S05]  /*c600*/  BSYNC B1 ;  /* 0x0000000000017941 */ /* 0x000fea0003800000 */
.L_x_1523:
[----:B------:R-:W-:-:S05]  /*c610*/  VIADD R3, R17, 0x60 ;  /* 0x0000006011037836 */ /* 0x000fca0000000000 */
        /* <DEDUP_REMOVED lines=9> */
[----:B------:R-:W-:Y:S02]  /*c6b0*/  SHF.R.U32.HI R26, RZ, 0x8, R15 ;  /* 0x00000008ff1a7819 */ /* 0x000fe4000001160f */
[----:B------:R-:W-:Y:S02]  /*c6c0*/  LOP3.LUT R21, R13, 0xff, RZ, 0xc0, !PT ;  /* 0x000000ff0d157812 */ /* 0x000fe400078ec0ff */
[----:B------:R-:W-:Y:S02]  /*c6d0*/  LOP3.LUT R27, R15, 0xff, RZ, 0xc0, !PT ;  /* 0x000000ff0f1b7812 */ /* 0x000fe400078ec0ff */
[----:B------:R-:W-:Y:S02]  /*c6e0*/  LOP3.LUT R20, R20, 0xff, RZ, 0xc0, !PT ;  /* 0x000000ff14147812 */ /* 0x000fe400078ec0ff */
[----:B------:R-:W-:-:S02]  /*c6f0*/  LOP3.LUT R26, R26, 0xff, RZ, 0xc0, !PT ;  /* 0x000000ff1a1a7812 */ /* 0x000fc400078ec0ff */
[----:B------:R-:W-:Y:S02]  /*c700*/  SHF.R.U32.HI R0, RZ, 0x8, R12 ;  /* 0x00000008ff007819 */ /* 0x000fe4000001160c */
[----:B------:R-:W-:Y:S02]  /*c710*/  SHF.R.U32.HI R24, RZ, 0x8, R14 ;  /* 0x00000008ff187819 */ /* 0x000fe4000001160e */
[----:B------:R-:W-:Y:S02]  /*c720*/  PRMT R21, R20, 0x7604, R21 ;  /* 0x0000760414157816 */ /* 0x000fe40000000015 */
[----:B------:R-:W-:Y:S02]  /*c730*/  PRMT R27, R26, 0x7604, R27 ;  /* 0x000076041a1b7816 */ /* 0x000fe4000000001b */
[----:B------:R-:W-:Y:S02]  /*c740*/  SHF.R.U32.HI R20, RZ, 0x10, R13 ;  /* 0x00000010ff147819 */ /* 0x000fe4000001160d */
[----:B------:R-:W-:-:S02]  /*c750*/  SHF.R.U32.HI R26, RZ, 0x10, R15 ;  /* 0x00000010ff1a7819 */ /* 0x000fc4000001160f */
        /* <DEDUP_REMOVED lines=21> */
[----:B------:R-:W-:Y:S01]  /*c8b0*/  HADD2.F32 R13, -RZ, R0.H1_H1 ;  /* 0x30000000ff0d7230 */ /* 0x000fe20000004100 */
[----:B------:R-:W-:Y:S01]  /*c8c0*/  LOP3.LUT R20, R3, 0xff000000, R12, 0xf8, !PT ;  /* 0xff00000003147812 */ /* 0x000fe200078ef80c */
[----:B------:R-:W-:Y:S01]  /*c8d0*/  HADD2.F32 R29, -RZ, R28.H1_H1 ;  /* 0x3000001cff1d7230 */ /* 0x000fe20000004100 */
[----:B------:R-:W-:Y:S01]  /*c8e0*/  LOP3.LUT R26, R25, 0xff000000, R14, 0xf8, !PT ;  /* 0xff000000191a7812 */ /* 0x000fe200078ef80e */
[----:B------:R-:W-:Y:S01]  /*c8f0*/  HADD2.F32 R25, -RZ, R24.H1_H1 ;  /* 0x30000018ff197230 */ /* 0x000fe20000004100 */
[----:B------:R-:W-:Y:S01]  /*c900*/  F2FP.F16.E4M3.UNPACK_B R3, R6 ;  /* 0x00000006ff03723e */ /* 0x000fe200020006ff */
[----:B------:R-:W-:Y:S01]  /*c910*/  HADD2.F32 R12, -RZ, R0.H0_H0 ;  /* 0x20000000ff0c7230 */ /* 0x000fe20000004100 */
[----:B------:R-:W-:Y:S01]  /*c920*/  F2FP.F16.E4M3.UNPACK_B R14, R7 ;  /* 0x00000007ff0e723e */ /* 0x000fe200020006ff */
[C---:B------:R-:W-:Y:S01]  /*c930*/  FMUL.FTZ R31, R13.reuse, R29 ;  /* 0x0000001d0d1f7220 */ /* 0x040fe20000410000 */
[----:B------:R-:W-:Y:S01]  /*c940*/  F2FP.F16.E4M3.UNPACK_B R15, R7.H1 ;  /* 0x00000007ff0f723e */ /* 0x000fe200030006ff */
[----:B------:R-:W-:Y:S01]  /*c950*/  FMUL.FTZ R30, R13, R25 ;  /* 0x000000190d1e7220 */ /* 0x000fe20000410000 */
[-C--:B------:R-:W-:Y:S01]  /*c960*/  F2FP.F16.E4M3.UNPACK_B R6, R5.reuse ;  /* 0x00000005ff06723e */ /* 0x080fe200020006ff */
[----:B------:R-:W-:Y:S01]  /*c970*/  HADD2.F32 R28, -RZ, R28.H0_H0 ;  /* 0x2000001cff1c7230 */ /* 0x000fe20000004100 */
[----:B------:R-:W-:Y:S01]  /*c980*/  F2FP.F16.E4M3.UNPACK_B R7, R5.H1 ;  /* 0x00000005ff07723e */ /* 0x000fe200030006ff */
[----:B------:R-:W-:Y:S01]  /*c990*/  HADD2.F32 R5, -RZ, R3.H1_H1 ;  /* 0x30000003ff057230 */ /* 0x000fe20000004100 */
[----:B------:R-:W-:Y:S01]  /*c9a0*/  F2FP.F16.E4M3.UNPACK_B R27, R27.H1 ;  /* 0x0000001bff1b723e */ /* 0x000fe200030006ff */
[----:B------:R-:W-:-:S02]  /*c9b0*/  HADD2.F32 R24, -RZ, R24.H0_H0 ;  /* 0x20000018ff187230 */ /* 0x000fc40000004100 */
[C---:B------:R-:W-:Y:S01]  /*c9c0*/  FFMA.FTZ R31, R12.reuse, R25, -R31 ;  /* 0x000000190c1f7223 */ /* 0x040fe2000001081f */
[----:B------:R-:W-:Y:S01]  /*c9d0*/  FFMA.FTZ R30, R12, R29, R30 ;  /* 0x0000001d0c1e7223 */ /* 0x000fe2000001001e */
[----:B------:R-:W-:Y:S01]  /*c9e0*/  HADD2.F32 R3, -RZ, R3.H0_H0 ;  /* 0x20000003ff037230 */ /* 0x000fe20000004100 */
[----:B------:R-:W-:Y:S01]  /*c9f0*/  F2FP.F16.E4M3.UNPACK_B R21, R21.H1 ;  /* 0x00000015ff15723e */ /* 0x000fe200030006ff */
[C---:B------:R-:W-:Y:S01]  /*ca00*/  FMUL.FTZ R12, R5.reuse, R28 ;  /* 0x0000001c050c7220 */ /* 0x040fe20000410000 */
[----:B------:R-:W-:Y:S01]  /*ca10*/  FMUL.FTZ R25, R5, R24 ;  /* 0x0000001805197220 */ /* 0x000fe20000410000 */
[--C-:B------:R-:W-:Y:S01]  /*ca20*/  HADD2.F32 R5, -RZ, R14.reuse.H1_H1 ;  /* 0x3000000eff057230 */ /* 0x100fe20000004100 */
[----:B------:R-:W-:Y:S01]  /*ca30*/  F2FP.F16.E4M3.UNPACK_B R0, R4 ;  /* 0x00000004ff00723e */ /* 0x000fe200020006ff */
[----:B------:R-:W-:Y:S02]  /*ca40*/  HADD2.F32 R13, -RZ, R27.H0_H0 ;  /* 0x2000001bff0d7230 */ /* 0x000fe40000004100 */
[C---:B------:R-:W-:Y:S01]  /*ca50*/  FFMA.FTZ R29, R3.reuse, R24, -R12 ;  /* 0x00000018031d7223 */ /* 0x040fe2000001080c */
[----:B------:R-:W-:Y:S01]  /*ca60*/  FFMA.FTZ R28, R3, R28, R25 ;  /* 0x0000001c031c7223 */ /* 0x000fe20000010019 */
[----:B------:R-:W-:Y:S01]  /*ca70*/  HADD2.F32 R12, -RZ, R21.H0_H0 ;  /* 0x20000015ff0c7230 */ /* 0x000fe20000004100 */
[----:B------:R-:W-:Y:S01]  /*ca80*/  F2FP.F16.E4M3.UNPACK_B R4, R4.H1 ;  /* 0x00000004ff04723e */ /* 0x000fe200030006ff */
[----:B------:R-:W-:-:S02]  /*ca90*/  HADD2.F32 R14, -RZ, R14.H0_H0 ;  /* 0x2000000eff0e7230 */ /* 0x000fc40000004100 */
[CC--:B------:R-:W-:Y:S01]  /*caa0*/  FMUL.FTZ R25, R5.reuse, R13.reuse ;  /* 0x0000000d05197220 */ /* 0x0c0fe20000410000 */
[----:B------:R-:W-:Y:S02]  /*cab0*/  HADD2.F32 R24, -RZ, R27.H1_H1 ;  /* 0x3000001bff187230 */ /* 0x000fe40000004100 */
[-C--:B------:R-:W-:Y:S01]  /*cac0*/  FMUL.FTZ R5, R5, R12.reuse ;  /* 0x0000000c05057220 */ /* 0x080fe20000410000 */
[----:B------:R-:W-:Y:S02]  /*cad0*/  HADD2.F32 R3, -RZ, R15.H1_H1 ;  /* 0x3000000fff037230 */ /* 0x000fe40000004100 */
[C---:B------:R-:W-:Y:S01]  /*cae0*/  FFMA.FTZ R27, R14.reuse, R12, -R25 ;  /* 0x0000000c0e1b7223 */ /* 0x040fe20000010819 */
[----:B------:R-:W-:Y:S02]  /*caf0*/  HADD2.F32 R12, -RZ, R21.H1_H1 ;  /* 0x30000015ff0c7230 */ /* 0x000fe40000004100 */
[----:B------:R-:W-:Y:S01]  /*cb00*/  FFMA.FTZ R32, R14, R13, R5 ;  /* 0x0000000d0e207223 */ /* 0x000fe20000010005 */
[----:B------:R-:W-:-:S02]  /*cb10*/  HADD2.F32 R15, -RZ, R15.H0_H0 ;  /* 0x2000000fff0f7230 */ /* 0x000fc40000004100 */
[C---:B------:R-:W-:Y:S01]  /*cb20*/  FMUL.FTZ R34, R3.reuse, R24 ;  /* 0x0000001803227220 */ /* 0x040fe20000410000 */
[----:B------:R-:W-:Y:S01]  /*cb30*/  F2FP.F16.E4M3.UNPACK_B R13, R26 ;  /* 0x0000001aff0d723e */ /* 0x000fe200020006ff */
[-C--:B------:R-:W-:Y:S01]  /*cb40*/  FMUL.FTZ R14, R3, R12.reuse ;  /* 0x0000000c030e7220 */ /* 0x080fe20000410000 */
[----:B------:R-:W-:Y:S02]  /*cb50*/  HADD2.F32 R5, -RZ, R4.H1_H1 ;  /* 0x30000004ff057230 */ /* 0x000fe40000004100 */
        /* <DEDUP_REMOVED lines=8> */
[C---:B------:R-:W-:Y:S01]  /*cbe0*/  FMUL.FTZ R15, R5.reuse, R21 ;  /* 0x00000015050f7220 */ /* 0x040fe20000410000 */
[----:B------:R-:W-:Y:S02]  /*cbf0*/  HADD2.F32 R3, -RZ, R0.H1_H1 ;  /* 0x30000000ff037230 */ /* 0x000fe40000004100 */
[----:B------:R-:W-:Y:S02]  /*cc00*/  HADD2.F32 R12, -RZ, R12.H0_H0 ;  /* 0x2000000cff0c7230 */ /* 0x000fe40000004100 */
[-C--:B------:R-:W-:Y:S01]  /*cc10*/  FMUL.FTZ R25, R5, R13.reuse ;  /* 0x0000000d05197220 */ /* 0x080fe20000410000 */
        /* <DEDUP_REMOVED lines=8> */
[----:B------:R-:W-:-:S02]  /*cca0*/  HADD2.F32 R4, -RZ, R20.H1_H1 ;  /* 0x30000014ff047230 */ /* 0x000fc40000004100 */
[--C-:B------:R-:W-:Y:S02]  /*ccb0*/  HADD2.F32 R3, -RZ, R7.reuse.H1_H1 ;  /* 0x30000007ff037230 */ /* 0x100fe40000004100 */
[--C-:B------:R-:W-:Y:S02]  /*ccc0*/  HADD2.F32 R12, -RZ, R26.reuse.H1_H1 ;  /* 0x3000001aff0c7230 */ /* 0x100fe40000004100 */
[----:B------:R-:W-:Y:S02]  /*ccd0*/  HADD2.F32 R13, -RZ, R26.H0_H0 ;  /* 0x2000001aff0d7230 */ /* 0x000fe40000004100 */
[C---:B------:R-:W-:Y:S01]  /*cce0*/  FMUL.FTZ R21, R3.reuse, R4 ;  /* 0x0000000403157220 */ /* 0x040fe20000410000 */
[----:B------:R-:W-:Y:S02]  /*ccf0*/  HADD2.F32 R0, -RZ, R6.H1_H1 ;  /* 0x30000006ff007230 */ /* 0x000fe40000004100 */
[----:B------:R-:W-:Y:S02]  /*cd00*/  HADD2.F32 R5, -RZ, R20.H0_H0 ;  /* 0x20000014ff057230 */ /* 0x000fe40000004100 */
[----:B------:R-:W-:Y:S01]  /*cd10*/  FMUL.FTZ R20, R3, R12 ;  /* 0x0000000c03147220 */ /* 0x000fe20000410000 */
[----:B------:R-:W-:-:S02]  /*cd20*/  HADD2.F32 R7, -RZ, R7.H0_H0 ;  /* 0x20000007ff077230 */ /* 0x000fc40000004100 */
[C---:B------:R-:W-:Y:S01]  /*cd30*/  FMUL.FTZ R3, R0.reuse, R13 ;  /* 0x0000000d00037220 */ /* 0x040fe20000410000 */
[----:B------:R-:W-:Y:S02]  /*cd40*/  HADD2.F32 R6, -RZ, R6.H0_H0 ;  /* 0x20000006ff067230 */ /* 0x000fe40000004100 */
[-C--:B------:R-:W-:Y:S01]  /*cd50*/  FMUL.FTZ R0, R0, R5.reuse ;  /* 0x0000000500007220 */ /* 0x080fe20000410000 */
[C---:B------:R-:W-:Y:S01]  /*cd60*/  FFMA.FTZ R20, R7.reuse, R4, -R20 ;  /* 0x0000000407147223 */ /* 0x040fe20000010814 */
[----:B------:R-:W-:Y:S01]  /*cd70*/  FFMA.FTZ R21, R7, R12, R21 ;  /* 0x0000000c07157223 */ /* 0x000fe20000010015 */
[C---:B------:R-:W-:Y:S01]  /*cd80*/  FFMA.FTZ R5, R6.reuse, R5, -R3 ;  /* 0x0000000506057223 */ /* 0x040fe20000010803 */
[----:B------:R-:W-:Y:S01]  /*cd90*/  FFMA.FTZ R0, R6, R13, R0 ;  /* 0x0000000d06007223 */ /* 0x000fe20000010000 */
[----:B------:R-:W-:Y:S02]  /*cda0*/  F2FP.SATFINITE.E4M3.F32.PACK_AB_MERGE_C R6, R30, R31, RZ ;  /* 0x0000001f1e06723e */ /* 0x000fe400048070ff */
[----:B------:R-:W-:-:S02]  /*cdb0*/  F2FP.SATFINITE.E4M3.F32.PACK_AB_MERGE_C R7, R33, R34, RZ ;  /* 0x000000222107723e */ /* 0x000fc400048070ff */
[----:B------:R-:W-:Y:S02]  /*cdc0*/  F2FP.SATFINITE.E4M3.F32.PACK_AB_MERGE_C R4, R25, R24, RZ ;  /* 0x000000181904723e */ /* 0x000fe400048070ff */
[----:B------:R-:W-:Y:S02]  /*cdd0*/  F2FP.SATFINITE.E4M3.F32.PACK_AB_MERGE_C R20, R21, R20, RZ ;  /* 0x000000141514723e */ /* 0x000fe400048070ff */
[----:B------:R-:W-:Y:S02]  /*cde0*/  F2FP.SATFINITE.E4M3.F32.PACK_AB_MERGE_C R6, R28, R29, R6 ;  /* 0x0000001d1c06723e */ /* 0x000fe40004807006 */
[----:B------:R-:W-:Y:S02]  /*cdf0*/  F2FP.SATFINITE.E4M3.F32.PACK_AB_MERGE_C R7, R32, R27, R7 ;  /* 0x0000001b2007723e */ /* 0x000fe40004807007 */
[----:B------:R-:W-:Y:S02]  /*ce00*/  F2FP.SATFINITE.E4M3.F32.PACK_AB_MERGE_C R4, R14, R15, R4 ;  /* 0x0000000f0e04723e */ /* 0x000fe40004807004 */
[----:B------:R-:W-:-:S05]  /*ce10*/  F2FP.SATFINITE.E4M3.F32.PACK_AB_MERGE_C R5, R0, R5, R20 ;  /* 0x000000050005723e */ /* 0x000fca0004807014 */
[----:B------:R0:W-:Y:S02]  /*ce20*/  STS.128 [R214+0x1b000], R4 ;  /* 0x01b00004d6007388 */ /* 0x0001e40000000c00 */
.L_x_1529:
[----:B------:R-:W-:Y:S05]  /*ce30*/  BSYNC B1 ;  /* 0x0000000000017941 */ /* 0x000fea0003800000 */
.L_x_1528:
[----:B------:R-:W-:Y:S05]  /*ce40*/  @P1 BRA `(.L_x_1527) ;  /* 0x00000050002c1947 */ /* 0x000fea0003800000 */
[----:B01--4-:R-:W0:Y:S01]  /*ce50*/  LDS.128 R4, [R214+0x1f000] ;  /* 0x01f00000d6047984 */ /* 0x013e220000000c00 */
[----:B-----5:R-:W-:Y:S02]  /*ce60*/  SHF.R.U32.HI R13, RZ, 0x8, R9 ;  /* 0x00000008ff0d7819 */ /* 0x020fe40000011609 */
[----:B------:R-:W-:Y:S02]  /*ce70*/  LOP3.LUT R12, R9, 0xff, RZ, 0xc0, !PT ;  /* 0x000000ff090c7812 */ /* 0x000fe400078ec0ff */
[----:B------:R-:W-:Y:S02]  /*ce80*/  LOP3.LUT R13, R13, 0xff, RZ, 0xc0, !PT ;  /* 0x000000ff0d0d7812 */ /* 0x000fe400078ec0ff */
[----:B------:R-:W-:Y:S02]  /*ce90*/  SHF.R.U32.HI R21, RZ, 0x8, R11 ;  /* 0x00000008ff157819 */ /* 0x000fe4000001160b */
[----:B------:R-:W-:Y:S02]  /*cea0*/  PRMT R12, R13, 0x7604, R12 ;  /* 0x000076040d0c7816 */ /* 0x000fe4000000000c */
[----:B------:R-:W-:-:S02]  /*ceb0*/  SHF.R.U32.HI R24, RZ, 0x10, R9 ;  /* 0x00000010ff187819 */ /* 0x000fc40000011609 */
[----:B------:R-:W-:Y:S02]  /*cec0*/  SHF.R.U32.HI R13, RZ, 0x8, R10 ;  /* 0x00000008ff0d7819 */ /* 0x000fe4000001160a */
[----:B------:R-:W-:Y:S02]  /*ced0*/  LOP3.LUT R14, R11, 0xff, RZ, 0xc0, !PT ;  /* 0x000000ff0b0e7812 */ /* 0x000fe400078ec0ff */
[----:B------:R-:W-:Y:S02]  /*cee0*/  LOP3.LUT R21, R21, 0xff, RZ, 0xc0, !PT ;  /* 0x000000ff15157812 */ /* 0x000fe400078ec0ff */
[----:B------:R-:W-:Y:S02]  /*cef0*/  SHF.R.U32.HI R20, RZ, 0x10, R11 ;  /* 0x00000010ff147819 */ /* 0x000fe4000001160b */
[----:B------:R-:W-:Y:S02]  /*cf00*/  SHF.R.U32.HI R3, RZ, 0x8, R8 ;  /* 0x00000008ff037819 */ /* 0x000fe40000011608 */
[----:B------:R-:W-:Y:S01]  /*cf10*/  LOP3.LUT R15, R13, 0xff, RZ, 0xc0, !PT ;  /* 0x000000ff0d0f7812 */ /* 0x000fe200078ec0ff */
[----:B------:R-:W-:Y:S01]  /*cf20*/  IMAD.U32 R13, R24, 0x10000, RZ ;  /* 0x00010000180d7824 */ /* 0x000fe200078e00ff */
[----:B------:R-:W-:Y:S01]  /*cf30*/  PRMT R14, R21, 0x7604, R14 ;  /* 0x00007604150e7816 */ /* 0x000fe2000000000e */
[----:B------:R-:W-:Y:S01]  /*cf40*/  IMAD.U32 R21, R20, 0x10000, RZ ;  /* 0x0001000014157824 */ /* 0x000fe200078e00ff */
[----:B------:R-:W-:-:S02]  /*cf50*/  LOP3.LUT R0, R8, 0xff, RZ, 0xc0, !PT ;  /* 0x000000ff08007812 */ /* 0x000fc400078ec0ff */
[----:B------:R-:W-:Y:S02]  /*cf60*/  LOP3.LUT R3, R3, 0xff, RZ, 0xc0, !PT ;  /* 0x000000ff03037812 */ /* 0x000fe400078ec0ff */
[----:B------:R-:W-:Y:S02]  /*cf70*/  LOP3.LUT R13, R12, 0xff0000, R13, 0xf8, !PT ;  /* 0x00ff00000c0d7812 */ /* 0x000fe400078ef80d */
[----:B------:R-:W-:Y:S02]  /*cf80*/  PRMT R3, R3, 0x7604, R0 ;  /* 0x0000760403037816 */ /* 0x000fe40000000000 */
[----:B------:R-:W-:Y:S02]  /*cf90*/  LOP3.LUT R0, R10, 0xff, RZ, 0xc0, !PT ;  /* 0x000000ff0a007812 */ /* 0x000fe400078ec0ff */
[----:B------:R-:W-:Y:S02]  /*cfa0*/  LOP3.LUT R21, R14, 0xff0000, R21, 0xf8, !PT ;  /* 0x00ff00000e157812 */ /* 0x000fe400078ef815 */
[----:B------:R-:W-:-:S02]  /*cfb0*/  PRMT R15, R15, 0x7604, R0 ;  /* 0x000076040f0f7816 */ /* 0x000fc40000000000 */
[----:B------:R-:W-:Y:S02]  /*cfc0*/  LOP3.LUT R21, R21, 0xff000000, R11, 0xf8, !PT ;  /* 0xff00000015157812 */ /* 0x000fe400078ef80b */
[----:B------:R-:W-:Y:S02]  /*cfd0*/  LOP3.LUT R13, R13, 0xff000000, R9, 0xf8, !PT ;  /* 0xff0000000d0d7812 */ /* 0x000fe400078ef809 */
[----:B------:R-:W-:Y:S02]  /*cfe0*/  LOP3.LUT R3, R3, 0xff0000, R8, 0xf8, !PT ;  /* 0x00ff000003037812 */ /* 0x000fe400078ef808 */
[----:B0-----:R-:W-:Y:S02]  /*cff0*/  F2FP.F16.E4M3.UNPACK_B R0, R6.H1 ;  /* 0x00000006ff00723e */ /* 0x001fe400030006ff */
[----:B------:R-:W-:Y:S02]  /*d000*/  LOP3.LUT R15, R15, 0xff0000, R10, 0xf8, !PT ;  /* 0x00ff00000f0f7812 */ /* 0x000fe400078ef80a */
[----:B------:R-:W-:Y:S01]  /*d010*/  F2FP.F16.E4M3.UNPACK_B R24, R21 ;  /* 0x00000015ff18723e */ /* 0x000fe200020006ff */
[----:B------:R-:W-:Y:S01]  /*d020*/  HADD2.F32 R9, -RZ, R0.H1_H1 ;  /* 0x30000000ff097230 */ /* 0x000fe20000004100 */
[----:B------:R-:W-:-:S02]  /*d030*/  F2FP.F16.E4M3.UNPACK_B R14, R13 ;  /* 0x0000000dff0e723e */ /* 0x000fc400020006ff */
        /* <DEDUP_REMOVED lines=86> */
[----:B------:R0:W-:Y:S01]  /*d5a0*/  STS.128 [R214+0x1f000], R4 ;  /* 0x01f00004d6007388 */ /* 0x0001e20000000c00 */
[----:B------:R-:W-:Y:S05]  /*d5b0*/  BRA `(.L_x_1527) ;  /* 0x0000004800507947 */ /* 0x000fea0003800000 */
.L_x_1500:
[----:B------:R-:W1:Y:S01]  /*d5c0*/  LDC R54, c[0x0][0x448] ;  /* 0x00011200ff367b82 */ /* 0x000e620000000800 */
[----:B------:R-:W-:Y:S01]  /*d5d0*/  IMAD.MOV.U32 R10, RZ, RZ, R24 ;  /* 0x000000ffff0a7224 */ /* 0x000fe200078e0018 */
[----:B------:R-:W-:Y:S01]  /*d5e0*/  ULDC.64 UR4, c[0x0][0x3f8] ;  /* 0x0000fe0000047ab9 */ /* 0x000fe20000000a00 */
[----:B------:R-:W-:Y:S01]  /*d5f0*/  IMAD.MOV.U32 R11, RZ, RZ, R49 ;  /* 0x000000ffff0b7224 */ /* 0x000fe200078e0031 */
[----:B------:R-:W-:Y:S01]  /*d600*/  ULDC.64 UR6, c[0x0][0x408] ;  /* 0x0001020000067ab9 */ /* 0x000fe20000000a00 */
[----:B------:R-:W-:Y:S01]  /*d610*/  ULDC.64 UR8, c[0x0][0x400] ;  /* 0x0001000000087ab9 */ /* 0x000fe20000000a00 */
[----:B------:R-:W-:Y:S02]  /*d620*/  SHF.R.S32.HI R56, RZ, 0x1f, R22 ;  /* 0x0000001fff387819 */ /* 0x000fe40000011416 */
[----:B-1----:R-:W-:-:S13]  /*d630*/  ISETP.NE.AND P0, PT, R54, 0x1, PT ;  /* 0x000000013600780c */ /* 0x002fda0003f05270 */
[----:B------:R-:W1:Y:S08]  /*d640*/  @P0 LDC R4, c[0x0][0x44c] ;  /* 0x00011300ff040b82 */ /* 0x000e700000000800 */
[----:B------:R-:W2:Y:S01]  /*d650*/  @P0 LDC R5, c[0x0][0x450] ;  /* 0x00011400ff050b82 */ /* 0x000ea20000000800 */
[----:B-1----:R-:W-:-:S05]  /*d660*/  @P0 IMAD.HI.U32 R4, R3, R4, RZ ;  /* 0x0000000403040227 */ /* 0x002fca00078e00ff */
[----:B--2---:R-:W-:Y:S01]  /*d670*/  @P0 SHF.R.U32.HI R3, RZ, R5, R4 ;  /* 0x00000005ff030219 */ /* 0x004fe20000011604 */
[----:B------:R-:W-:Y:S02]  /*d680*/  IMAD.MOV.U32 R4, RZ, RZ, R38 ;  /* 0x000000ffff047224 */ /* 0x000fe400078e0026 */
[----:B------:R-:W-:Y:S01]  /*d690*/  IMAD.MOV.U32 R5, RZ, RZ, R27 ;  /* 0x000000ffff057224 */ /* 0x000fe200078e001b */
[----:B------:R-:W-:Y:S01]  /*d6a0*/  SHF.R.S32.HI R6, RZ, 0x1f, R3 ;  /* 0x0000001fff067819 */ /* 0x000fe20000011403 */
[----:B------:R-:W-:-:S04]  /*d6b0*/  IMAD.WIDE.U32 R10, R3, UR4, R10 ;  /* 0x00000004030a7c25 */ /* 0x000fc8000f8e000a */
[----:B------:R-:W-:Y:S02]  /*d6c0*/  IMAD R8, R6, UR4, RZ ;  /* 0x0000000406087c24 */ /* 0x000fe4000f8e02ff */
[----:B------:R-:W-:-:S04]  /*d6d0*/  IMAD.WIDE.U32 R4, R3, UR6, R4 ;  /* 0x0000000603047c25 */ /* 0x000fc8000f8e0004 */
[----:B------:R-:W-:Y:S01]  /*d6e0*/  IMAD R6, R6, UR6, RZ ;  /* 0x0000000606067c24 */ /* 0x000fe2000f8e02ff */
[----:B------:R-:W-:Y:S01]  /*d6f0*/  IADD3 R57, P1, R4, UR8, RZ ;  /* 0x0000000804397c10 */ /* 0x000fe2000ff3e0ff */
[C---:B------:R-:W-:Y:S01]  /*d700*/  IMAD R7, R3.reuse, UR5, R8 ;  /* 0x0000000503077c24 */ /* 0x040fe2000f8e0208 */
[----:B------:R-:W-:Y:S01]  /*d710*/  ULDC.64 UR4, c[0x0][0x3e8] ;  /* 0x0000fa0000047ab9 */ /* 0x000fe20000000a00 */
[----:B------:R-:W-:Y:S01]  /*d720*/  IMAD R3, R3, UR7, R6 ;  /* 0x0000000703037c24 */ /* 0x000fe2000f8e0206 */
[----:B------:R-:W-:Y:S01]  /*d730*/  IADD3 R55, P0, R10, UR4, RZ ;  /* 0x000000040a377c10 */ /* 0x000fe2000ff1e0ff */
[----:B------:R-:W-:-:S03]  /*d740*/  UMOV UR4, 0xffffffff ;  /* 0xffffffff00047882 */ /* 0x000fc60000000000 */
[----:B------:R-:W-:Y:S02]  /*d750*/  IADD3.X R10, R11, UR5, R7, P0, !PT ;  /* 0x000000050b0a7c10 */ /* 0x000fe400087fe407 */
[----:B------:R-:W-:Y:S01]  /*d760*/  IADD3.X R52, R5, UR9, R3, P1, !PT ;  /* 0x0000000905347c10 */ /* 0x000fe20008ffe403 */
[----:B------:R-:W-:Y:S06]  /*d770*/  BRA.DIV UR4, `(.L_x_1530) ;  /* 0x000001e204347947 */ /* 0x000fec000b800000 */
[----:B------:R-:W1:Y:S01]  /*d780*/  LDC R53, c[0x0][0x3f4] ;  /* 0x0000fd00ff357b82 */ /* 0x000e620000000800 */
[----:B------:R-:W2:Y:S01]  /*d790*/  SHFL.IDX PT, R14, R57, RZ, 0x181f ;  /* 0x00181fff390e7589 */ /* 0x000ea200000e0000 */
[----:B------:R-:W-:-:S03]  /*d7a0*/  IMAD R54, R195, R54, RZ ;  /* 0x00000036c3367224 */ /* 0x000fc600078e02ff */
[----:B------:R-:W3:Y:S04]  /*d7b0*/  SHFL.IDX PT, R5, R55, RZ, 0x181f ;  /* 0x00181fff37057589 */ /* 0x000ee800000e0000 */
[----:B------:R-:W4:Y:S04]  /*d7c0*/  SHFL.IDX PT, R4, R52, RZ, 0x181f ;  /* 0x00181fff34047589 */ /* 0x000f2800000e0000 */
[----:B------:R-:W5:Y:S01]  /*d7d0*/  SHFL.IDX PT, R3, R10, RZ, 0x181f ;  /* 0x00181fff0a037589 */ /* 0x000f6200000e0000 */
[----:B-1----:R-:W-:-:S04]  /*d7e0*/  ISETP.GE.AND P0, PT, R22, R53, PT ;  /* 0x000000351600720c */ /* 0x002fc80003f06270 */
[----:B------:R-:W-:-:S13]  /*d7f0*/  ISETP.GE.OR P1, PT, R37, R54, P0 ;  /* 0x000000362500720c */ /* 0x000fda0000726670 */
[C---:B--2---:R-:W-:Y:S02]  /*d800*/  @!P1 IADD3 R24, P3, R22.reuse, R14, RZ ;  /* 0x0000000e16189210 */ /* 0x044fe40007f7e0ff */
[----:B---3--:R-:W-:-:S03]  /*d810*/  @!P1 IADD3 R6, P2, R22, R5, RZ ;  /* 0x0000000516069210 */ /* 0x008fc60007f5e0ff */
[--C-:B----4-:R-:W-:Y:S02]  /*d820*/  @!P1 IMAD.X R25, R4, 0x1, R56.reuse, P3 ;  /* 0x0000000104199824 */ /* 0x110fe400018e0638 */
[----:B-----5:R-:W-:Y:S02]  /*d830*/  @!P1 IMAD.X R5, R3, 0x1, R56, P2 ;  /* 0x0000000103059824 */ /* 0x020fe400010e0638 */
[----:B------:R-:W-:Y:S02]  /*d840*/  @!P1 IMAD.MOV.U32 R4, RZ, RZ, R6 ;  /* 0x000000ffff049224 */ /* 0x000fe400078e0006 */
[----:B------:R-:W2:Y:S04]  /*d850*/  @!P1 LD.E.128 R24, desc[UR46][R24.64] ;  /* 0x0000002e18189980 */ /* 0x000ea8000c101d00 */
[----:B------:R-:W3:Y:S04]  /*d860*/  @!P1 LD.E.128 R4, desc[UR46][R4.64] ;  /* 0x0000002e04049980 */ /* 0x000ee8000c101d00 */
[----:B------:R1:W4:Y:S04]  /*d870*/  SHFL.IDX PT, R3, R10, 0x1, 0x181f ;  /* 0x00381f000a037f89 */ /* 0x00032800000e0000 */
[----:B------:R1:W0:Y:S04]  /*d880*/  SHFL.IDX PT, R9, R55, 0x1, 0x181f ;  /* 0x00381f0037097f89 */ /* 0x00022800000e0000 */
[----:B------:R1:W0:Y:S04]  /*d890*/  SHFL.IDX PT, R8, R52, 0x1, 0x181f ;  /* 0x00381f0034087f89 */ /* 0x00022800000e0000 */
[----:B------:R1:W0:Y:S01]  /*d8a0*/  SHFL.IDX PT, R14, R57, 0x1, 0x181f ;  /* 0x00381f00390e7f89 */ /* 0x00022200000e0000 */
[----:B------:R-:W-:-:S02]  /*d8b0*/  CS2R R44, SRZ ;  /* 0x00000000002c7805 */ /* 0x000fc4000001ff00 */
[----:B------:R-:W-:Y:S02]  /*d8c0*/  CS2R R46, SRZ ;  /* 0x00000000002e7805 */ /* 0x000fe4000001ff00 */
[----:B------:R-:W-:Y:S02]  /*d8d0*/  CS2R R48, SRZ ;  /* 0x0000000000307805 */ /* 0x000fe4000001ff00 */
[----:B------:R-:W-:Y:S01]  /*d8e0*/  CS2R R50, SRZ ;  /* 0x0000000000327805 */ /* 0x000fe2000001ff00 */
[----:B--2---:R-:W-:Y:S02]  /*d8f0*/  @!P1 IMAD.MOV.U32 R48, RZ, RZ, R24 ;  /* 0x000000ffff309224 */ /* 0x004fe400078e0018 */
[----:B------:R-:W-:Y:S02]  /*d900*/  @!P1 IMAD.MOV.U32 R49, RZ, RZ, R25 ;  /* 0x000000ffff319224 */ /* 0x000fe400078e0019 */
[----:B---3--:R-:W-:Y:S02]  /*d910*/  @!P1 IMAD.MOV.U32 R44, RZ, RZ, R4 ;  /* 0x000000ffff2c9224 */ /* 0x008fe400078e0004 */
[----:B------:R-:W-:Y:S01]  /*d920*/  @!P1 IMAD.MOV.U32 R45, RZ, RZ, R5 ;  /* 0x000000ffff2d9224 */ /* 0x000fe200078e0005 */
[----:B------:R-:W-:Y:S01]  /*d930*/  CS2R R4, SRZ ;  /* 0x0000000000047805 */ /* 0x000fe2000001ff00 */
[----:B------:R-:W-:-:S02]  /*d940*/  @!P1 IMAD.MOV.U32 R46, RZ, RZ, R6 ;  /* 0x000000ffff2e9224 */ /* 0x000fc400078e0006 */
[----:B------:R-:W-:Y:S02]  /*d950*/  @!P1 IMAD.MOV.U32 R47, RZ, RZ, R7 ;  /* 0x000000ffff2f9224 */ /* 0x000fe400078e0007 */
[----:B------:R-:W-:Y:S02]  /*d960*/  @!P1 IMAD.MOV.U32 R50, RZ, RZ, R26 ;  /* 0x000000ffff329224 */ /* 0x000fe400078e001a */
[----:B01--4-:R-:W-:-:S07]  /*d970*/  @!P1 IMAD.MOV.U32 R51, RZ, RZ, R27 ;  /* 0x000000ffff339224 */ /* 0x013fce00078e001b */
.L_x_1850:
[----:B------:R-:W-:Y:S01]  /*d980*/  VIADD R7, R37, 0x20 ;  /* 0x0000002025077836 */ /* 0x000fe20000000000 */
[----:B------:R-:W-:Y:S01]  /*d990*/  BSSY B1, `(.L_x_1531) ;  /* 0x0000010000017945 */ /* 0x000fe20003800000 */
[----:B------:R-:W-:Y:S02]  /*d9a0*/  CS2R R28, SRZ ;  /* 0x00000000001c7805 */ /* 0x000fe4000001ff00 */
[----:B------:R-:W-:Y:S02]  /*d9b0*/  CS2R R30, SRZ ;  /* 0x00000000001e7805 */ /* 0x000fe4000001ff00 */
[----:B------:R-:W-:Y:S02]  /*d9c0*/  ISETP.GE.AND P1, PT, R7, R54, PT ;  /* 0x000000360700720c */ /* 0x000fe40003f26270 */
[----:B------:R-:W-:-:S11]  /*d9d0*/  CS2R R6, SRZ ;  /* 0x0000000000067805 */ /* 0x000fd6000001ff00 */
[----:B------:R-:W-:Y:S05]  /*d9e0*/  @P1 BRA `(.L_x_1532) ;  /* 0x0000000000281947 */ /* 0x000fea0003800000 */
[----:B------:R-:W-:Y:S02]  /*d9f0*/  CS2R R6, SRZ ;  /* 0x0000000000067805 */ /* 0x000fe4000001ff00 */
[----:B------:R-:W-:Y:S02]  /*da00*/  CS2R R28, SRZ ;  /* 0x00000000001c7805 */ /* 0x000fe4000001ff00 */
[----:B------:R-:W-:Y:S01]  /*da10*/  CS2R R30, SRZ ;  /* 0x00000000001e7805 */ /* 0x000fe2000001ff00 */
[----:B------:R-:W-:Y:S06]  /*da20*/  @P0 BRA `(.L_x_1532) ;  /* 0x0000000000180947 */ /* 0x000fec0003800000 */
[C---:B------:R-:W-:Y:S02]  /*da30*/  IADD3 R28, P1, R22.reuse, R9, RZ ;  /* 0x00000009161c7210 */ /* 0x040fe40007f3e0ff */
[----:B------:R-:W-:-:S03]  /*da40*/  IADD3 R4, P2, R22, R14, RZ ;  /* 0x0000000e16047210 */ /* 0x000fc60007f5e0ff */
[--C-:B------:R-:W-:Y:S02]  /*da50*/  IMAD.X R29, R3, 0x1, R56.reuse, P1 ;  /* 0x00000001031d7824 */ /* 0x100fe400008e0638 */
[----:B------:R-:W-:-:S04]  /*da60*/  IMAD.X R5, R8, 0x1, R56, P2 ;  /* 0x0000000108057824 */ /* 0x000fc800010e0638 */
[----:B------:R-:W5:Y:S04]  /*da70*/  LD.E.128 R28, desc[UR46][R28.64] ;  /* 0x0000002e1c1c7980 */ /* 0x000f68000c101d00 */
[----:B------:R-:W5:Y:S02]  /*da80*/  LD.E.128 R4, desc[UR46][R4.64] ;  /* 0x0000002e04047980 */ /* 0x000f64000c101d00 */
.L_x_1532:
[----:B------:R-:W-:Y:S05]  /*da90*/  BSYNC B1 ;  /* 0x0000000000017941 */ /* 0x000fea0003800000 */
.L_x_1531:
[----:B------:R-:W-:-:S03]  /*daa0*/  UMOV UR4, 0xffffffff ;  /* 0xffffffff00047882 */ /* 0x000fc60000000000 */
[----:B------:R-:W-:Y:S05]  /*dab0*/  BRA.DIV UR4, `(.L_x_1533) ;  /* 0x000001e204847947 */ /* 0x000fea000b800000 */
[----:B------:R-:W0:Y:S01]  /*dac0*/  SHFL.IDX PT, R9, R55, 0x2, 0x181f ;  /* 0x00581f0037097f89 */ /* 0x000e2200000e0000 */
[----:B------:R-:W-:-:S03]  /*dad0*/  VIADD R11, R37, 0x40 ;  /* 0x00000040250b7836 */ /* 0x000fc60000000000 */
[----:B------:R-:W1:Y:S02]  /*dae0*/  SHFL.IDX PT, R14, R57, 0x2, 0x181f ;  /* 0x00581f00390e7f89 */ /* 0x000e6400000e0000 */
[----:B------:R-:W-:Y:S02]  /*daf0*/  ISETP.GE.OR P1, PT, R11, R54, P0 ;  /* 0x000000360b00720c */ /* 0x000fe40000726670 */
[----:B------:R-:W2:Y:S04]  /*db00*/  SHFL.IDX PT, R3, R10, 0x2, 0x181f ;  /* 0x00581f000a037f89 */ /* 0x000ea800000e0000 */
[----:B------:R-:W3:Y:S07]  /*db10*/  SHFL.IDX PT, R8, R52, 0x2, 0x181f ;  /* 0x00581f0034087f89 */ /* 0x000eee00000e0000 */
[----:B0-----:R-:W-:-:S02]  /*db20*/  @!P1 IADD3 R24, P2, R22, R9, RZ ;  /* 0x0000000916189210 */ /* 0x001fc40007f5e0ff */
[----:B-1----:R-:W-:-:S03]  /*db30*/  @!P1 IADD3 R32, P3, R22, R14, RZ ;  /* 0x0000000e16209210 */ /* 0x002fc60007f7e0ff */
[--C-:B--2---:R-:W-:Y:S02]  /*db40*/  @!P1 IMAD.X R25, R3, 0x1, R56.reuse, P2 ;  /* 0x0000000103199824 */ /* 0x104fe400010e0638 */
[----:B---3--:R-:W-:-:S04]  /*db50*/  @!P1 IMAD.X R33, R8, 0x1, R56, P3 ;  /* 0x0000000108219824 */ /* 0x008fc800018e0638 */
[----:B------:R-:W2:Y:S04]  /*db60*/  @!P1 LD.E.128 R24, desc[UR46][R24.64] ;  /* 0x0000002e18189980 */ /* 0x000ea8000c101d00 */
[----:B------:R-:W3:Y:S01]  /*db70*/  @!P1 LD.E.128 R32, desc[UR46][R32.64] ;  /* 0x0000002e20209980 */ /* 0x000ee2000c101d00 */
[----:B------:R-:W-:Y:S02]  /*db80*/  CS2R R20, SRZ ;  /* 0x0000000000147805 */ /* 0x000fe4000001ff00 */
[----:B------:R-:W-:Y:S02]  /*db90*/  CS2R R38, SRZ ;  /* 0x0000000000267805 */ /* 0x000fe4000001ff00 */
[----:B------:R-:W-:Y:S01]  /*dba0*/  CS2R R40, SRZ ;  /* 0x0000000000287805 */ /* 0x000fe2000001ff00 */
[----:B------:R-:W0:Y:S01]  /*dbb0*/  SHFL.IDX PT, R55, R55, 0x3, 0x181f ;  /* 0x00781f0037377f89 */ /* 0x000e2200000e0000 */
[----:B------:R-:W-:-:S02]  /*dbc0*/  CS2R R42, SRZ ;  /* 0x00000000002a7805 */ /* 0x000fc4000001ff00 */
[----:B------:R-:W-:Y:S01]  /*dbd0*/  CS2R R8, SRZ ;  /* 0x0000000000087805 */ /* 0x000fe2000001ff00 */
[----:B------:R1:W4:Y:S04]  /*dbe0*/  SHFL.IDX PT, R3, R10, 0x3, 0x181f ;  /* 0x00781f000a037f89 */ /* 0x00032800000e0000 */
[----:B------:R-:W0:Y:S04]  /*dbf0*/  SHFL.IDX PT, R57, R57, 0x3, 0x181f ;  /* 0x00781f0039397f89 */ /* 0x000e2800000e0000 */
[----:B------:R-:W0:Y:S01]  /*dc00*/  SHFL.IDX PT, R52, R52, 0x3, 0x181f ;  /* 0x00781f0034347f89 */ /* 0x000e2200000e0000 */
[----:B--2---:R-:W-:-:S02]  /*dc10*/  @!P1 IMAD.MOV.U32 R20, RZ, RZ, R24 ;  /* 0x000000ffff149224 */ /* 0x004fc400078e0018 */
[----:B------:R-:W-:Y:S02]  /*dc20*/  @!P1 IMAD.MOV.U32 R21, RZ, RZ, R25 ;  /* 0x000000ffff159224 */ /* 0x000fe400078e0019 */
[----:B------:R-:W-:Y:S02]  /*dc30*/  @!P1 IMAD.MOV.U32 R38, RZ, RZ, R26 ;  /* 0x000000ffff269224 */ /* 0x000fe400078e001a */
[----:B------:R-:W-:Y:S02]  /*dc40*/  @!P1 IMAD.MOV.U32 R39, RZ, RZ, R27 ;  /* 0x000000ffff279224 */ /* 0x000fe400078e001b */
[----:B---3--:R-:W-:Y:S02]  /*dc50*/  @!P1 IMAD.MOV.U32 R40, RZ, RZ, R32 ;  /* 0x000000ffff289224 */ /* 0x008fe400078e0020 */
[----:B------:R-:W-:Y:S02]  /*dc60*/  @!P1 IMAD.MOV.U32 R41, RZ, RZ, R33 ;  /* 0x000000ffff299224 */ /* 0x000fe400078e0021 */
[----:B------:R-:W-:-:S02]  /*dc70*/  @!P1 IMAD.MOV.U32 R42, RZ, RZ, R34 ;  /* 0x000000ffff2a9224 */ /* 0x000fc400078e0022 */
[----:B01--4-:R-:W-:-:S07]  /*dc80*/  @!P1 IMAD.MOV.U32 R43, RZ, RZ, R35 ;  /* 0x000000ffff2b9224 */ /* 0x013fce00078e0023 */
.L_x_1860:
[----:B------:R-:W-:Y:S01]  /*dc90*/  VIADD R37, R37, 0x60 ;  /* 0x0000006025257836 */ /* 0x000fe20000000000 */
[----:B------:R-:W-:Y:S01]  /*dca0*/  BSSY B1, `(.L_x_1534) ;  /* 0x0000010000017945 */ /* 0x000fe20003800000 */
[----:B------:R-:W-:Y:S02]  /*dcb0*/  CS2R R10, SRZ ;  /* 0x00000000000a7805 */ /* 0x000fe4000001ff00 */
[----:B------:R-:W-:Y:S02]  /*dcc0*/  CS2R R12, SRZ ;  /* 0x00000000000c7805 */ /* 0x000fe4000001ff00 */
[----:B------:R-:W-:Y:S02]  /*dcd0*/  CS2R R14, SRZ ;  /* 0x00000000000e7805 */ /* 0x000fe4000001ff00 */
[----:B------:R-:W-:-:S13]  /*dce0*/  ISETP.GE.AND P1, PT, R37, R54, PT ;  /* 0x000000362500720c */ /* 0x000fda0003f26270 */
        /* <DEDUP_REMOVED lines=11> */
.L_x_1535:
[----:B------:R-:W-:Y:S05]  /*dda0*/  BSYNC B1 ;  /* 0x0000000000017941 */ /* 0x000fea0003800000 */
.L_x_1534:
[----:B------:R-:W-:Y:S01]  /*ddb0*/  ULEA.HI UR4, UR43, UR43, URZ, 0x1 ;  /* 0x0000002b2b047291 */ /* 0x000fe2000f8f083f */
[C---:B------:R-:W-:Y:S01]  /*ddc0*/  VIADD R37, R17.reuse, 0x40 ;  /* 0x0000004011257836 */ /* 0x040fe20000000000 */
[----:B------:R-:W-:Y:S01]  /*ddd0*/  VIADDMNMX R54, R54, -R199, 0x80, PT ;  /* 0x0000008036367446 */ /* 0x000fe200038009c7 */
[C---:B------:R-:W-:Y:S01]  /*dde0*/  VIADD R3, R17.reuse, 0x60 ;  /* 0x0000006011037836 */ /* 0x040fe20000000000 */
[----:B------:R-:W-:Y:S01]  /*ddf0*/  ULOP3.LUT UR4, UR4, 0xfffffffe, URZ, 0xc0, !UPT ;  /* 0xfffffffe04047892 */ /* 0x000fe2000f8ec03f */
[----:B------:R-:W-:Y:S01]  /*de00*/  BSSY B1, `(.L_x_1536) ;  /* 0x000000a000017945 */ /* 0x000fe20003800000 */
[-C--:B------:R-:W-:Y:S02]  /*de10*/  ISETP.GE.OR P3, PT, R17, R54.reuse, P0 ;  /* 0x000000361100720c */ /* 0x080fe40000766670 */
[----:B------:R-:W-:Y:S01]  /*de20*/  UIADD3 UR4, UR43, -UR4, URZ ;  /* 0x800000042b047290 */ /* 0x000fe2000fffe03f */
[-C--:B------:R-:W-:Y:S02]  /*de30*/  ISETP.GE.OR P2, PT, R219, R54.reuse, P0 ;  /* 0x00000036db00720c */ /* 0x080fe40000746670 */
[----:B------:R-:W-:-:S02]  /*de40*/  ISETP.GE.OR P1, PT, R37, R54, P0 ;  /* 0x000000362500720c */ /* 0x000fc40000726670 */
[----:B------:R-:W-:Y:S01]  /*de50*/  ISETP.GE.OR P0, PT, R3, R54, P0 ;  /* 0x000000360300720c */ /* 0x000fe20000706670 */
[----:B------:R-:W-:-:S05]  /*de60*/  IMAD.U32 R25, RZ, RZ, UR4 ;  /* 0x00000004ff197e24 */ /* 0x000fca000f8e00ff */
[----:B------:R-:W-:-:S04]  /*de70*/  SHF.L.U32 R25, R25, 0x1f, RZ ;  /* 0x0000001f19197819 */ /* 0x000fc800000006ff */
[----:B------:R-:W0:Y:S02]  /*de80*/  SYNCS.PHASECHK.TRANS64.TRYWAIT P4, [R16+URZ+0x28400], R25 ;  /* 0x02840019100075a7 */ /* 0x000e24000808017f */
[----:B0-----:R-:W-:Y:S05]  /*de90*/  @!P4 BRA `(.L_x_1537) ;  /* 0x000001e000a4c947 */ /* 0x001fea0003800000 */
.L_x_1861:
[----:B------:R-:W-:Y:S05]  /*dea0*/  BSYNC B1 ;  /* 0x0000000000017941 */ /* 0x000fea0003800000 */
.L_x_1536:
[----:B------:R-:W-:Y:S04]  /*deb0*/  BSSY B1, `(.L_x_1538) ;  /* 0x0000101000017945 */ /* 0x000fe80003800000 */
[----:B------:R-:W-:Y:S05]  /*dec0*/  @P3 BRA `(.L_x_1539) ;  /* 0x0000000c00fc3947 */ /* 0x000fea0003800000 */
[----:B------:R-:W-:Y:S02]  /*ded0*/  SHF.R.U32.HI R24, RZ, 0x8, R44 ;  /* 0x00000008ff187819 */ /* 0x000fe4000001162c */
[----:B------:R-:W-:Y:S02]  /*dee0*/  LOP3.LUT R26, R44, 0xff, RZ, 0xc0, !PT ;  /* 0x000000ff2c1a7812 */ /* 0x000fe400078ec0ff */
[----:B0-----:R-:W-:Y:S02]  /*def0*/  LOP3.LUT R25, R24, 0xff, RZ, 0xc0, !PT ;  /* 0x000000ff18197812 */ /* 0x001fe400078ec0ff */
[----:B------:R-:W-:Y:S02]  /*df00*/  LEA.HI R24, R53, R0, RZ, 0x1c ;  /* 0x0000000035187211 */ /* 0x000fe400078fe0ff */
[----:B------:R-:W-:Y:S02]  /*df10*/  PRMT R55, R25, 0x7604, R26 ;  /* 0x0000760419377816 */ /* 0x000fe4000000001a */
[----:B------:R-:W-:-:S02]  /*df20*/  SHF.R.S32.HI R25, RZ, 0x1f, R24 ;  /* 0x0000001fff197819 */ /* 0x000fc40000011418 */
[----:B------:R-:W-:Y:S02]  /*df30*/  SHF.R.U32.HI R27, RZ, 0x8, R45 ;  /* 0x00000008ff1b7819 */ /* 0x000fe4000001162d */
[----:B------:R-:W-:Y:S01]  /*df40*/  LEA.HI R25, R25, R24, RZ, 0x3 ;  /* 0x0000001819197211 */ /* 0x000fe200078f18ff */
[----:B------:R-:W-:Y:S01]  /*df50*/  IMAD.SHL.U32 R24, R24, 0x10, RZ ;  /* 0x0000001018187824 */ /* 0x000fe200078e00ff */
[----:B------:R-:W-:Y:S02]  /*df60*/  LOP3.LUT R32, R45, 0xff, RZ, 0xc0, !PT ;  /* 0x000000ff2d207812 */ /* 0x000fe400078ec0ff */
[----:B------:R-:W-:Y:S01]  /*df70*/  LOP3.LUT R27, R27, 0xff, RZ, 0xc0, !PT ;  /* 0x000000ff1b1b7812 */ /* 0x000fe200078ec0ff */
[----:B------:R-:W-:Y:S01]  /*df80*/  IMAD.SHL.U32 R25, R25, 0x800, RZ ;  /* 0x0000080019197824 */ /* 0x000fe200078e00ff */
[----:B------:R-:W-:Y:S02]  /*df90*/  SHF.R.U32.HI R26, RZ, 0x8, R46 ;  /* 0x00000008ff1a7819 */ /* 0x000fe4000001162e */
[----:B------:R-:W-:-:S02]  /*dfa0*/  SHF.R.U32.HI R33, RZ, 0x8, R47 ;  /* 0x00000008ff217819 */ /* 0x000fc4000001162f */
[----:B------:R-:W-:Y:S02]  /*dfb0*/  LOP3.LUT R24, R209, 0x70, R24, 0xf8, !PT ;  /* 0x00000070d1187812 */ /* 0x000fe400078ef818 */
[----:B------:R-:W-:Y:S02]  /*dfc0*/  SHF.R.U32.HI R54, RZ, 0x3, R209 ;  /* 0x00000003ff367819 */ /* 0x000fe400000116d1 */
[----:B------:R-:W-:Y:S02]  /*dfd0*/  PRMT R57, R27, 0x7604, R32 ;  /* 0x000076041b397816 */ /* 0x000fe40000000020 */
[----:B------:R-:W-:Y:S02]  /*dfe0*/  LOP3.LUT R27, R26, 0xff, RZ, 0xc0, !PT ;  /* 0x000000ff1a1b7812 */ /* 0x000fe400078ec0ff */
[----:B------:R-:W-:Y:S02]  /*dff0*/  LOP3.LUT R32, R46, 0xff, RZ, 0xc0, !PT ;  /* 0x000000ff2e207812 */ /* 0x000fe400078ec0ff */
[----:B------:R-:W-:-:S02]  /*e000*/  LOP3.LUT R34, R47, 0xff, RZ, 0xc0, !PT ;  /* 0x000000ff2f227812 */ /* 0x000fc400078ec0ff */
[----:B------:R-:W-:Y:S02]  /*e010*/  SHF.R.U32.HI R35, RZ, 0x8, R48 ;  /* 0x00000008ff237819 */ /* 0x000fe40000011630 */
[----:B------:R-:W-:Y:S02]  /*e020*/  LOP3.LUT R33, R33, 0xff, RZ, 0xc0, !PT ;  /* 0x000000ff21217812 */ /* 0x000fe400078ec0ff */
[----:B------:R-:W-:Y:S02]  /*e030*/  LOP3.LUT R26, R24, R54, RZ, 0x3c, !PT ;  /* 0x00000036181a7212 */ /* 0x000fe400078e3cff */
[----:B------:R-:W-:Y:S02]  /*e040*/  LOP3.LUT R24, R25, 0xffffc000, RZ, 0xc0, !PT ;  /* 0xffffc00019187812 */ /* 0x000fe400078ec0ff */
[----:B------:R-:W-:Y:S02]  /*e050*/  LOP3.LUT R52, R48, 0xff, RZ, 0xc0, !PT ;  /* 0x000000ff30347812 */ /* 0x000fe400078ec0ff */
[----:B------:R-:W-:-:S02]  /*e060*/  LOP3.LUT R35, R35, 0xff, RZ, 0xc0, !PT ;  /* 0x000000ff23237812 */ /* 0x000fc400078ec0ff */
[----:B------:R-:W-:Y:S02]  /*e070*/  PRMT R59, R27, 0x7604, R32 ;  /* 0x000076041b3b7816 */ /* 0x000fe40000000020 */
[----:B------:R-:W-:Y:S02]  /*e080*/  PRMT R61, R33, 0x7604, R34 ;  /* 0x00007604213d7816 */ /* 0x000fe40000000022 */
[----:B------:R-:W-:Y:S02]  /*e090*/  IADD3 R33, R26, R24, R213 ;  /* 0x000000181a217210 */ /* 0x000fe40007ffe0d5 */
[----:B------:R-:W-:Y:S01]  /*e0a0*/  SHF.R.U32.HI R32, RZ, 0x8, R49 ;  /* 0x00000008ff207819 */ /* 0x000fe20000011631 */
[----:B------:R-:W-:Y:S01]  /*e0b0*/  LDS.128 R24, [R214+0x18000] ;  /* 0x01800000d6187984 */ /* 0x000fe20000000c00 */
[----:B------:R-:W-:Y:S02]  /*e0c0*/  SHF.R.U32.HI R34, RZ, 0x8, R50 ;  /* 0x00000008ff227819 */ /* 0x000fe40000011632 */
[----:B------:R-:W-:Y:S01]  /*e0d0*/  PRMT R63, R35, 0x7604, R52 ;  /* 0x00007604233f7816 */ /* 0x000fe20000000034 */
[----:B------:R-:W-:Y:S01]  /*e0e0*/  IMAD.IADD R52, R16, 0x1, R33 ;  /* 0x0000000110347824 */ /* 0x000fe200078e0221 */
[----:B------:R-:W-:-:S02]  /*e0f0*/  LOP3.LUT R35, R49, 0xff, RZ, 0xc0, !PT ;  /* 0x000000ff31237812 */ /* 0x000fc400078ec0ff */
[----:B------:R-:W-:Y:S02]  /*e100*/  LOP3.LUT R32, R32, 0xff, RZ, 0xc0, !PT ;  /* 0x000000ff20207812 */ /* 0x000fe400078ec0ff */
[----:B------:R-:W-:Y:S02]  /*e110*/  LOP3.LUT R34, R34, 0xff, RZ, 0xc0, !PT ;  /* 0x000000ff22227812 */ /* 0x000fe400078ec0ff */
[----:B------:R-:W-:Y:S02]  /*e120*/  LOP3.LUT R65, R50, 0xff, RZ, 0xc0, !PT ;  /* 0x000000ff32417812 */ /* 0x000fe400078ec0ff */
[----:B------:R-:W-:Y:S02]  /*e130*/  PRMT R67, R32, 0x7604, R35 ;  /* 0x0000760420437816 */ /* 0x000fe40000000023 */
[----:B------:R-:W-:Y:S02]  /*e140*/  PRMT R69, R34, 0x7604, R65 ;  /* 0x0000760422457816 */ /* 0x000fe40000000041 */
[----:B------:R-:W0:Y:S01]  /*e150*/  LDS.128 R32, [R52+0x18000] ;  /* 0x0180000034207984 */ /* 0x000e220000000c00 */
[----:B------:R-:W-:-:S02]  /*e160*/  SHF.R.U32.HI R54, RZ, 0x8, R51 ;  /* 0x00000008ff367819 */ /* 0x000fc40000011633 */
[----:B------:R-:W-:Y:S02]  /*e170*/  SHF.R.U32.HI R56, RZ, 0x10, R45 ;  /* 0x00000010ff387819 */ /* 0x000fe4000001162d */
[----:B------:R-:W-:Y:S02]  /*e180*/  LOP3.LUT R71, R51, 0xff, RZ, 0xc0, !PT ;  /* 0x000000ff33477812 */ /* 0x000fe400078ec0ff */
[----:B------:R-:W-:Y:S02]  /*e190*/  LOP3.LUT R54, R54, 0xff, RZ, 0xc0, !PT ;  /* 0x000000ff36367812 */ /* 0x000fe400078ec0ff */
[----:B------:R-:W-:Y:S02]  /*e1a0*/  SHF.R.U32.HI R58, RZ, 0x10, R46 ;  /* 0x00000010ff3a7819 */ /* 0x000fe4000001162e */
[----:B------:R-:W-:Y:S02]  /*e1b0*/  LOP3.LUT R56, R56, 0xff, RZ, 0xc0, !PT ;  /* 0x000000ff38387812 */ /* 0x000fe400078ec0ff */
[----:B------:R-:W-:-:S02]  /*e1c0*/  PRMT R71, R54, 0x7604, R71 ;  /* 0x0000760436477816 */ /* 0x000fc40000000047 */
[----:B------:R-:W-:Y:S02]  /*e1d0*/  SHF.R.U32.HI R54, RZ, 0x10, R44 ;  /* 0x00000010ff367819 */ /* 0x000fe4000001162c */
[----:B------:R-:W-:Y:S02]  /*e1e0*/  LOP3.LUT R58, R58, 0xff, RZ, 0xc0, !PT ;  /* 0x000000ff3a3a7812 */ /* 0x000fe400078ec0ff */
[----:B------:R-:W-:Y:S02]  /*e1f0*/  PRMT R57, R56, 0x7054, R57 ;  /* 0x0000705438397816 */ /* 0x000fe40000000039 */
[----:B------:R-:W-:Y:S02]  /*e200*/  SHF.R.U32.HI R56, RZ, 0x10, R49 ;  /* 0x00000010ff387819 */ /* 0x000fe40000011631 */
[----:B------:R-:W-:Y:S02]  /*e210*/  LOP3.LUT R54, R54, 0xff, RZ, 0xc0, !PT ;  /* 0x000000ff36367812 */ /* 0x000fe400078ec0ff */
[----:B------:R-:W-:-:S02]  /*e220*/  PRMT R59, R58, 0x7054, R59 ;  /* 0x000070543a3b7816 */ /* 0x000fc4000000003b */
[----:B------:R-:W-:Y:S02]  /*e230*/  SHF.R.U32.HI R58, RZ, 0x10, R50 ;  /* 0x00000010ff3a7819 */ /* 0x000fe40000011632 */
[----:B------:R-:W-:Y:S02]  /*e240*/  LOP3.LUT R56, R56, 0xff, RZ, 0xc0, !PT ;  /* 0x000000ff38387812 */ /* 0x000fe400078ec0ff */
[----:B------:R-:W-:Y:S02]  /*e250*/  SHF.R.U32.HI R60, RZ, 0x10, R47 ;  /* 0x00000010ff3c7819 */ /* 0x000fe4000001162f */
[----:B------:R-:W-:Y:S02]  /*e260*/  PRMT R55, R54, 0x7054, R55 ;  /* 0x0000705436377816 */ /* 0x000fe40000000037 */
[----:B------:R-:W-:Y:S02]  /*e270*/  SHF.R.U32.HI R54, RZ, 0x10, R48 ;  /* 0x00000010ff367819 */ /* 0x000fe40000011630 */
[----:B------:R-:W-:-:S02]  /*e280*/  LOP3.LUT R58, R58, 0xff, RZ, 0xc0, !PT ;  /* 0x000000ff3a3a7812 */ /* 0x000fc400078ec0ff */
[----:B------:R-:W-:Y:S02]  /*e290*/  PRMT R67, R56, 0x7054, R67 ;  /* 0x0000705438437816 */ /* 0x000fe40000000043 */
[----:B------:R-:W-:Y:S02]  /*e2a0*/  LOP3.LUT R60, R60, 0xff, RZ, 0xc0, !PT ;  /* 0x000000ff3c3c7812 */ /* 0x000fe400078ec0ff */
[----:B------:R-:W-:Y:S02]  /*e2b0*/  LOP3.LUT R54, R54, 0xff, RZ, 0xc0, !PT ;  /* 0x000000ff36367812 */ /* 0x000fe400078ec0ff */
[----:B------:R-:W-:Y:S02]  /*e2c0*/  PRMT R69, R58, 0x7054, R69 ;  /* 0x000070543a457816 */ /* 0x000fe40000000045 */
[----:B------:R-:W-:Y:S02]  /*e2d0*/  LOP3.LUT R67, R67, 0xff000000, R49, 0xf8, !PT ;  /* 0xff00000043437812 */ /* 0x000fe400078ef831 */
[----:B------:R-:W-:-:S02]  /*e2e0*/  PRMT R61, R60, 0x7054, R61 ;  /* 0x000070543c3d7816 */ /* 0x000fc4000000003d */
[----:B------:R-:W-:Y:S02]  /*e2f0*/  LOP3.LUT R57, R57, 0xff000000, R45, 0xf8, !PT ;  /* 0xff00000039397812 */ /* 0x000fe400078ef82d */
[----:B------:R-:W-:Y:S02]  /*e300*/  SHF.R.U32.HI R60, RZ, 0x10, R51 ;  /* 0x00000010ff3c7819 */ /* 0x000fe40000011633 */
[----:B------:R-:W-:Y:S02]  /*e310*/  PRMT R65, R54, 0x7054, R63 ;  /* 0x0000705436417816 */ /* 0x000fe4000000003f */
[----:B------:R-:W-:Y:S02]  /*e320*/  LOP3.LUT R45, R69, 0xff000000, R50, 0xf8, !PT ;  /* 0xff000000452d7812 */ /* 0x000fe400078ef832 */
[----:B------:R-:W-:Y:S02]  /*e330*/  F2FP.F16.E4M3.UNPACK_B R66, R67 ;  /* 0x00000043ff42723e */ /* 0x000fe400020006ff */
[----:B0-----:R-:W-:-:S02]  /*e340*/  F2FP.F16.E4M3.UNPACK_B R50, R33 ;  /* 0x00000021ff32723e */ /* 0x001fc400020006ff */
[----:B------:R-:W-:Y:S01]  /*e350*/  LOP3.LUT R54, R55, 0xff000000, R44, 0xf8, !PT ;  /* 0xff00000037367812 */ /* 0x000fe200078ef82c */
[--C-:B------:R-:W-:Y:S01]  /*e360*/  HADD2.F32 R68, -RZ, R66.reuse.H0_H0 ;  /* 0x20000042ff447230 */ /* 0x100fe20000004100 */
[----:B------:R-:W-:Y:S01]  /*e370*/  LOP3.LUT R44, R59, 0xff000000, R46, 0xf8, !PT ;  /* 0xff0000003b2c7812 */ /* 0x000fe200078ef82e */
[----:B------:R-:W-:Y:S01]  /*e380*/  HADD2.F32 R69, -RZ, R66.H1_H1 ;  /* 0x30000042ff457230 */ /* 0x000fe20000004100 */
[----:B------:R-:W-:Y:S02]  /*e390*/  LOP3.LUT R63, R61, 0xff000000, R47, 0xf8, !PT ;  /* 0xff0000003d3f7812 */ /* 0x000fe400078ef82f */
[----:B------:R-:W-:Y:S02]  /*e3a0*/  LOP3.LUT R60, R60, 0xff, RZ, 0xc0, !PT ;  /* 0x000000ff3c3c7812 */ /* 0x000fe400078ec0ff */
[----:B------:R-:W-:Y:S02]  /*e3b0*/  LOP3.LUT R47, R65, 0xff000000, R48, 0xf8, !PT ;  /* 0xff000000412f7812 */ /* 0x000fe400078ef830 */
[----:B------:R-:W-:-:S02]  /*e3c0*/  F2FP.F16.E4M3.UNPACK_B R59, R57 ;  /* 0x00000039ff3b723e */ /* 0x000fc400020006ff */
[-C--:B------:R-:W-:Y:S02]  /*e3d0*/  F2FP.F16.E4M3.UNPACK_B R48, R25.reuse ;  /* 0x00000019ff30723e */ /* 0x080fe400020006ff */
[----:B------:R-:W-:Y:S01]  /*e3e0*/  F2FP.F16.E4M3.UNPACK_B R55, R25.H1 ;  /* 0x00000019ff37723e */ /* 0x000fe200030006ff */
[----:B------:R-:W-:Y:S01]  /*e3f0*/  HADD2.F32 R25, -RZ, R50.H0_H0 ;  /* 0x20000032ff197230 */ /* 0x000fe20000004100 */
[----:B------:R-:W-:Y:S01]  /*e400*/  PRMT R71, R60, 0x7054, R71 ;  /* 0x000070543c477816 */ /* 0x000fe20000000047 */
[--C-:B------:R-:W-:Y:S01]  /*e410*/  HADD2.F32 R60, -RZ, R59.reuse.H0_H0 ;  /* 0x2000003bff3c7230 */ /* 0x100fe20000004100 */
[-C--:B------:R-:W-:Y:S01]  /*e420*/  F2FP.F16.E4M3.UNPACK_B R61, R35.reuse ;  /* 0x00000023ff3d723e */ /* 0x080fe200020006ff */
[----:B------:R-:W-:Y:S01]  /*e430*/  HADD2.F32 R49, -RZ, R48.H0_H0 ;  /* 0x20000030ff317230 */ /* 0x000fe20000004100 */
[----:B------:R-:W-:Y:S01]  /*e440*/  F2FP.F16.E4M3.UNPACK_B R65, R35.H1 ;  /* 0x00000023ff41723e */ /* 0x000fe200030006ff */
[----:B------:R-:W-:Y:S01]  /*e450*/  HADD2.F32 R59, -RZ, R59.H1_H1 ;  /* 0x3000003bff3b7230 */ /* 0x000fe20000004100 */
[----:B------:R-:W-:-:S02]  /*e460*/  F2FP.F16.E4M3.UNPACK_B R35, R32 ;  /* 0x00000020ff23723e */ /* 0x000fc400020006ff */
[----:B------:R-:W-:Y:S01]  /*e470*/  F2FP.F16.E4M3.UNPACK_B R62, R32.H1 ;  /* 0x00000020ff3e723e */ /* 0x000fe200030006ff */
[C---:B------:R-:W-:Y:S01]  /*e480*/  FMUL.FTZ R32, R25.reuse, R68 ;  /* 0x0000004419207220 */ /* 0x040fe20000410000 */
[----:B------:R-:W-:Y:S01]  /*e490*/  F2FP.F16.E4M3.UNPACK_B R56, R33.H1 ;  /* 0x00000021ff38723e */ /* 0x000fe200030006ff */
[-C--:B------:R-:W-:Y:S01]  /*e4a0*/  FMUL.FTZ R33, R25, R60.reuse ;  /* 0x0000003c19217220 */ /* 0x080fe20000410000 */
[----:B------:R-:W-:Y:S01]  /*e4b0*/  F2FP.F16.E4M3.UNPACK_B R67, R67.H1 ;  /* 0x00000043ff43723e */ /* 0x000fe200030006ff */
[C---:B------:R-:W-:Y:S01]  /*e4c0*/  FFMA.FTZ R25, R49.reuse, R60, -R32 ;  /* 0x0000003c31197223 */ /* 0x040fe20000010820 */
[----:B------:R-:W-:Y:S01]  /*e4d0*/  F2FP.F16.E4M3.UNPACK_B R57, R57.H1 ;  /* 0x00000039ff39723e */ /* 0x000fe200030006ff */
[----:B------:R-:W-:Y:S02]  /*e4e0*/  HADD2.F32 R32, -RZ, R48.H1_H1 ;  /* 0x30000030ff207230 */ /* 0x000fe40000004100 */
[----:B------:R-:W-:Y:S01]  /*e4f0*/  FFMA.FTZ R33, R49, R68, R33 ;  /* 0x0000004431217223 */ /* 0x000fe20000010021 */
[----:B------:R-:W-:Y:S01]  /*e500*/  HADD2.F32 R48, -RZ, R50.H1_H1 ;  /* 0x30000032ff307230 */ /* 0x000fe20000004100 */
[----:B------:R-:W-:Y:S01]  /*e510*/  LOP3.LUT R71, R71, 0xff000000, R51, 0xf8, !PT ;  /* 0xff00000047477812 */ /* 0x000fe200078ef833 */
[----:B------:R-:W-:Y:S01]  /*e520*/  HADD2.F32 R66, -RZ, R67.H0_H0 ;  /* 0x20000043ff427230 */ /* 0x000fe20000004100 */
[----:B------:R-:W-:Y:S01]  /*e530*/  F2FP.F16.E4M3.UNPACK_B R58, R27 ;  /* 0x0000001bff3a723e */ /* 0x000fe200020006ff */
[----:B------:R-:W-:-:S02]  /*e540*/  HADD2.F32 R49, -RZ, R56.H0_H0 ;  /* 0x20000038ff317230 */ /* 0x000fc40000004100 */
[C---:B------:R-:W-:Y:S01]  /*e550*/  FMUL.FTZ R73, R48.reuse, R69 ;  /* 0x0000004530497220 */ /* 0x040fe20000410000 */
[----:B------:R-:W-:Y:S02]  /*e560*/  HADD2.F32 R60, -RZ, R57.H0_H0 ;  /* 0x20000039ff3c7230 */ /* 0x000fe40000004100 */
[-C--:B------:R-:W-:Y:S01]  /*e570*/  FMUL.FTZ R68, R48, R59.reuse ;  /* 0x0000003b30447220 */ /* 0x080fe20000410000 */
[----:B------:R-:W-:Y:S02]  /*e580*/  HADD2.F32 R50, -RZ, R55.H0_H0 ;  /* 0x20000037ff327230 */ /* 0x000fe40000004100 */
[C---:B------:R-:W-:Y:S01]  /*e590*/  FMUL.FTZ R75, R49.reuse, R66 ;  /* 0x00000042314b7220 */ /* 0x040fe20000410000 */
[C---:B------:R-:W-:Y:S01]  /*e5a0*/  FFMA.FTZ R48, R32.reuse, R59, -R73 ;  /* 0x0000003b20307223 */ /* 0x040fe20000010849 */
[-C--:B------:R-:W-:Y:S01]  /*e5b0*/  FMUL.FTZ R77, R49, R60.reuse ;  /* 0x0000003c314d7220 */ /* 0x080fe20000410000 */
[----:B------:R-:W-:Y:S01]  /*e5c0*/  FFMA.FTZ R32, R32, R69, R68 ;  /* 0x0000004520207223 */ /* 0x000fe20000010044 */
[----:B------:R-:W-:Y:S01]  /*e5d0*/  F2FP.F16.E4M3.UNPACK_B R69, R71 ;  /* 0x00000047ff45723e */ /* 0x000fe200020006ff */
[C---:B------:R-:W-:Y:S01]  /*e5e0*/  FFMA.FTZ R49, R50.reuse, R60, -R75 ;  /* 0x0000003c32317223 */ /* 0x040fe2000001084b */
[----:B------:R-:W-:Y:S01]  /*e5f0*/  FFMA.FTZ R50, R50, R66, R77 ;  /* 0x0000004232327223 */ /* 0x000fe2000001004d */
[----:B------:R-:W-:Y:S01]  /*e600*/  F2FP.F16.E4M3.UNPACK_B R66, R63 ;  /* 0x0000003fff42723e */ /* 0x000fe200020006ff */
[----:B------:R-:W-:Y:S01]  /*e610*/  HADD2.F32 R59, -RZ, R57.H1_H1 ;  /* 0x30000039ff3b7230 */ /* 0x000fe20000004100 */
[----:B------:R-:W-:Y:S01]  /*e620*/  F2FP.F16.E4M3.UNPACK_B R64, R27.H1 ;  /* 0x0000001bff40723e */ /* 0x000fe200030006ff */
[----:B------:R-:W-:Y:S01]  /*e630*/  HADD2.F32 R68, -RZ, R67.H1_H1 ;  /* 0x30000043ff447230 */ /* 0x000fe20000004100 */
[-C--:B------:R-:W-:Y:S01]  /*e640*/  F2FP.F16.E4M3.UNPACK_B R51, R24.reuse.H1 ;  /* 0x00000018ff33723e */ /* 0x080fe200030006ff */
[----:B------:R-:W-:Y:S01]  /*e650*/  HADD2.F32 R56, -RZ, R56.H1_H1 ;  /* 0x30000038ff387230 */ /* 0x000fe20000004100 */
[----:B------:R-:W-:Y:S01]  /*e660*/  F2FP.F16.E4M3.UNPACK_B R46, R24 ;  /* 0x00000018ff2e723e */ /* 0x000fe200020006ff */
[----:B------:R-:W-:Y:S01]  /*e670*/  HADD2.F32 R70, -RZ, R69.H0_H0 ;  /* 0x20000045ff467230 */ /* 0x000fe20000004100 */
[----:B------:R-:W-:Y:S01]  /*e680*/  F2FP.F16.E4M3.UNPACK_B R24, R26 ;  /* 0x0000001aff18723e */ /* 0x000fe200020006ff */
[----:B------:R-:W-:-:S02]  /*e690*/  HADD2.F32 R57, -RZ, R61.H0_H0 ;  /* 0x2000003dff397230 */ /* 0x000fc40000004100 */
[C---:B------:R-:W-:Y:S01]  /*e6a0*/  FMUL.FTZ R72, R56.reuse, R68 ;  /* 0x0000004438487220 */ /* 0x040fe20000410000 */
[----:B------:R-:W-:Y:S02]  /*e6b0*/  HADD2.F32 R67, -RZ, R66.H0_H0 ;  /* 0x20000042ff437230 */ /* 0x000fe40000004100 */
[----:B------:R-:W-:Y:S01]  /*e6c0*/  FMUL.FTZ R73, R56, R59 ;  /* 0x0000003b38497220 */ /* 0x000fe20000410000 */
[----:B------:R-:W-:Y:S02]  /*e6d0*/  HADD2.F32 R55, -RZ, R55.H1_H1 ;  /* 0x30000037ff377230 */ /* 0x000fe40000004100 */
[C---:B------:R-:W-:Y:S01]  /*e6e0*/  FMUL.FTZ R75, R57.reuse, R70 ;  /* 0x00000046394b7220 */ /* 0x040fe20000410000 */
[----:B------:R-:W-:Y:S02]  /*e6f0*/  HADD2.F32 R60, -RZ, R58.H0_H0 ;  /* 0x2000003aff3c7230 */ /* 0x000fe40000004100 */
[----:B------:R-:W-:Y:S01]  /*e700*/  FMUL.FTZ R77, R57, R67 ;  /* 0x00000043394d7220 */ /* 0x000fe20000410000 */
[----:B------:R-:W-:-:S02]  /*e710*/  HADD2.F32 R69, -RZ, R69.H1_H1 ;  /* 0x30000045ff457230 */ /* 0x000fc40000004100 */
[C---:B------:R-:W-:Y:S01]  /*e720*/  FFMA.FTZ R56, R55.reuse, R59, -R72 ;  /* 0x0000003b37387223 */ /* 0x040fe20000010848 */
[----:B------:R-:W-:Y:S01]  /*e730*/  F2FP.F16.E4M3.UNPACK_B R72, R71.H1 ;  /* 0x00000047ff48723e */ /* 0x000fe200030006ff */
[C---:B------:R-:W-:Y:S01]  /*e740*/  FFMA.FTZ R57, R60.reuse, R67, -R75 ;  /* 0x000000433c397223 */ /* 0x040fe2000001084b */
[----:B------:R-:W-:Y:S01]  /*e750*/  HADD2.F32 R67, -RZ, R66.H1_H1 ;  /* 0x30000042ff437230 */ /* 0x000fe20000004100 */
[----:B------:R-:W-:Y:S01]  /*e760*/  F2FP.F16.E4M3.UNPACK_B R66, R63.H1 ;  /* 0x0000003fff42723e */ /* 0x000fe200030006ff */
[----:B------:R-:W-:Y:S01]  /*e770*/  FFMA.FTZ R59, R55, R68, R73 ;  /* 0x00000044373b7223 */ /* 0x000fe20000010049 */
[----:B------:R-:W-:Y:S02]  /*e780*/  HADD2.F32 R61, -RZ, R61.H1_H1 ;  /* 0x3000003dff3d7230 */ /* 0x000fe40000004100 */
[----:B------:R-:W-:Y:S01]  /*e790*/  FFMA.FTZ R55, R60, R70, R77 ;  /* 0x000000463c377223 */ /* 0x000fe2000001004d */
[----:B------:R-:W-:Y:S01]  /*e7a0*/  HADD2.F32 R70, -RZ, R72.H0_H0 ;  /* 0x20000048ff467230 */ /* 0x000fe20000004100 */
[----:B------:R-:W-:Y:S01]  /*e7b0*/  F2FP.F16.E4M3.UNPACK_B R27, R26.H1 ;  /* 0x0000001aff1b723e */ /* 0x000fe200030006ff */
        /* <DEDUP_REMOVED lines=12> */
[----:B------:R-:W-:Y:S01]  /*e880*/  FFMA.FTZ R63, R63, R70, R73 ;  /* 0x000000463f3f7223 */ /* 0x000fe20000010049 */
[----:B------:R-:W-:Y:S01]  /*e890*/  HADD2.F32 R70, -RZ, R66.H1_H1 ;  /* 0x30000042ff467230 */ /* 0x000fe20000004100 */
[----:B------:R-:W-:Y:S01]  /*e8a0*/  F2FP.F16.E4M3.UNPACK_B R68, R54.H1 ;  /* 0x00000036ff44723e */ /* 0x000fe200030006ff */
[----:B------:R-:W-:Y:S02]  /*e8b0*/  HADD2.F32 R73, -RZ, R72.H1_H1 ;  /* 0x30000048ff497230 */ /* 0x000fe40000004100 */
[----:B------:R-:W-:Y:S01]  /*e8c0*/  FFMA.FTZ R58, R58, R69, R74 ;  /* 0x000000453a3a7223 */ /* 0x000fe2000001004a */
[----:B------:R-:W-:Y:S02]  /*e8d0*/  HADD2.F32 R66, -RZ, R64.H1_H1 ;  /* 0x30000040ff427230 */ /* 0x000fe40000004100 */
[----:B------:R-:W-:Y:S01]  /*e8e0*/  FMUL.FTZ R76, R65, R70 ;  /* 0x00000046414c7220 */ /* 0x000fe20000410000 */
[----:B------:R-:W-:-:S02]  /*e8f0*/  HADD2.F32 R72, -RZ, R71.H0_H0 ;  /* 0x20000047ff487230 */ /* 0x000fc40000004100 */
[----:B------:R-:W-:Y:S01]  /*e900*/  FMUL.FTZ R77, R65, R73 ;  /* 0x00000049414d7220 */ /* 0x000fe20000410000 */
[----:B------:R-:W-:Y:S01]  /*e910*/  HADD2.F32 R64, -RZ, R62.H0_H0 ;  /* 0x2000003eff407230 */ /* 0x000fe20000004100 */
[-C--:B------:R-:W-:Y:S01]  /*e920*/  F2FP.F16.E4M3.UNPACK_B R26, R34.reuse ;  /* 0x00000022ff1a723e */ /* 0x080fe200020006ff */
[----:B------:R-:W-:Y:S01]  /*e930*/  HADD2.F32 R69, -RZ, R68.H0_H0 ;  /* 0x20000044ff457230 */ /* 0x000fe20000004100 */
[----:B------:R-:W-:Y:S01]  /*e940*/  F2FP.F16.E4M3.UNPACK_B R34, R34.H1 ;  /* 0x00000022ff22723e */ /* 0x000fe200030006ff */
[----:B------:R-:W-:Y:S02]  /*e950*/  HADD2.F32 R67, -RZ, R51.H0_H0 ;  /* 0x20000033ff437230 */ /* 0x000fe40000004100 */
[C---:B------:R-:W-:Y:S01]  /*e960*/  FMUL.FTZ R74, R64.reuse, R72 ;  /* 0x00000048404a7220 */ /* 0x040fe20000410000 */
[----:B------:R-:W-:Y:S02]  /*e970*/  HADD2.F32 R71, -RZ, R71.H1_H1 ;  /* 0x30000047ff477230 */ /* 0x000fe40000004100 */
[----:B------:R-:W-:Y:S01]  /*e980*/  FMUL.FTZ R75, R64, R69 ;  /* 0x00000045404b7220 */ /* 0x000fe20000410000 */
[----:B------:R-:W-:-:S02]  /*e990*/  HADD2.F32 R62, -RZ, R62.H1_H1 ;  /* 0x3000003eff3e7230 */ /* 0x000fc40000004100 */
[C---:B------:R-:W-:Y:S01]  /*e9a0*/  FFMA.FTZ R65, R67.reuse, R69, -R74 ;  /* 0x0000004543417223 */ /* 0x040fe2000001084a */
[----:B------:R-:W-:Y:S02]  /*e9b0*/  HADD2.F32 R69, -RZ, R68.H1_H1 ;  /* 0x30000044ff457230 */ /* 0x000fe40000004100 */
[----:B------:R-:W-:Y:S01]  /*e9c0*/  FFMA.FTZ R64, R66, R70, -R77 ;  /* 0x0000004642407223 */ /* 0x000fe2000001084d */
[----:B------:R-:W-:Y:S01]  /*e9d0*/  FFMA.FTZ R67, R67, R72, R75 ;  /* 0x0000004843437223 */ /* 0x000fe2000001004b */
[----:B------:R-:W-:Y:S01]  /*e9e0*/  HADD2.F32 R51, -RZ, R51.H1_H1 ;  /* 0x30000033ff337230 */ /* 0x000fe20000004100 */
[----:B------:R-:W-:Y:S01]  /*e9f0*/  F2FP.F16.E4M3.UNPACK_B R70, R47 ;  /* 0x0000002fff46723e */ /* 0x000fe200020006ff */
[C---:B------:R-:W-:Y:S01]  /*ea00*/  FMUL.FTZ R72, R62.reuse, R71 ;  /* 0x000000473e487220 */ /* 0x040fe20000410000 */
[----:B------:R-:W-:Y:S01]  /*ea10*/  F2FP.F16.E4M3.UNPACK_B R68, R54 ;  /* 0x00000036ff44723e */ /* 0x000fe200020006ff */
[----:B------:R-:W-:Y:S01]  /*ea20*/  FMUL.FTZ R74, R62, R69 ;  /* 0x000000453e4a7220 */ /* 0x000fe20000410000 */
[----:B------:R-:W-:Y:S01]  /*ea30*/  FFMA.FTZ R66, R66, R73, R76 ;  /* 0x0000004942427223 */ /* 0x000fe2000001004c */
[----:B------:R-:W-:Y:S01]  /*ea40*/  FFMA.FTZ R76, R51, R69, -R72 ;  /* 0x00000045334c7223 */ /* 0x000fe20000010848 */
[----:B------:R-:W-:-:S02]  /*ea50*/  HADD2.F32 R62, -RZ, R70.H0_H0 ;  /* 0x20000046ff3e7230 */ /* 0x000fc40000004100 */
[----:B------:R-:W-:Y:S01]  /*ea60*/  FFMA.FTZ R78, R51, R71, R74 ;  /* 0x00000047334e7223 */ /* 0x000fe2000001004a */
[--C-:B------:R-:W-:Y:S01]  /*ea70*/  HADD2.F32 R54, -RZ, R35.reuse.H0_H0 ;  /* 0x20000023ff367230 */ /* 0x100fe20000004100 */
[----:B------:R-:W-:Y:S01]  /*ea80*/  F2FP.SATFINITE.E4M3.F32.PACK_AB_MERGE_C R49, R56, R49, RZ ;  /* 0x000000313831723e */ /* 0x000fe200048070ff */
[----:B------:R-:W-:Y:S01]  /*ea90*/  HADD2.F32 R51, -RZ, R68.H0_H0 ;  /* 0x20000044ff337230 */ /* 0x000fe20000004100 */
[----:B------:R-:W-:Y:S01]  /*eaa0*/  F2FP.SATFINITE.E4M3.F32.PACK_AB_MERGE_C R50, R59, R50, RZ ;  /* 0x000000323b32723e */ /* 0x000fe200048070ff */
[----:B------:R-:W-:Y:S02]  /*eab0*/  HADD2.F32 R47, -RZ, R46.H0_H0 ;  /* 0x2000002eff2f7230 */ /* 0x000fe40000004100 */
[C---:B------:R-:W-:Y:S01]  /*eac0*/  FMUL.FTZ R72, R54.reuse, R62 ;  /* 0x0000003e36487220 */ /* 0x040fe20000410000 */
[----:B------:R-:W-:Y:S02]  /*ead0*/  HADD2.F32 R70, -RZ, R70.H1_H1 ;  /* 0x30000046ff467230 */ /* 0x000fe40000004100 */
[----:B------:R-:W-:Y:S01]  /*eae0*/  FMUL.FTZ R74, R54, R51 ;  /* 0x00000033364a7220 */ /* 0x000fe20000410000 */
[----:B------:R-:W-:Y:S01]  /*eaf0*/  HADD2.F32 R35, -RZ, R35.H1_H1 ;  /* 0x30000023ff237230 */ /* 0x000fe20000004100 */
[----:B------:R-:W-:Y:S01]  /*eb00*/  F2FP.F16.E4M3.UNPACK_B R54, R45.H1 ;  /* 0x0000002dff36723e */ /* 0x000fe200030006ff */
[----:B------:R-:W-:-:S02]  /*eb10*/  HADD2.F32 R68, -RZ, R68.H1_H1 ;  /* 0x30000044ff447230 */ /* 0x000fc40000004100 */
[----:B------:R-:W-:Y:S01]  /*eb20*/  FFMA.FTZ R72, R47, R51, -R72 ;  /* 0x000000332f487223 */ /* 0x000fe20000010848 */
[----:B------:R-:W-:Y:S02]  /*eb30*/  HADD2.F32 R46, -RZ, R46.H1_H1 ;  /* 0x3000002eff2e7230 */ /* 0x000fe40000004100 */
[----:B------:R-:W-:Y:S01]  /*eb40*/  FMUL.FTZ R69, R35, R70 ;  /* 0x0000004623457220 */ /* 0x000fe20000410000 */
[----:B------:R-:W-:Y:S01]  /*eb50*/  FFMA.FTZ R74, R47, R62, R74 ;  /* 0x0000003e2f4a7223 */ /* 0x000fe2000001004a */
[----:B------:R-:W-:Y:S01]  /*eb60*/  F2FP.F16.E4M3.UNPACK_B R51, R44.H1 ;  /* 0x0000002cff33723e */ /* 0x000fe200030006ff */
[-C--:B------:R-:W-:Y:S01]  /*eb70*/  FMUL.FTZ R35, R35, R68.reuse ;  /* 0x0000004423237220 */ /* 0x080fe20000410000 */
[----:B------:R-:W-:Y:S02]  /*eb80*/  HADD2.F32 R62, -RZ, R54.H0_H0 ;  /* 0x20000036ff3e7230 */ /* 0x000fe40000004100 */
        /* <DEDUP_REMOVED lines=13> */
[----:B------:R-:W-:Y:S01]  /*ec60*/  HADD2.F32 R27, -RZ, R27.H1_H1 ;  /* 0x3000001bff1b7230 */ /* 0x000fe20000004100 */
[----:B------:R-:W-:Y:S01]  /*ec70*/  F2FP.SATFINITE.E4M3.F32.PACK_AB_MERGE_C R67, R78, R67, RZ ;  /* 0x000000434e43723e */ /* 0x000fe200048070ff */
[--C-:B------:R-:W-:Y:S02]  /*ec80*/  HADD2.F32 R35, -RZ, R44.reuse.H0_H0 ;  /* 0x2000002cff237230 */ /* 0x100fe40000004100 */
[CC--:B------:R-:W-:Y:S01]  /*ec90*/  FMUL.FTZ R46, R34.reuse, R54.reuse ;  /* 0x00000036222e7220 */ /* 0x0c0fe20000410000 */
[----:B------:R-:W-:Y:S01]  /*eca0*/  FMUL.FTZ R47, R34, R51 ;  /* 0x00000033222f7220 */ /* 0x000fe20000410000 */
[----:B------:R-:W-:Y:S01]  /*ecb0*/  F2FP.F16.E4M3.UNPACK_B R34, R45 ;  /* 0x0000002dff22723e */ /* 0x000fe200020006ff */
[----:B------:R-:W-:Y:S02]  /*ecc0*/  HADD2.F32 R45, -RZ, R44.H1_H1 ;  /* 0x3000002cff2d7230 */ /* 0x000fe40000004100 */
[C---:B------:R-:W-:Y:S01]  /*ecd0*/  FFMA.FTZ R75, R27.reuse, R51, -R46 ;  /* 0x000000331b4b7223 */ /* 0x040fe2000001082e */
[----:B------:R-:W-:Y:S01]  /*ece0*/  FFMA.FTZ R77, R27, R54, R47 ;  /* 0x000000361b4d7223 */ /* 0x000fe2000001002f */
[----:B------:R-:W-:Y:S01]  /*ecf0*/  HADD2.F32 R27, -RZ, R26.H0_H0 ;  /* 0x2000001aff1b7230 */ /* 0x000fe20000004100 */
[----:B------:R-:W-:Y:S01]  /*ed00*/  F2FP.SATFINITE.E4M3.F32.PACK_AB_MERGE_C R25, R48, R25, R49 ;  /* 0x000000193019723e */ /* 0x000fe20004807031 */
[--C-:B------:R-:W-:Y:S01]  /*ed10*/  HADD2.F32 R44, -RZ, R34.reuse.H0_H0 ;  /* 0x20000022ff2c7230 */ /* 0x100fe20000004100 */
[----:B------:R-:W-:Y:S01]  /*ed20*/  F2FP.SATFINITE.E4M3.F32.PACK_AB_MERGE_C R68, R75, R68, RZ ;  /* 0x000000444b44723e */ /* 0x000fe200048070ff */
[----:B------:R-:W-:Y:S01]  /*ed30*/  HADD2.F32 R47, -RZ, R34.H1_H1 ;  /* 0x30000022ff2f7230 */ /* 0x000fe20000004100 */
[----:B------:R-:W-:Y:S01]  /*ed40*/  F2FP.SATFINITE.E4M3.F32.PACK_AB_MERGE_C R70, R77, R70, RZ ;  /* 0x000000464d46723e */ /* 0x000fe200048070ff */
[----:B------:R-:W-:-:S02]  /*ed50*/  HADD2.F32 R34, -RZ, R26.H1_H1 ;  /* 0x3000001aff227230 */ /* 0x000fc40000004100 */
[CC--:B------:R-:W-:Y:S01]  /*ed60*/  FMUL.FTZ R51, R27.reuse, R44.reuse ;  /* 0x0000002c1b337220 */ /* 0x0c0fe20000410000 */
[--C-:B------:R-:W-:Y:S02]  /*ed70*/  HADD2.F32 R26, -RZ, R24.reuse.H0_H0 ;  /* 0x20000018ff1a7230 */ /* 0x100fe40000004100 */
[----:B------:R-:W-:Y:S01]  /*ed80*/  FMUL.FTZ R27, R27, R35 ;  /* 0x000000231b1b7220 */ /* 0x000fe20000410000 */
[----:B------:R-:W-:Y:S02]  /*ed90*/  HADD2.F32 R24, -RZ, R24.H1_H1 ;  /* 0x30000018ff187230 */ /* 0x000fe40000004100 */
[C---:B------:R-:W-:Y:S01]  /*eda0*/  FMUL.FTZ R73, R34.reuse, R47 ;  /* 0x0000002f22497220 */ /* 0x040fe20000410000 */
        /* <DEDUP_REMOVED lines=8> */
[----:B------:R-:W-:Y:S02]  /*ee30*/  F2FP.SATFINITE.E4M3.F32.PACK_AB_MERGE_C R27, R60, R57, R27 ;  /* 0x000000393c1b723e */ /* 0x000fe4000480701b */
[----:B------:R-:W-:Y:S02]  /*ee40*/  F2FP.SATFINITE.E4M3.F32.PACK_AB_MERGE_C R33, R32, R33, R50 ;  /* 0x000000212021723e */ /* 0x000fe40004807032 */
[----:B------:R-:W-:Y:S02]  /*ee50*/  F2FP.SATFINITE.E4M3.F32.PACK_AB_MERGE_C R24, R69, R72, R24 ;  /* 0x000000484518723e */ /* 0x000fe40004807018 */
[----:B------:R-:W-:-:S02]  /*ee60*/  F2FP.SATFINITE.E4M3.F32.PACK_AB_MERGE_C R26, R26, R51, R68 ;  /* 0x000000331a1a723e */ /* 0x000fc40004807044 */
[----:B------:R-:W-:Y:S02]  /*ee70*/  F2FP.SATFINITE.E4M3.F32.PACK_AB_MERGE_C R35, R58, R55, R35 ;  /* 0x000000373a23723e */ /* 0x000fe40004807023 */
[----:B------:R-:W-:Y:S01]  /*ee80*/  F2FP.SATFINITE.E4M3.F32.PACK_AB_MERGE_C R32, R71, R74, R67 ;  /* 0x0000004a4720723e */ /* 0x000fe20004807043 */
[----:B------:R1:W-:Y:S01]  /*ee90*/  STS.128 [R214+0x18000], R24 ;  /* 0x01800018d6007388 */ /* 0x0003e20000000c00 */
[----:B------:R-:W-:-:S05]  /*eea0*/  F2FP.SATFINITE.E4M3.F32.PACK_AB_MERGE_C R34, R47, R34, R70 ;  /* 0x000000222f22723e */ /* 0x000fca0004807046 */
[----:B------:R1:W-:Y:S02]  /*eeb0*/  STS.128 [R52+0x18000], R32 ;  /* 0x0180002034007388 */ /* 0x0003e40000000c00 */
.L_x_1539:
[----:B------:R-:W-:Y:S05]  /*eec0*/  BSYNC B1 ;  /* 0x0000000000017941 */ /* 0x000fea0003800000 */
.L_x_1538:
[----:B------:R-:W-:Y:S04]  /*eed0*/  BSSY B1, `(.L_x_1540) ;  /* 0x00000fa000017945 */ /* 0x000fe80003800000 */
[----:B------:R-:W-:Y:S05]  /*eee0*/  @P2 BRA `(.L_x_1541) ;  /* 0x0000000c00e02947 */ /* 0x000fea0003800000 */
[----:B------:R-:W2:Y:S01]  /*eef0*/  LDL R70, [R1+0xa0] ;  /* 0x0000a00001467983 */ /* 0x000ea20000100800 */
[----:B01---5:R-:W-:Y:S02]  /*ef00*/  SHF.R.U32.HI R25, RZ, 0x8, R28 ;  /* 0x00000008ff197819 */ /* 0x023fe4000001161c */
[----:B------:R-:W-:Y:S02]  /*ef10*/  LOP3.LUT R24, R28, 0xff, RZ, 0xc0, !PT ;  /* 0x000000ff1c187812 */ /* 0x000fe400078ec0ff */
[----:B------:R-:W-:Y:S02]  /*ef20*/  SHF.R.U32.HI R33, RZ, 0x8, R30 ;  /* 0x00000008ff217819 */ /* 0x000fe4000001161e */
[----:B------:R-:W-:Y:S02]  /*ef30*/  LOP3.LUT R25, R25, 0xff, RZ, 0xc0, !PT ;  /* 0x000000ff19197812 */ /* 0x000fe400078ec0ff */
[----:B------:R-:W-:Y:S02]  /*ef40*/  LEA.HI R34, R53, R0, RZ, 0x1c ;  /* 0x0000000035227211 */ /* 0x000fe400078fe0ff */
[----:B------:R-:W-:-:S02]  /*ef50*/  LOP3.LUT R32, R30, 0xff, RZ, 0xc0, !PT ;  /* 0x000000ff1e207812 */ /* 0x000fc400078ec0ff */
[----:B------:R-:W-:Y:S02]  /*ef60*/  LOP3.LUT R33, R33, 0xff, RZ, 0xc0, !PT ;  /* 0x000000ff21217812 */ /* 0x000fe400078ec0ff */
[----:B------:R-:W-:Y:S01]  /*ef70*/  PRMT R45, R25, 0x7604, R24 ;  /* 0x00007604192d7816 */ /* 0x000fe20000000018 */
[----:B------:R-:W-:Y:S01]  /*ef80*/  IMAD.SHL.U32 R24, R34, 0x10, RZ ;  /* 0x0000001022187824 */ /* 0x000fe200078e00ff */
[----:B------:R-:W-:Y:S02]  /*ef90*/  SHF.R.S32.HI R25, RZ, 0x1f, R34 ;  /* 0x0000001fff197819 */ /* 0x000fe40000011422 */
[----:B------:R-:W-:Y:S02]  /*efa0*/  PRMT R49, R33, 0x7604, R32 ;  /* 0x0000760421317816 */ /* 0x000fe40000000020 */
[----:B------:R-:W-:Y:S02]  /*efb0*/  LEA.HI R33, R25, R34, RZ, 0x3 ;  /* 0x0000002219217211 */ /* 0x000fe400078f18ff */
[----:B------:R-:W-:-:S02]  /*efc0*/  SHF.R.U32.HI R27, RZ, 0x8, R29 ;  /* 0x00000008ff1b7819 */ /* 0x000fc4000001161d */
[----:B------:R-:W-:Y:S01]  /*efd0*/  LOP3.LUT R24, R203, 0x70, R24, 0xf8, !PT ;  /* 0x00000070cb187812 */ /* 0x000fe200078ef818 */
[----:B------:R-:W-:Y:S01]  /*efe0*/  IMAD.SHL.U32 R34, R33, 0x800, RZ ;  /* 0x0000080021227824 */ /* 0x000fe200078e00ff */
[----:B------:R-:W-:Y:S02]  /*eff0*/  SHF.R.U32.HI R35, RZ, 0x3, R203 ;  /* 0x00000003ff237819 */ /* 0x000fe400000116cb */
[----:B------:R-:W-:Y:S02]  /*f000*/  LOP3.LUT R26, R29, 0xff, RZ, 0xc0, !PT ;  /* 0x000000ff1d1a7812 */ /* 0x000fe400078ec0ff */
[----:B------:R-:W-:Y:S02]  /*f010*/  LOP3.LUT R27, R27, 0xff, RZ, 0xc0, !PT ;  /* 0x000000ff1b1b7812 */ /* 0x000fe400078ec0ff */
[----:B------:R-:W-:Y:S02]  /*f020*/  LOP3.LUT R33, R24, R35, RZ, 0x3c, !PT ;  /* 0x0000002318217212 */ /* 0x000fe400078e3cff */
[----:B------:R-:W-:-:S02]  /*f030*/  LOP3.LUT R34, R34, 0xffffc000, RZ, 0xc0, !PT ;  /* 0xffffc00022227812 */ /* 0x000fc400078ec0ff */
[----:B------:R-:W-:Y:S02]  /*f040*/  PRMT R46, R27, 0x7604, R26 ;  /* 0x000076041b2e7816 */ /* 0x000fe4000000001a */
[----:B------:R-:W-:Y:S02]  /*f050*/  SHF.R.U32.HI R26, RZ, 0x8, R31 ;  /* 0x00000008ff1a7819 */ /* 0x000fe4000001161f */
[----:B------:R-:W-:Y:S02]  /*f060*/  SHF.R.U32.HI R32, RZ, 0x8, R4 ;  /* 0x00000008ff207819 */ /* 0x000fe40000011604 */
[----:B------:R-:W-:Y:S02]  /*f070*/  IADD3 R33, R33, R34, R212 ;  /* 0x0000002221217210 */ /* 0x000fe40007ffe0d4 */
[----:B------:R-:W-:Y:S02]  /*f080*/  LOP3.LUT R25, R31, 0xff, RZ, 0xc0, !PT ;  /* 0x000000ff1f197812 */ /* 0x000fe400078ec0ff */
[----:B------:R-:W-:Y:S01]  /*f090*/  LOP3.LUT R27, R4, 0xff, RZ, 0xc0, !PT ;  /* 0x000000ff041b7812 */ /* 0x000fe200078ec0ff */
[----:B------:R-:W-:Y:S01]  /*f0a0*/  IMAD.IADD R44, R16, 0x1, R33 ;  /* 0x00000001102c7824 */ /* 0x000fe200078e0221 */
[----:B------:R-:W-:-:S02]  /*f0b0*/  LOP3.LUT R26, R26, 0xff, RZ, 0xc0, !PT ;  /* 0x000000ff1a1a7812 */ /* 0x000fc400078ec0ff */
[----:B------:R-:W-:Y:S02]  /*f0c0*/  LOP3.LUT R32, R32, 0xff, RZ, 0xc0, !PT ;  /* 0x000000ff20207812 */ /* 0x000fe400078ec0ff */
[----:B------:R-:W-:Y:S02]  /*f0d0*/  PRMT R48, R26, 0x7604, R25 ;  /* 0x000076041a307816 */ /* 0x000fe40000000019 */
[----:B------:R-:W-:Y:S02]  /*f0e0*/  PRMT R55, R32, 0x7604, R27 ;  /* 0x0000760420377816 */ /* 0x000fe4000000001b */
[----:B------:R-:W0:Y:S01]  /*f0f0*/  LDS.128 R32, [R44+0x18000] ;  /* 0x018000002c207984 */ /* 0x000e220000000c00 */
[----:B------:R-:W-:Y:S02]  /*f100*/  SHF.R.U32.HI R57, RZ, 0x8, R7 ;  /* 0x00000008ff397819 */ /* 0x000fe40000011607 */
        /* <DEDUP_REMOVED lines=17> */
[----:B------:R-:W-:Y:S01]  /*f220*/  LOP3.LUT R45, R45, 0xff0000, R28, 0xf8, !PT ;  /* 0x00ff00002d2d7812 */ /* 0x000fe200078ef81c */
[----:B------:R-:W-:Y:S01]  /*f230*/  IMAD.U32 R51, R51, 0x10000, RZ ;  /* 0x0001000033337824 */ /* 0x000fe200078e00ff */
[----:B------:R-:W-:Y:S01]  /*f240*/  LOP3.LUT R57, R50, 0xff0000, R57, 0xf8, !PT ;  /* 0x00ff000032397812 */ /* 0x000fe200078ef839 */
[----:B------:R-:W-:Y:S01]  /*f250*/  IMAD.U32 R61, R61, 0x10000, RZ ;  /* 0x000100003d3d7824 */ /* 0x000fe200078e00ff */
[----:B------:R-:W-:-:S02]  /*f260*/  LOP3.LUT R47, R46, 0xff0000, R47, 0xf8, !PT ;  /* 0x00ff00002e2f7812 */ /* 0x000fc400078ef82f */
[----:B------:R-:W-:Y:S02]  /*f270*/  LOP3.LUT R51, R48, 0xff0000, R51, 0xf8, !PT ;  /* 0x00ff000030337812 */ /* 0x000fe400078ef833 */
[----:B------:R-:W-:Y:S02]  /*f280*/  LOP3.LUT R49, R49, 0xff0000, R30, 0xf8, !PT ;  /* 0x00ff000031317812 */ /* 0x000fe400078ef81e */
[----:B------:R-:W-:Y:S02]  /*f290*/  LOP3.LUT R55, R55, 0xff0000, R4, 0xf8, !PT ;  /* 0x00ff000037377812 */ /* 0x000fe400078ef804 */
[----:B------:R-:W-:Y:S02]  /*f2a0*/  LOP3.LUT R59, R59, 0xff0000, R6, 0xf8, !PT ;  /* 0x00ff00003b3b7812 */ /* 0x000fe400078ef806 */
[----:B------:R-:W-:Y:S02]  /*f2b0*/  LOP3.LUT R61, R54, 0xff0000, R61, 0xf8, !PT ;  /* 0x00ff0000363d7812 */ /* 0x000fe400078ef83d */
[----:B------:R-:W-:-:S02]  /*f2c0*/  LOP3.LUT R58, R57, 0xff000000, R5, 0xf8, !PT ;  /* 0xff000000393a7812 */ /* 0x000fc400078ef805 */
[----:B------:R-:W-:Y:S02]  /*f2d0*/  LOP3.LUT R45, R45, 0xff000000, R28, 0xf8, !PT ;  /* 0xff0000002d2d7812 */ /* 0x000fe400078ef81c */
[----:B------:R-:W-:Y:S02]  /*f2e0*/  LOP3.LUT R47, R47, 0xff000000, R29, 0xf8, !PT ;  /* 0xff0000002f2f7812 */ /* 0x000fe400078ef81d */
[----:B------:R-:W-:Y:S02]  /*f2f0*/  LOP3.LUT R54, R51, 0xff000000, R31, 0xf8, !PT ;  /* 0xff00000033367812 */ /* 0x000fe400078ef81f */
[----:B------:R-:W-:Y:S02]  /*f300*/  LOP3.LUT R28, R49, 0xff000000, R30, 0xf8, !PT ;  /* 0xff000000311c7812 */ /* 0x000fe400078ef81e */
[----:B------:R-:W-:Y:S02]  /*f310*/  LOP3.LUT R31, R55, 0xff000000, R4, 0xf8, !PT ;  /* 0xff000000371f7812 */ /* 0x000fe400078ef804 */
[----:B------:R-:W-:-:S02]  /*f320*/  LOP3.LUT R4, R59, 0xff000000, R6, 0xf8, !PT ;  /* 0xff0000003b047812 */ /* 0x000fc400078ef806 */
[----:B------:R-:W-:Y:S02]  /*f330*/  F2FP.F16.E4M3.UNPACK_B R59, R58 ;  /* 0x0000003aff3b723e */ /* 0x000fe400020006ff */
[-C--:B0-----:R-:W-:Y:S02]  /*f340*/  F2FP.F16.E4M3.UNPACK_B R48, R32.reuse ;  /* 0x00000020ff30723e */ /* 0x081fe400020006ff */
[----:B------:R-:W-:Y:S01]  /*f350*/  F2FP.F16.E4M3.UNPACK_B R55, R32.H1 ;  /* 0x00000020ff37723e */ /* 0x000fe200030006ff */
[--C-:B------:R-:W-:Y:S01]  /*f360*/  HADD2.F32 R60, -RZ, R59.reuse.H0_H0 ;  /* 0x2000003bff3c7230 */ /* 0x100fe20000004100 */
[-C--:B------:R-:W-:Y:S01]  /*f370*/  F2FP.F16.E4M3.UNPACK_B R51, R35.reuse ;  /* 0x00000023ff33723e */ /* 0x080fe200020006ff */
[----:B------:R-:W-:Y:S01]  /*f380*/  HADD2.F32 R59, -RZ, R59.H1_H1 ;  /* 0x3000003bff3b7230 */ /* 0x000fe20000004100 */
[----:B------:R-:W-:Y:S02]  /*f390*/  F2FP.F16.E4M3.UNPACK_B R57, R35.H1 ;  /* 0x00000023ff39723e */ /* 0x000fe400030006ff */
[----:B------:R-:W-:-:S02]  /*f3a0*/  F2FP.F16.E4M3.UNPACK_B R58, R58.H1 ;  /* 0x0000003aff3a723e */ /* 0x000fc400030006ff */
[----:B------:R-:W-:Y:S02]  /*f3b0*/  LOP3.LUT R61, R61, 0xff000000, R7, 0xf8, !PT ;  /* 0xff0000003d3d7812 */ /* 0x000fe400078ef807 */
[-C--:B------:R-:W-:Y:S02]  /*f3c0*/  F2FP.F16.E4M3.UNPACK_B R7, R34.reuse ;  /* 0x00000022ff07723e */ /* 0x080fe400020006ff */
[----:B------:R-:W-:Y:S02]  /*f3d0*/  F2FP.F16.E4M3.UNPACK_B R62, R61 ;  /* 0x0000003dff3e723e */ /* 0x000fe400020006ff */
[----:B------:R-:W-:-:S03]  /*f3e0*/  F2FP.F16.E4M3.UNPACK_B R34, R34.H1 ;  /* 0x00000022ff22723e */ /* 0x000fc600030006ff */
[--C-:B------:R-:W-:Y:S02]  /*f3f0*/  HADD2.F32 R64, -RZ, R62.reuse.H0_H0 ;  /* 0x2000003eff407230 */ /* 0x100fe40000004100 */
[----:B------:R-:W-:Y:S01]  /*f400*/  HADD2.F32 R62, -RZ, R62.H1_H1 ;  /* 0x3000003eff3e7230 */ /* 0x000fe20000004100 */
[----:B--2---:R-:W0:Y:S02]  /*f410*/  LDS.128 R24, [R70+0x18000] ;  /* 0x0180000046187984 */ /* 0x004e240000000c00 */
[-C--:B0-----:R-:W-:Y:S02]  /*f420*/  F2FP.F16.E4M3.UNPACK_B R29, R24.reuse ;  /* 0x00000018ff1d723e */ /* 0x081fe400020006ff */
[----:B------:R-:W-:Y:S02]  /*f430*/  F2FP.F16.E4M3.UNPACK_B R49, R24.H1 ;  /* 0x00000018ff31723e */ /* 0x000fe400030006ff */
[-C--:B------:R-:W-:Y:S02]  /*f440*/  F2FP.F16.E4M3.UNPACK_B R50, R27.reuse ;  /* 0x0000001bff32723e */ /* 0x080fe400020006ff */
[----:B------:R-:W-:-:S02]  /*f450*/  F2FP.F16.E4M3.UNPACK_B R56, R27.H1 ;  /* 0x0000001bff38723e */ /* 0x000fc400030006ff */
[----:B------:R-:W-:Y:S02]  /*f460*/  F2FP.F16.E4M3.UNPACK_B R24, R33 ;  /* 0x00000021ff18723e */ /* 0x000fe400020006ff */
[----:B------:R-:W-:Y:S02]  /*f470*/  F2FP.F16.E4M3.UNPACK_B R27, R47 ;  /* 0x0000002fff1b723e */ /* 0x000fe400020006ff */
[-C--:B------:R-:W-:Y:S01]  /*f480*/  F2FP.F16.E4M3.UNPACK_B R30, R25.reuse ;  /* 0x00000019ff1e723e */ /* 0x080fe200020006ff */
[----:B------:R-:W-:Y:S01]  /*f490*/  HADD2.F32 R6, -RZ, R24.H0_H0 ;  /* 0x20000018ff067230 */ /* 0x000fe20000004100 */
[----:B------:R-:W-:Y:S01]  /*f4a0*/  F2FP.F16.E4M3.UNPACK_B R46, R25.H1 ;  /* 0x00000019ff2e723e */ /* 0x000fe200030006ff */
[----:B------:R-:W-:Y:S01]  /*f4b0*/  HADD2.F32 R52, -RZ, R27.H0_H0 ;  /* 0x2000001bff347230 */ /* 0x000fe20000004100 */
[----:B------:R-:W-:Y:S01]  /*f4c0*/  F2FP.F16.E4M3.UNPACK_B R33, R33.H1 ;  /* 0x00000021ff21723e */ /* 0x000fe200030006ff */
[----:B------:R-:W-:Y:S02]  /*f4d0*/  HADD2.F32 R25, -RZ, R30.H0_H0 ;  /* 0x2000001eff197230 */ /* 0x000fe40000004100 */
[----:B------:R-:W-:Y:S01]  /*f4e0*/  FMUL.FTZ R32, R6, R60 ;  /* 0x0000003c06207220 */ /* 0x000fe20000410000 */
[----:B------:R-:W-:-:S02]  /*f4f0*/  HADD2.F32 R24, -RZ, R24.H1_H1 ;  /* 0x30000018ff187230 */ /* 0x000fc40000004100 */
[-C--:B------:R-:W-:Y:S01]  /*f500*/  FMUL.FTZ R35, R6, R52.reuse ;  /* 0x0000003406237220 */ /* 0x080fe20000410000 */
[----:B------:R-:W-:Y:S01]  /*f510*/  F2FP.F16.E4M3.UNPACK_B R47, R47.H1 ;  /* 0x0000002fff2f723e */ /* 0x000fe200030006ff */
[C---:B------:R-:W-:Y:S01]  /*f520*/  FFMA.FTZ R6, R25.reuse, R52, -R32 ;  /* 0x0000003419067223 */ /* 0x040fe20000010820 */
[----:B------:R-:W-:Y:S02]  /*f530*/  HADD2.F32 R30, -RZ, R30.H1_H1 ;  /* 0x3000001eff1e7230 */ /* 0x000fe40000004100 */
[----:B------:R-:W-:Y:S01]  /*f540*/  FFMA.FTZ R25, R25, R60, R35 ;  /* 0x0000003c19197223 */ /* 0x000fe20000010023 */
[----:B------:R-:W-:Y:S02]  /*f550*/  HADD2.F32 R35, -RZ, R27.H1_H1 ;  /* 0x3000001bff237230 */ /* 0x000fe40000004100 */
[----:B------:R-:W-:Y:S01]  /*f560*/  FMUL.FTZ R63, R24, R59 ;  /* 0x0000003b183f7220 */ /* 0x000fe20000410000 */
[----:B------:R-:W-:Y:S01]  /*f570*/  HADD2.F32 R60, -RZ, R58.H0_H0 ;  /* 0x2000003aff3c7230 */ /* 0x000fe20000004100 */
[----:B------:R-:W-:Y:S01]  /*f580*/  F2FP.F16.E4M3.UNPACK_B R5, R26 ;  /* 0x0000001aff05723e */ /* 0x000fe200020006ff */
[----:B------:R-:W-:-:S02]  /*f590*/  HADD2.F32 R27, -RZ, R33.H0_H0 ;  /* 0x20000021ff1b7230 */ /* 0x000fc40000004100 */
[----:B------:R-:W-:Y:S01]  /*f5a0*/  FMUL.FTZ R24, R24, R35 ;  /* 0x0000002318187220 */ /* 0x000fe20000410000 */
[--C-:B------:R-:W-:Y:S01]  /*f5b0*/  HADD2.F32 R52, -RZ, R47.reuse.H0_H0 ;  /* 0x2000002fff347230 */ /* 0x100fe20000004100 */
[----:B------:R-:W-:Y:S01]  /*f5c0*/  F2FP.F16.E4M3.UNPACK_B R26, R26.H1 ;  /* 0x0000001aff1a723e */ /* 0x000fe200030006ff */
[----:B------:R-:W-:Y:S02]  /*f5d0*/  HADD2.F32 R32, -RZ, R46.H0_H0 ;  /* 0x2000002eff207230 */ /* 0x000fe40000004100 */
[C---:B------:R-:W-:Y:S01]  /*f5e0*/  FMUL.FTZ R65, R27.reuse, R60 ;  /* 0x0000003c1b417220 */ /* 0x040fe20000410000 */
[C---:B------:R-:W-:Y:S01]  /*f5f0*/  FFMA.FTZ R24, R30.reuse, R59, R24 ;  /* 0x0000003b1e187223 */ /* 0x040fe20000010018 */
[----:B------:R-:W-:Y:S01]  /*f600*/  FMUL.FTZ R67, R27, R52 ;  /* 0x000000341b437220 */ /* 0x000fe20000410000 */
[----:B------:R-:W-:Y:S02]  /*f610*/  HADD2.F32 R59, -RZ, R58.H1_H1 ;  /* 0x3000003aff3b7230 */ /* 0x000fe40000004100 */
[----:B------:R-:W-:Y:S01]  /*f620*/  FFMA.FTZ R27, R30, R35, -R63 ;  /* 0x000000231e1b7223 */ /* 0x000fe2000001083f */
[----:B------:R-:W-:Y:S01]  /*f630*/  F2FP.F16.E4M3.UNPACK_B R58, R54 ;  /* 0x00000036ff3a723e */ /* 0x000fe200020006ff */
[----:B------:R-:W-:Y:S01]  /*f640*/  FFMA.FTZ R30, R32, R52, -R65 ;  /* 0x00000034201e7223 */ /* 0x000fe20000010841 */
[----:B------:R-:W-:-:S02]  /*f650*/  HADD2.F32 R52, -RZ, R47.H1_H1 ;  /* 0x3000002fff347230 */ /* 0x000fc40000004100 */
[----:B------:R-:W-:Y:S01]  /*f660*/  FFMA.FTZ R32, R32, R60, R67 ;  /* 0x0000003c20207223 */ /* 0x000fe20000010043 */
[----:B------:R-:W-:Y:S02]  /*f670*/  HADD2.F32 R33, -RZ, R33.H1_H1 ;  /* 0x30000021ff217230 */ /* 0x000fe40000004100 */
[----:B------:R-:W-:Y:S02]  /*f680*/  HADD2.F32 R47, -RZ, R51.H0_H0 ;  /* 0x20000033ff2f7230 */ /* 0x000fe40000004100 */
[----:B------:R-:W-:Y:S02]  /*f690*/  HADD2.F32 R60, -RZ, R58.H0_H0 ;  /* 0x2000003aff3c7230 */ /* 0x000fe40000004100 */
[C---:B------:R-:W-:Y:S01]  /*f6a0*/  FMUL.FTZ R63, R33.reuse, R59 ;  /* 0x0000003b213f7220 */ /* 0x040fe20000410000 */
[----:B------:R-:W-:Y:S02]  /*f6b0*/  HADD2.F32 R46, -RZ, R46.H1_H1 ;  /* 0x3000002eff2e7230 */ /* 0x000fe40000004100 */
[----:B------:R-:W-:Y:S01]  /*f6c0*/  FMUL.FTZ R66, R33, R52 ;  /* 0x0000003421427220 */ /* 0x000fe20000410000 */
[----:B------:R-:W-:-:S02]  /*f6d0*/  HADD2.F32 R35, -RZ, R50.H0_H0 ;  /* 0x20000032ff237230 */ /* 0x000fc40000004100 */
[C---:B------:R-:W-:Y:S01]  /*f6e0*/  FMUL.FTZ R68, R47.reuse, R64 ;  /* 0x000000402f447220 */ /* 0x040fe20000410000 */
[----:B------:R-:W-:Y:S01]  /*f6f0*/  FMUL.FTZ R65, R47, R60 ;  /* 0x0000003c2f417220 */ /* 0x000fe20000410000 */
[C---:B------:R-:W-:Y:S01]  /*f700*/  FFMA.FTZ R33, R46.reuse, R52, -R63 ;  /* 0x000000342e217223 */ /* 0x040fe2000001083f */
[----:B------:R-:W-:Y:S01]  /*f710*/  FFMA.FTZ R47, R46, R59, R66 ;  /* 0x0000003b2e2f7223 */ /* 0x000fe20000010042 */
[C---:B------:R-:W-:Y:S01]  /*f720*/  FFMA.FTZ R46, R35.reuse, R60, -R68 ;  /* 0x0000003c232e7223 */ /* 0x040fe20000010844 */
[----:B------:R-:W-:Y:S01]  /*f730*/  HADD2.F32 R59, -RZ, R58.H1_H1 ;  /* 0x3000003aff3b7230 */ /* 0x000fe20000004100 */
[----:B------:R-:W-:Y:S01]  /*f740*/  F2FP.F16.E4M3.UNPACK_B R60, R61.H1 ;  /* 0x0000003dff3c723e */ /* 0x000fe200030006ff */
[----:B------:R-:W-:Y:S01]  /*f750*/  HADD2.F32 R51, -RZ, R51.H1_H1 ;  /* 0x30000033ff337230 */ /* 0x000fe20000004100 */
[----:B------:R-:W-:Y:S01]  /*f760*/  F2FP.F16.E4M3.UNPACK_B R58, R54.H1 ;  /* 0x00000036ff3a723e */ /* 0x000fe200030006ff */
[----:B------:R-:W-:Y:S02]  /*f770*/  HADD2.F32 R52, -RZ, R57.H0_H0 ;  /* 0x20000039ff347230 */ /* 0x000fe40000004100 */
[----:B------:R-:W-:Y:S01]  /*f780*/  FFMA.FTZ R35, R35, R64, R65 ;  /* 0x0000004023237223 */ /* 0x000fe20000010041 */
        /* <DEDUP_REMOVED lines=8> */
[----:B------:R-:W-:Y:S01]  /*f810*/  F2FP.SATFINITE.E4M3.F32.PACK_AB_MERGE_C R32, R47, R32, RZ ;  /* 0x000000202f20723e */ /* 0x000fe200048070ff */
[----:B------:R-:W-:Y:S01]  /*f820*/  FFMA.FTZ R51, R50, R59, -R65 ;  /* 0x0000003b32337223 */ /* 0x000fe20000010841 */
[----:B------:R-:W-:-:S02]  /*f830*/  HADD2.F32 R65, -RZ, R60.H1_H1 ;  /* 0x3000003cff417230 */ /* 0x000fc40000004100 */
[C---:B------:R-:W-:Y:S01]  /*f840*/  FFMA.FTZ R52, R54.reuse, R61, -R69 ;  /* 0x0000003d36347223 */ /* 0x040fe20000010845 */
[----:B------:R-:W-:Y:S01]  /*f850*/  FFMA.FTZ R54, R54, R63, R64 ;  /* 0x0000003f36367223 */ /* 0x000fe20000010040 */
[----:B------:R-:W-:Y:S01]  /*f860*/  FFMA.FTZ R50, R50, R62, R67 ;  /* 0x0000003e32327223 */ /* 0x000fe20000010043 */
[----:B------:R-:W-:Y:S01]  /*f870*/  F2FP.F16.E4M3.UNPACK_B R63, R31.H1 ;  /* 0x0000001fff3f723e */ /* 0x000fe200030006ff */
[----:B------:R-:W-:Y:S01]  /*f880*/  HADD2.F32 R62, -RZ, R58.H1_H1 ;  /* 0x3000003aff3e7230 */ /* 0x000fe20000004100 */
[----:B------:R-:W-:Y:S01]  /*f890*/  F2FP.F16.E4M3.UNPACK_B R60, R45.H1 ;  /* 0x0000002dff3c723e */ /* 0x000fe200030006ff */
[----:B------:R-:W-:Y:S01]  /*f8a0*/  HADD2.F32 R58, -RZ, R57.H1_H1 ;  /* 0x30000039ff3a7230 */ /* 0x000fe20000004100 */
[----:B------:R-:W-:Y:S01]  /*f8b0*/  F2FP.SATFINITE.E4M3.F32.PACK_AB_MERGE_C R25, R24, R25, R32 ;  /* 0x000000191819723e */ /* 0x000fe20004807020 */
[----:B------:R-:W-:Y:S02]  /*f8c0*/  HADD2.F32 R64, -RZ, R63.H0_H0 ;  /* 0x2000003fff407230 */ /* 0x000fe40000004100 */
        /* <DEDUP_REMOVED lines=10> */
[----:B------:R-:W-:Y:S01]  /*f970*/  FFMA.FTZ R59, R59, R65, R58 ;  /* 0x000000413b3b7223 */ /* 0x000fe2000001003a */
[----:B------:R-:W-:Y:S02]  /*f980*/  HADD2.F32 R58, -RZ, R63.H1_H1 ;  /* 0x3000003fff3a7230 */ /* 0x000fe40000004100 */
[C---:B------:R-:W-:Y:S01]  /*f990*/  FFMA.FTZ R67, R56.reuse, R61, -R67 ;  /* 0x0000003d38437223 */ /* 0x040fe20000010843 */
[----:B------:R-:W-:Y:S01]  /*f9a0*/  HADD2.F32 R60, -RZ, R60.H1_H1 ;  /* 0x3000003cff3c7230 */ /* 0x000fe20000004100 */
[----:B------:R-:W-:Y:S01]  /*f9b0*/  F2FP.F16.E4M3.UNPACK_B R61, R31 ;  /* 0x0000001fff3d723e */ /* 0x000fe200020006ff */
[----:B------:R-:W-:Y:S01]  /*f9c0*/  FFMA.FTZ R69, R56, R64, R69 ;  /* 0x0000004038457223 */ /* 0x000fe20000010045 */
[----:B------:R-:W-:Y:S02]  /*f9d0*/  HADD2.F32 R49, -RZ, R49.H1_H1 ;  /* 0x30000031ff317230 */ /* 0x000fe40000004100 */
[C---:B------:R-:W-:Y:S01]  /*f9e0*/  FMUL.FTZ R64, R55.reuse, R58 ;  /* 0x0000003a37407220 */ /* 0x040fe20000410000 */
[----:B------:R-:W-:Y:S01]  /*f9f0*/  F2FP.F16.E4M3.UNPACK_B R56, R45 ;  /* 0x0000002dff38723e */ /* 0x000fe200020006ff */
[----:B------:R-:W-:Y:S01]  /*fa00*/  FMUL.FTZ R55, R55, R60 ;  /* 0x0000003c37377220 */ /* 0x000fe20000410000 */
[----:B------:R-:W-:-:S02]  /*fa10*/  HADD2.F32 R62, -RZ, R61.H0_H0 ;  /* 0x2000003dff3e7230 */ /* 0x000fc40000004100 */
[C---:B------:R-:W-:Y:S01]  /*fa20*/  FFMA.FTZ R66, R49.reuse, R60, -R64 ;  /* 0x0000003c31427223 */ /* 0x040fe20000010840 */
[----:B------:R-:W-:Y:S02]  /*fa30*/  HADD2.F32 R45, -RZ, R48.H0_H0 ;  /* 0x20000030ff2d7230 */ /* 0x000fe40000004100 */
[----:B------:R-:W-:Y:S01]  /*fa40*/  FFMA.FTZ R68, R49, R58, R55 ;  /* 0x0000003a31447223 */ /* 0x000fe20000010037 */
        /* <DEDUP_REMOVED lines=8> */
[----:B------:R-:W-:Y:S01]  /*fad0*/  HADD2.F32 R56, -RZ, R56.H1_H1 ;  /* 0x30000038ff387230 */ /* 0x000fe20000004100 */
[----:B------:R-:W-:Y:S01]  /*fae0*/  F2FP.F16.E4M3.UNPACK_B R45, R28.H1 ;  /* 0x0000001cff2d723e */ /* 0x000fe200030006ff */
[----:B------:R-:W-:Y:S02]  /*faf0*/  HADD2.F32 R29, -RZ, R29.H1_H1 ;  /* 0x3000001dff1d7230 */ /* 0x000fe40000004100 */
[C---:B------:R-:W-:Y:S01]  /*fb00*/  FMUL.FTZ R58, R48.reuse, R61 ;  /* 0x0000003d303a7220 */ /* 0x040fe20000410000 */
[----:B------:R-:W-:Y:S01]  /*fb10*/  FFMA.FTZ R64, R31, R62, R64 ;  /* 0x0000003e1f407223 */ /* 0x000fe20000010040 */
[-C--:B------:R-:W-:Y:S01]  /*fb20*/  FMUL.FTZ R48, R48, R56.reuse ;  /* 0x0000003830307220 */ /* 0x080fe20000410000 */
[----:B------:R-:W-:Y:S02]  /*fb30*/  HADD2.F32 R31, -RZ, R34.H0_H0 ;  /* 0x20000022ff1f7230 */ /* 0x000fe40000004100 */
        /* <DEDUP_REMOVED lines=9> */
[----:B------:R-:W-:Y:S01]  /*fbd0*/  HADD2.F32 R45, -RZ, R45.H1_H1 ;  /* 0x3000002dff2d7230 */ /* 0x000fe20000004100 */
[----:B------:R-:W-:Y:S01]  /*fbe0*/  F2FP.F16.E4M3.UNPACK_B R4, R4 ;  /* 0x00000004ff04723e */ /* 0x000fe200020006ff */
[----:B------:R-:W-:-:S02]  /*fbf0*/  HADD2.F32 R29, -RZ, R26.H0_H0 ;  /* 0x2000001aff1d7230 */ /* 0x000fc40000004100 */
[C---:B------:R-:W-:Y:S01]  /*fc00*/  FMUL.FTZ R31, R34.reuse, R49 ;  /* 0x00000031221f7220 */ /* 0x040fe20000410000 */
[----:B------:R-:W-:Y:S02]  /*fc10*/  HADD2.F32 R26, -RZ, R26.H1_H1 ;  /* 0x3000001aff1a7230 */ /* 0x000fe40000004100 */
[-C--:B------:R-:W-:Y:S01]  /*fc20*/  FMUL.FTZ R34, R34, R45.reuse ;  /* 0x0000002d22227220 */ /* 0x080fe20000410000 */
[----:B------:R-:W-:Y:S01]  /*fc30*/  F2FP.SATFINITE.E4M3.F32.PACK_AB_MERGE_C R54, R59, R54, RZ ;  /* 0x000000363b36723e */ /* 0x000fe200048070ff */
[C---:B------:R-:W-:Y:S01]  /*fc40*/  FFMA.FTZ R58, R29.reuse, R48, -R58 ;  /* 0x000000301d3a7223 */ /* 0x040fe2000001083a */
[----:B------:R-:W-:Y:S01]  /*fc50*/  FFMA.FTZ R62, R29, R56, R62 ;  /* 0x000000381d3e7223 */ /* 0x000fe2000001003e */
[C---:B------:R-:W-:Y:S01]  /*fc60*/  FFMA.FTZ R63, R26.reuse, R45, -R31 ;  /* 0x0000002d1a3f7223 */ /* 0x040fe2000001081f */
[----:B------:R-:W-:Y:S01]  /*fc70*/  FFMA.FTZ R49, R26, R49, R34 ;  /* 0x000000311a317223 */ /* 0x000fe20000010022 */
[--C-:B------:R-:W-:Y:S01]  /*fc80*/  HADD2.F32 R26, -RZ, R7.reuse.H0_H0 ;  /* 0x20000007ff1a7230 */ /* 0x100fe20000004100 */
[----:B------:R-:W-:Y:S01]  /*fc90*/  F2FP.SATFINITE.E4M3.F32.PACK_AB_MERGE_C R68, R68, R69, RZ ;  /* 0x000000454444723e */ /* 0x000fe200048070ff */
[----:B------:R-:W-:Y:S01]  /*fca0*/  HADD2.F32 R29, -RZ, R28.H0_H0 ;  /* 0x2000001cff1d7230 */ /* 0x000fe20000004100 */
[----:B------:R-:W-:Y:S01]  /*fcb0*/  F2FP.SATFINITE.E4M3.F32.PACK_AB_MERGE_C R58, R63, R58, RZ ;  /* 0x0000003a3f3a723e */ /* 0x000fe200048070ff */
[--C-:B------:R-:W-:Y:S01]  /*fcc0*/  HADD2.F32 R31, -RZ, R4.reuse.H0_H0 ;  /* 0x20000004ff1f7230 */ /* 0x100fe20000004100 */
[----:B------:R-:W-:Y:S01]  /*fcd0*/  F2FP.SATFINITE.E4M3.F32.PACK_AB_MERGE_C R49, R49, R62, RZ ;  /* 0x0000003e3131723e */ /* 0x000fe200048070ff */
[----:B------:R-:W-:Y:S01]  /*fce0*/  HADD2.F32 R34, -RZ, R4.H1_H1 ;  /* 0x30000004ff227230 */ /* 0x000fe20000004100 */
[----:B------:R-:W-:Y:S01]  /*fcf0*/  F2FP.SATFINITE.E4M3.F32.PACK_AB_MERGE_C R24, R61, R64, R68 ;  /* 0x000000403d18723e */ /* 0x000fe20004807044 */
[----:B------:R-:W-:-:S02]  /*fd00*/  HADD2.F32 R7, -RZ, R7.H1_H1 ;  /* 0x30000007ff077230 */ /* 0x000fc40000004100 */
[C---:B------:R-:W-:Y:S01]  /*fd10*/  FMUL.FTZ R45, R26.reuse, R31 ;  /* 0x0000001f1a2d7220 */ /* 0x040fe20000410000 */
[----:B------:R-:W-:Y:S02]  /*fd20*/  HADD2.F32 R28, -RZ, R28.H1_H1 ;  /* 0x3000001cff1c7230 */ /* 0x000fe40000004100 */
[-C--:B------:R-:W-:Y:S01]  /*fd30*/  FMUL.FTZ R26, R26, R29.reuse ;  /* 0x0000001d1a1a7220 */ /* 0x080fe20000410000 */
[--C-:B------:R-:W-:Y:S02]  /*fd40*/  HADD2.F32 R4, -RZ, R5.reuse.H0_H0 ;  /* 0x20000005ff047230 */ /* 0x100fe40000004100 */
[C---:B------:R-:W-:Y:S01]  /*fd50*/  FMUL.FTZ R48, R7.reuse, R34 ;  /* 0x0000002207307220 */ /* 0x040fe20000410000 */
[----:B------:R-:W-:Y:S02]  /*fd60*/  HADD2.F32 R5, -RZ, R5.H1_H1 ;  /* 0x30000005ff057230 */ /* 0x000fe40000004100 */
        /* <DEDUP_REMOVED lines=14> */
[----:B------:R2:W-:Y:S04]  /*fe50*/  STS.128 [R70+0x18000], R4 ;  /* 0x0180000446007388 */ /* 0x0005e80000000c00 */
[----:B------:R2:W-:Y:S02]  /*fe60*/  STS.128 [R44+0x18000], R24 ;  /* 0x018000182c007388 */ /* 0x0005e40000000c00 */
.L_x_1541:
[----:B------:R-:W-:Y:S05]  /*fe70*/  BSYNC B1 ;  /* 0x0000000000017941 */ /* 0x000fea0003800000 */
.L_x_1540:
[----:B------:R-:W-:Y:S04]  /*fe80*/  BSSY B1, `(.L_x_1542) ;  /* 0x0000108000017945 */ /* 0x000fe80003800000 */
[----:B------:R-:W-:Y:S05]  /*fe90*/  @P1 BRA `(.L_x_1543) ;  /* 0x0000001000181947 */ /* 0x000fea0003800000 */
[----:B------:R-:W3:Y:S01]  /*fea0*/  LDL R63, [R1+0x9c] ;  /* 0x00009c00013f7983 */ /* 0x000ee20000100800 */
[----:B012---:R-:W-:Y:S01]  /*feb0*/  LEA.HI R25, R53, R0, RZ, 0x1c ;  /* 0x0000000035197211 */ /* 0x007fe200078fe0ff */
[----:B-----5:R-:W-:Y:S01]  /*fec0*/  IMAD.SHL.U32 R5, R37, 0x80, RZ ;  /* 0x0000008025057824 */ /* 0x020fe200078e00ff */
[----:B------:R-:W-:Y:S02]  /*fed0*/  SHF.R.S32.HI R4, RZ, 0x1f, R37 ;  /* 0x0000001fff047819 */ /* 0x000fe40000011425 */
[----:B------:R-:W-:Y:S01]  /*fee0*/  SHF.R.U32.HI R7, RZ, 0x8, R21 ;  /* 0x00000008ff077819 */ /* 0x000fe20000011615 */
[----:B------:R-:W-:Y:S01]  /*fef0*/  IMAD.SHL.U32 R26, R25, 0x10, RZ ;  /* 0x00000010191a7824 */ /* 0x000fe200078e00ff */
[----:B------:R-:W-:Y:S02]  /*ff00*/  SHF.R.S32.HI R28, RZ, 0x1f, R25 ;  /* 0x0000001fff1c7819 */ /* 0x000fe40000011419 */
[----:B------:R-:W-:Y:S02]  /*ff10*/  LEA.HI R37, R4, R37, RZ, 0x3 ;  /* 0x0000002504257211 */ /* 0x000fe400078f18ff */
[----:B------:R-:W-:-:S02]  /*ff20*/  SHF.R.U32.HI R4, RZ, 0x8, R20 ;  /* 0x00000008ff047819 */ /* 0x000fc40000011614 */
[----:B------:R-:W-:Y:S01]  /*ff30*/  LOP3.LUT R24, R21, 0xff, RZ, 0xc0, !PT ;  /* 0x000000ff15187812 */ /* 0x000fe200078ec0ff */
[----:B------:R-:W-:Y:S01]  /*ff40*/  IMAD.SHL.U32 R37, R37, 0x80, RZ ;  /* 0x0000008025257824 */ /* 0x000fe200078e00ff */
[----:B------:R-:W-:Y:S02]  /*ff50*/  LOP3.LUT R27, R5, 0x380, RZ, 0xc0, !PT ;  /* 0x00000380051b7812 */ /* 0x000fe400078ec0ff */
[----:B------:R-:W-:Y:S02]  /*ff60*/  LOP3.LUT R7, R7, 0xff, RZ, 0xc0, !PT ;  /* 0x000000ff07077812 */ /* 0x000fe400078ec0ff */
[----:B------:R-:W-:Y:S02]  /*ff70*/  LEA.HI R28, R28, R25, RZ, 0x3 ;  /* 0x000000191c1c7211 */ /* 0x000fe400078f18ff */
[----:B------:R-:W-:Y:S02]  /*ff80*/  LOP3.LUT R5, R4, 0xff, RZ, 0xc0, !PT ;  /* 0x000000ff04057812 */ /* 0x000fe400078ec0ff */
[----:B------:R-:W-:Y:S01]  /*ff90*/  LOP3.LUT R4, R27, 0x70, R26, 0xf8, !PT ;  /* 0x000000701b047812 */ /* 0x000fe200078ef81a */
[----:B------:R-:W-:Y:S01]  /*ffa0*/  IMAD.SHL.U32 R28, R28, 0x800, RZ ;  /* 0x000008001c1c7824 */ /* 0x000fe200078e00ff */
[----:B------:R-:W-:-:S02]  /*ffb0*/  PRMT R32, R7, 0x7604, R24 ;  /* 0x0000760407207816 */ /* 0x000fc40000000018 */
[----:B------:R-:W-:Y:S02]  /*ffc0*/  SHF.R.U32.HI R27, RZ, 0x3, R27 ;  /* 0x00000003ff1b7819 */ /* 0x000fe4000001161b */
[----:B------:R-:W-:Y:S02]  /*ffd0*/  SHF.R.U32.HI R7, RZ, 0x8, R39 ;  /* 0x00000008ff077819 */ /* 0x000fe40000011627 */
[----:B------:R-:W-:Y:S02]  /*ffe0*/  SHF.R.U32.HI R25, RZ, 0x8, R40 ;  /* 0x00000008ff197819 */ /* 0x000fe40000011628 */
[----:B------:R-:W-:Y:S02]  /*fff0*/  LOP3.LUT R4, R4, R27, RZ, 0x3c, !PT ;  /* 0x0000001b04047212 */ /* 0x000fe400078e3cff */
[----:B------:R-:W-:Y:S02]  /*10000*/  LOP3.LUT R24, R39, 0xff, RZ, 0xc0, !PT ;  /* 0x000000ff27187812 */ /* 0x000fe400078ec0ff */
[----:B------:R-:W-:-:S02]  /*10010*/  LOP3.LUT R26, R40, 0xff, RZ, 0xc0, !PT ;  /* 0x000000ff281a7812 */ /* 0x000fc400078ec0ff */
[----:B------:R-:W-:Y:S02]  /*10020*/  LOP3.LUT R7, R7, 0xff, RZ, 0xc0, !PT ;  /* 0x000000ff07077812 */ /* 0x000fe400078ec0ff */
[----:B------:R-:W-:Y:S02]  /*10030*/  LOP3.LUT R25, R25, 0xff, RZ, 0xc0, !PT ;  /* 0x000000ff19197812 */ /* 0x000fe400078ec0ff */
[----:B------:R-:W-:Y:S02]  /*10040*/  LOP3.LUT R29, R37, 0xfffffc00, RZ, 0xc0, !PT ;  /* 0xfffffc00251d7812 */ /* 0x000fe400078ec0ff */
[----:B------:R-:W-:Y:S02]  /*10050*/  LOP3.LUT R27, R28, 0xffffc000, RZ, 0xc0, !PT ;  /* 0xffffc0001c1b7812 */ /* 0x000fe400078ec0ff */
[----:B------:R-:W-:Y:S02]  /*10060*/  LOP3.LUT R6, R20, 0xff, RZ, 0xc0, !PT ;  /* 0x000000ff14067812 */ /* 0x000fe400078ec0ff */
[----:B------:R-:W-:-:S02]  /*10070*/  PRMT R44, R7, 0x7604, R24 ;  /* 0x00007604072c7816 */ /* 0x000fc40000000018 */
[----:B------:R-:W-:Y:S02]  /*10080*/  PRMT R37, R25, 0x7604, R26 ;  /* 0x0000760419257816 */ /* 0x000fe4000000001a */
[----:B------:R-:W-:Y:S02]  /*10090*/  IADD3 R25, R4, R27, R29 ;  /* 0x0000001b04197210 */ /* 0x000fe40007ffe01d */
[----:B------:R-:W-:Y:S02]  /*100a0*/  SHF.R.U32.HI R24, RZ, 0x8, R41 ;  /* 0x00000008ff187819 */ /* 0x000fe40000011629 */
[----:B------:R-:W-:Y:S01]  /*100b0*/  SHF.R.U32.HI R26, RZ, 0x8, R42 ;  /* 0x00000008ff1a7819 */ /* 0x000fe2000001162a */
[----:B------:R-:W-:Y:S01]  /*100c0*/  IMAD.IADD R28, R16, 0x1, R25 ;  /* 0x00000001101c7824 */ /* 0x000fe200078e0219 */
[----:B------:R-:W-:Y:S02]  /*100d0*/  PRMT R30, R5, 0x7604, R6 ;  /* 0x00007604051e7816 */ /* 0x000fe40000000006 */
        /* <DEDUP_REMOVED lines=9> */
[----:B------:R-:W0:Y:S01]  /*10170*/  LDS.128 R24, [R28+0x18000] ;  /* 0x018000001c187984 */ /* 0x000e220000000c00 */
[----:B------:R-:W-:Y:S02]  /*10180*/  PRMT R34, R5, 0x7604, R6 ;  /* 0x0000760405227816 */ /* 0x000fe40000000006 */
[----:B------:R-:W-:Y:S02]  /*10190*/  SHF.R.U32.HI R31, RZ, 0x8, R43 ;  /* 0x00000008ff1f7819 */ /* 0x000fe4000001162b */
[----:B------:R-:W-:Y:S02]  /*101a0*/  LOP3.LUT R46, R43, 0xff, RZ, 0xc0, !PT ;  /* 0x000000ff2b2e7812 */ /* 0x000fe400078ec0ff */
[----:B------:R-:W-:-:S02]  /*101b0*/  LOP3.LUT R31, R31, 0xff, RZ, 0xc0, !PT ;  /* 0x000000ff1f1f7812 */ /* 0x000fc400078ec0ff */
[----:B------:R-:W-:Y:S02]  /*101c0*/  SHF.R.U32.HI R29, RZ, 0x10, R20 ;  /* 0x00000010ff1d7819 */ /* 0x000fe40000011614 */
[----:B------:R-:W-:Y:S02]  /*101d0*/  PRMT R49, R31, 0x7604, R46 ;  /* 0x000076041f317816 */ /* 0x000fe4000000002e */
[----:B------:R-:W-:Y:S02]  /*101e0*/  SHF.R.U32.HI R31, RZ, 0x10, R21 ;  /* 0x00000010ff1f7819 */ /* 0x000fe40000011615 */
[----:B------:R-:W-:Y:S02]  /*101f0*/  SHF.R.U32.HI R35, RZ, 0x10, R39 ;  /* 0x00000010ff237819 */ /* 0x000fe40000011627 */
[----:B------:R-:W-:Y:S02]  /*10200*/  LOP3.LUT R31, R31, 0xff, RZ, 0xc0, !PT ;  /* 0x000000ff1f1f7812 */ /* 0x000fe400078ec0ff */
[----:B------:R-:W-:-:S02]  /*10210*/  SHF.R.U32.HI R33, RZ, 0x10, R38 ;  /* 0x00000010ff217819 */ /* 0x000fc40000011626 */
[----:B------:R-:W-:Y:S02]  /*10220*/  LOP3.LUT R29, R29, 0xff, RZ, 0xc0, !PT ;  /* 0x000000ff1d1d7812 */ /* 0x000fe400078ec0ff */
[----:B------:R-:W-:Y:S02]  /*10230*/  LOP3.LUT R35, R35, 0xff, RZ, 0xc0, !PT ;  /* 0x000000ff23237812 */ /* 0x000fe400078ec0ff */
[----:B------:R-:W-:Y:S02]  /*10240*/  PRMT R31, R31, 0x7054, R32 ;  /* 0x000070541f1f7816 */ /* 0x000fe40000000020 */
[----:B------:R-:W-:Y:S02]  /*10250*/  SHF.R.U32.HI R32, RZ, 0x10, R41 ;  /* 0x00000010ff207819 */ /* 0x000fe40000011629 */
[----:B------:R-:W-:Y:S02]  /*10260*/  LOP3.LUT R33, R33, 0xff, RZ, 0xc0, !PT ;  /* 0x000000ff21217812 */ /* 0x000fe400078ec0ff */
[----:B------:R-:W-:-:S02]  /*10270*/  PRMT R29, R29, 0x7054, R30 ;  /* 0x000070541d1d7816 */ /* 0x000fc4000000001e */
[----:B------:R-:W-:Y:S02]  /*10280*/  PRMT R35, R35, 0x7054, R44 ;  /* 0x0000705423237816 */ /* 0x000fe4000000002c */
[----:B------:R-:W-:Y:S02]  /*10290*/  SHF.R.U32.HI R30, RZ, 0x10, R40 ;  /* 0x00000010ff1e7819 */ /* 0x000fe40000011628 */
[----:B------:R-:W-:Y:S02]  /*102a0*/  SHF.R.U32.HI R44, RZ, 0x10, R43 ;  /* 0x00000010ff2c7819 */ /* 0x000fe4000001162b */
[----:B------:R-:W-:Y:S02]  /*102b0*/  LOP3.LUT R32, R32, 0xff, RZ, 0xc0, !PT ;  /* 0x000000ff20207812 */ /* 0x000fe400078ec0ff */
[----:B------:R-:W-:Y:S02]  /*102c0*/  PRMT R33, R33, 0x7054, R34 ;  /* 0x0000705421217816 */ /* 0x000fe40000000022 */
[----:B------:R-:W-:-:S02]  /*102d0*/  SHF.R.U32.HI R34, RZ, 0x10, R42 ;  /* 0x00000010ff227819 */ /* 0x000fc4000001162a */
[----:B------:R-:W-:Y:S02]  /*102e0*/  LOP3.LUT R30, R30, 0xff, RZ, 0xc0, !PT ;  /* 0x000000ff1e1e7812 */ /* 0x000fe400078ec0ff */
[----:B------:R-:W-:Y:S02]  /*102f0*/  LOP3.LUT R44, R44, 0xff, RZ, 0xc0, !PT ;  /* 0x000000ff2c2c7812 */ /* 0x000fe400078ec0ff */
[----:B------:R-:W-:Y:S02]  /*10300*/  PRMT R45, R32, 0x7054, R45 ;  /* 0x00007054202d7816 */ /* 0x000fe4000000002d */
[----:B------:R-:W-:Y:S02]  /*10310*/  LOP3.LUT R34, R34, 0xff, RZ, 0xc0, !PT ;  /* 0x000000ff22227812 */ /* 0x000fe400078ec0ff */
[----:B------:R-:W-:Y:S02]  /*10320*/  PRMT R37, R30, 0x7054, R37 ;  /* 0x000070541e257816 */ /* 0x000fe40000000025 */
[----:B------:R-:W-:-:S02]  /*10330*/  PRMT R51, R44, 0x7054, R49 ;  /* 0x000070542c337816 */ /* 0x000fc40000000031 */
[----:B------:R-:W-:Y:S02]  /*10340*/  LOP3.LUT R49, R45, 0xff000000, R41, 0xf8, !PT ;  /* 0xff0000002d317812 */ /* 0x000fe400078ef829 */
[----:B------:R-:W-:Y:S02]  /*10350*/  PRMT R47, R34, 0x7054, R47 ;  /* 0x00007054222f7816 */ /* 0x000fe4000000002f */
[----:B------:R-:W-:Y:S02]  /*10360*/  LOP3.LUT R44, R31, 0xff000000, R21, 0xf8, !PT ;  /* 0xff0000001f2c7812 */ /* 0x000fe400078ef815 */
[----:B------:R-:W-:Y:S02]  /*10370*/  LOP3.LUT R34, R37, 0xff000000, R40, 0xf8, !PT ;  /* 0xff00000025227812 */ /* 0x000fe400078ef828 */
[----:B------:R-:W-:Y:S02]  /*10380*/  F2FP.F16.E4M3.UNPACK_B R50, R49 ;  /* 0x00000031ff32723e */ /* 0x000fe400020006ff */
[----:B0-----:R-:W-:-:S02]  /*10390*/  F2FP.F16.E4M3.UNPACK_B R37, R25 ;  /* 0x00000019ff25723e */ /* 0x001fc400020006ff */
[----:B------:R-:W-:Y:S01]  /*103a0*/  LOP3.LUT R46, R35, 0xff000000, R39, 0xf8, !PT ;  /* 0xff000000232e7812 */ /* 0x000fe200078ef827 */
[--C-:B------:R-:W-:Y:S01]  /*103b0*/  HADD2.F32 R52, -RZ, R50.reuse.H0_H0 ;  /* 0x20000032ff347230 */ /* 0x100fe20000004100 */
[----:B------:R-:W-:Y:S01]  /*103c0*/  F2FP.F16.E4M3.UNPACK_B R40, R44 ;  /* 0x0000002cff28723e */ /* 0x000fe200020006ff */
[----:B------:R-:W-:Y:S01]  /*103d0*/  HADD2.F32 R50, -RZ, R50.H1_H1 ;  /* 0x30000032ff327230 */ /* 0x000fe20000004100 */
[----:B------:R-:W-:Y:S02]  /*103e0*/  LOP3.LUT R29, R29, 0xff000000, R20, 0xf8, !PT ;  /* 0xff0000001d1d7812 */ /* 0x000fe400078ef814 */
[----:B------:R-:W-:Y:S01]  /*103f0*/  LOP3.LUT R21, R47, 0xff000000, R42, 0xf8, !PT ;  /* 0xff0000002f157812 */ /* 0x000fe200078ef82a */
[--C-:B------:R-:W-:Y:S01]  /*10400*/  HADD2.F32 R42, -RZ, R40.reuse.H0_H0 ;  /* 0x20000028ff2a7230 */ /* 0x100fe20000004100 */
[----:B------:R-:W-:Y:S01]  /*10410*/  LOP3.LUT R20, R33, 0xff000000, R38, 0xf8, !PT ;  /* 0xff00000021147812 */ /* 0x000fe200078ef826 */
[----:B------:R-:W-:Y:S01]  /*10420*/  HADD2.F32 R40, -RZ, R40.H1_H1 ;  /* 0x30000028ff287230 */ /* 0x000fe20000004100 */
[----:B------:R-:W-:-:S02]  /*10430*/  LOP3.LUT R54, R51, 0xff000000, R43, 0xf8, !PT ;  /* 0xff00000033367812 */ /* 0x000fc400078ef82b */
[-C--:B------:R-:W-:Y:S02]  /*10440*/  F2FP.F16.E4M3.UNPACK_B R33, R24.reuse ;  /* 0x00000018ff21723e */ /* 0x080fe400020006ff */
[----:B------:R-:W-:Y:S02]  /*10450*/  F2FP.F16.E4M3.UNPACK_B R47, R24.H1 ;  /* 0x00000018ff2f723e */ /* 0x000fe400030006ff */
[----:B------:R-:W-:Y:S02]  /*10460*/  F2FP.F16.E4M3.UNPACK_B R38, R25.H1 ;  /* 0x00000019ff26723e */ /* 0x000fe400030006ff */
[----:B------:R-:W-:Y:S02]  /*10470*/  F2FP.F16.E4M3.UNPACK_B R51, R49.H1 ;  /* 0x00000031ff33723e */ /* 0x000fe400030006ff */
[----:B------:R-:W-:Y:S02]  /*10480*/  F2FP.F16.E4M3.UNPACK_B R44, R44.H1 ;  /* 0x0000002cff2c723e */ /* 0x000fe400030006ff */
[-C--:B------:R-:W-:Y:S01]  /*10490*/  F2FP.F16.E4M3.UNPACK_B R43, R27.reuse ;  /* 0x0000001bff2b723e */ /* 0x080fe200020006ff */
[--C-:B------:R-:W-:Y:S01]  /*104a0*/  HADD2.F32 R49, -RZ, R51.reuse.H0_H0 ;  /* 0x20000033ff317230 */ /* 0x100fe20000004100 */
[----:B------:R-:W-:Y:S01]  /*104b0*/  F2FP.F16.E4M3.UNPACK_B R48, R27.H1 ;  /* 0x0000001bff30723e */ /* 0x000fe200030006ff */
[----:B------:R-:W-:Y:S01]  /*104c0*/  HADD2.F32 R51, -RZ, R51.H1_H1 ;  /* 0x30000033ff337230 */ /* 0x000fe20000004100 */
[----:B------:R-:W-:Y:S01]  /*104d0*/  F2FP.F16.E4M3.UNPACK_B R27, R26.H1 ;  /* 0x0000001aff1b723e */ /* 0x000fe200030006ff */
[----:B---3--:R-:W0:Y:S02]  /*104e0*/  LDS.128 R4, [R63+0x18000] ;  /* 0x018000003f047984 */ /* 0x008e240000000c00 */
[----:B0-----:R-:W-:-:S02]  /*104f0*/  F2FP.F16.E4M3.UNPACK_B R30, R5 ;  /* 0x00000005ff1e723e */ /* 0x001fc400020006ff */
[----:B------:R-:W-:Y:S01]  /*10500*/  F2FP.F16.E4M3.UNPACK_B R35, R5.H1 ;  /* 0x00000005ff23723e */ /* 0x000fe200030006ff */
[--C-:B------:R-:W-:Y:S01]  /*10510*/  HADD2.F32 R5, -RZ, R37.reuse.H0_H0 ;  /* 0x20000025ff057230 */ /* 0x100fe20000004100 */
[-C--:B------:R-:W-:Y:S01]  /*10520*/  F2FP.F16.E4M3.UNPACK_B R39, R7.reuse ;  /* 0x00000007ff27723e */ /* 0x080fe200020006ff */
[--C-:B------:R-:W-:Y:S01]  /*10530*/  HADD2.F32 R31, -RZ, R30.reuse.H0_H0 ;  /* 0x2000001eff1f7230 */ /* 0x100fe20000004100 */
[----:B------:R-:W-:Y:S01]  /*10540*/  F2FP.F16.E4M3.UNPACK_B R45, R7.H1 ;  /* 0x00000007ff2d723e */ /* 0x000fe200030006ff */
[----:B------:R-:W-:Y:S02]  /*10550*/  HADD2.F32 R37, -RZ, R37.H1_H1 ;  /* 0x30000025ff257230 */ /* 0x000fe40000004100 */
[C---:B------:R-:W-:Y:S01]  /*10560*/  FMUL.FTZ R24, R5.reuse, R52 ;  /* 0x0000003405187220 */ /* 0x040fe20000410000 */
[----:B------:R-:W-:Y:S01]  /*10570*/  FMUL.FTZ R25, R5, R42 ;  /* 0x0000002a05197220 */ /* 0x000fe20000410000 */
[----:B------:R-:W-:Y:S01]  /*10580*/  HADD2.F32 R30, -RZ, R30.H1_H1 ;  /* 0x3000001eff1e7230 */ /* 0x000fe20000004100 */
[----:B------:R-:W-:Y:S01]  /*10590*/  F2FP.F16.E4M3.UNPACK_B R32, R4 ;  /* 0x00000004ff20723e */ /* 0x000fe200020006ff */
[----:B------:R-:W-:Y:S01]  /*105a0*/  FFMA.FTZ R5, R31, R42, -R24 ;  /* 0x0000002a1f057223 */ /* 0x000fe20000010818 */
[----:B------:R-:W-:-:S02]  /*105b0*/  HADD2.F32 R24, -RZ, R38.H0_H0 ;  /* 0x20000026ff187230 */ /* 0x000fc40000004100 */
[----:B------:R-:W-:Y:S01]  /*105c0*/  FFMA.FTZ R25, R31, R52, R25 ;  /* 0x000000341f197223 */ /* 0x000fe20000010019 */
[----:B------:R-:W-:Y:S02]  /*105d0*/  HADD2.F32 R42, -RZ, R44.H0_H0 ;  /* 0x2000002cff2a7230 */ /* 0x000fe40000004100 */
[C---:B------:R-:W-:Y:S01]  /*105e0*/  FMUL.FTZ R55, R37.reuse, R50 ;  /* 0x0000003225377220 */ /* 0x040fe20000410000 */
[----:B------:R-:W-:Y:S02]  /*105f0*/  HADD2.F32 R31, -RZ, R35.H0_H0 ;  /* 0x20000023ff1f7230 */ /* 0x000fe40000004100 */
[----:B------:R-:W-:Y:S01]  /*10600*/  FMUL.FTZ R37, R37, R40 ;  /* 0x0000002825257220 */ /* 0x000fe20000410000 */
[----:B------:R-:W-:Y:S01]  /*10610*/  F2FP.F16.E4M3.UNPACK_B R41, R4.H1 ;  /* 0x00000004ff29723e */ /* 0x000fe200030006ff */
[CC--:B------:R-:W-:Y:S01]  /*10620*/  FMUL.FTZ R52, R24.reuse, R49.reuse ;  /* 0x0000003118347220 */ /* 0x0c0fe20000410000 */
[----:B------:R-:W-:Y:S01]  /*10630*/  F2FP.F16.E4M3.UNPACK_B R4, R6 ;  /* 0x00000006ff04723e */ /* 0x000fe200020006ff */
[----:B------:R-:W-:Y:S01]  /*10640*/  FMUL.FTZ R56, R24, R42 ;  /* 0x0000002a18387220 */ /* 0x000fe20000410000 */
[----:B------:R-:W-:Y:S01]  /*10650*/  F2FP.F16.E4M3.UNPACK_B R7, R6.H1 ;  /* 0x00000006ff07723e */ /* 0x000fe200030006ff */
[C---:B------:R-:W-:Y:S01]  /*10660*/  FFMA.FTZ R24, R30.reuse, R50, R37 ;  /* 0x000000321e187223 */ /* 0x040fe20000010025 */
[----:B------:R-:W-:Y:S01]  /*10670*/  F2FP.F16.E4M3.UNPACK_B R6, R26 ;  /* 0x0000001aff06723e */ /* 0x000fe200020006ff */
[----:B------:R-:W-:Y:S01]  /*10680*/  FFMA.FTZ R26, R30, R40, -R55 ;  /* 0x000000281e1a7223 */ /* 0x000fe20000010837 */
[C---:B------:R-:W-:Y:S01]  /*10690*/  FFMA.FTZ R30, R31.reuse, R42, -R52 ;  /* 0x0000002a1f1e7223 */ /* 0x040fe20000010834 */
[----:B------:R-:W-:Y:S01]  /*106a0*/  F2FP.F16.E4M3.UNPACK_B R50, R54 ;  /* 0x00000036ff32723e */ /* 0x000fe200020006ff */
[----:B------:R-:W-:Y:S01]  /*106b0*/  FFMA.FTZ R31, R31, R49, R56 ;  /* 0x000000311f1f7223 */ /* 0x000fe20000010038 */
[-C--:B------:R-:W-:Y:S01]  /*106c0*/  F2FP.F16.E4M3.UNPACK_B R42, R46.reuse ;  /* 0x0000002eff2a723e */ /* 0x080fe200020006ff */
[----:B------:R-:W-:Y:S01]  /*106d0*/  HADD2.F32 R38, -RZ, R38.H1_H1 ;  /* 0x30000026ff267230 */ /* 0x000fe20000004100 */
[----:B------:R-:W-:Y:S01]  /*106e0*/  F2FP.F16.E4M3.UNPACK_B R46, R46.H1 ;  /* 0x0000002eff2e723e */ /* 0x000fe200030006ff */
[----:B------:R-:W-:-:S02]  /*106f0*/  HADD2.F32 R49, -RZ, R44.H1_H1 ;  /* 0x3000002cff317230 */ /* 0x000fc40000004100 */
[----:B------:R-:W-:Y:S02]  /*10700*/  HADD2.F32 R40, -RZ, R35.H1_H1 ;  /* 0x30000023ff287230 */ /* 0x000fe40000004100 */
[C---:B------:R-:W-:Y:S01]  /*10710*/  FMUL.FTZ R55, R38.reuse, R51 ;  /* 0x0000003326377220 */ /* 0x040fe20000410000 */
[----:B------:R-:W-:Y:S02]  /*10720*/  HADD2.F32 R52, -RZ, R50.H0_H0 ;  /* 0x20000032ff347230 */ /* 0x000fe40000004100 */
[----:B------:R-:W-:Y:S01]  /*10730*/  FMUL.FTZ R38, R38, R49 ;  /* 0x0000003126267220 */ /* 0x000fe20000410000 */
[----:B------:R-:W-:Y:S02]  /*10740*/  HADD2.F32 R35, -RZ, R43.H0_H0 ;  /* 0x2000002bff237230 */ /* 0x000fe40000004100 */
[----:B------:R-:W-:Y:S02]  /*10750*/  HADD2.F32 R44, -RZ, R42.H0_H0 ;  /* 0x2000002aff2c7230 */ /* 0x000fe40000004100 */
[----:B------:R-:W-:-:S02]  /*10760*/  HADD2.F32 R37, -RZ, R39.H0_H0 ;  /* 0x20000027ff257230 */ /* 0x000fc40000004100 */
[C---:B------:R-:W-:Y:S01]  /*10770*/  FMUL.FTZ R56, R35.reuse, R52 ;  /* 0x0000003423387220 */ /* 0x040fe20000410000 */
[----:B------:R-:W-:Y:S02]  /*10780*/  HADD2.F32 R43, -RZ, R43.H1_H1 ;  /* 0x3000002bff2b7230 */ /* 0x000fe40000004100 */
[----:B------:R-:W-:Y:S01]  /*10790*/  FMUL.FTZ R57, R35, R44 ;  /* 0x0000002c23397220 */ /* 0x000fe20000410000 */
[C---:B------:R-:W-:Y:S01]  /*107a0*/  FFMA.FTZ R35, R40.reuse, R49, -R55 ;  /* 0x0000003128237223 */ /* 0x040fe20000010837 */
[----:B------:R-:W-:Y:S01]  /*107b0*/  FFMA.FTZ R40, R40, R51, R38 ;  /* 0x0000003328287223 */ /* 0x000fe20000010026 */
[----:B------:R-:W-:Y:S01]  /*107c0*/  F2FP.F16.E4M3.UNPACK_B R51, R54.H1 ;  /* 0x00000036ff33723e */ /* 0x000fe200030006ff */
[C---:B------:R-:W-:Y:S01]  /*107d0*/  FFMA.FTZ R38, R37.reuse, R44, -R56 ;  /* 0x0000002c25267223 */ /* 0x040fe20000010838 */
[----:B------:R-:W-:Y:S01]  /*107e0*/  FFMA.FTZ R37, R37, R52, R57 ;  /* 0x0000003425257223 */ /* 0x000fe20000010039 */
[----:B------:R-:W-:Y:S01]  /*107f0*/  HADD2.F32 R49, -RZ, R42.H1_H1 ;  /* 0x3000002aff317230 */ /* 0x000fe20000004100 */
[----:B------:R-:W-:Y:S01]  /*10800*/  F2FP.SATFINITE.E4M3.F32.PACK_AB_MERGE_C R30, R35, R30, RZ ;  /* 0x0000001e231e723e */ /* 0x000fe200048070ff */
[----:B------:R-:W-:Y:S01]  /*10810*/  HADD2.F32 R52, -RZ, R50.H1_H1 ;  /* 0x30000032ff347230 */ /* 0x000fe20000004100 */
[----:B------:R-:W-:Y:S01]  /*10820*/  F2FP.SATFINITE.E4M3.F32.PACK_AB_MERGE_C R31, R40, R31, RZ ;  /* 0x0000001f281f723e */ /* 0x000fe200048070ff */
[----:B------:R-:W-:Y:S01]  /*10830*/  HADD2.F32 R42, -RZ, R39.H1_H1 ;  /* 0x30000027ff2a7230 */ /* 0x000fe20000004100 */
[----:B------:R-:W-:Y:S01]  /*10840*/  F2FP.SATFINITE.E4M3.F32.PACK_AB_MERGE_C R5, R26, R5, R30 ;  /* 0x000000051a05723e */ /* 0x000fe2000480701e */
[----:B------:R-:W-:-:S02]  /*10850*/  HADD2.F32 R54, -RZ, R51.H0_H0 ;  /* 0x20000033ff367230 */ /* 0x000fc40000004100 */
[C---:B------:R-:W-:Y:S01]  /*10860*/  FMUL.FTZ R55, R43.reuse, R52 ;  /* 0x000000342b377220 */ /* 0x040fe20000410000 */
[----:B------:R-:W-:Y:S02]  /*10870*/  HADD2.F32 R39, -RZ, R48.H0_H0 ;  /* 0x20000030ff277230 */ /* 0x000fe40000004100 */
[----:B------:R-:W-:Y:S01]  /*10880*/  FMUL.FTZ R43, R43, R49 ;  /* 0x000000312b2b7220 */ /* 0x000fe20000410000 */
[----:B------:R-:W-:Y:S01]  /*10890*/  HADD2.F32 R50, -RZ, R46.H0_H0 ;  /* 0x2000002eff327230 */ /* 0x000fe20000004100 */
[----:B------:R-:W-:Y:S01]  /*108a0*/  F2FP.SATFINITE.E4M3.F32.PACK_AB_MERGE_C R25, R24, R25, R31 ;  /* 0x000000191819723e */ /* 0x000fe2000480701f */
[----:B------:R-:W-:Y:S02]  /*108b0*/  HADD2.F32 R44, -RZ, R45.H0_H0 ;  /* 0x2000002dff2c7230 */ /* 0x000fe40000004100 */
[C---:B------:R-:W-:Y:S01]  /*108c0*/  FMUL.FTZ R57, R39.reuse, R54 ;  /* 0x0000003627397220 */ /* 0x040fe20000410000 */
[----:B------:R-:W-:Y:S02]  /*108d0*/  HADD2.F32 R56, -RZ, R51.H1_H1 ;  /* 0x30000033ff387230 */ /* 0x000fe40000004100 */
[----:B------:R-:W-:Y:S01]  /*108e0*/  FMUL.FTZ R59, R39, R50 ;  /* 0x00000032273b7220 */ /* 0x000fe20000410000 */
[C---:B------:R-:W-:Y:S01]  /*108f0*/  FFMA.FTZ R39, R42.reuse, R49, -R55 ;  /* 0x000000312a277223 */ /* 0x040fe20000010837 */
[----:B------:R-:W-:Y:S01]  /*10900*/  FFMA.FTZ R42, R42, R52, R43 ;  /* 0x000000342a2a7223 */ /* 0x000fe2000001002b */
[C---:B------:R-:W-:Y:S01]  /*10910*/  FFMA.FTZ R43, R44.reuse, R50, -R57 ;  /* 0x000000322c2b7223 */ /* 0x040fe20000010839 */
[----:B------:R-:W-:Y:S01]  /*10920*/  FFMA.FTZ R44, R44, R54, R59 ;  /* 0x000000362c2c7223 */ /* 0x000fe2000001003b */
[----:B------:R-:W-:Y:S01]  /*10930*/  F2FP.F16.E4M3.UNPACK_B R54, R34.H1 ;  /* 0x00000022ff36723e */ /* 0x000fe200030006ff */
[----:B------:R-:W-:Y:S01]  /*10940*/  HADD2.F32 R49, -RZ, R48.H1_H1 ;  /* 0x30000030ff317230 */ /* 0x000fe20000004100 */
[----:B------:R-:W-:Y:S01]  /*10950*/  F2FP.F16.E4M3.UNPACK_B R50, R29.H1 ;  /* 0x0000001dff32723e */ /* 0x000fe200030006ff */
[----:B------:R-:W-:-:S02]  /*10960*/  HADD2.F32 R52, -RZ, R46.H1_H1 ;  /* 0x3000002eff347230 */ /* 0x000fc40000004100 */
[----:B------:R-:W-:Y:S02]  /*10970*/  HADD2.F32 R55, -RZ, R54.H0_H0 ;  /* 0x20000036ff377230 */ /* 0x000fe40000004100 */
[C---:B------:R-:W-:Y:S01]  /*10980*/  FMUL.FTZ R57, R49.reuse, R56 ;  /* 0x0000003831397220 */ /* 0x040fe20000410000 */
[----:B------:R-:W-:Y:S02]  /*10990*/  HADD2.F32 R48, -RZ, R47.H0_H0 ;  /* 0x2000002fff307230 */ /* 0x000fe40000004100 */
[----:B------:R-:W-:Y:S01]  /*109a0*/  FMUL.FTZ R49, R49, R52 ;  /* 0x0000003431317220 */ /* 0x000fe20000410000 */
[----:B------:R-:W-:Y:S02]  /*109b0*/  HADD2.F32 R51, -RZ, R50.H0_H0 ;  /* 0x20000032ff337230 */ /* 0x000fe40000004100 */
[----:B------:R-:W-:Y:S02]  /*109c0*/  HADD2.F32 R46, -RZ, R45.H1_H1 ;  /* 0x3000002dff2e7230 */ /* 0x000fe40000004100 */
[----:B------:R-:W-:Y:S01]  /*109d0*/  FMUL.FTZ R58, R48, R55 ;  /* 0x00000037303a7220 */ /* 0x000fe20000410000 */
[----:B------:R-:W-:-:S02]  /*109e0*/  HADD2.F32 R45, -RZ, R41.H0_H0 ;  /* 0x20000029ff2d7230 */ /* 0x000fc40000004100 */
[-C--:B------:R-:W-:Y:S01]  /*109f0*/  FMUL.FTZ R48, R48, R51.reuse ;  /* 0x0000003330307220 */ /* 0x080fe20000410000 */
[----:B------:R-:W-:Y:S02]  /*10a00*/  HADD2.F32 R54, -RZ, R54.H1_H1 ;  /* 0x30000036ff367230 */ /* 0x000fe40000004100 */
[C---:B------:R-:W-:Y:S01]  /*10a10*/  FFMA.FTZ R61, R46.reuse, R56, R49 ;  /* 0x000000382e3d7223 */ /* 0x040fe20000010031 */
[----:B------:R-:W-:Y:S02]  /*10a20*/  HADD2.F32 R47, -RZ, R47.H1_H1 ;  /* 0x3000002fff2f7230 */ /* 0x000fe40000004100 */
[----:B------:R-:W-:Y:S01]  /*10a30*/  FFMA.FTZ R62, R46, R52, -R57 ;  /* 0x000000342e3e7223 */ /* 0x000fe20000010839 */
[----:B------:R-:W-:Y:S02]  /*10a40*/  HADD2.F32 R50, -RZ, R50.H1_H1 ;  /* 0x30000032ff327230 */ /* 0x000fe40000004100 */
[C---:B------:R-:W-:Y:S01]  /*10a50*/  FFMA.FTZ R58, R45.reuse, R51, -R58 ;  /* 0x000000332d3a7223 */ /* 0x040fe2000001083a */
[----:B------:R-:W-:Y:S01]  /*10a60*/  FFMA.FTZ R56, R45, R55, R48 ;  /* 0x000000372d387223 */ /* 0x000fe20000010030 */
[----:B------:R-:W-:Y:S01]  /*10a70*/  F2FP.F16.E4M3.UNPACK_B R46, R34 ;  /* 0x00000022ff2e723e */ /* 0x000fe200020006ff */
[----:B------:R-:W-:Y:S01]  /*10a80*/  HADD2.F32 R41, -RZ, R41.H1_H1 ;  /* 0x30000029ff297230 */ /* 0x000fe20000004100 */
[----:B------:R-:W-:Y:S01]  /*10a90*/  F2FP.F16.E4M3.UNPACK_B R45, R29 ;  /* 0x0000001dff2d723e */ /* 0x000fe200020006ff */
[C---:B------:R-:W-:Y:S01]  /*10aa0*/  FMUL.FTZ R48, R47.reuse, R54 ;  /* 0x000000362f307220 */ /* 0x040fe20000410000 */
[----:B------:R-:W-:Y:S01]  /*10ab0*/  FMUL.FTZ R29, R47, R50 ;  /* 0x000000322f1d7220 */ /* 0x000fe20000410000 */
[----:B------:R-:W-:-:S02]  /*10ac0*/  HADD2.F32 R47, -RZ, R46.H0_H0 ;  /* 0x2000002eff2f7230 */ /* 0x000fc40000004100 */
[----:B------:R-:W-:Y:S02]  /*10ad0*/  HADD2.F32 R34, -RZ, R33.H0_H0 ;  /* 0x20000021ff227230 */ /* 0x000fe40000004100 */
[C---:B------:R-:W-:Y:S01]  /*10ae0*/  FFMA.FTZ R57, R41.reuse, R50, -R48 ;  /* 0x0000003229397223 */ /* 0x040fe20000010830 */
[----:B------:R-:W-:Y:S01]  /*10af0*/  FFMA.FTZ R59, R41, R54, R29 ;  /* 0x00000036293b7223 */ /* 0x000fe2000001001d */
[----:B------:R-:W-:Y:S02]  /*10b00*/  HADD2.F32 R41, -RZ, R45.H0_H0 ;  /* 0x2000002dff297230 */ /* 0x000fe40000004100 */
        /* <DEDUP_REMOVED lines=9> */
[----:B------:R-:W-:Y:S01]  /*10ba0*/  FFMA.FTZ R47, R29, R47, R34 ;  /* 0x0000002f1d2f7223 */ /* 0x000fe20000010022 */
[C---:B------:R-:W-:Y:S01]  /*10bb0*/  FMUL.FTZ R51, R33.reuse, R46 ;  /* 0x0000002e21337220 */ /* 0x040fe20000410000 */
[----:B------:R-:W-:Y:S01]  /*10bc0*/  F2FP.F16.E4M3.UNPACK_B R29, R20.H1 ;  /* 0x00000014ff1d723e */ /* 0x000fe200030006ff */
[-C--:B------:R-:W-:Y:S01]  /*10bd0*/  FMUL.FTZ R55, R33, R45.reuse ;  /* 0x0000002d21377220 */ /* 0x080fe20000410000 */
[----:B------:R-:W-:Y:S02]  /*10be0*/  HADD2.F32 R48, -RZ, R41.H0_H0 ;  /* 0x20000029ff307230 */ /* 0x000fe40000004100 */
[----:B------:R-:W-:Y:S01]  /*10bf0*/  FFMA.FTZ R50, R32, R45, -R51 ;  /* 0x0000002d20327223 */ /* 0x000fe20000010833 */
[----:B------:R-:W-:-:S02]  /*10c00*/  HADD2.F32 R33, -RZ, R27.H0_H0 ;  /* 0x2000001bff217230 */ /* 0x000fc40000004100 */
[----:B------:R-:W-:Y:S01]  /*10c10*/  FFMA.FTZ R52, R32, R46, R55 ;  /* 0x0000002e20347223 */ /* 0x000fe20000010037 */
[--C-:B------:R-:W-:Y:S01]  /*10c20*/  HADD2.F32 R32, -RZ, R29.reuse.H0_H0 ;  /* 0x2000001dff207230 */ /* 0x100fe20000004100 */
[----:B------:R-:W-:Y:S01]  /*10c30*/  F2FP.F16.E4M3.UNPACK_B R20, R20 ;  /* 0x00000014ff14723e */ /* 0x000fe200020006ff */
[----:B------:R-:W-:Y:S02]  /*10c40*/  HADD2.F32 R34, -RZ, R29.H1_H1 ;  /* 0x3000001dff227230 */ /* 0x000fe40000004100 */
[C---:B------:R-:W-:Y:S01]  /*10c50*/  FMUL.FTZ R54, R33.reuse, R48 ;  /* 0x0000003021367220 */ /* 0x040fe20000410000 */
[----:B------:R-:W-:Y:S02]  /*10c60*/  HADD2.F32 R29, -RZ, R7.H0_H0 ;  /* 0x20000007ff1d7230 */ /* 0x000fe40000004100 */
[----:B------:R-:W-:Y:S01]  /*10c70*/  FMUL.FTZ R60, R33, R32 ;  /* 0x00000020213c7220 */ /* 0x000fe20000410000 */
[----:B------:R-:W-:Y:S01]  /*10c80*/  HADD2.F32 R46, -RZ, R41.H1_H1 ;  /* 0x30000029ff2e7230 */ /* 0x000fe20000004100 */
[----:B------:R-:W-:Y:S01]  /*10c90*/  F2FP.SATFINITE.E4M3.F32.PACK_AB_MERGE_C R56, R59, R56, RZ ;  /* 0x000000383b38723e */ /* 0x000fe200048070ff */
[----:B------:R-:W-:-:S02]  /*10ca0*/  HADD2.F32 R27, -RZ, R27.H1_H1 ;  /* 0x3000001bff1b7230 */ /* 0x000fc40000004100 */
[C---:B------:R-:W-:Y:S01]  /*10cb0*/  FFMA.FTZ R54, R29.reuse, R32, -R54 ;  /* 0x000000201d367223 */ /* 0x040fe20000010836 */
[----:B------:R-:W-:Y:S02]  /*10cc0*/  HADD2.F32 R7, -RZ, R7.H1_H1 ;  /* 0x30000007ff077230 */ /* 0x000fe40000004100 */
[----:B------:R-:W-:Y:S01]  /*10cd0*/  FFMA.FTZ R60, R29, R48, R60 ;  /* 0x000000301d3c7223 */ /* 0x000fe2000001003c */
[----:B------:R-:W-:Y:S01]  /*10ce0*/  F2FP.F16.E4M3.UNPACK_B R29, R21 ;  /* 0x00000015ff1d723e */ /* 0x000fe200020006ff */
[C---:B------:R-:W-:Y:S01]  /*10cf0*/  FMUL.FTZ R32, R27.reuse, R46 ;  /* 0x0000002e1b207220 */ /* 0x040fe20000410000 */
[-C--:B------:R-:W-:Y:S01]  /*10d00*/  FMUL.FTZ R27, R27, R34.reuse ;  /* 0x000000221b1b7220 */ /* 0x080fe20000410000 */
[--C-:B------:R-:W-:Y:S01]  /*10d10*/  HADD2.F32 R21, -RZ, R20.reuse.H0_H0 ;  /* 0x20000014ff157230 */ /* 0x100fe20000004100 */
[----:B------:R-:W-:Y:S01]  /*10d20*/  F2FP.SATFINITE.E4M3.F32.PACK_AB_MERGE_C R24, R52, R47, R56 ;  /* 0x0000002f3418723e */ /* 0x000fe20004807038 */
[C---:B------:R-:W-:Y:S01]  /*10d30*/  FFMA.FTZ R45, R7.reuse, R34, -R32 ;  /* 0x00000022072d7223 */ /* 0x040fe20000010820 */
[----:B------:R-:W-:Y:S01]  /*10d40*/  FFMA.FTZ R51, R7, R46, R27 ;  /* 0x0000002e07337223 */ /* 0x000fe2000001001b */
[----:B------:R-:W-:-:S02]  /*10d50*/  HADD2.F32 R27, -RZ, R20.H1_H1 ;  /* 0x30000014ff1b7230 */ /* 0x000fc40000004100 */
[--C-:B------:R-:W-:Y:S01]  /*10d60*/  HADD2.F32 R32, -RZ, R29.reuse.H0_H0 ;  /* 0x2000001dff207230 */ /* 0x100fe20000004100 */
[----:B------:R-:W-:Y:S01]  /*10d70*/  F2FP.SATFINITE.E4M3.F32.PACK_AB_MERGE_C R45, R45, R54, RZ ;  /* 0x000000362d2d723e */ /* 0x000fe200048070ff */
[--C-:B------:R-:W-:Y:S01]  /*10d80*/  HADD2.F32 R7, -RZ, R6.reuse.H0_H0 ;  /* 0x20000006ff077230 */ /* 0x100fe20000004100 */
[----:B------:R-:W-:Y:S01]  /*10d90*/  F2FP.SATFINITE.E4M3.F32.PACK_AB_MERGE_C R51, R51, R60, RZ ;  /* 0x0000003c3333723e */ /* 0x000fe200048070ff */
[----:B------:R-:W-:Y:S02]  /*10da0*/  HADD2.F32 R29, -RZ, R29.H1_H1 ;  /* 0x3000001dff1d7230 */ /* 0x000fe40000004100 */
[----:B------:R-:W-:Y:S02]  /*10db0*/  HADD2.F32 R20, -RZ, R6.H1_H1 ;  /* 0x30000006ff147230 */ /* 0x000fe40000004100 */
[C---:B------:R-:W-:Y:S01]  /*10dc0*/  FMUL.FTZ R33, R7.reuse, R32 ;  /* 0x0000002007217220 */ /* 0x040fe20000410000 */
[--C-:B------:R-:W-:Y:S02]  /*10dd0*/  HADD2.F32 R6, -RZ, R4.reuse.H0_H0 ;  /* 0x20000004ff067230 */ /* 0x100fe40000004100 */
[----:B------:R-:W-:Y:S01]  /*10de0*/  FMUL.FTZ R7, R7, R21 ;  /* 0x0000001507077220 */ /* 0x000fe20000410000 */
[----:B------:R-:W-:-:S02]  /*10df0*/  HADD2.F32 R4, -RZ, R4.H1_H1 ;  /* 0x30000004ff047230 */ /* 0x000fc40000004100 */
[C---:B------:R-:W-:Y:S01]  /*10e00*/  FMUL.FTZ R41, R20.reuse, R29 ;  /* 0x0000001d14297220 */ /* 0x040fe20000410000 */
[----:B------:R-:W-:Y:S01]  /*10e10*/  FMUL.FTZ R20, R20, R27 ;  /* 0x0000001b14147220 */ /* 0x000fe20000410000 */
[C---:B------:R-:W-:Y:S01]  /*10e20*/  FFMA.FTZ R33, R6.reuse, R21, -R33 ;  /* 0x0000001506217223 */ /* 0x040fe20000010821 */
[----:B------:R-:W-:Y:S01]  /*10e30*/  FFMA.FTZ R32, R6, R32, R7 ;  /* 0x0000002006207223 */ /* 0x000fe20000010007 */
[C---:B------:R-:W-:Y:S01]  /*10e40*/  FFMA.FTZ R6, R4.reuse, R27, -R41 ;  /* 0x0000001b04067223 */ /* 0x040fe20000010829 */
[----:B------:R-:W-:Y:S01]  /*10e50*/  FFMA.FTZ R29, R4, R29, R20 ;  /* 0x0000001d041d7223 */ /* 0x000fe20000010014 */
[----:B------:R-:W-:Y:S02]  /*10e60*/  F2FP.SATFINITE.E4M3.F32.PACK_AB_MERGE_C R7, R62, R43, RZ ;  /* 0x0000002b3e07723e */ /* 0x000fe400048070ff */
[----:B------:R-:W-:Y:S02]  /*10e70*/  F2FP.SATFINITE.E4M3.F32.PACK_AB_MERGE_C R4, R57, R58, RZ ;  /* 0x0000003a3904723e */ /* 0x000fe400048070ff */
[----:B------:R-:W-:-:S02]  /*10e80*/  F2FP.SATFINITE.E4M3.F32.PACK_AB_MERGE_C R27, R61, R44, RZ ;  /* 0x0000002c3d1b723e */ /* 0x000fc400048070ff */
[----:B------:R-:W-:Y:S02]  /*10e90*/  F2FP.SATFINITE.E4M3.F32.PACK_AB_MERGE_C R7, R39, R38, R7 ;  /* 0x000000262707723e */ /* 0x000fe40004807007 */
[----:B------:R-:W-:Y:S02]  /*10ea0*/  F2FP.SATFINITE.E4M3.F32.PACK_AB_MERGE_C R4, R50, R49, R4 ;  /* 0x000000313204723e */ /* 0x000fe40004807004 */
[----:B------:R-:W-:Y:S02]  /*10eb0*/  F2FP.SATFINITE.E4M3.F32.PACK_AB_MERGE_C R6, R6, R33, R45 ;  /* 0x000000210606723e */ /* 0x000fe4000480702d */
[----:B------:R-:W-:Y:S02]  /*10ec0*/  F2FP.SATFINITE.E4M3.F32.PACK_AB_MERGE_C R27, R42, R37, R27 ;  /* 0x000000252a1b723e */ /* 0x000fe4000480701b */
[----:B------:R-:W-:Y:S01]  /*10ed0*/  F2FP.SATFINITE.E4M3.F32.PACK_AB_MERGE_C R26, R29, R32, R51 ;  /* 0x000000201d1a723e */ /* 0x000fe20004807033 */
[----:B------:R3:W-:Y:S04]  /*10ee0*/  STS.128 [R63+0x18000], R4 ;  /* 0x018000043f007388 */ /* 0x0007e80000000c00 */
[----:B------:R3:W-:Y:S02]  /*10ef0*/  STS.128 [R28+0x18000], R24 ;  /* 0x018000181c007388 */ /* 0x0007e40000000c00 */
.L_x_1543:
[----:B------:R-:W-:Y:S05]  /*10f00*/  BSYNC B1 ;  /* 0x0000000000017941 */ /* 0x000fea0003800000 */
.L_x_1542:
[----:B------:R-:W-:Y:S05]  /*10f10*/  @P0 BRA `(.L_x_1527) ;  /* 0x0000000c00f80947 */ /* 0x000fea0003800000 */
[----:B------:R-:W4:Y:S01]  /*10f20*/  LDL R47, [R1+0x98] ;  /* 0x00009800012f7983 */ /* 0x000f220000100800 */
[----:B--23-5:R-:W-:Y:S01]  /*10f30*/  SHF.R.S32.HI R4, RZ, 0x1f, R3 ;  /* 0x0000001fff047819 */ /* 0x02cfe20000011403 */
[----:B------:R-:W-:Y:S01]  /*10f40*/  IMAD.SHL.U32 R21, R3, 0x80, RZ ;  /* 0x0000008003157824 */ /* 0x000fe200078e00ff */
[----:B------:R-:W-:Y:S02]  /*10f50*/  LEA.HI R53, R53, R0, RZ, 0x1c ;  /* 0x0000000035357211 */ /* 0x000fe400078fe0ff */
[----:B-1----:R-:W-:Y:S02]  /*10f60*/  LEA.HI R26, R4, R3, RZ, 0x3 ;  /* 0x00000003041a7211 */ /* 0x002fe400078f18ff */
[----:B------:R-:W-:Y:S02]  /*10f70*/  SHF.R.S32.HI R4, RZ, 0x1f, R53 ;  /* 0x0000001fff047819 */ /* 0x000fe40000011435 */
[----:B------:R-:W-:Y:S01]  /*10f80*/  SHF.R.U32.HI R0, RZ, 0x8, R12 ;  /* 0x00000008ff007819 */ /* 0x000fe2000001160c */
[----:B------:R-:W-:Y:S01]  /*10f90*/  IMAD.SHL.U32 R26, R26, 0x80, RZ ;  /* 0x000000801a1a7824 */ /* 0x000fe200078e00ff */
[----:B0-----:R-:W-:Y:S01]  /*10fa0*/  LEA.HI R25, R4, R53, RZ, 0x3 ;  /* 0x0000003504197211 */ /* 0x001fe200078f18ff */
[----:B------:R-:W-:Y:S01]  /*10fb0*/  IMAD.SHL.U32 R53, R53, 0x10, RZ ;  /* 0x0000001035357824 */ /* 0x000fe200078e00ff */
[----:B------:R-:W-:-:S02]  /*10fc0*/  LOP3.LUT R3, R12, 0xff, RZ, 0xc0, !PT ;  /* 0x000000ff0c037812 */ /* 0x000fc400078ec0ff */
[----:B------:R-:W-:Y:S01]  /*10fd0*/  LOP3.LUT R4, R0, 0xff, RZ, 0xc0, !PT ;  /* 0x000000ff00047812 */ /* 0x000fe200078ec0ff */
[----:B------:R-:W-:Y:S01]  /*10fe0*/  IMAD.SHL.U32 R25, R25, 0x800, RZ ;  /* 0x0000080019197824 */ /* 0x000fe200078e00ff */
[----:B------:R-:W-:Y:S02]  /*10ff0*/  LOP3.LUT R28, R21, 0x380, RZ, 0xc0, !PT ;  /* 0x00000380151c7812 */ /* 0x000fe400078ec0ff */
[----:B------:R-:W-:Y:S02]  /*11000*/  PRMT R21, R4, 0x7604, R3 ;  /* 0x0000760404157816 */ /* 0x000fe40000000003 */
[----:B------:R-:W-:Y:S02]  /*11010*/  SHF.R.U32.HI R4, RZ, 0x8, R15 ;  /* 0x00000008ff047819 */ /* 0x000fe4000001160f */
[----:B------:R-:W-:Y:S02]  /*11020*/  LOP3.LUT R0, R28, 0x70, R53, 0xf8, !PT ;  /* 0x000000701c007812 */ /* 0x000fe400078ef835 */
[----:B------:R-:W-:-:S02]  /*11030*/  SHF.R.U32.HI R27, RZ, 0x3, R28 ;  /* 0x00000003ff1b7819 */ /* 0x000fc4000001161c */
[----:B------:R-:W-:Y:S02]  /*11040*/  SHF.R.U32.HI R6, RZ, 0x8, R13 ;  /* 0x00000008ff067819 */ /* 0x000fe4000001160d */
[----:B------:R-:W-:Y:S02]  /*11050*/  SHF.R.U32.HI R20, RZ, 0x8, R14 ;  /* 0x00000008ff147819 */ /* 0x000fe4000001160e */
[----:B------:R-:W-:Y:S02]  /*11060*/  LOP3.LUT R3, R15, 0xff, RZ, 0xc0, !PT ;  /* 0x000000ff0f037812 */ /* 0x000fe400078ec0ff */
[----:B------:R-:W-:Y:S02]  /*11070*/  LOP3.LUT R4, R4, 0xff, RZ, 0xc0, !PT ;  /* 0x000000ff04047812 */ /* 0x000fe400078ec0ff */
[----:B------:R-:W-:Y:S02]  /*11080*/  LOP3.LUT R0, R0, R27, RZ, 0x3c, !PT ;  /* 0x0000001b00007212 */ /* 0x000fe400078e3cff */
[----:B------:R-:W-:-:S02]  /*11090*/  LOP3.LUT R26, R26, 0xfffffc00, RZ, 0xc0, !PT ;  /* 0xfffffc001a1a7812 */ /* 0x000fc400078ec0ff */
[----:B------:R-:W-:Y:S02]  /*110a0*/  LOP3.LUT R25, R25, 0xffffc000, RZ, 0xc0, !PT ;  /* 0xffffc00019197812 */ /* 0x000fe400078ec0ff */
[----:B------:R-:W-:Y:S02]  /*110b0*/  LOP3.LUT R5, R13, 0xff, RZ, 0xc0, !PT ;  /* 0x000000ff0d057812 */ /* 0x000fe400078ec0ff */
[----:B------:R-:W-:Y:S02]  /*110c0*/  LOP3.LUT R7, R14, 0xff, RZ, 0xc0, !PT ;  /* 0x000000ff0e077812 */ /* 0x000fe400078ec0ff */
[----:B------:R-:W-:Y:S02]  /*110d0*/  LOP3.LUT R6, R6, 0xff, RZ, 0xc0, !PT ;  /* 0x000000ff06067812 */ /* 0x000fe400078ec0ff */
[----:B------:R-:W-:Y:S02]  /*110e0*/  LOP3.LUT R24, R20, 0xff, RZ, 0xc0, !PT ;  /* 0x000000ff14187812 */ /* 0x000fe400078ec0ff */
[----:B------:R-:W-:-:S02]  /*110f0*/  PRMT R28, R4, 0x7604, R3 ;  /* 0x00007604041c7816 */ /* 0x000fc40000000003 */
[----:B------:R-:W-:Y:S02]  /*11100*/  IADD3 R3, R0, R25, R26 ;  /* 0x0000001900037210 */ /* 0x000fe40007ffe01a */
[----:B------:R-:W-:Y:S02]  /*11110*/  PRMT R20, R6, 0x7604, R5 ;  /* 0x0000760406147816 */ /* 0x000fe40000000005 */
[----:B------:R-:W-:Y:S01]  /*11120*/  PRMT R29, R24, 0x7604, R7 ;  /* 0x00007604181d7816 */ /* 0x000fe20000000007 */
[----:B------:R-:W-:Y:S01]  /*11130*/  IMAD.IADD R0, R16, 0x1, R3 ;  /* 0x0000000110007824 */ /* 0x000fe200078e0203 */
[----:B------:R-:W-:Y:S02]  /*11140*/  SHF.R.U32.HI R6, RZ, 0x8, R8 ;  /* 0x00000008ff067819 */ /* 0x000fe40000011608 */
[----:B------:R-:W-:Y:S02]  /*11150*/  SHF.R.U32.HI R24, RZ, 0x8, R9 ;  /* 0x00000008ff187819 */ /* 0x000fe40000011609 */
[----:B------:R-:W-:-:S02]  /*11160*/  LOP3.LUT R5, R8, 0xff, RZ, 0xc0, !PT ;  /* 0x000000ff08057812 */ /* 0x000fc400078ec0ff */
[----:B------:R-:W-:Y:S02]  /*11170*/  LOP3.LUT R6, R6, 0xff, RZ, 0xc0, !PT ;  /* 0x000000ff06067812 */ /* 0x000fe400078ec0ff */
[----:B------:R-:W-:Y:S02]  /*11180*/  LOP3.LUT R3, R24, 0xff, RZ, 0xc0, !PT ;  /* 0x000000ff18037812 */ /* 0x000fe400078ec0ff */
[----:B------:R-:W0:Y:S01]  /*11190*/  LDS.128 R24, [R0+0x18000] ;  /* 0x0180000000187984 */ /* 0x000e220000000c00 */
[----:B------:R-:W-:Y:S02]  /*111a0*/  PRMT R33, R6, 0x7604, R5 ;  /* 0x0000760406217816 */ /* 0x000fe40000000005 */
[----:B------:R-:W-:Y:S02]  /*111b0*/  SHF.R.U32.HI R35, RZ, 0x8, R11 ;  /* 0x00000008ff237819 */ /* 0x000fe4000001160b */
[----:B------:R-:W-:Y:S02]  /*111c0*/  LOP3.LUT R34, R11, 0xff, RZ, 0xc0, !PT ;  /* 0x000000ff0b227812 */ /* 0x000fe400078ec0ff */
[----:B------:R-:W-:-:S02]  /*111d0*/  LOP3.LUT R35, R35, 0xff, RZ, 0xc0, !PT ;  /* 0x000000ff23237812 */ /* 0x000fc400078ec0ff */
[----:B------:R-:W-:Y:S02]  /*111e0*/  LOP3.LUT R30, R9, 0xff, RZ, 0xc0, !PT ;  /* 0x000000ff091e7812 */ /* 0x000fe400078ec0ff */
[----:B------:R-:W-:Y:S02]  /*111f0*/  SHF.R.U32.HI R32, RZ, 0x8, R10 ;  /* 0x00000008ff207819 */ /* 0x000fe4000001160a */
[----:B------:R-:W-:Y:S02]  /*11200*/  PRMT R34, R35, 0x7604, R34 ;  /* 0x0000760423227816 */ /* 0x000fe40000000022 */
[----:B------:R-:W-:Y:S02]  /*11210*/  LOP3.LUT R31, R10, 0xff, RZ, 0xc0, !PT ;  /* 0x000000ff0a1f7812 */ /* 0x000fe400078ec0ff */
[----:B------:R-:W-:Y:S02]  /*11220*/  LOP3.LUT R32, R32, 0xff, RZ, 0xc0, !PT ;  /* 0x000000ff20207812 */ /* 0x000fe400078ec0ff */
[----:B------:R-:W-:-:S02]  /*11230*/  PRMT R30, R3, 0x7604, R30 ;  /* 0x00007604031e7816 */ /* 0x000fc4000000001e */
[----:B------:R-:W-:Y:S02]  /*11240*/  SHF.R.U32.HI R35, RZ, 0x10, R9 ;  /* 0x00000010ff237819 */ /* 0x000fe40000011609 */
[----:B------:R-:W-:Y:S02]  /*11250*/  SHF.R.U32.HI R3, RZ, 0x10, R13 ;  /* 0x00000010ff037819 */ /* 0x000fe4000001160d */
[----:B------:R-:W-:Y:S01]  /*11260*/  SHF.R.U32.HI R39, RZ, 0x10, R11 ;  /* 0x00000010ff277819 */ /* 0x000fe2000001160b */
[----:B------:R-:W-:Y:S01]  /*11270*/  IMAD.U32 R35, R35, 0x10000, RZ ;  /* 0x0001000023237824 */ /* 0x000fe200078e00ff */
[----:B------:R-:W-:Y:S01]  /*11280*/  PRMT R37, R32, 0x7604, R31 ;  /* 0x0000760420257816 */ /* 0x000fe2000000001f */
[----:B------:R-:W-:Y:S01]  /*11290*/  IMAD.U32 R3, R3, 0x10000, RZ ;  /* 0x0001000003037824 */ /* 0x000fe200078e00ff */
[----:B------:R-:W-:Y:S01]  /*112a0*/  SHF.R.U32.HI R31, RZ, 0x10, R15 ;  /* 0x00000010ff1f7819 */ /* 0x000fe2000001160f */
[----:B------:R-:W-:Y:S01]  /*112b0*/  IMAD.U32 R39, R39, 0x10000, RZ ;  /* 0x0001000027277824 */ /* 0x000fe200078e00ff */
[----:B------:R-:W-:-:S02]  /*112c0*/  LOP3.LUT R21, R21, 0xff0000, R12, 0xf8, !PT ;  /* 0x00ff000015157812 */ /* 0x000fc400078ef80c */
[----:B------:R-:W-:Y:S01]  /*112d0*/  LOP3.LUT R35, R30, 0xff0000, R35, 0xf8, !PT ;  /* 0x00ff00001e237812 */ /* 0x000fe200078ef823 */
[----:B------:R-:W-:Y:S01]  /*112e0*/  IMAD.U32 R31, R31, 0x10000, RZ ;  /* 0x000100001f1f7824 */ /* 0x000fe200078e00ff */
        /* <DEDUP_REMOVED lines=13> */
[----:B------:R-:W-:Y:S02]  /*113c0*/  F2FP.F16.E4M3.UNPACK_B R37, R21 ;  /* 0x00000015ff25723e */ /* 0x000fe400020006ff */
[----:B0-----:R-:W-:Y:S02]  /*113d0*/  F2FP.F16.E4M3.UNPACK_B R11, R25 ;  /* 0x00000019ff0b723e */ /* 0x001fe400020006ff */
[----:B------:R-:W-:Y:S01]  /*113e0*/  F2FP.F16.E4M3.UNPACK_B R14, R13 ;  /* 0x0000000dff0e723e */ /* 0x000fe200020006ff */
[--C-:B------:R-:W-:Y:S01]  /*113f0*/  HADD2.F32 R40, -RZ, R37.reuse.H0_H0 ;  /* 0x20000025ff287230 */ /* 0x100fe20000004100 */
[-C--:B------:R-:W-:Y:S01]  /*11400*/  F2FP.F16.E4M3.UNPACK_B R33, R27.reuse ;  /* 0x0000001bff21723e */ /* 0x080fe200020006ff */
[----:B------:R-:W-:Y:S01]  /*11410*/  HADD2.F32 R37, -RZ, R37.H1_H1 ;  /* 0x30000025ff257230 */ /* 0x000fe20000004100 */
[----:B------:R-:W-:Y:S01]  /*11420*/  F2FP.F16.E4M3.UNPACK_B R35, R27.H1 ;  /* 0x0000001bff23723e */ /* 0x000fe200030006ff */
[----:B------:R-:W-:Y:S01]  /*11430*/  HADD2.F32 R32, -RZ, R14.H0_H0 ;  /* 0x2000000eff207230 */ /* 0x000fe20000004100 */
[----:B------:R-:W-:-:S02]  /*11440*/  F2FP.F16.E4M3.UNPACK_B R27, R24 ;  /* 0x00000018ff1b723e */ /* 0x000fc400020006ff */
[----:B------:R-:W-:Y:S02]  /*11450*/  F2FP.F16.E4M3.UNPACK_B R34, R24.H1 ;  /* 0x00000018ff22723e */ /* 0x000fe400030006ff */
[----:B------:R-:W-:Y:S02]  /*11460*/  F2FP.F16.E4M3.UNPACK_B R25, R25.H1 ;  /* 0x00000019ff19723e */ /* 0x000fe400030006ff */
[----:B------:R-:W-:Y:S01]  /*11470*/  LOP3.LUT R38, R31, 0xff000000, R15, 0xf8, !PT ;  /* 0xff0000001f267812 */ /* 0x000fe200078ef80f */
[----:B----4-:R-:W0:Y:S02]  /*11480*/  LDS.128 R4, [R47+0x18000] ;  /* 0x018000002f047984 */ /* 0x010e240000000c00 */
[-C--:B0-----:R-:W-:Y:S02]  /*11490*/  F2FP.F16.E4M3.UNPACK_B R10, R5.reuse ;  /* 0x00000005ff0a723e */ /* 0x081fe400020006ff */
[----:B------:R-:W-:Y:S01]  /*114a0*/  F2FP.F16.E4M3.UNPACK_B R20, R5.H1 ;  /* 0x00000005ff14723e */ /* 0x000fe200030006ff */
[--C-:B------:R-:W-:Y:S01]  /*114b0*/  HADD2.F32 R5, -RZ, R11.reuse.H0_H0 ;  /* 0x2000000bff057230 */ /* 0x100fe20000004100 */
[-C--:B------:R-:W-:Y:S01]  /*114c0*/  F2FP.F16.E4M3.UNPACK_B R30, R7.reuse ;  /* 0x00000007ff1e723e */ /* 0x080fe200020006ff */
[----:B------:R-:W-:Y:S01]  /*114d0*/  HADD2.F32 R9, -RZ, R10.H0_H0 ;  /* 0x2000000aff097230 */ /* 0x000fe20000004100 */
[----:B------:R-:W-:Y:S01]  /*114e0*/  F2FP.F16.E4M3.UNPACK_B R31, R7.H1 ;  /* 0x00000007ff1f723e */ /* 0x000fe200030006ff */
[----:B------:R-:W-:-:S02]  /*114f0*/  HADD2.F32 R11, -RZ, R11.H1_H1 ;  /* 0x3000000bff0b7230 */ /* 0x000fc40000004100 */
[C---:B------:R-:W-:Y:S01]  /*11500*/  FMUL.FTZ R24, R5.reuse, R40 ;  /* 0x0000002805187220 */ /* 0x040fe20000410000 */
[----:B------:R-:W-:Y:S01]  /*11510*/  FMUL.FTZ R39, R5, R32 ;  /* 0x0000002005277220 */ /* 0x000fe20000410000 */
[----:B------:R-:W-:Y:S02]  /*11520*/  F2FP.F16.E4M3.UNPACK_B R29, R4.H1 ;  /* 0x00000004ff1d723e */ /* 0x000fe400030006ff */
[C---:B------:R-:W-:Y:S01]  /*11530*/  FFMA.FTZ R5, R9.reuse, R32, -R24 ;  /* 0x0000002009057223 */ /* 0x040fe20000010818 */
[----:B------:R-:W-:Y:S01]  /*11540*/  FFMA.FTZ R9, R9, R40, R39 ;  /* 0x0000002809097223 */ /* 0x000fe20000010027 */
[----:B------:R-:W-:Y:S01]  /*11550*/  F2FP.F16.E4M3.UNPACK_B R39, R21.H1 ;  /* 0x00000015ff27723e */ /* 0x000fe200030006ff */
[----:B------:R-:W-:Y:S01]  /*11560*/  HADD2.F32 R24, -RZ, R14.H1_H1 ;  /* 0x3000000eff187230 */ /* 0x000fe20000004100 */
[----:B------:R-:W-:Y:S01]  /*11570*/  F2FP.F16.E4M3.UNPACK_B R21, R13.H1 ;  /* 0x0000000dff15723e */ /* 0x000fe200030006ff */
[----:B------:R-:W-:Y:S02]  /*11580*/  HADD2.F32 R14, -RZ, R10.H1_H1 ;  /* 0x3000000aff0e7230 */ /* 0x000fe40000004100 */
[----:B------:R-:W-:Y:S01]  /*11590*/  FMUL.FTZ R43, R11, R37 ;  /* 0x000000250b2b7220 */ /* 0x000fe20000410000 */
[----:B------:R-:W-:-:S02]  /*115a0*/  HADD2.F32 R40, -RZ, R39.H0_H0 ;  /* 0x20000027ff287230 */ /* 0x000fc40000004100 */
[----:B------:R-:W-:Y:S01]  /*115b0*/  FMUL.FTZ R42, R11, R24 ;  /* 0x000000180b2a7220 */ /* 0x000fe20000410000 */
[----:B------:R-:W-:Y:S01]  /*115c0*/  HADD2.F32 R10, -RZ, R25.H0_H0 ;  /* 0x20000019ff0a7230 */ /* 0x000fe20000004100 */
[----:B------:R-:W-:Y:S01]  /*115d0*/  F2FP.F16.E4M3.UNPACK_B R15, R4 ;  /* 0x00000004ff0f723e */ /* 0x000fe200020006ff */
[----:B------:R-:W-:Y:S01]  /*115e0*/  HADD2.F32 R32, -RZ, R21.H0_H0 ;  /* 0x20000015ff207230 */ /* 0x000fe20000004100 */
[----:B------:R-:W-:Y:S01]  /*115f0*/  F2FP.F16.E4M3.UNPACK_B R4, R6 ;  /* 0x00000006ff04723e */ /* 0x000fe200020006ff */
[--C-:B------:R-:W-:Y:S02]  /*11600*/  HADD2.F32 R13, -RZ, R20.reuse.H0_H0 ;  /* 0x20000014ff0d7230 */ /* 0x100fe40000004100 */
[C---:B------:R-:W-:Y:S01]  /*11610*/  FMUL.FTZ R44, R10.reuse, R40 ;  /* 0x000000280a2c7220 */ /* 0x040fe20000410000 */
[----:B------:R-:W-:Y:S02]  /*11620*/  HADD2.F32 R39, -RZ, R39.H1_H1 ;  /* 0x30000027ff277230 */ /* 0x000fe40000004100 */
[----:B------:R-:W-:Y:S01]  /*11630*/  FMUL.FTZ R45, R10, R32 ;  /* 0x000000200a2d7220 */ /* 0x000fe20000410000 */
[C---:B------:R-:W-:Y:S01]  /*11640*/  FFMA.FTZ R10, R14.reuse, R24, -R43 ;  /* 0x000000180e0a7223 */ /* 0x040fe2000001082b */
[----:B------:R-:W-:Y:S01]  /*11650*/  FFMA.FTZ R14, R14, R37, R42 ;  /* 0x000000250e0e7223 */ /* 0x000fe2000001002a */
[----:B------:R-:W-:Y:S01]  /*11660*/  F2FP.F16.E4M3.UNPACK_B R42, R41 ;  /* 0x00000029ff2a723e */ /* 0x000fe200020006ff */
[----:B------:R-:W-:-:S02]  /*11670*/  HADD2.F32 R24, -RZ, R20.H1_H1 ;  /* 0x30000014ff187230 */ /* 0x000fc40000004100 */
[C---:B------:R-:W-:Y:S01]  /*11680*/  FFMA.FTZ R11, R13.reuse, R32, -R44 ;  /* 0x000000200d0b7223 */ /* 0x040fe2000001082c */
[----:B------:R-:W-:Y:S01]  /*11690*/  HADD2.F32 R20, -RZ, R25.H1_H1 ;  /* 0x30000019ff147230 */ /* 0x000fe20000004100 */
[----:B------:R-:W-:Y:S01]  /*116a0*/  F2FP.F16.E4M3.UNPACK_B R32, R38 ;  /* 0x00000026ff20723e */ /* 0x000fe200020006ff */
[----:B------:R-:W-:Y:S02]  /*116b0*/  HADD2.F32 R37, -RZ, R21.H1_H1 ;  /* 0x30000015ff257230 */ /* 0x000fe40000004100 */
[----:B------:R-:W-:Y:S01]  /*116c0*/  FFMA.FTZ R13, R13, R40, R45 ;  /* 0x000000280d0d7223 */ /* 0x000fe2000001002d */
[----:B------:R-:W-:Y:S02]  /*116d0*/  HADD2.F32 R44, -RZ, R42.H0_H0 ;  /* 0x2000002aff2c7230 */ /* 0x000fe40000004100 */
[C---:B------:R-:W-:Y:S01]  /*116e0*/  FMUL.FTZ R43, R20.reuse, R39 ;  /* 0x00000027142b7220 */ /* 0x040fe20000410000 */
[----:B------:R-:W-:Y:S02]  /*116f0*/  HADD2.F32 R21, -RZ, R33.H0_H0 ;  /* 0x20000021ff157230 */ /* 0x000fe40000004100 */
[----:B------:R-:W-:Y:S01]  /*11700*/  FMUL.FTZ R46, R20, R37 ;  /* 0x00000025142e7220 */ /* 0x000fe20000410000 */
[----:B------:R-:W-:Y:S01]  /*11710*/  HADD2.F32 R40, -RZ, R32.H0_H0 ;  /* 0x20000020ff287230 */ /* 0x000fe20000004100 */
[----:B------:R-:W-:Y:S01]  /*11720*/  F2FP.F16.E4M3.UNPACK_B R41, R41.H1 ;  /* 0x00000029ff29723e */ /* 0x000fe200030006ff */
[----:B------:R-:W-:-:S02]  /*11730*/  HADD2.F32 R25, -RZ, R30.H0_H0 ;  /* 0x2000001eff197230 */ /* 0x000fc40000004100 */
[C---:B------:R-:W-:Y:S01]  /*11740*/  FMUL.FTZ R48, R21.reuse, R44 ;  /* 0x0000002c15307220 */ /* 0x040fe20000410000 */
[C---:B------:R-:W-:Y:S01]  /*11750*/  FFMA.FTZ R20, R24.reuse, R37, -R43 ;  /* 0x0000002518147223 */ /* 0x040fe2000001082b */
[----:B------:R-:W-:Y:S01]  /*11760*/  F2FP.F16.E4M3.UNPACK_B R38, R38.H1 ;  /* 0x00000026ff26723e */ /* 0x000fe200030006ff */
[----:B------:R-:W-:Y:S01]  /*11770*/  FFMA.FTZ R24, R24, R39, R46 ;  /* 0x0000002718187223 */ /* 0x000fe2000001002e */
[----:B------:R-:W-:Y:S02]  /*11780*/  HADD2.F32 R39, -RZ, R32.H1_H1 ;  /* 0x30000020ff277230 */ /* 0x000fe40000004100 */
[-C--:B------:R-:W-:Y:S01]  /*11790*/  FMUL.FTZ R45, R21, R40.reuse ;  /* 0x00000028152d7220 */ /* 0x080fe20000410000 */
[----:B------:R-:W-:Y:S02]  /*117a0*/  HADD2.F32 R43, -RZ, R42.H1_H1 ;  /* 0x3000002aff2b7230 */ /* 0x000fe40000004100 */
[----:B------:R-:W-:Y:S01]  /*117b0*/  FFMA.FTZ R21, R25, R40, -R48 ;  /* 0x0000002819157223 */ /* 0x000fe20000010830 */
[----:B------:R-:W-:-:S02]  /*117c0*/  HADD2.F32 R32, -RZ, R30.H1_H1 ;  /* 0x3000001eff207230 */ /* 0x000fc40000004100 */
[----:B------:R-:W-:Y:S01]  /*117d0*/  FFMA.FTZ R25, R25, R44, R45 ;  /* 0x0000002c19197223 */ /* 0x000fe2000001002d */
[----:B------:R-:W-:Y:S01]  /*117e0*/  HADD2.F32 R30, -RZ, R33.H1_H1 ;  /* 0x30000021ff1e7230 */ /* 0x000fe20000004100 */
[----:B------:R-:W-:Y:S01]  /*117f0*/  F2FP.F16.E4M3.UNPACK_B R7, R6.H1 ;  /* 0x00000006ff07723e */ /* 0x000fe200030006ff */
[----:B------:R-:W-:Y:S01]  /*11800*/  HADD2.F32 R42, -RZ, R41.H0_H0 ;  /* 0x20000029ff2a7230 */ /* 0x000fe20000004100 */
[----:B------:R-:W-:Y:S01]  /*11810*/  F2FP.F16.E4M3.UNPACK_B R6, R26 ;  /* 0x0000001aff06723e */ /* 0x000fe200020006ff */
[----:B------:R-:W-:Y:S02]  /*11820*/  HADD2.F32 R37, -RZ, R35.H0_H0 ;  /* 0x20000023ff257230 */ /* 0x000fe40000004100 */
[C---:B------:R-:W-:Y:S01]  /*11830*/  FMUL.FTZ R45, R30.reuse, R43 ;  /* 0x0000002b1e2d7220 */ /* 0x040fe20000410000 */
[----:B------:R-:W-:Y:S02]  /*11840*/  HADD2.F32 R40, -RZ, R38.H0_H0 ;  /* 0x20000026ff287230 */ /* 0x000fe40000004100 */
[----:B------:R-:W-:Y:S01]  /*11850*/  FMUL.FTZ R44, R30, R39 ;  /* 0x000000271e2c7220 */ /* 0x000fe20000410000 */
[----:B------:R-:W-:-:S02]  /*11860*/  HADD2.F32 R33, -RZ, R31.H0_H0 ;  /* 0x2000001fff217230 */ /* 0x000fc40000004100 */
[C---:B------:R-:W-:Y:S01]  /*11870*/  FMUL.FTZ R46, R37.reuse, R42 ;  /* 0x0000002a252e7220 */ /* 0x040fe20000410000 */
[C---:B------:R-:W-:Y:S01]  /*11880*/  FFMA.FTZ R30, R32.reuse, R39, -R45 ;  /* 0x00000027201e7223 */ /* 0x040fe2000001082d */
[----:B------:R-:W-:Y:S01]  /*11890*/  FMUL.FTZ R37, R37, R40 ;  /* 0x0000002825257220 */ /* 0x000fe20000410000 */
[----:B------:R-:W-:Y:S01]  /*118a0*/  F2FP.F16.E4M3.UNPACK_B R39, R28.H1 ;  /* 0x0000001cff27723e */ /* 0x000fe200030006ff */
[----:B------:R-:W-:Y:S01]  /*118b0*/  FFMA.FTZ R32, R32, R43, R44 ;  /* 0x0000002b20207223 */ /* 0x000fe2000001002c */
[C---:B------:R-:W-:Y:S01]  /*118c0*/  FFMA.FTZ R43, R33.reuse, R40, -R46 ;  /* 0x00000028212b7223 */ /* 0x040fe2000001082e */
[----:B------:R-:W-:Y:S01]  /*118d0*/  FFMA.FTZ R45, R33, R42, R37 ;  /* 0x0000002a212d7223 */ /* 0x000fe20000010025 */
[----:B------:R-:W-:Y:S01]  /*118e0*/  HADD2.F32 R42, -RZ, R38.H1_H1 ;  /* 0x30000026ff2a7230 */ /* 0x000fe20000004100 */
[----:B------:R-:W-:Y:S01]  /*118f0*/  F2FP.F16.E4M3.UNPACK_B R38, R12.H1 ;  /* 0x0000000cff26723e */ /* 0x000fe200030006ff */
[----:B------:R-:W-:Y:S01]  /*11900*/  HADD2.F32 R37, -RZ, R35.H1_H1 ;  /* 0x30000023ff257230 */ /* 0x000fe20000004100 */
[----:B------:R-:W-:Y:S01]  /*11910*/  F2FP.F16.E4M3.UNPACK_B R26, R26.H1 ;  /* 0x0000001aff1a723e */ /* 0x000fe200030006ff */
[----:B------:R-:W-:Y:S01]  /*11920*/  HADD2.F32 R44, -RZ, R39.H0_H0 ;  /* 0x20000027ff2c7230 */ /* 0x000fe20000004100 */
[----:B------:R-:W-:Y:S01]  /*11930*/  F2FP.SATFINITE.E4M3.F32.PACK_AB_MERGE_C R11, R20, R11, RZ ;  /* 0x0000000b140b723e */ /* 0x000fe200048070ff */
[----:B------:R-:W-:Y:S01]  /*11940*/  HADD2.F32 R35, -RZ, R34.H0_H0 ;  /* 0x20000022ff237230 */ /* 0x000fe20000004100 */
[----:B------:R-:W-:Y:S01]  /*11950*/  F2FP.SATFINITE.E4M3.F32.PACK_AB_MERGE_C R13, R24, R13, RZ ;  /* 0x0000000d180d723e */ /* 0x000fe200048070ff */
[----:B------:R-:W-:Y:S01]  /*11960*/  HADD2.F32 R40, -RZ, R38.H0_H0 ;  /* 0x20000026ff287230 */ /* 0x000fe20000004100 */
[----:B------:R-:W-:Y:S01]  /*11970*/  F2FP.SATFINITE.E4M3.F32.PACK_AB_MERGE_C R5, R10, R5, R11 ;  /* 0x000000050a05723e */ /* 0x000fe2000480700b */
[----:B------:R-:W-:-:S02]  /*11980*/  HADD2.F32 R46, -RZ, R41.H1_H1 ;  /* 0x30000029ff2e7230 */ /* 0x000fc40000004100 */
[C---:B------:R-:W-:Y:S01]  /*11990*/  FMUL.FTZ R48, R35.reuse, R44 ;  /* 0x0000002c23307220 */ /* 0x040fe20000410000 */
[----:B------:R-:W-:Y:S02]  /*119a0*/  HADD2.F32 R33, -RZ, R31.H1_H1 ;  /* 0x3000001fff217230 */ /* 0x000fe40000004100 */
[----:B------:R-:W-:Y:S01]  /*119b0*/  FMUL.FTZ R35, R35, R40 ;  /* 0x0000002823237220 */ /* 0x000fe20000410000 */
[----:B------:R-:W-:Y:S02]  /*119c0*/  HADD2.F32 R31, -RZ, R29.H0_H0 ;  /* 0x2000001dff1f7230 */ /* 0x000fe40000004100 */
[C---:B------:R-:W-:Y:S01]  /*119d0*/  FMUL.FTZ R50, R37.reuse, R46 ;  /* 0x0000002e25327220 */ /* 0x040fe20000410000 */
[----:B------:R-:W-:Y:S02]  /*119e0*/  HADD2.F32 R39, -RZ, R39.H1_H1 ;  /* 0x30000027ff277230 */ /* 0x000fe40000004100 */
[----:B------:R-:W-:Y:S01]  /*119f0*/  FMUL.FTZ R37, R37, R42 ;  /* 0x0000002a25257220 */ /* 0x000fe20000410000 */
[----:B------:R-:W-:-:S02]  /*11a00*/  HADD2.F32 R34, -RZ, R34.H1_H1 ;  /* 0x30000022ff227230 */ /* 0x000fc40000004100 */
[C---:B------:R-:W-:Y:S01]  /*11a10*/  FFMA.FTZ R48, R31.reuse, R40, -R48 ;  /* 0x000000281f307223 */ /* 0x040fe20000010830 */
[----:B------:R-:W-:Y:S02]  /*11a20*/  HADD2.F32 R38, -RZ, R38.H1_H1 ;  /* 0x30000026ff267230 */ /* 0x000fe40000004100 */
[----:B------:R-:W-:Y:S01]  /*11a30*/  FFMA.FTZ R44, R31, R44, R35 ;  /* 0x0000002c1f2c7223 */ /* 0x000fe20000010023 */
[----:B------:R-:W-:Y:S01]  /*11a40*/  F2FP.F16.E4M3.UNPACK_B R31, R12 ;  /* 0x0000000cff1f723e */ /* 0x000fe200020006ff */
[C---:B------:R-:W-:Y:S01]  /*11a50*/  FFMA.FTZ R50, R33.reuse, R42, -R50 ;  /* 0x0000002a21327223 */ /* 0x040fe20000010832 */
        /* <DEDUP_REMOVED lines=10> */
[----:B------:R-:W-:Y:S01]  /*11b00*/  F2FP.SATFINITE.E4M3.F32.PACK_AB_MERGE_C R45, R46, R45, RZ ;  /* 0x0000002d2e2d723e */ /* 0x000fe200048070ff */
[----:B------:R-:W-:Y:S01]  /*11b10*/  HADD2.F32 R29, -RZ, R31.H0_H0 ;  /* 0x2000001fff1d7230 */ /* 0x000fe20000004100 */
[----:B------:R-:W-:Y:S01]  /*11b20*/  F2FP.SATFINITE.E4M3.F32.PACK_AB_MERGE_C R9, R14, R9, R13 ;  /* 0x000000090e09723e */ /* 0x000fe2000480700d */
[----:B------:R-:W-:Y:S02]  /*11b30*/  HADD2.F32 R34, -RZ, R33.H1_H1 ;  /* 0x30000021ff227230 */ /* 0x000fe40000004100 */
[----:B------:R-:W-:Y:S01]  /*11b40*/  FMUL.FTZ R37, R28, R35 ;  /* 0x000000231c257220 */ /* 0x000fe20000410000 */
[----:B------:R-:W-:-:S02]  /*11b50*/  HADD2.F32 R27, -RZ, R27.H1_H1 ;  /* 0x3000001bff1b7230 */ /* 0x000fc40000004100 */
[-C--:B------:R-:W-:Y:S01]  /*11b60*/  FMUL.FTZ R33, R28, R29.reuse ;  /* 0x0000001d1c217220 */ /* 0x080fe20000410000 */
[----:B------:R-:W-:Y:S02]  /*11b70*/  HADD2.F32 R28, -RZ, R31.H1_H1 ;  /* 0x3000001fff1c7230 */ /* 0x000fe40000004100 */
[C---:B------:R-:W-:Y:S01]  /*11b80*/  FFMA.FTZ R37, R12.reuse, R29, -R37 ;  /* 0x0000001d0c257223 */ /* 0x040fe20000010825 */
[----:B------:R-:W-:Y:S01]  /*11b90*/  HADD2.F32 R15, -RZ, R15.H1_H1 ;  /* 0x3000000fff0f7230 */ /* 0x000fe20000004100 */
[----:B------:R-:W-:Y:S01]  /*11ba0*/  F2FP.F16.E4M3.UNPACK_B R29, R8.H1 ;  /* 0x00000008ff1d723e */ /* 0x000fe200030006ff */
[----:B------:R-:W-:Y:S01]  /*11bb0*/  FFMA.FTZ R33, R12, R35, R33 ;  /* 0x000000230c217223 */ /* 0x000fe20000010021 */
[C---:B------:R-:W-:Y:S01]  /*11bc0*/  FMUL.FTZ R38, R27.reuse, R34 ;  /* 0x000000221b267220 */ /* 0x040fe20000410000 */
[----:B------:R-:W-:Y:S01]  /*11bd0*/  F2FP.F16.E4M3.UNPACK_B R12, R3.H1 ;  /* 0x00000003ff0c723e */ /* 0x000fe200030006ff */
[----:B------:R-:W-:Y:S01]  /*11be0*/  FMUL.FTZ R35, R27, R28 ;  /* 0x0000001c1b237220 */ /* 0x000fe20000410000 */
[----:B------:R-:W-:-:S02]  /*11bf0*/  HADD2.F32 R31, -RZ, R29.H0_H0 ;  /* 0x2000001dff1f7230 */ /* 0x000fc40000004100 */
[C---:B------:R-:W-:Y:S01]  /*11c00*/  FFMA.FTZ R38, R15.reuse, R28, -R38 ;  /* 0x0000001c0f267223 */ /* 0x040fe20000010826 */
[----:B------:R-:W-:Y:S02]  /*11c10*/  HADD2.F32 R27, -RZ, R26.H0_H0 ;  /* 0x2000001aff1b7230 */ /* 0x000fe40000004100 */
        /* <DEDUP_REMOVED lines=8> */
[----:B------:R-:W-:Y:S01]  /*11ca0*/  F2FP.SATFINITE.E4M3.F32.PACK_AB_MERGE_C R11, R32, R25, R45 ;  /* 0x00000019200b723e */ /* 0x000fe2000480702d */
[----:B------:R-:W-:-:S02]  /*11cb0*/  HADD2.F32 R26, -RZ, R26.H1_H1 ;  /* 0x3000001aff1a7230 */ /* 0x000fc40000004100 */
[C---:B------:R-:W-:Y:S01]  /*11cc0*/  FFMA.FTZ R35, R12.reuse, R15, -R35 ;  /* 0x0000000f0c237223 */ /* 0x040fe20000010823 */
[----:B------:R-:W-:Y:S02]  /*11cd0*/  HADD2.F32 R7, -RZ, R7.H1_H1 ;  /* 0x30000007ff077230 */ /* 0x000fe40000004100 */
[----:B------:R-:W-:Y:S01]  /*11ce0*/  FFMA.FTZ R31, R12, R31, R27 ;  /* 0x0000001f0c1f7223 */ /* 0x000fe2000001001b */
[----:B------:R-:W-:Y:S01]  /*11cf0*/  F2FP.F16.E4M3.UNPACK_B R12, R8 ;  /* 0x00000008ff0c723e */ /* 0x000fe200020006ff */
[CC--:B------:R-:W-:Y:S01]  /*11d00*/  FMUL.FTZ R40, R26.reuse, R29.reuse ;  /* 0x0000001d1a287220 */ /* 0x0c0fe20000410000 */
[-C--:B------:R-:W-:Y:S01]  /*11d10*/  FMUL.FTZ R26, R26, R28.reuse ;  /* 0x0000001c1a1a7220 */ /* 0x080fe20000410000 */
[----:B------:R-:W-:Y:S02]  /*11d20*/  HADD2.F32 R8, -RZ, R3.H0_H0 ;  /* 0x20000003ff087230 */ /* 0x000fe40000004100 */
[C---:B------:R-:W-:Y:S01]  /*11d30*/  FFMA.FTZ R40, R7.reuse, R28, -R40 ;  /* 0x0000001c07287223 */ /* 0x040fe20000010828 */
[----:B------:R-:W-:Y:S01]  /*11d40*/  FFMA.FTZ R42, R7, R29, R26 ;  /* 0x0000001d072a7223 */ /* 0x000fe2000001001a */
[----:B------:R-:W-:-:S02]  /*11d50*/  HADD2.F32 R26, -RZ, R12.H0_H0 ;  /* 0x2000000cff1a7230 */ /* 0x000fc40000004100 */
[----:B------:R-:W-:Y:S01]  /*11d60*/  HADD2.F32 R7, -RZ, R6.H0_H0 ;  /* 0x20000006ff077230 */ /* 0x000fe20000004100 */
[----:B------:R-:W-:Y:S01]  /*11d70*/  F2FP.SATFINITE.E4M3.F32.PACK_AB_MERGE_C R35, R40, R35, RZ ;  /* 0x000000232823723e */ /* 0x000fe200048070ff */
[----:B------:R-:W-:Y:S01]  /*11d80*/  HADD2.F32 R15, -RZ, R3.H1_H1 ;  /* 0x30000003ff0f7230 */ /* 0x000fe20000004100 */
[----:B------:R-:W-:Y:S01]  /*11d90*/  F2FP.SATFINITE.E4M3.F32.PACK_AB_MERGE_C R31, R42, R31, RZ ;  /* 0x0000001f2a1f723e */ /* 0x000fe200048070ff */
[----:B------:R-:W-:Y:S02]  /*11da0*/  HADD2.F32 R27, -RZ, R12.H1_H1 ;  /* 0x3000000cff1b7230 */ /* 0x000fe40000004100 */
[C---:B------:R-:W-:Y:S01]  /*11db0*/  FMUL.FTZ R12, R7.reuse, R26 ;  /* 0x0000001a070c7220 */ /* 0x040fe20000410000 */
[----:B------:R-:W-:Y:S02]  /*11dc0*/  HADD2.F32 R6, -RZ, R6.H1_H1 ;  /* 0x30000006ff067230 */ /* 0x000fe40000004100 */
[----:B------:R-:W-:Y:S01]  /*11dd0*/  FMUL.FTZ R7, R7, R8 ;  /* 0x0000000807077220 */ /* 0x000fe20000410000 */
[----:B------:R-:W-:-:S02]  /*11de0*/  HADD2.F32 R3, -RZ, R4.H0_H0 ;  /* 0x20000004ff037230 */ /* 0x000fc40000004100 */
[----:B------:R-:W-:Y:S02]  /*11df0*/  HADD2.F32 R4, -RZ, R4.H1_H1 ;  /* 0x30000004ff047230 */ /* 0x000fe40000004100 */
[C---:B------:R-:W-:Y:S01]  /*11e00*/  FMUL.FTZ R29, R6.reuse, R27 ;  /* 0x0000001b061d7220 */ /* 0x040fe20000410000 */
        /* <DEDUP_REMOVED lines=11> */
[----:B------:R-:W-:Y:S02]  /*11ec0*/  F2FP.SATFINITE.E4M3.F32.PACK_AB_MERGE_C R8, R34, R33, R8 ;  /* 0x000000212208723e */ /* 0x000fe40004807008 */
[----:B------:R-:W-:Y:S01]  /*11ed0*/  F2FP.SATFINITE.E4M3.F32.PACK_AB_MERGE_C R10, R28, R3, R31 ;  /* 0x000000031c0a723e */ /* 0x000fe2000480701f */
[----:B------:R0:W-:Y:S04]  /*11ee0*/  STS.128 [R47+0x18000], R4 ;  /* 0x018000042f007388 */ /* 0x0001e80000000c00 */
[----:B------:R0:W-:Y:S02]  /*11ef0*/  STS.128 [R0+0x18000], R8 ;  /* 0x0180000800007388 */ /* 0x0001e40000000c00 */
.L_x_1527:
[----:B------:R-:W-:Y:S05]  /*11f00*/  BSYNC B0 ;  /* 0x0000000000007941 */ /* 0x000fea0003800000 */
.L_x_1499:
[----:B------:R-:W-:Y:S01]  /*11f10*/  @!PT LDS RZ, [RZ] ;  /* 0x00000000fffff984 */ /* 0x000fe20000000800 */
[----:B------:R-:W-:Y:S01]  /*11f20*/  @!PT LDS RZ, [RZ] ;  /* 0x00000000fffff984 */ /* 0x000fe20000000800 */
[----:B------:R-:W-:Y:S01]  /*11f30*/  @!PT LDS RZ, [RZ] ;  /* 0x00000000fffff984 */ /* 0x000fe20000000800 */
[----:B------:R-:W-:Y:S01]  /*11f40*/  @!PT LDS RZ, [RZ] ;  /* 0x00000000fffff984 */ /* 0x000fe20000000800 */
[----:B------:R1:W-:Y:S06]  /*11f50*/  MEMBAR.ALL.CTA ;  /* 0x0000000000007992 */ /* 0x0003ec0000008000 */
[----:B-1----:R-:W1:Y:S01]  /*11f60*/  FENCE.VIEW.ASYNC.S ;  /* 0x00000000000073c6 */ /* 0x002e620000000000 */
[----:B------:R-:W-:Y:S05]  /*11f70*/  WARPSYNC.ALL ;  /* 0x0000000000007948 */ /* 0x000fea0003800000 */
[----:B-1----:R-:W-:Y:S06]  /*11f80*/  BAR.SYNC.DEFER_BLOCKING 0xd, 0x100 ;  /* 0x0344000000007b1d */ /* 0x002fec0000010000 */
.L_x_1497:
[----:B0-----:R-:W-:-:S05]  /*11f90*/  IMAD.U32 R0, RZ, RZ, UR45 ;  /* 0x0000002dff007e24 */ /* 0x001fca000f8e00ff */
[----:B------:R-:W-:-:S13]  /*11fa0*/  ISETP.NE.AND P0, PT, R0, 0x3, PT ;  /* 0x000000030000780c */ /* 0x000fda0003f05270 */
[----:B------:R-:W-:Y:S05]  /*11fb0*/  @!P0 BRA `(.L_x_1544) ;  /* 0x0000000000048947 */ /* 0x000fea0003800000 */
[----:B------:R-:W-:Y:S01]  /*11fc0*/  BPT.TRAP 0x1 ;  /* 0x000000040000795c */ /* 0x000fe20000300000 */
.L_x_1544:
[----:B-----5:R-:W-:Y:S01]  /*11fd0*/  IMAD R13, R200, 0x8, R16 ;  /* 0x00000008c80d7824 */ /* 0x020fe200078e0210 */
[----:B------:R-:W-:-:S04]  /*11fe0*/  SHF.L.U32 R0, R193, 0x1f, RZ ;  /* 0x0000001fc1007819 */ /* 0x000fc800000006ff */
[----:B------:R0:W0:Y:S01]  /*11ff0*/  SYNCS.PHASECHK.TRANS64.TRYWAIT P2, [R13+URZ+0x28430], R0 ;  /* 0x028430000d0075a7 */ /* 0x000022000804017f */
[----:B------:R-:W-:Y:S05]  /*12000*/  @!P0 BRA `(.L_x_1545) ;  /* 0x0000000000048947 */ /* 0x000fea0003800000 */
[----:B------:R-:W-:Y:S01]  /*12010*/  BPT.TRAP 0x1 ;  /* 0x000000040000795c */ /* 0x000fe20000300000 */
.L_x_1545:
[----:B-12---:R-:W1:Y:S02]  /*12020*/  S2R R3, SR_TID.X ;  /* 0x0000000000037919 */ /* 0x006e640000002100 */
[----:B-1----:R-:W-:-:S04]  /*12030*/  LOP3.LUT R3, R3, 0x7f, RZ, 0xc0, !PT ;  /* 0x0000007f03037812 */ /* 0x002fc800078ec0ff */
[----:B------:R-:W-:Y:S01]  /*12040*/  ISETP.NE.AND P1, PT, R3, RZ, PT ;  /* 0x000000ff0300720c */ /* 0x000fe20003f25270 */
[----:B0-----:R-:W-:-:S12]  /*12050*/  @P2 BRA `(.L_x_1546) ;  /* 0x0000000000082947 */ /* 0x001fd80003800000 */
[----:B------:R-:W0:Y:S02]  /*12060*/  SYNCS.PHASECHK.TRANS64.TRYWAIT P2, [R13+URZ+0x28430], R0 ;  /* 0x028430000d0075a7 */ /* 0x000e24000804017f */
[----:B0-----:R-:W-:Y:S05]  /*12070*/  @!P2 BRA `(.L_x_1547) ;  /* 0x000001a00040a947 */ /* 0x001fea0003800000 */
.L_x_1546:
[----:B------:R-:W-:Y:S05]  /*12080*/  WARPSYNC.ALL ;  /* 0x0000000000007948 */ /* 0x000fea0003800000 */
[----:B0-----:R-:W-:Y:S01]  /*12090*/  VIADD R0, R16, 0x20000 ;  /* 0x0002000010007836 */ /* 0x001fe20000000000 */
[----:B------:R-:W-:Y:S01]  /*120a0*/  R2UR UR12, R36 ;  /* 0x00000000240c72ca */ /* 0x000fe200000e0000 */
[----:B---34-:R-:W-:Y:S01]  /*120b0*/  IMAD.MOV.U32 R7, RZ, RZ, 0x40000040 ;  /* 0x40000040ff077424 */ /* 0x018fe200078e00ff */
[----:B------:R-:W-:Y:S01]  /*120c0*/  UMOV UR13, 0x40000040 ;  /* 0x40000040000d7882 */ /* 0x000fe20000000000 */
[----:B------:R-:W-:Y:S01]  /*120d0*/  IMAD.MOV.U32 R9, RZ, RZ, 0x40000040 ;  /* 0x40000040ff097424 */ /* 0x000fe200078e00ff */
[----:B------:R-:W-:Y:S01]  /*120e0*/  SHF.R.U32.HI R0, RZ, 0x4, R0 ;  /* 0x00000004ff007819 */ /* 0x000fe20000011600 */
[----:B------:R-:W-:Y:S01]  /*120f0*/  UMOV UR9, 0x40000040 ;  /* 0x4000004000097882 */ /* 0x000fe20000000000 */
[----:B------:R-:W-:Y:S01]  /*12100*/  UMOV UR5, 0x40000040 ;  /* 0x4000004000057882 */ /* 0x000fe20000000000 */
[----:B------:R-:W-:Y:S01]  /*12110*/  UMOV UR17, 0x40000040 ;  /* 0x4000004000117882 */ /* 0x000fe20000000000 */
[----:B------:R-:W-:Y:S01]  /*12120*/  LOP3.LUT R0, R0, 0x3fff, RZ, 0xc0, !PT ;  /* 0x00003fff00007812 */ /* 0x000fe200078ec0ff */
[----:B------:R-:W-:Y:S01]  /*12130*/  UMOV UR21, 0x40000040 ;  /* 0x4000004000157882 */ /* 0x000fe20000000000 */
[----:B------:R-:W2:Y:S01]  /*12140*/  LDL.LU R12, [R1] ;  /* 0x00000000010c7983 */ /* 0x000ea20000300800 */
[----:B------:R-:W-:Y:S01]  /*12150*/  R2UR UR15, R7 ;  /* 0x00000000070f72ca */ /* 0x000fe200000e0000 */
[----:B------:R-:W-:Y:S01]  /*12160*/  WARPGROUP.ARRIVE ;  /* 0x00000000000079c5 */ /* 0x000fe20000000000 */
[----:B------:R-:W-:Y:S01]  /*12170*/  LOP3.LUT R4, R0, 0x10000, RZ, 0xfc, !PT ;  /* 0x0001000000047812 */ /* 0x000fe200078efcff */
[----:B------:R-:W-:Y:S01]  /*12180*/  ULOP3.LUT UR12, UR12, 0x10000, URZ, 0xfc, !UPT ;  /* 0x000100000c0c7892 */ /* 0x000fe2000f8efc3f */
[----:B------:R-:W-:Y:S01]  /*12190*/  R2UR UR11, R9 ;  /* 0x00000000090b72ca */ /* 0x000fe200000e0000 */
[----:B------:R-:W-:Y:S01]  /*121a0*/  IMAD.MOV.U32 R9, RZ, RZ, 0x40000040 ;  /* 0x40000040ff097424 */ /* 0x000fe200078e00ff */
[----:B------:R-:W-:Y:S01]  /*121b0*/  UMOV UR25, 0x40000040 ;  /* 0x4000004000197882 */ /* 0x000fe20000000000 */
[----:B------:R-:W-:Y:S01]  /*121c0*/  IMAD R6, R200, 0x400, R4 ;  /* 0x00000400c8067824 */ /* 0x000fe200078e0204 */
[----:B------:R-:W-:Y:S01]  /*121d0*/  UIADD3 UR8, UR12, 0x2, URZ ;  /* 0x000000020c087890 */ /* 0x000fe2000fffe03f */
[----:B------:R-:W-:Y:S01]  /*121e0*/  IMAD.MOV.U32 R7, RZ, RZ, 0x40000040 ;  /* 0x40000040ff077424 */ /* 0x000fe200078e00ff */
[----:B------:R-:W-:Y:S01]  /*121f0*/  R2UR UR7, R9 ;  /* 0x00000000090772ca */ /* 0x000fe200000e0000 */
[C---:B------:R-:W-:Y:S01]  /*12200*/  VIADD R8, R6.reuse, 0x2 ;  /* 0x0000000206087836 */ /* 0x040fe20000000000 */
[----:B------:R-:W-:Y:S01]  /*12210*/  R2UR UR14, R6 ;  /* 0x00000000060e72ca */ /* 0x000fe200000e0000 */
[----:B------:R-:W-:Y:S01]  /*12220*/  UIADD3 UR4, UR12, 0x4, URZ ;  /* 0x000000040c047890 */ /* 0x000fe2000fffe03f */
[----:B------:R-:W-:Y:S01]  /*12230*/  IMAD.MOV.U32 R9, RZ, RZ, 0x40000040 ;  /* 0x40000040ff097424 */ /* 0x000fe200078e00ff */
[----:B------:R-:W-:Y:S01]  /*12240*/  UIADD3 UR16, UR12, 0x6, URZ ;  /* 0x000000060c107890 */ /* 0x000fe2000fffe03f */
[----:B------:R-:W-:Y:S01]  /*12250*/  R2UR UR10, R8 ;  /* 0x00000000080a72ca */ /* 0x000fe200000e0000 */
[----:B------:R-:W-:Y:S01]  /*12260*/  VIADD R8, R6, 0x4 ;  /* 0x0000000406087836 */ /* 0x000fe20000000000 */
[----:B------:R-:W-:Y:S01]  /*12270*/  UIADD3 UR20, UR12, 0x400, URZ ;  /* 0x000004000c147890 */ /* 0x000fe2000fffe03f */
[----:B------:R-:W-:Y:S01]  /*12280*/  R2UR UR19, R9 ;  /* 0x00000000091372ca */ /* 0x000fe200000e0000 */
[----:B------:R-:W-:Y:S01]  /*12290*/  IMAD.MOV.U32 R9, RZ, RZ, 0x40000040 ;  /* 0x40000040ff097424 */ /* 0x000fe200078e00ff */
[----:B------:R-:W-:Y:S01]  /*122a0*/  UIADD3 UR24, UR12, 0x402, URZ ;  /* 0x000004020c187890 */ /* 0x000fe2000fffe03f */
[----:B------:R-:W-:Y:S01]  /*122b0*/  R2UR UR6, R8 ;  /* 0x00000000080672ca */ /* 0x000fe200000e0000 */
[----:B------:R-:W-:Y:S01]  /*122c0*/  VIADD R8, R6, 0x6 ;  /* 0x0000000606087836 */ /* 0x000fe20000000000 */
[----:B------:R-:W-:-:S02]  /*122d0*/  UIADD3 UR28, UR12, 0x404, URZ ;  /* 0x000004040c1c7890 */ /* 0x000fc4000fffe03f */
[----:B------:R-:W-:Y:S01]  /*122e0*/  QGMMA.64x64x32.F32.E4M3.E4M3 R24, gdesc[UR12], RZ, !UPT, gsb0 ;  /* 0x00e000000c1879f3 */ /* 0x000fe2000c0008ff */
[----:B------:R-:W-:Y:S01]  /*122f0*/  R2UR UR23, R9 ;  /* 0x00000000091772ca */ /* 0x000fe200000e0000 */
[----:B------:R-:W-:Y:S01]  /*12300*/  IMAD.MOV.U32 R9, RZ, RZ, 0x40000040 ;  /* 0x40000040ff097424 */ /* 0x000fe200078e00ff */
[----:B------:R-:W-:Y:S01]  /*12310*/  R2UR UR18, R8 ;  /* 0x00000000081272ca */ /* 0x000fe200000e0000 */
[----:B------:R-:W-:Y:S01]  /*12320*/  VIADD R8, R6, 0x200 ;  /* 0x0000020006087836 */ /* 0x000fe20000000000 */
[----:B------:R-:W-:Y:S01]  /*12330*/  UMOV UR29, 0x40000040 ;  /* 0x40000040001d7882 */ /* 0x000fe20000000000 */
[----:B------:R-:W-:Y:S01]  /*12340*/  R2UR UR35, R7 ;  /* 0x00000000072372ca */ /* 0x000fe200000e0000 */
[----:B------:R-:W-:Y:S01]  /*12350*/  UIADD3 UR32, UR12, 0x406, URZ ;  /* 0x000004060c207890 */ /* 0x000fe2000fffe03f */
[----:B------:R-:W-:Y:S01]  /*12360*/  R2UR UR27, R9 ;  /* 0x00000000091b72ca */ /* 0x000fe200000e0000 */
[----:B------:R-:W-:Y:S01]  /*12370*/  IMAD.MOV.U32 R9, RZ, RZ, 0x40000040 ;  /* 0x40000040ff097424 */ /* 0x000fe200078e00ff */
[----:B------:R-:W-:Y:S01]  /*12380*/  R2UR UR22, R8 ;  /* 0x00000000081672ca */ /* 0x000fe200000e0000 */
[----:B------:R-:W-:Y:S01]  /*12390*/  VIADD R8, R6, 0x202 ;  /* 0x0000020206087836 */ /* 0x000fe20000000000 */
[----:B------:R-:W0:Y:S01]  /*123a0*/  LDC R205, c[0x0][0x448] ;  /* 0x00011200ffcd7b82 */ /* 0x000e220000000800 */
[----:B------:R-:W-:Y:S01]  /*123b0*/  UMOV UR33, 0x40000040 ;  /* 0x4000004000217882 */ /* 0x000fe20000000000 */
[----:B------:R-:W-:Y:S01]  /*123c0*/  R2UR UR31, R9 ;  /* 0x00000000091f72ca */ /* 0x000fe200000e0000 */
[----:B------:R-:W-:Y:S01]  /*123d0*/  IMAD.IADD R0, R202, 0x1, R199 ;  /* 0x00000001ca007824 */ /* 0x000fe200078e02c7 */
[----:B------:R-:W-:Y:S01]  /*123e0*/  R2UR UR26, R8 ;  /* 0x00000000081a72ca */ /* 0x000fe200000e0000 */
[----:B------:R-:W-:Y:S01]  /*123f0*/  VIADD R8, R6, 0x204 ;  /* 0x0000020406087836 */ /* 0x000fe20000000000 */
[----:B------:R-:W-:Y:S01]  /*12400*/  LEA R14, R164, 0xffffffc0, 0x6 ;  /* 0xffffffc0a40e7811 */ /* 0x000fe200078e30ff */
[----:B------:R-:W-:Y:S01]  /*12410*/  VIADD R6, R6, 0x206 ;  /* 0x0000020606067836 */ /* 0x000fe20000000000 */
[----:B------:R-:W1:Y:S01]  /*12420*/  LDC.64 R10, c[0x0][0x9e0] ;  /* 0x00027800ff0a7b82 */ /* 0x000e620000000a00 */
[----:B------:R-:W-:Y:S01]  /*12430*/  IMAD.MOV.U32 R5, RZ, RZ, R0 ;  /* 0x000000ffff057224 */ /* 0x000fe200078e0000 */
[----:B------:R-:W-:-:S02]  /*12440*/  R2UR UR30, R8 ;  /* 0x00000000081e72ca */ /* 0x000fc400000e0000 */
[----:B------:R-:W-:Y:S02]  /*12450*/  R2UR UR34, R6 ;  /* 0x00000000062272ca */ /* 0x000fe400000e0000 */
[----:B0-----:R-:W-:-:S13]  /*12460*/  ISETP.NE.AND P2, PT, R205, 0x1, PT ;  /* 0x00000001cd00780c */ /* 0x001fda0003f45270 */
[----:B------:R-:W0:Y:S08]  /*12470*/  @P2 LDC R3, c[0x0][0x44c] ;  /* 0x00011300ff032b82 */ /* 0x000e300000000800 */
[----:B------:R-:W3:Y:S01]  /*12480*/  @P2 LDC R6, c[0x0][0x450] ;  /* 0x00011400ff062b82 */ /* 0x000ee20000000800 */
[----:B0-----:R-:W-:Y:S01]  /*12490*/  @P2 IMAD.HI.U32 R3, R0, R3, RZ ;  /* 0x0000000300032227 */ /* 0x001fe200078e00ff */
[----:B------:R-:W-:-:S02]  /*124a0*/  WARPGROUP.DEPBAR.LE gsb0, 0x0 ;  /* 0x00008000000079c5 */ /* 0x000fc40000010000 */
[----:B------:R-:W-:Y:S01]  /*124b0*/  WARPGROUP.ARRIVE ;  /* 0x00000000000079c5 */ /* 0x000fe20000000000 */
[----:B------:R-:W-:Y:S01]  /*124c0*/  @!P1 VIADD R0, R13, 0x28440 ;  /* 0x000284400d009836 */ /* 0x000fe20000000000 */
[----:B---3--:R-:W-:Y:S01]  /*124d0*/  @P2 SHF.R.U32.HI R5, RZ, R6, R3 ;  /* 0x00000006ff052219 */ /* 0x008fe20000011603 */
[----:B------:R-:W-:-:S03]  /*124e0*/  IMAD.MOV.U32 R3, RZ, RZ, -0x40 ;  /* 0xffffffc0ff037424 */ /* 0x000fc600078e00ff */
[----:B------:R-:W-:Y:S01]  /*124f0*/  QGMMA.64x64x32.F32.E4M3.E4M3 R24, gdesc[UR8], R24, gsb0 ;  /* 0x00e00000081879f3 */ /* 0x000fe20008000818 */
[----:B------:R-:W-:Y:S01]  /*12500*/  @!P1 PRMT R0, RZ, 0x654, R0 ;  /* 0x00000654ff009816 */ /* 0x000fe20000000000 */
[----:B------:R-:W0:Y:S01]  /*12510*/  SHFL.IDX PT, R58, R5, RZ, 0x1c1f ;  /* 0x001c1fff053a7589 */ /* 0x000e2200000e0000 */
[----:B------:R-:W-:-:S05]  /*12520*/  IMAD R57, R164, R3, 0x40 ;  /* 0x00000040a4397424 */ /* 0x000fca00078e0203 */
[----:B------:R-:W-:Y:S01]  /*12530*/  IADD3 R20, -R196, R197, R57 ;  /* 0x000000c5c4147210 */ /* 0x000fe20007ffe139 */
[----:B------:R-:W-:Y:S02]  /*12540*/  WARPGROUP.DEPBAR.LE gsb0, 0x0 ;  /* 0x00008000000079c5 */ /* 0x000fe40000010000 */
[----:B------:R-:W-:-:S06]  /*12550*/  WARPGROUP.ARRIVE ;  /* 0x00000000000079c5 */ /* 0x000fcc0000000000 */
[----:B------:R-:W-:Y:S01]  /*12560*/  QGMMA.64x64x32.F32.E4M3.E4M3 R24, gdesc[UR4], R24, gsb0 ;  /* 0x00e00000041879f3 */ /* 0x000fe20008000818 */
[----:B------:R-:W-:Y:S02]  /*12570*/  ULDC UR6, c[0x0][0x9dc] ;  /* 0x0002770000067ab9 */ /* 0x000fe40000000800 */
[----:B------:R-:W-:-:S05]  /*12580*/  IMAD.U32 R8, RZ, RZ, UR6 ;  /* 0x00000006ff087e24 */ /* 0x000fca000f8e00ff */
[----:B------:R-:W-:Y:S01]  /*12590*/  LOP3.LUT R6, RZ, R8, RZ, 0x33, !PT ;  /* 0x00000008ff067212 */ /* 0x000fe200078e33ff */
[----:B------:R-:W-:Y:S02]  /*125a0*/  WARPGROUP.DEPBAR.LE gsb0, 0x0 ;  /* 0x00008000000079c5 */ /* 0x000fe40000010000 */
[----:B------:R-:W-:-:S06]  /*125b0*/  WARPGROUP.ARRIVE ;  /* 0x00000000000079c5 */ /* 0x000fcc0000000000 */
[----:B------:R-:W-:Y:S01]  /*125c0*/  QGMMA.64x64x32.F32.E4M3.E4M3 R24, gdesc[UR16], R24, gsb0 ;  /* 0x00e00000101879f3 */ /* 0x000fe20008000818 */
[----:B--2---:R-:W-:-:S04]  /*125d0*/  LOP3.LUT R12, R12, 0xfffffff7, RZ, 0xc0, !PT ;  /* 0xfffffff70c0c7812 */ /* 0x004fc800078ec0ff */
[----:B------:R-:W-:Y:S02]  /*125e0*/  @P2 LOP3.LUT R12, R12, 0x8, RZ, 0xfc, !PT ;  /* 0x000000080c0c2812 */ /* 0x000fe400078efcff */
[----:B-1----:R-:W-:Y:S02]  /*125f0*/  ISETP.GE.AND P2, PT, R11, 0x1, PT ;  /* 0x000000010b00780c */ /* 0x002fe40003f46270 */
[----:B------:R-:W-:-:S11]  /*12600*/  LOP3.LUT R12, R12, 0xfffffffb, RZ, 0xc0, !PT ;  /* 0xfffffffb0c0c7812 */ /* 0x000fd600078ec0ff */
[----:B------:R-:W-:-:S05]  /*12610*/  @P2 LOP3.LUT R12, R12, 0x4, RZ, 0xfc, !PT ;  /* 0x000000040c0c2812 */ /* 0x000fca00078efcff */
[----:B------:R1:W-:Y:S01]  /*12620*/  STL [R1], R12 ;  /* 0x0000000c01007387 */ /* 0x0003e20000100800 */
        /* <DEDUP_REMOVED lines=14> */
[----:B--2---:R-:W-:-:S04]  /*12710*/  IADD3 R0, -R196, 0x1, R57 ;  /* 0x00000001c4007810 */ /* 0x004fc80007ffe139 */
[----:B------:R-:W-:-:S05]  /*12720*/  IADD3 R3, -R195, R0, R197 ;  /* 0x00000000c3037210 */ /* 0x000fca0007ffe1c5 */
[C---:B------:R-:W-:Y:S02]  /*12730*/  IMAD.IADD R59, R3.reuse, 0x1, R10 ;  /* 0x00000001033b7824 */ /* 0x040fe400078e020a */
[----:B------:R-:W-:-:S03]  /*12740*/  IMAD.IADD R56, R3, 0x1, R6 ;  /* 0x0000000103387824 */ /* 0x000fc600078e0206 */
[----:B0-----:R-:W-:Y:S01]  /*12750*/  VIADDMNMX R0, R58, R59, R20, PT ;  /* 0x0000003b3a007246 */ /* 0x001fe20003800114 */
[----:B-1----:R-:W-:Y:S01]  /*12760*/  IMAD.IADD R12, R56, 0x1, R58 ;  /* 0x00000001380c7824 */ /* 0x002fe200078e023a */
[----:B------:R-:W-:Y:S06]  /*12770*/  @!P2 BRA `(.L_x_1548) ;  /* 0x000000000050a947 */ /* 0x000fec0003800000 */
[----:B------:R-:W-:Y:S01]  /*12780*/  IADD3 R3, -R195, R197, R58 ;  /* 0x000000c5c3037210 */ /* 0x000fe20007ffe13a */
[----:B------:R-:W-:Y:S03]  /*12790*/  BSSY B0, `(.L_x_1549) ;  /* 0x000000e000007945 */ /* 0x000fe60003800000 */
        /* <DEDUP_REMOVED lines=9> */
.L_x_1550:
[----:B------:R-:W-:-:S13]  /*12830*/  ISETP.NE.AND P2, PT, R11, 0x1, PT ;  /* 0x000000010b00780c */ /* 0x000fda0003f45270 */
[----:B------:R-:W0:Y:S02]  /*12840*/  @P2 LDC.64 R6, c[0x0][0x9e8] ;  /* 0x00027a00ff062b82 */ /* 0x000e240000000a00 */
[----:B0-----:R-:W-:-:S05]  /*12850*/  @P2 IMAD.HI.U32 R6, R3, R6, RZ ;  /* 0x0000000603062227 */ /* 0x001fca00078e00ff */
[----:B------:R-:W-:-:S07]  /*12860*/  @P2 SHF.R.U32.HI R3, RZ, R7, R6 ;  /* 0x00000007ff032219 */ /* 0x000fce0000011606 */
.L_x_1551:
[----:B------:R-:W-:Y:S05]  /*12870*/  BSYNC B0 ;  /* 0x0000000000007941 */ /* 0x000fea0003800000 */
.L_x_1549:
[----:B------:R-:W-:-:S04]  /*12880*/  IMAD R3, R3, R11, -R14 ;  /* 0x0000000b03037224 */ /* 0x000fc800078e0a0e */
[----:B------:R-:W-:-:S05]  /*12890*/  IMAD.IADD R3, R3, 0x1, -R196 ;  /* 0x0000000103037824 */ /* 0x000fca00078e0ac4 */
[----:B------:R-:W-:Y:S02]  /*128a0*/  VIMNMX R12, R12, R3, !PT ;  /* 0x000000030c0c7248 */ /* 0x000fe40007fe0100 */
[----:B------:R-:W-:-:S07]  /*128b0*/  VIADDMNMX R0, R3, R11, R0, PT ;  /* 0x0000000b03007246 */ /* 0x000fce0003800100 */
.L_x_1548:
[C---:B------:R-:W-:Y:S01]  /*128c0*/  ISETP.GE.AND P2, PT, R57.reuse, 0x2, PT ;  /* 0x000000023900780c */ /* 0x040fe20003f46270 */
[----:B------:R-:W0:Y:S01]  /*128d0*/  SHFL.IDX PT, R6, R5, 0x1, 0x1c1f ;  /* 0x003c1f0005067f89 */ /* 0x000e2200000e0000 */
[C---:B------:R-:W-:Y:S02]  /*128e0*/  ISETP.GE.AND P6, PT, R57.reuse, 0x9, PT ;  /* 0x000000093900780c */ /* 0x040fe40003fc6270 */
[----:B------:R-:W-:Y:S02]  /*128f0*/  ISETP.GT.AND P3, PT, R12, 0x1, !P2 ;  /* 0x000000010c00780c */ /* 0x000fe40005764270 */
[C---:B------:R-:W-:Y:S02]  /*12900*/  ISETP.GE.AND P4, PT, R57.reuse, 0xa, PT ;  /* 0x0000000a3900780c */ /* 0x040fe40003f86270 */
[----:B------:R-:W-:Y:S02]  /*12910*/  ISETP.LT.OR P3, PT, R0, 0x2, P3 ;  /* 0x000000020000780c */ /* 0x000fe40001f61670 */
[----:B------:R-:W-:-:S02]  /*12920*/  ISETP.GE.AND P5, PT, R57, 0x1, PT ;  /* 0x000000013900780c */ /* 0x000fc40003fa6270 */
[----:B------:R-:W-:Y:S02]  /*12930*/  FSEL R69, R25, -INF , !P3 ;  /* 0xff80000019457808 */ /* 0x000fe40005800000 */
[----:B------:R-:W-:-:S04]  /*12940*/  ISETP.GT.AND P3, PT, R12, 0x8, !P6 ;  /* 0x000000080c00780c */ /* 0x000fc80007764270 */
[----:B------:R-:W-:-:S04]  /*12950*/  ISETP.LT.OR P3, PT, R0, 0x9, P3 ;  /* 0x000000090000780c */ /* 0x000fc80001f61670 */
        /* <DEDUP_REMOVED lines=24> */
[----:B------:R-:W-:Y:S02]  /*12ae0*/  ISETP.GE.AND P4, PT, R57, 0x21, PT ;  /* 0x000000213900780c */ /* 0x000fe40003f86270 */
        /* <DEDUP_REMOVED lines=28> */
[----:B------:R-:W-:-:S04]  /*12cb0*/  ISETP.LT.OR P3, PT, R0, 0x32, P3 ;  /* 0x000000320000780c */ /* 0x000fc80001f61670 */
[----:B------:R-:W-:Y:S02]  /*12cc0*/  FSEL R49, R49, -INF , !P3 ;  /* 0xff80000031317808 */ /* 0x000fe40005800000 */
[----:B------:R-:W-:-:S04]  /*12cd0*/  ISETP.GE.AND P3, PT, R57, 0x39, PT ;  /* 0x000000393900780c */ /* 0x000fc80003f66270 */
[----:B------:R-:W-:-:S04]  /*12ce0*/  ISETP.GT.AND P4, PT, R12, 0x38, !P3 ;  /* 0x000000380c00780c */ /* 0x000fc80005f84270 */
[----:B------:R-:W-:-:S04]  /*12cf0*/  ISETP.LT.OR P4, PT, R0, 0x39, P4 ;  /* 0x000000390000780c */ /* 0x000fc80002781670 */
[----:B------:R-:W-:Y:S02]  /*12d00*/  FSEL R25, R52, -INF , !P4 ;  /* 0xff80000034197808 */ /* 0x000fe40006000000 */
[----:B------:R-:W-:-:S04]  /*12d10*/  ISETP.GT.AND P4, PT, R12, RZ, !P5 ;  /* 0x000000ff0c00720c */ /* 0x000fc80006f84270 */
[----:B------:R-:W-:-:S04]  /*12d20*/  ISETP.LT.OR P4, PT, R0, 0x1, P4 ;  /* 0x000000010000780c */ /* 0x000fc80002781670 */
[----:B------:R-:W-:Y:S02]  /*12d30*/  FSEL R71, R24, -INF , !P4 ;  /* 0xff80000018477808 */ /* 0x000fe40006000000 */
[----:B------:R-:W-:-:S04]  /*12d40*/  ISETP.GE.AND P4, PT, R57, 0x3a, PT ;  /* 0x0000003a3900780c */ /* 0x000fc80003f86270 */
[----:B------:R-:W-:Y:S02]  /*12d50*/  P2R R24, PR, RZ, 0x10 ;  /* 0x00000010ff187803 */ /* 0x000fe40000000000 */
[----:B------:R-:W-:Y:S01]  /*12d60*/  ISETP.GT.AND P4, PT, R12, 0x39, !P4 ;  /* 0x000000390c00780c */ /* 0x000fe20006784270 */
[----:B0-----:R-:W-:-:S03]  /*12d70*/  IMAD.IADD R12, R56, 0x1, R6 ;  /* 0x00000001380c7824 */ /* 0x001fc600078e0206 */
[----:B------:R-:W-:Y:S02]  /*12d80*/  ISETP.LT.OR P4, PT, R0, 0x3a, P4 ;  /* 0x0000003a0000780c */ /* 0x000fe40002781670 */
[----:B------:R-:W-:Y:S02]  /*12d90*/  VIADDMNMX R0, R6, R59, R20, PT ;  /* 0x0000003b06007246 */ /* 0x000fe40003800114 */
[----:B------:R-:W-:Y:S02]  /*12da0*/  FSEL R53, R53, -INF , !P4 ;  /* 0xff80000035357808 */ /* 0x000fe40006000000 */
[----:B------:R-:W-:-:S13]  /*12db0*/  ISETP.GE.AND P4, PT, R11, 0x1, PT ;  /* 0x000000010b00780c */ /* 0x000fda0003f86270 */
[----:B------:R-:W-:Y:S05]  /*12dc0*/  @!P4 BRA `(.L_x_1552) ;  /* 0x000000000050c947 */ /* 0x000fea0003800000 */
        /* <DEDUP_REMOVED lines=11> */
.L_x_1554:
[----:B------:R-:W-:-:S13]  /*12e80*/  ISETP.NE.AND P4, PT, R11, 0x1, PT ;  /* 0x000000010b00780c */ /* 0x000fda0003f85270 */
[----:B------:R-:W0:Y:S02]  /*12e90*/  @P4 LDC.64 R6, c[0x0][0x9e8] ;  /* 0x00027a00ff064b82 */ /* 0x000e240000000a00 */
[----:B0-----:R-:W-:-:S05]  /*12ea0*/  @P4 IMAD.HI.U32 R6, R5, R6, RZ ;  /* 0x0000000605064227 */ /* 0x001fca00078e00ff */
[----:B------:R-:W-:-:S07]  /*12eb0*/  @P4 SHF.R.U32.HI R5, RZ, R7, R6 ;  /* 0x00000007ff054219 */ /* 0x000fce0000011606 */
.L_x_1555:
[----:B------:R-:W-:Y:S05]  /*12ec0*/  BSYNC B0 ;  /* 0x0000000000007941 */ /* 0x000fea0003800000 */
.L_x_1553:
[----:B------:R-:W-:-:S04]  /*12ed0*/  IMAD R5, R5, R11, -R14 ;  /* 0x0000000b05057224 */ /* 0x000fc800078e0a0e */
[----:B------:R-:W-:-:S05]  /*12ee0*/  IMAD.IADD R5, R5, 0x1, -R196 ;  /* 0x0000000105057824 */ /* 0x000fca00078e0ac4 */
[----:B------:R-:W-:Y:S02]  /*12ef0*/  VIMNMX R12, R12, R5, !PT ;  /* 0x000000050c0c7248 */ /* 0x000fe40007fe0100 */
[----:B------:R-:W-:-:S07]  /*12f00*/  VIADDMNMX R0, R5, R11, R0, PT ;  /* 0x0000000b05007246 */ /* 0x000fce0003800100 */
.L_x_1552:
[----:B------:R-:W-:Y:S02]  /*12f10*/  ISETP.GT.AND P2, PT, R12, 0x1, !P2 ;  /* 0x000000010c00780c */ /* 0x000fe40005744270 */
[----:B------:R-:W-:Y:S02]  /*12f20*/  FMNMX.FTZ R6, R71, R69, !PT ;  /* 0x0000004547067209 */ /* 0x000fe40007810000 */
[----:B------:R-:W-:Y:S02]  /*12f30*/  ISETP.LT.OR P2, PT, R0, 0x2, P2 ;  /* 0x000000020000780c */ /* 0x000fe40001741670 */
        /* <DEDUP_REMOVED lines=21> */
[----:B------:R-:W-:Y:S02]  /*13090*/  FMNMX.FTZ R6, R45, R6, !PT ;  /* 0x000000062d067209 */ /* 0x000fe40007810000 */
[----:B------:R-:W-:Y:S02]  /*130a0*/  FSEL R35, R35, -INF , !P2 ;  /* 0xff80000023237808 */ /* 0x000fe40005000000 */
[----:B------:R-:W-:Y:S02]  /*130b0*/  ISETP.NE.AND P2, PT, R58, RZ, PT ;  /* 0x000000ff3a00720c */ /* 0x000fe40003f45270 */
[----:B------:R-:W-:Y:S02]  /*130c0*/  FMNMX.FTZ R6, R21, R6, !PT ;  /* 0x0000000615067209 */ /* 0x000fe40007810000 */
[----:B------:R-:W-:Y:S02]  /*130d0*/  ISETP.GT.AND P2, PT, R12, 0x18, !P2 ;  /* 0x000000180c00780c */ /* 0x000fe40005744270 */
[----:B------:R-:W-:-:S02]  /*130e0*/  FMNMX.FTZ R6, R49, R6, !PT ;  /* 0x0000000631067209 */ /* 0x000fc40007810000 */
[----:B------:R-:W-:Y:S02]  /*130f0*/  ISETP.LT.OR P2, PT, R0, 0x19, P2 ;  /* 0x000000190000780c */ /* 0x000fe40001741670 */
[----:B------:R-:W-:Y:S02]  /*13100*/  FMNMX.FTZ R6, R25, R6, !PT ;  /* 0x0000000619067209 */ /* 0x000fe40007810000 */
[----:B------:R-:W-:Y:S02]  /*13110*/  FSEL R57, R38, -INF , !P2 ;  /* 0xff80000026397808 */ /* 0x000fe40005000000 */
[----:B------:R-:W-:Y:S02]  /*13120*/  ISETP.NE.AND P2, PT, R36, RZ, PT ;  /* 0x000000ff2400720c */ /* 0x000fe40003f45270 */
[----:B------:R-:W-:Y:S02]  /*13130*/  FMNMX.FTZ R14, R53, R6, !PT ;  /* 0x00000006350e7209 */ /* 0x000fe40007810000 */
[----:B------:R-:W-:-:S02]  /*13140*/  ISETP.GT.AND P2, PT, R12, 0x19, !P2 ;  /* 0x000000190c00780c */ /* 0x000fc40005744270 */
[----:B------:R-:W-:Y:S01]  /*13150*/  ISETP.GT.AND P6, PT, R12, 0x8, !P6 ;  /* 0x000000080c00780c */ /* 0x000fe200077c4270 */
[----:B------:R-:W0:Y:S01]  /*13160*/  SHFL.BFLY PT, R5, R14, 0x2, 0x1f ;  /* 0x0c401f000e057f89 */ /* 0x000e2200000e0000 */
[C---:B------:R-:W-:Y:S02]  /*13170*/  ISETP.LT.OR P2, PT, R0.reuse, 0x1a, P2 ;  /* 0x0000001a0000780c */ /* 0x040fe40001741670 */
[----:B------:R-:W-:Y:S02]  /*13180*/  ISETP.LT.OR P6, PT, R0, 0x9, P6 ;  /* 0x000000090000780c */ /* 0x000fe400037c1670 */
[----:B------:R-:W-:Y:S02]  /*13190*/  FSEL R39, R39, -INF , !P2 ;  /* 0xff80000027277808 */ /* 0x000fe40005000000 */
[----:B------:R-:W-:Y:S02]  /*131a0*/  ISETP.NE.AND P2, PT, R60, RZ, PT ;  /* 0x000000ff3c00720c */ /* 0x000fe40003f45270 */
[----:B------:R-:W-:-:S02]  /*131b0*/  FSEL R7, R30, -INF , !P6 ;  /* 0xff8000001e077808 */ /* 0x000fc40007000000 */
[----:B------:R-:W-:Y:S02]  /*131c0*/  ISETP.GT.AND P2, PT, R12, 0x20, !P2 ;  /* 0x000000200c00780c */ /* 0x000fe40005744270 */
[----:B------:R-:W-:Y:S02]  /*131d0*/  ISETP.NE.AND P6, PT, R62, RZ, PT ;  /* 0x000000ff3e00720c */ /* 0x000fe40003fc5270 */
[----:B------:R-:W-:Y:S02]  /*131e0*/  ISETP.LT.OR P2, PT, R0, 0x21, P2 ;  /* 0x000000210000780c */ /* 0x000fe40001741670 */
[----:B------:R-:W-:Y:S02]  /*131f0*/  ISETP.NE.AND P4, PT, R48, RZ, PT ;  /* 0x000000ff3000720c */ /* 0x000fe40003f85270 */
[----:B------:R-:W-:Y:S02]  /*13200*/  FSEL R59, R42, -INF , !P2 ;  /* 0xff8000002a3b7808 */ /* 0x000fe40005000000 */
[----:B------:R-:W-:-:S02]  /*13210*/  ISETP.NE.AND P2, PT, R40, RZ, PT ;  /* 0x000000ff2800720c */ /* 0x000fc40003f45270 */
[C---:B------:R-:W-:Y:S02]  /*13220*/  ISETP.GT.AND P5, PT, R12.reuse, RZ, !P5 ;  /* 0x000000ff0c00720c */ /* 0x040fe40006fa4270 */
[----:B------:R-:W-:Y:S02]  /*13230*/  ISETP.GT.AND P2, PT, R12, 0x21, !P2 ;  /* 0x000000210c00780c */ /* 0x000fe40005744270 */
[----:B0-----:R-:W-:Y:S02]  /*13240*/  FMNMX.FTZ R20, R14, R5, !PT ;  /* 0x000000050e147209 */ /* 0x001fe40007810000 */
[C---:B------:R-:W-:Y:S02]  /*13250*/  ISETP.LT.OR P2, PT, R0.reuse, 0x22, P2 ;  /* 0x000000220000780c */ /* 0x040fe40001741670 */
[----:B------:R-:W-:Y:S01]  /*13260*/  ISETP.LT.OR P5, PT, R0, 0x1, P5 ;  /* 0x000000010000780c */ /* 0x000fe20002fa1670 */
[----:B------:R-:W0:Y:S01]  /*13270*/  SHFL.BFLY PT, R5, R20, 0x1, 0x1f ;  /* 0x0c201f0014057f89 */ /* 0x000e2200000e0000 */
[----:B------:R-:W-:-:S02]  /*13280*/  FSEL R43, R43, -INF , !P2 ;  /* 0xff8000002b2b7808 */ /* 0x000fc40005000000 */
[----:B------:R-:W-:Y:S02]  /*13290*/  ISETP.NE.AND P2, PT, R61, RZ, PT ;  /* 0x000000ff3d00720c */ /* 0x000fe40003f45270 */
[----:B------:R-:W-:Y:S02]  /*132a0*/  FSEL R26, R26, -INF , !P5 ;  /* 0xff8000001a1a7808 */ /* 0x000fe40006800000 */
[C---:B------:R-:W-:Y:S02]  /*132b0*/  ISETP.GT.AND P2, PT, R12.reuse, 0x28, !P2 ;  /* 0x000000280c00780c */ /* 0x040fe40005744270 */
[----:B------:R-:W-:Y:S02]  /*132c0*/  ISETP.GT.AND P3, PT, R12, 0x38, !P3 ;  /* 0x000000380c00780c */ /* 0x000fe40005f64270 */
[C---:B------:R-:W-:Y:S02]  /*132d0*/  ISETP.LT.OR P2, PT, R0.reuse, 0x29, P2 ;  /* 0x000000290000780c */ /* 0x040fe40001741670 */
[----:B------:R-:W-:-:S02]  /*132e0*/  ISETP.LT.OR P3, PT, R0, 0x39, P3 ;  /* 0x000000390000780c */ /* 0x000fc40001f61670 */
[----:B------:R-:W-:Y:S02]  /*132f0*/  FSEL R61, R46, -INF , !P2 ;  /* 0xff8000002e3d7808 */ /* 0x000fe40005000000 */
[----:B------:R-:W-:-:S04]  /*13300*/  ISETP.NE.AND P2, PT, R44, RZ, PT ;  /* 0x000000ff2c00720c */ /* 0x000fc80003f45270 */
[----:B------:R-:W-:Y:S02]  /*13310*/  ISETP.GT.AND P2, PT, R12, 0x29, !P2 ;  /* 0x000000290c00780c */ /* 0x000fe40005744270 */
[----:B0-----:R-:W-:Y:S02]  /*13320*/  FMNMX.FTZ R5, R20, R5, !PT ;  /* 0x0000000514057209 */ /* 0x001fe40007810000 */
[----:B------:R-:W-:-:S03]  /*13330*/  ISETP.LT.OR P2, PT, R0, 0x2a, P2 ;  /* 0x0000002a0000780c */ /* 0x000fc60001741670 */
[----:B------:R-:W-:Y:S01]  /*13340*/  FFMA.FTZ R6, R2, R5, -8 ;  /* 0xc100000002067423 */ /* 0x000fe20000010005 */
[----:B------:R-:W-:Y:S02]  /*13350*/  FSEL R47, R47, -INF , !P2 ;  /* 0xff8000002f2f7808 */ /* 0x000fe40005000000 */
[----:B------:R-:W-:-:S04]  /*13360*/  ISETP.GT.AND P2, PT, R12, 0x30, !P6 ;  /* 0x000000300c00780c */ /* 0x000fc80007744270 */
[----:B------:R-:W-:-:S04]  /*13370*/  ISETP.LT.OR P2, PT, R0, 0x31, P2 ;  /* 0x000000310000780c */ /* 0x000fc80001741670 */
[----:B------:R-:W-:Y:S02]  /*13380*/  FSEL R63, R50, -INF , !P2 ;  /* 0xff800000323f7808 */ /* 0x000fe40005000000 */
[----:B------:R-:W-:Y:S02]  /*13390*/  ISETP.GT.AND P2, PT, R12, 0x31, !P4 ;  /* 0x000000310c00780c */ /* 0x000fe40006744270 */
[----:B------:R-:W-:Y:S02]  /*133a0*/  ISETP.NE.AND P4, PT, R24, RZ, PT ;  /* 0x000000ff1800720c */ /* 0x000fe40003f85270 */
[----:B------:R-:W-:-:S04]  /*133b0*/  ISETP.LT.OR P2, PT, R0, 0x32, P2 ;  /* 0x000000320000780c */ /* 0x000fc80001741670 */
[----:B------:R-:W-:Y:S02]  /*133c0*/  FSEL R51, R51, -INF , !P2 ;  /* 0xff80000033337808 */ /* 0x000fe40005000000 */
[----:B------:R-:W-:-:S04]  /*133d0*/  FSETP.NEU.FTZ.AND P2, PT, R5, -INF , PT ;  /* 0xff8000000500780b */ /* 0x000fc80003f5d000 */
[----:B------:R-:W-:Y:S02]  /*133e0*/  FSEL R24, R6, RZ, P2 ;  /* 0x000000ff06187208 */ /* 0x000fe40001000000 */
[----:B------:R-:W-:Y:S02]  /*133f0*/  FMNMX.FTZ R6, R26, R27, !PT ;  /* 0x0000001b1a067209 */ /* 0x000fe40007810000 */
[----:B------:R-:W-:Y:S01]  /*13400*/  ISETP.GT.AND P2, PT, R12, 0x39, !P4 ;  /* 0x000000390c00780c */ /* 0x000fe20006744270 */
[----:B------:R-:W-:-:S01]  /*13410*/  FFMA.FTZ R12, R2, R69, -R24 ;  /* 0x00000045020c7223 */ /* 0x000fc20000010818 */
[----:B------:R-:W-:Y:S01]  /*13420*/  FMNMX.FTZ R6, R7, R6, !PT ;  /* 0x0000000607067209 */ /* 0x000fe20007810000 */
[----:B------:R-:W-:-:S01]  /*13430*/  FFMA.FTZ R33, R2, R33, -R24 ;  /* 0x0000002102217223 */ /* 0x000fc20000010818 */
[----:B------:R-:W-:Y:S01]  /*13440*/  ISETP.LT.OR P2, PT, R0, 0x3a, P2 ;  /* 0x0000003a0000780c */ /* 0x000fe20001741670 */
[----:B------:R-:W-:-:S01]  /*13450*/  FFMA.FTZ R0, R2, R65, -R24 ;  /* 0x0000004102007223 */ /* 0x000fc20000010818 */
[----:B------:R-:W-:Y:S01]  /*13460*/  FMNMX.FTZ R6, R31, R6, !PT ;  /* 0x000000061f067209 */ /* 0x000fe20007810000 */
[----:B------:R-:W-:-:S01]  /*13470*/  FFMA.FTZ R14, R2, R71, -R24 ;  /* 0x00000047020e7223 */ /* 0x000fc20000010818 */
[----:B------:R-:W-:Y:S01]  /*13480*/  FSEL R69, R54, -INF , !P3 ;  /* 0xff80000036457808 */ /* 0x000fe20005800000 */
[----:B------:R-:W-:Y:S01]  /*13490*/  MUFU.EX2 R71, R12 ;  /* 0x0000000c00477308 */ /* 0x000fe20000000800 */
[----:B------:R-:W-:Y:S01]  /*134a0*/  FMNMX.FTZ R6, R29, R6, !PT ;  /* 0x000000061d067209 */ /* 0x000fe20007810000 */
[C-C-:B------:R-:W-:Y:S01]  /*134b0*/  FFMA.FTZ R67, R2.reuse, R67, -R24.reuse ;  /* 0x0000004302437223 */ /* 0x140fe20000010818 */
[----:B------:R-:W-:Y:S01]  /*134c0*/  FSEL R55, R55, -INF , !P2 ;  /* 0xff80000037377808 */ /* 0x000fe20005000000 */
[C-C-:B------:R-:W-:Y:S01]  /*134d0*/  FFMA.FTZ R3, R2.reuse, R3, -R24.reuse ;  /* 0x0000000302037223 */ /* 0x140fe20000010818 */
[----:B------:R-:W-:Y:S01]  /*134e0*/  FMNMX.FTZ R6, R35, R6, !PT ;  /* 0x0000000623067209 */ /* 0x000fe20007810000 */
[C-C-:B------:R-:W-:Y:S01]  /*134f0*/  FFMA.FTZ R9, R2.reuse, R9, -R24.reuse ;  /* 0x0000000902097223 */ /* 0x140fe20000010818 */
[----:B------:R-:W-:-:S01]  /*13500*/  FFMA.FTZ R37, R2, R37, -R24 ;  /* 0x0000002502257223 */ /* 0x000fc20000010818 */
[----:B------:R-:W-:Y:S01]  /*13510*/  MUFU.EX2 R12, R33 ;  /* 0x00000021000c7308 */ /* 0x000fe20000000800 */
[----:B------:R-:W-:Y:S01]  /*13520*/  FMNMX.FTZ R6, R57, R6, !PT ;  /* 0x0000000639067209 */ /* 0x000fe20007810000 */
[C-C-:B------:R-:W-:Y:S01]  /*13530*/  FFMA.FTZ R15, R2.reuse, R15, -R24.reuse ;  /* 0x0000000f020f7223 */ /* 0x140fe20000010818 */
[----:B------:R-:W-:Y:S01]  /*13540*/  ISETP.NE.AND P4, PT, R205, 0x1, PT ;  /* 0x00000001cd00780c */ /* 0x000fe20003f85270 */
[C-C-:B------:R-:W-:Y:S01]  /*13550*/  FFMA.FTZ R45, R2.reuse, R45, -R24.reuse ;  /* 0x0000002d022d7223 */ /* 0x140fe20000010818 */
[----:B------:R-:W-:Y:S01]  /*13560*/  FMNMX.FTZ R6, R39, R6, !PT ;  /* 0x0000000627067209 */ /* 0x000fe20007810000 */
[C-C-:B------:R-:W-:Y:S01]  /*13570*/  FFMA.FTZ R13, R2.reuse, R13, -R24.reuse ;  /* 0x0000000d020d7223 */ /* 0x140fe20000010818 */
[----:B------:R-:W-:-:S01]  /*13580*/  FFMA.FTZ R41, R2, R41, -R24 ;  /* 0x0000002902297223 */ /* 0x000fc20000010818 */
[----:B------:R-:W0:Y:S01]  /*13590*/  MUFU.EX2 R14, R14 ;  /* 0x0000000e000e7308 */ /* 0x000e220000000800 */
[----:B------:R-:W-:Y:S01]  /*135a0*/  FMNMX.FTZ R6, R59, R6, !PT ;  /* 0x000000063b067209 */ /* 0x000fe20007810000 */
[C-C-:B------:R-:W-:Y:S01]  /*135b0*/  FFMA.FTZ R21, R2.reuse, R21, -R24.reuse ;  /* 0x0000001502157223 */ /* 0x140fe20000010818 */
[----:B------:R-:W-:-:S01]  /*135c0*/  FFMA.FTZ R49, R2, R49, -R24 ;  /* 0x0000003102317223 */ /* 0x000fc20000010818 */
[C-C-:B------:R-:W-:Y:S01]  /*135d0*/  FFMA.FTZ R25, R2.reuse, R25, -R24.reuse ;  /* 0x0000001902197223 */ /* 0x140fe20000010818 */
[----:B------:R-:W-:Y:S01]  /*135e0*/  FMNMX.FTZ R6, R43, R6, !PT ;  /* 0x000000062b067209 */ /* 0x000fe20007810000 */
[----:B------:R-:W-:-:S02]  /*135f0*/  FFMA.FTZ R24, R2, R53, -R24 ;  /* 0x0000003502187223 */ /* 0x000fc40000010818 */
[----:B------:R-:W-:Y:S01]  /*13600*/  MUFU.EX2 R67, R67 ;  /* 0x0000004300437308 */ /* 0x000fe20000000800 */
[----:B------:R-:W-:-:S04]  /*13610*/  FMNMX.FTZ R6, R61, R6, !PT ;  /* 0x000000063d067209 */ /* 0x000fc80007810000 */
[----:B------:R-:W-:-:S03]  /*13620*/  FMNMX.FTZ R6, R47, R6, !PT ;  /* 0x000000062f067209 */ /* 0x000fc60007810000 */
[----:B------:R-:W-:Y:S01]  /*13630*/  MUFU.EX2 R0, R0 ;  /* 0x0000000000007308 */ /* 0x000fe20000000800 */
[----:B------:R-:W-:Y:S01]  /*13640*/  FMNMX.FTZ R6, R63, R6, !PT ;  /* 0x000000063f067209 */ /* 0x000fe20007810000 */
[----:B0-----:R-:W-:-:S03]  /*13650*/  FADD.FTZ R44, R14, R71 ;  /* 0x000000470e2c7221 */ /* 0x001fc60000010000 */
[----:B------:R-:W-:-:S03]  /*13660*/  FMNMX.FTZ R6, R51, R6, !PT ;  /* 0x0000000633067209 */ /* 0x000fc60007810000 */
[----:B------:R-:W-:Y:S01]  /*13670*/  MUFU.EX2 R3, R3 ;  /* 0x0000000300037308 */ /* 0x000fe20000000800 */
[----:B------:R-:W-:-:S04]  /*13680*/  FMNMX.FTZ R6, R69, R6, !PT ;  /* 0x0000000645067209 */ /* 0x000fc80007810000 */
[----:B------:R-:W-:-:S03]  /*13690*/  FMNMX.FTZ R6, R55, R6, !PT ;  /* 0x0000000637067209 */ /* 0x000fc60007810000 */
[----:B------:R-:W-:Y:S02]  /*136a0*/  MUFU.EX2 R9, R9 ;  /* 0x0000000900097308 */ /* 0x000fe40000000800 */
[----:B------:R-:W0:Y:S06]  /*136b0*/  SHFL.BFLY PT, R65, R6, 0x2, 0x1f ;  /* 0x0c401f0006417f89 */ /* 0x000e2c00000e0000 */
[----:B------:R-:W-:Y:S08]  /*136c0*/  MUFU.EX2 R20, R37 ;  /* 0x0000002500147308 */ /* 0x000ff00000000800 */
[----:B------:R-:W-:Y:S08]  /*136d0*/  MUFU.EX2 R15, R15 ;  /* 0x0000000f000f7308 */ /* 0x000ff00000000800 */
[----:B------:R-:W-:Y:S01]  /*136e0*/  MUFU.EX2 R30, R45 ;  /* 0x0000002d001e7308 */ /* 0x000fe20000000800 */
[----:B0-----:R-:W-:-:S05]  /*136f0*/  FMNMX.FTZ R65, R6, R65, !PT ;  /* 0x0000004106417209 */ /* 0x001fca0007810000 */
[----:B------:R-:W0:Y:S02]  /*13700*/  SHFL.BFLY PT, R6, R65, 0x1, 0x1f ;  /* 0x0c201f0041067f89 */ /* 0x000e2400000e0000 */
[----:B------:R-:W-:Y:S08]  /*13710*/  MUFU.EX2 R13, R13 ;  /* 0x0000000d000d7308 */ /* 0x000ff00000000800 */
[----:B------:R-:W-:Y:S08]  /*13720*/  MUFU.EX2 R28, R41 ;  /* 0x00000029001c7308 */ /* 0x000ff00000000800 */
[----:B------:R-:W-:Y:S01]  /*13730*/  MUFU.EX2 R25, R25 ;  /* 0x0000001900197308 */ /* 0x000fe20000000800 */
[----:B0-----:R-:W-:-:S07]  /*13740*/  FMNMX.FTZ R6, R65, R6, !PT ;  /* 0x0000000641067209 */ /* 0x001fce0007810000 */
[----:B------:R-:W-:Y:S01]  /*13750*/  MUFU.EX2 R24, R24 ;  /* 0x0000001800187308 */ /* 0x000fe20000000800 */
[----:B------:R-:W-:Y:S01]  /*13760*/  FSETP.NEU.FTZ.AND P2, PT, R6, -INF , PT ;  /* 0xff8000000600780b */ /* 0x000fe20003f5d000 */
[----:B------:R-:W-:-:S06]  /*13770*/  FFMA.FTZ R33, R2, R6, -8 ;  /* 0xc100000002217423 */ /* 0x000fcc0000010006 */
[----:B------:R-:W-:Y:S01]  /*13780*/  MUFU.EX2 R21, R21 ;  /* 0x0000001500157308 */ /* 0x000fe20000000800 */
[----:B------:R-:W-:-:S05]  /*13790*/  FSEL R34, R33, RZ, P2 ;  /* 0x000000ff21227208 */ /* 0x000fca0001000000 */
[C-C-:B------:R-:W-:Y:S01]  /*137a0*/  FFMA.FTZ R26, R2.reuse, R26, -R34.reuse ;  /* 0x0000001a021a7223 */ /* 0x140fe20000010822 */
[----:B------:R-:W-:-:S01]  /*137b0*/  FFMA.FTZ R27, R2, R27, -R34 ;  /* 0x0000001b021b7223 */ /* 0x000fc20000010822 */
[C-C-:B------:R-:W-:Y:S01]  /*137c0*/  FFMA.FTZ R7, R2.reuse, R7, -R34.reuse ;  /* 0x0000000702077223 */ /* 0x140fe20000010822 */
[----:B------:R-:W-:-:S01]  /*137d0*/  FFMA.FTZ R31, R2, R31, -R34 ;  /* 0x0000001f021f7223 */ /* 0x000fc20000010822 */
[C-C-:B------:R-:W-:Y:S01]  /*137e0*/  FFMA.FTZ R29, R2.reuse, R29, -R34.reuse ;  /* 0x0000001d021d7223 */ /* 0x140fe20000010822 */
[----:B------:R-:W-:-:S01]  /*137f0*/  FFMA.FTZ R35, R2, R35, -R34 ;  /* 0x0000002302237223 */ /* 0x000fc20000010822 */
[----:B------:R-:W-:Y:S01]  /*13800*/  MUFU.EX2 R26, R26 ;  /* 0x0000001a001a7308 */ /* 0x000fe20000000800 */
[----:B------:R-:W-:-:S01]  /*13810*/  FFMA.FTZ R57, R2, R57, -R34 ;  /* 0x0000003902397223 */ /* 0x000fc20000010822 */
[C-C-:B------:R-:W-:Y:S01]  /*13820*/  FFMA.FTZ R39, R2.reuse, R39, -R34.reuse ;  /* 0x0000002702277223 */ /* 0x140fe20000010822 */
[----:B------:R-:W-:-:S01]  /*13830*/  FFMA.FTZ R59, R2, R59, -R34 ;  /* 0x0000003b023b7223 */ /* 0x000fc20000010822 */
[C-C-:B------:R-:W-:Y:S01]  /*13840*/  FFMA.FTZ R43, R2.reuse, R43, -R34.reuse ;  /* 0x0000002b022b7223 */ /* 0x140fe20000010822 */
[----:B------:R-:W-:-:S01]  /*13850*/  FFMA.FTZ R61, R2, R61, -R34 ;  /* 0x0000003d023d7223 */ /* 0x000fc20000010822 */
[C-C-:B------:R-:W-:Y:S01]  /*13860*/  FFMA.FTZ R47, R2.reuse, R47, -R34.reuse ;  /* 0x0000002f022f7223 */ /* 0x140fe20000010822 */
[----:B------:R-:W-:-:S01]  /*13870*/  FFMA.FTZ R63, R2, R63, -R34 ;  /* 0x0000003f023f7223 */ /* 0x000fc20000010822 */
[----:B------:R-:W0:Y:S01]  /*13880*/  MUFU.EX2 R27, R27 ;  /* 0x0000001b001b7308 */ /* 0x000e220000000800 */
[----:B------:R-:W-:-:S01]  /*13890*/  FFMA.FTZ R51, R2, R51, -R34 ;  /* 0x0000003302337223 */ /* 0x000fc20000010822 */
[C-C-:B------:R-:W-:Y:S01]  /*138a0*/  FFMA.FTZ R69, R2.reuse, R69, -R34.reuse ;  /* 0x0000004502457223 */ /* 0x140fe20000010822 */
[----:B------:R-:W-:-:S05]  /*138b0*/  FFMA.FTZ R34, R2, R55, -R34 ;  /* 0x0000003702227223 */ /* 0x000fca0000010822 */
[----:B------:R-:W1:Y:S08]  /*138c0*/  MUFU.EX2 R7, R7 ;  /* 0x0000000700077308 */ /* 0x000e700000000800 */
[----:B------:R2:W3:Y:S01]  /*138d0*/  MUFU.EX2 R36, R31 ;  /* 0x0000001f00247308 */ /* 0x0004e20000000800 */
[----:B0-----:R-:W-:-:S07]  /*138e0*/  FADD.FTZ R46, R26, R27 ;  /* 0x0000001b1a2e7221 */ /* 0x001fce0000010000 */
[----:B------:R-:W0:Y:S01]  /*138f0*/  MUFU.EX2 R29, R29 ;  /* 0x0000001d001d7308 */ /* 0x000e220000000800 */
[----:B--2---:R-:W-:-:S01]  /*13900*/  FADD.FTZ R31, R67, R44 ;  /* 0x0000002c431f7221 */ /* 0x004fc20000010000 */
[----:B------:R-:W-:-:S03]  /*13910*/  F2FP.SATFINITE.E4M3.F32.PACK_AB_MERGE_C R67, R0, R67, RZ ;  /* 0x000000430043723e */ /* 0x000fc600048070ff */
[----:B------:R-:W-:Y:S01]  /*13920*/  FADD.FTZ R0, R0, R31 ;  /* 0x0000001f00007221 */ /* 0x000fe20000010000 */
[----:B-1----:R-:W-:-:S01]  /*13930*/  FADD.FTZ R31, R7, R46 ;  /* 0x0000002e071f7221 */ /* 0x002fc20000010000 */
[----:B------:R-:W-:Y:S01]  /*13940*/  F2FP.SATFINITE.E4M3.F32.PACK_AB_MERGE_C R188, R71, R14, R67 ;  /* 0x0000000e47bc723e */ /* 0x000fe20004807043 */
[----:B------:R1:W2:Y:S01]  /*13950*/  MUFU.EX2 R38, R35 ;  /* 0x0000002300267308 */ /* 0x0002a20000000800 */
[----:B------:R-:W-:-:S01]  /*13960*/  FADD.FTZ R33, R3, R0 ;  /* 0x0000000003217221 */ /* 0x000fc20000010000 */
[C---:B---3--:R-:W-:Y:S01]  /*13970*/  FADD.FTZ R0, R36.reuse, R31 ;  /* 0x0000001f24007221 */ /* 0x048fe20000010000 */
[----:B------:R-:W3:Y:S01]  /*13980*/  @P4 LDC R46, c[0x0][0x44c] ;  /* 0x00011300ff2e4b82 */ /* 0x000ee20000000800 */
[----:B------:R-:W-:Y:S01]  /*13990*/  F2FP.SATFINITE.E4M3.F32.PACK_AB_MERGE_C R7, R36, R7, RZ ;  /* 0x000000072407723e */ /* 0x000fe200048070ff */
[----:B------:R-:W-:-:S03]  /*139a0*/  FADD.FTZ R14, R12, R33 ;  /* 0x000000210c0e7221 */ /* 0x000fc60000010000 */
[----:B------:R-:W4:Y:S01]  /*139b0*/  MUFU.EX2 R57, R57 ;  /* 0x0000003900397308 */ /* 0x000f220000000800 */
[----:B-1----:R-:W-:Y:S01]  /*139c0*/  F2FP.SATFINITE.E4M3.F32.PACK_AB_MERGE_C R35, R20, R9, RZ ;  /* 0x000000091423723e */ /* 0x002fe200048070ff */
[----:B------:R-:W-:Y:S01]  /*139d0*/  FADD.FTZ R9, R9, R14 ;  /* 0x0000000e09097221 */ /* 0x000fe20000010000 */
[----:B------:R-:W-:Y:S02]  /*139e0*/  F2FP.SATFINITE.E4M3.F32.PACK_AB_MERGE_C R14, R30, R15, RZ ;  /* 0x0000000f1e0e723e */ /* 0x000fe400048070ff */
[----:B------:R-:W-:Y:S01]  /*139f0*/  F2FP.SATFINITE.E4M3.F32.PACK_AB_MERGE_C R190, R12, R3, R35 ;  /* 0x000000030cbe723e */ /* 0x000fe20004807023 */
[----:B0-----:R-:W-:-:S01]  /*13a00*/  FADD.FTZ R3, R29, R0 ;  /* 0x000000001d037221 */ /* 0x001fc20000010000 */
[----:B------:R-:W-:Y:S01]  /*13a10*/  FADD.FTZ R20, R20, R9 ;  /* 0x0000000914147221 */ /* 0x000fe20000010000 */
[----:B------:R-:W0:Y:S01]  /*13a20*/  MUFU.EX2 R40, R39 ;  /* 0x0000002700287308 */ /* 0x000e220000000800 */
[----:B------:R-:W1:Y:S01]  /*13a30*/  @P4 LDC R9, c[0x0][0x450] ;  /* 0x00011400ff094b82 */ /* 0x000e620000000800 */
[----:B--2---:R-:W-:-:S01]  /*13a40*/  FADD.FTZ R12, R38, R3 ;  /* 0x00000003260c7221 */ /* 0x004fc20000010000 */
[----:B------:R-:W-:Y:S01]  /*13a50*/  F2FP.SATFINITE.E4M3.F32.PACK_AB_MERGE_C R184, R28, R13, R14 ;  /* 0x0000000d1cb8723e */ /* 0x000fe2000480700e */
[----:B------:R-:W-:-:S01]  /*13a60*/  FADD.FTZ R13, R13, R20 ;  /* 0x000000140d0d7221 */ /* 0x000fc20000010000 */
[----:B------:R-:W-:Y:S01]  /*13a70*/  F2FP.SATFINITE.E4M3.F32.PACK_AB_MERGE_C R189, R27, R26, R7 ;  /* 0x0000001a1bbd723e */ /* 0x000fe20004807007 */
[----:B------:R-:W-:Y:S01]  /*13a80*/  IMAD.MOV.U32 R14, RZ, RZ, R199 ;  /* 0x000000ffff0e7224 */ /* 0x000fe200078e00c7 */
[----:B------:R-:W-:Y:S01]  /*13a90*/  F2FP.SATFINITE.E4M3.F32.PACK_AB_MERGE_C R7, R24, R25, RZ ;  /* 0x000000191807723e */ /* 0x000fe200048070ff */
[----:B------:R-:W2:Y:S01]  /*13aa0*/  MUFU.EX2 R59, R59 ;  /* 0x0000003b003b7308 */ /* 0x000ea20000000800 */
[----:B----4-:R-:W-:-:S01]  /*13ab0*/  FADD.FTZ R3, R57, R12 ;  /* 0x0000000c39037221 */ /* 0x010fc20000010000 */
[----:B------:R-:W-:Y:S01]  /*13ac0*/  FADD.FTZ R28, R28, R13 ;  /* 0x0000000d1c1c7221 */ /* 0x000fe20000010000 */
[----:B---3--:R-:W-:-:S04]  /*13ad0*/  @P4 IMAD.HI.U32 R46, R199, R46, RZ ;  /* 0x0000002ec72e4227 */ /* 0x008fc800078e00ff */
[----:B------:R-:W-:Y:S01]  /*13ae0*/  FADD.FTZ R15, R15, R28 ;  /* 0x0000001c0f0f7221 */ /* 0x000fe20000010000 */
[----:B------:R-:W3:Y:S01]  /*13af0*/  MUFU.EX2 R42, R43 ;  /* 0x0000002b002a7308 */ /* 0x000ee20000000800 */
[----:B0-----:R-:W-:-:S02]  /*13b00*/  FADD.FTZ R12, R40, R3 ;  /* 0x00000003280c7221 */ /* 0x001fc40000010000 */
[----:B------:R-:W-:Y:S01]  /*13b10*/  FADD.FTZ R30, R30, R15 ;  /* 0x0000000f1e1e7221 */ /* 0x000fe20000010000 */
[----:B------:R-:W-:-:S04]  /*13b20*/  F2FP.SATFINITE.E4M3.F32.PACK_AB_MERGE_C R40, R40, R57, RZ ;  /* 0x000000392828723e */ /* 0x000fc800048070ff */
[----:B------:R-:W-:Y:S01]  /*13b30*/  F2FP.SATFINITE.E4M3.F32.PACK_AB_MERGE_C R191, R38, R29, R40 ;  /* 0x0000001d26bf723e */ /* 0x000fe20004807028 */
[----:B------:R-:W0:Y:S01]  /*13b40*/  MUFU.EX2 R61, R61 ;  /* 0x0000003d003d7308 */ /* 0x000e220000000800 */
[----:B--2---:R-:W-:-:S01]  /*13b50*/  FADD.FTZ R3, R59, R12 ;  /* 0x0000000c3b037221 */ /* 0x004fc20000010000 */
[----:B-1----:R-:W-:Y:S02]  /*13b60*/  @P4 SHF.R.U32.HI R14, RZ, R9, R46 ;  /* 0x00000009ff0e4219 */ /* 0x002fe4000001162e */
[----:B------:R-:W-:-:S03]  /*13b70*/  ISETP.GE.AND P4, PT, R11, 0x1, PT ;  /* 0x000000010b00780c */ /* 0x000fc60003f86270 */
[----:B------:R-:W-:Y:S01]  /*13b80*/  IMAD.IADD R165, R165, 0x1, R14 ;  /* 0x00000001a5a57824 */ /* 0x000fe200078e020e */
[----:B------:R-:W1:Y:S01]  /*13b90*/  MUFU.EX2 R44, R47 ;  /* 0x0000002f002c7308 */ /* 0x000e620000000800 */
[----:B---3--:R-:W-:-:S02]  /*13ba0*/  FADD.FTZ R12, R42, R3 ;  /* 0x000000032a0c7221 */ /* 0x008fc40000010000 */
[----:B------:R-:W-:-:S05]  /*13bb0*/  IMAD.IADD R10, R165, 0x1, R10 ;  /* 0x00000001a50a7824 */ /* 0x000fca00078e020a */
[----:B------:R-:W2:Y:S01]  /*13bc0*/  MUFU.EX2 R32, R49 ;  /* 0x0000003100207308 */ /* 0x000ea20000000800 */
[----:B0-----:R-:W-:-:S07]  /*13bd0*/  FADD.FTZ R3, R61, R12 ;  /* 0x0000000c3d037221 */ /* 0x001fce0000010000 */
[----:B------:R-:W0:Y:S01]  /*13be0*/  MUFU.EX2 R63, R63 ;  /* 0x0000003f003f7308 */ /* 0x000e220000000800 */
[C---:B-1----:R-:W-:Y:S01]  /*13bf0*/  F2FP.SATFINITE.E4M3.F32.PACK_AB_MERGE_C R61, R44.reuse, R61, RZ ;  /* 0x0000003d2c3d723e */ /* 0x042fe200048070ff */
[----:B------:R-:W-:-:S03]  /*13c00*/  FADD.FTZ R44, R44, R3 ;  /* 0x000000032c2c7221 */ /* 0x000fc60000010000 */
[----:B------:R-:W-:-:S03]  /*13c10*/  F2FP.SATFINITE.E4M3.F32.PACK_AB_MERGE_C R185, R42, R59, R61 ;  /* 0x0000003b2ab9723e */ /* 0x000fc6000480703d */
[----:B------:R-:W1:Y:S01]  /*13c20*/  MUFU.EX2 R0, R51 ;  /* 0x0000003300007308 */ /* 0x000e620000000800 */
[----:B--2---:R-:W-:Y:S01]  /*13c30*/  F2FP.SATFINITE.E4M3.F32.PACK_AB_MERGE_C R186, R32, R21, R7 ;  /* 0x0000001520ba723e */ /* 0x004fe20004807007 */
[----:B------:R-:W-:-:S04]  /*13c40*/  FADD.FTZ R21, R21, R30 ;  /* 0x0000001e15157221 */ /* 0x000fc80000010000 */
[----:B------:R-:W-:Y:S02]  /*13c50*/  FADD.FTZ R32, R32, R21 ;  /* 0x0000001520207221 */ /* 0x000fe40000010000 */
[----:B------:R-:W-:Y:S01]  /*13c60*/  MUFU.EX2 R69, R69 ;  /* 0x0000004500457308 */ /* 0x000fe20000000800 */
[----:B0-----:R-:W-:-:S07]  /*13c70*/  FADD.FTZ R3, R63, R44 ;  /* 0x0000002c3f037221 */ /* 0x001fce0000010000 */
[----:B------:R-:W0:Y:S01]  /*13c80*/  MUFU.EX2 R34, R34 ;  /* 0x0000002200227308 */ /* 0x000e220000000800 */
[----:B-1----:R-:W-:-:S01]  /*13c90*/  FADD.FTZ R12, R0, R3 ;  /* 0x00000003000c7221 */ /* 0x002fc20000010000 */
[----:B------:R-:W-:-:S04]  /*13ca0*/  FADD.FTZ R3, R25, R32 ;  /* 0x0000002019037221 */ /* 0x000fc80000010000 */
[----:B------:R-:W-:Y:S01]  /*13cb0*/  FADD.FTZ R3, R24, R3 ;  /* 0x0000000318037221 */ /* 0x000fe20000010000 */
[----:B0-----:R-:W-:Y:S01]  /*13cc0*/  F2FP.SATFINITE.E4M3.F32.PACK_AB_MERGE_C R7, R34, R69, RZ ;  /* 0x000000452207723e */ /* 0x001fe200048070ff */
[----:B------:R-:W-:-:S03]  /*13cd0*/  FADD.FTZ R69, R69, R12 ;  /* 0x0000000c45457221 */ /* 0x000fc60000010000 */
[----:B------:R-:W-:Y:S01]  /*13ce0*/  F2FP.SATFINITE.E4M3.F32.PACK_AB_MERGE_C R187, R0, R63, R7 ;  /* 0x0000003f00bb723e */ /* 0x000fe20004807007 */
[----:B------:R-:W-:-:S01]  /*13cf0*/  FADD.FTZ R0, R34, R69 ;  /* 0x0000004522007221 */ /* 0x000fc20000010000 */
[----:B------:R-:W-:Y:S01]  /*13d00*/  VIADD R7, R164, 0xfffffffe ;  /* 0xfffffffea4077836 */ /* 0x000fe20000000000 */
        /* <DEDUP_REMOVED lines=12> */
.L_x_1558:
[----:B------:R-:W-:-:S13]  /*13dd0*/  ISETP.NE.AND P2, PT, R11, 0x1, PT ;  /* 0x000000010b00780c */ /* 0x000fda0003f45270 */
[----:B------:R-:W0:Y:S02]  /*13de0*/  @P2 LDC.64 R12, c[0x0][0x9e8] ;  /* 0x00027a00ff0c2b82 */ /* 0x000e240000000a00 */
[----:B0-----:R-:W-:-:S05]  /*13df0*/  @P2 IMAD.HI.U32 R12, R9, R12, RZ ;  /* 0x0000000c090c2227 */ /* 0x001fca00078e00ff */
[----:B------:R-:W-:-:S07]  /*13e00*/  @P2 SHF.R.U32.HI R9, RZ, R13, R12 ;  /* 0x0000000dff092219 */ /* 0x000fce000001160c */
.L_x_1559:
[----:B------:R-:W-:Y:S05]  /*13e10*/  BSYNC B0 ;  /* 0x0000000000007941 */ /* 0x000fea0003800000 */
.L_x_1557:
[----:B------:R-:W-:-:S05]  /*13e20*/  IMAD R9, R9, R11, R11 ;  /* 0x0000000b09097224 */ /* 0x000fca00078e020b */
[----:B------:R-:W-:-:S07]  /*13e30*/  VIMNMX R10, R10, R9, PT ;  /* 0x000000090a0a7248 */ /* 0x000fce0003fe0100 */
.L_x_1556:
[----:B------:R-:W-:Y:S01]  /*13e40*/  SHF.R.S32.HI R9, RZ, 0x1f, R10 ;  /* 0x0000001fff097819 */ /* 0x000fe2000001140a */
[----:B------:R-:W-:Y:S01]  /*13e50*/  ULDC UR49, c[0x0][0x9e4] ;  /* 0x0002790000317ab9 */ /* 0x000fe20000000800 */
[----:B------:R-:W-:Y:S01]  /*13e60*/  ULDC UR48, c[0x0][0x9e4] ;  /* 0x0002790000307ab9 */ /* 0x000fe20000000800 */
[----:B------:R-:W-:Y:S01]  /*13e70*/  ULDC UR50, c[0x0][0x9dc] ;  /* 0x0002770000327ab9 */ /* 0x000fe20000000800 */
[----:B------:R-:W-:Y:S01]  /*13e80*/  LEA.HI R9, R9, R10, RZ, 0x6 ;  /* 0x0000000a09097211 */ /* 0x000fe200078f30ff */
[----:B------:R-:W-:Y:S01]  /*13e90*/  ULDC UR52, c[0x0][0x9dc] ;  /* 0x0002770000347ab9 */ /* 0x000fe20000000800 */
[----:B------:R-:W-:Y:S01]  /*13ea0*/  ULDC UR53, c[0x0][0x9e0] ;  /* 0x0002780000357ab9 */ /* 0x000fe20000000800 */
[----:B------:R-:W-:Y:S01]  /*13eb0*/  ULDC UR51, c[0x0][0x9e0] ;  /* 0x0002780000337ab9 */ /* 0x000fe20000000800 */
[----:B------:R-:W-:Y:S02]  /*13ec0*/  SHF.R.S32.HI R9, RZ, 0x6, R9 ;  /* 0x00000006ff097819 */ /* 0x000fe40000011409 */
[----:B------:R-:W-:-:S02]  /*13ed0*/  CS2R R24, SRZ ;  /* 0x0000000000187805 */ /* 0x000fc4000001ff00 */
[----:B------:R-:W-:Y:S02]  /*13ee0*/  CS2R R26, SRZ ;  /* 0x00000000001a7805 */ /* 0x000fe4000001ff00 */
[----:B------:R-:W-:Y:S02]  /*13ef0*/  CS2R R28, SRZ ;  /* 0x00000000001c7805 */ /* 0x000fe4000001ff00 */
[----:B------:R-:W-:Y:S02]  /*13f00*/  VIMNMX R12, R204, R9, !PT ;  /* 0x00000009cc0c7248 */ /* 0x000fe40007fe0100 */
[----:B------:R-:W-:Y:S02]  /*13f10*/  CS2R R30, SRZ ;  /* 0x00000000001e7805 */ /* 0x000fe4000001ff00 */
[----:B------:R-:W-:Y:S02]  /*13f20*/  CS2R R32, SRZ ;  /* 0x0000000000207805 */ /* 0x000fe4000001ff00 */
[----:B------:R-:W-:-:S02]  /*13f30*/  CS2R R34, SRZ ;  /* 0x0000000000227805 */ /* 0x000fc4000001ff00 */
[----:B------:R-:W-:Y:S02]  /*13f40*/  ISETP.GE.AND P2, PT, R7, R12, PT ;  /* 0x0000000c0700720c */ /* 0x000fe40003f46270 */
        /* <DEDUP_REMOVED lines=123> */
.L_x_1579:
[----:B------:R-:W-:Y:S01]  /*14700*/  VIADD R13, R200, 0x1 ;  /* 0x00000001c80d7836 */ /* 0x000fe20000000000 */
[----:B------:R-:W-:Y:S05]  /*14710*/  YIELD ;  /* 0x0000000000007946 */ /* 0x000fea0003800000 */
[----:B------:R-:W-:-:S04]  /*14720*/  ISETP.NE.AND P2, PT, R13, 0x2, PT ;  /* 0x000000020d00780c */ /* 0x000fc80003f45270 */
[----:B------:R-:W-:Y:S02]  /*14730*/  SEL R13, R13, RZ, P2 ;  /* 0x000000ff0d0d7207 */ /* 0x000fe40001000000 */
[----:B------:R-:W-:Y:S02]  /*14740*/  SEL R14, RZ, 0x1, P2 ;  /* 0x00000001ff0e7807 */ /* 0x000fe40001000000 */
[----:B------:R-:W-:Y:S02]  /*14750*/  ISETP.NE.AND P2, PT, R201, RZ, PT ;  /* 0x000000ffc900720c */ /* 0x000fe40003f45270 */
[----:B------:R-:W-:-:S11]  /*14760*/  LOP3.LUT R14, R193, R14, RZ, 0x3c, !PT ;  /* 0x0000000ec10e7212 */ /* 0x000fd600078e3cff */
[----:B------:R-:W-:Y:S05]  /*14770*/  @P2 BRA `(.L_x_1561) ;  /* 0x0000000000302947 */ /* 0x000fea0003800000 */
[----:B------:R-:W-:Y:S05]  /*14780*/  @!P0 BRA `(.L_x_1562) ;  /* 0x0000000000048947 */ /* 0x000fea0003800000 */
[----:B------:R-:W-:Y:S01]  /*14790*/  BPT.TRAP 0x1 ;  /* 0x000000040000795c */ /* 0x000fe20000300000 */
.L_x_1562:
[----:B------:R-:W-:Y:S01]  /*147a0*/  IMAD R8, R13, 0x8, R16 ;  /* 0x000000080d087824 */ /* 0x000fe200078e0210 */
[----:B------:R-:W-:-:S04]  /*147b0*/  SHF.L.U32 R9, R14, 0x1f, RZ ;  /* 0x0000001f0e097819 */ /* 0x000fc800000006ff */
[----:B------:R0:W1:Y:S01]  /*147c0*/  SYNCS.PHASECHK.TRANS64.TRYWAIT P3, [R8+URZ+0x28430], R9 ;  /* 0x02843009080075a7 */ /* 0x000062000806017f */
[----:B------:R-:W-:Y:S05]  /*147d0*/  @!P0 BRA `(.L_x_1563) ;  /* 0x0000000000048947 */ /* 0x000fea0003800000 */
[----:B------:R-:W-:Y:S01]  /*147e0*/  BPT.TRAP 0x1 ;  /* 0x000000040000795c */ /* 0x000fe20000300000 */
.L_x_1563:
[----:B------:R-:W-:Y:S04]  /*147f0*/  BSSY B0, `(.L_x_1561) ;  /* 0x0000004000007945 */ /* 0x000fe80003800000 */
[----:B-1----:R-:W-:Y:S05]  /*14800*/  @P3 BRA `(.L_x_1564) ;  /* 0x0000000000083947 */ /* 0x002fea0003800000 */
[----:B------:R-:W1:Y:S02]  /*14810*/  SYNCS.PHASECHK.TRANS64.TRYWAIT P3, [R8+URZ+0x28430], R9 ;  /* 0x02843009080075a7 */ /* 0x000e64000806017f */
[----:B-1----:R-:W-:Y:S05]  /*14820*/  @!P3 BRA `(.L_x_1565) ;  /* 0x000001780068b947 */ /* 0x002fea0003800000 */
.L_x_1564:
[----:B------:R-:W-:Y:S05]  /*14830*/  BSYNC B0 ;  /* 0x0000000000007941 */ /* 0x000fea0003800000 */
.L_x_1561:
[----:B01----:R-:W0:Y:S01]  /*14840*/  S2R R8, SR_TID.X ;  /* 0x0000000000087919 */ /* 0x003e220000002100 */
[----:B------:R-:W-:Y:S05]  /*14850*/  WARPSYNC.ALL ;  /* 0x0000000000007948 */ /* 0x000fea0003800000 */
[----:B------:R-:W-:Y:S02]  /*14860*/  IMAD.MOV.U32 R153, RZ, RZ, 0x40000040 ;  /* 0x40000040ff997424 */ /* 0x000fe400078e00ff */
[----:B------:R-:W-:Y:S02]  /*14870*/  IMAD.MOV.U32 R21, RZ, RZ, 0x40000040 ;  /* 0x40000040ff157424 */ /* 0x000fe400078e00ff */
[----:B------:R-:W-:Y:S01]  /*14880*/  IMAD.MOV.U32 R11, RZ, RZ, 0x40000040 ;  /* 0x40000040ff0b7424 */ /* 0x000fe200078e00ff */
[----:B------:R-:W-:-:S02]  /*14890*/  R2UR UR7, R153 ;  /* 0x00000000990772ca */ /* 0x000fc400000e0000 */
[----:B------:R-:W-:Y:S02]  /*148a0*/  R2UR UR31, R153 ;  /* 0x00000000991f72ca */ /* 0x000fe400000e0000 */
[----:B------:R-:W-:Y:S02]  /*148b0*/  R2UR UR11, R21 ;  /* 0x00000000150b72ca */ /* 0x000fe400000e0000 */
[----:B------:R-:W-:Y:S02]  /*148c0*/  R2UR UR19, R11 ;  /* 0x000000000b1372ca */ /* 0x000fe400000e0000 */
[----:B------:R-:W-:Y:S02]  /*148d0*/  R2UR UR23, R21 ;  /* 0x00000000151772ca */ /* 0x000fe400000e0000 */
[----:B------:R-:W-:Y:S02]  /*148e0*/  R2UR UR27, R11 ;  /* 0x000000000b1b72ca */ /* 0x000fe400000e0000 */
[----:B0-----:R-:W-:Y:S01]  /*148f0*/  SHF.R.U32.HI R10, RZ, 0x7, R8 ;  /* 0x00000007ff0a7819 */ /* 0x001fe20000011608 */
[----:B------:R-:W-:-:S04]  /*14900*/  IMAD R8, R13, 0x400, R4 ;  /* 0x000004000d087824 */ /* 0x000fc800078e0204 */
[----:B------:R-:W-:Y:S01]  /*14910*/  VIADD R9, R10, 0x8 ;  /* 0x000000080a097836 */ /* 0x000fe20000000000 */
[C---:B------:R-:W-:Y:S01]  /*14920*/  R2UR UR14, R8.reuse ;  /* 0x00000000080e72ca */ /* 0x040fe200000e0000 */
[C---:B------:R-:W-:Y:S02]  /*14930*/  VIADD R152, R8.reuse, 0x4 ;  /* 0x0000000408987836 */ /* 0x040fe40000000000 */
[C---:B------:R-:W-:Y:S01]  /*14940*/  VIADD R20, R8.reuse, 0x2 ;  /* 0x0000000208147836 */ /* 0x040fe20000000000 */
[----:B------:R0:W-:Y:S01]  /*14950*/  BAR.SYNC.DEFER_BLOCKING R9, 0x100 ;  /* 0x000400090000751d */ /* 0x0001e20000010000 */
[----:B------:R-:W-:Y:S01]  /*14960*/  VIADD R10, R8, 0x6 ;  /* 0x00000006080a7836 */ /* 0x000fe20000000000 */
[----:B------:R-:W-:Y:S01]  /*14970*/  R2UR UR6, R152 ;  /* 0x00000000980672ca */ /* 0x000fe200000e0000 */
[----:B------:R-:W-:Y:S01]  /*14980*/  VIADD R152, R8, 0x204 ;  /* 0x0000020408987836 */ /* 0x000fe20000000000 */
[----:B------:R-:W-:Y:S01]  /*14990*/  R2UR UR10, R20 ;  /* 0x00000000140a72ca */ /* 0x000fe200000e0000 */
[----:B------:R-:W-:Y:S01]  /*149a0*/  VIADD R20, R8, 0x200 ;  /* 0x0000020008147836 */ /* 0x000fe20000000000 */
[----:B------:R-:W-:Y:S01]  /*149b0*/  R2UR UR18, R10 ;  /* 0x000000000a1272ca */ /* 0x000fe200000e0000 */
[----:B------:R-:W-:Y:S01]  /*149c0*/  VIADD R10, R8, 0x202 ;  /* 0x00000202080a7836 */ /* 0x000fe20000000000 */
[----:B------:R-:W-:Y:S01]  /*149d0*/  R2UR UR30, R152 ;  /* 0x00000000981e72ca */ /* 0x000fe200000e0000 */
[----:B0-----:R-:W-:Y:S01]  /*149e0*/  IMAD.MOV.U32 R9, RZ, RZ, 0x40000040 ;  /* 0x40000040ff097424 */ /* 0x001fe200078e00ff */
[----:B------:R-:W-:Y:S01]  /*149f0*/  R2UR UR22, R20 ;  /* 0x00000000141672ca */ /* 0x000fe200000e0000 */
[----:B------:R-:W-:Y:S01]  /*14a00*/  VIADD R8, R8, 0x206 ;  /* 0x0000020608087836 */ /* 0x000fe20000000000 */
[----:B------:R-:W-:-:S02]  /*14a10*/  R2UR UR26, R10 ;  /* 0x000000000a1a72ca */ /* 0x000fc400000e0000 */
[C---:B------:R-:W-:Y:S02]  /*14a20*/  R2UR UR15, R9.reuse ;  /* 0x00000000090f72ca */ /* 0x040fe400000e0000 */
[----:B------:R-:W-:Y:S02]  /*14a30*/  R2UR UR34, R8 ;  /* 0x00000000082272ca */ /* 0x000fe400000e0000 */
[----:B------:R-:W-:Y:S01]  /*14a40*/  R2UR UR35, R9 ;  /* 0x00000000092372ca */ /* 0x000fe200000e0000 */
[----:B------:R-:W-:-:S08]  /*14a50*/  WARPGROUP.ARRIVE ;  /* 0x00000000000079c5 */ /* 0x000fd00000000000 */
        /* <DEDUP_REMOVED lines=23> */
[----:B------:R-:W-:Y:S05]  /*14bd0*/  @P2 BRA `(.L_x_1566) ;  /* 0x0000000000282947 */ /* 0x000fea0003800000 */
[----:B------:R-:W-:Y:S05]  /*14be0*/  @!P0 BRA `(.L_x_1567) ;  /* 0x0000000000048947 */ /* 0x000fea0003800000 */
[----:B------:R-:W-:Y:S01]  /*14bf0*/  BPT.TRAP 0x1 ;  /* 0x000000040000795c */ /* 0x000fe20000300000 */
.L_x_1567:
[----:B------:R-:W-:Y:S01]  /*14c00*/  SHF.L.U32 R8, R193, 0x1f, RZ ;  /* 0x0000001fc1087819 */ /* 0x000fe200000006ff */
[----:B------:R-:W-:-:S04]  /*14c10*/  IMAD R9, R200, 0x8, R16 ;  /* 0x00000008c8097824 */ /* 0x000fc800078e0210 */
[----:B------:R0:W1:Y:S01]  /*14c20*/  SYNCS.PHASECHK.TRANS64.TRYWAIT P2, [R9+URZ+0x28450], R8 ;  /* 0x02845008090075a7 */ /* 0x000062000804017f */
[----:B------:R-:W-:Y:S05]  /*14c30*/  @!P0 BRA `(.L_x_1568) ;  /* 0x0000000000048947 */ /* 0x000fea0003800000 */
[----:B------:R-:W-:Y:S01]  /*14c40*/  BPT.TRAP 0x1 ;  /* 0x000000040000795c */ /* 0x000fe20000300000 */
.L_x_1568:
[----:B-1----:R-:W-:Y:S05]  /*14c50*/  @P2 BRA `(.L_x_1566) ;  /* 0x0000000000082947 */ /* 0x002fea0003800000 */
[----:B------:R-:W1:Y:S02]  /*14c60*/  SYNCS.PHASECHK.TRANS64.TRYWAIT P2, [R9+URZ+0x28450], R8 ;  /* 0x02845008090075a7 */ /* 0x000e64000804017f */
[----:B-1----:R-:W-:Y:S05]  /*14c70*/  @!P2 BRA `(.L_x_1569) ;  /* 0x000001740068a947 */ /* 0x002fea0003800000 */
.L_x_1566:
[----:B01----:R-:W-:Y:S01]  /*14c80*/  VIADD R8, R16, 0x8000 ;  /* 0x0000800010087836 */ /* 0x003fe20000000000 */
[----:B------:R-:W2:Y:S01]  /*14c90*/  LDL R193, [R1] ;  /* 0x0000000001c17983 */ /* 0x000ea20000100800 */
[----:B------:R-:W-:Y:S01]  /*14ca0*/  IMAD.MOV.U32 R9, RZ, RZ, -0x7fffffe0 ;  /* 0x80000020ff097424 */ /* 0x000fe200078e00ff */
[----:B------:R-:W-:Y:S05]  /*14cb0*/  WARPSYNC.ALL ;  /* 0x0000000000007948 */ /* 0x000fea0003800000 */
[----:B------:R-:W-:Y:S01]  /*14cc0*/  SHF.R.U32.HI R8, RZ, 0x4, R8 ;  /* 0x00000004ff087819 */ /* 0x000fe20000011608 */
[----:B------:R-:W-:Y:S01]  /*14cd0*/  WARPGROUP.ARRIVE ;  /* 0x00000000000079c5 */ /* 0x000fe20000000000 */
[----:B------:R-:W-:Y:S01]  /*14ce0*/  R2UR UR7, R9 ;  /* 0x00000000090772ca */ /* 0x000fe200000e0000 */
[----:B------:R-:W-:Y:S01]  /*14cf0*/  IMAD.MOV.U32 R9, RZ, RZ, -0x7fffffe0 ;  /* 0x80000020ff097424 */ /* 0x000fe200078e00ff */
[----:B------:R-:W-:-:S03]  /*14d00*/  LOP3.LUT R8, R8, 0x3fff, RZ, 0xc0, !PT ;  /* 0x00003fff08087812 */ /* 0x000fc600078ec0ff */
[----:B------:R-:W0:Y:S01]  /*14d10*/  S2R R10, SR_TID.X ;  /* 0x00000000000a7919 */ /* 0x000e220000002100 */
[----:B------:R-:W-:Y:S01]  /*14d20*/  ISETP.NE.AND P2, PT, R205, 0x1, PT ;  /* 0x00000001cd00780c */ /* 0x000fe20003f45270 */
[----:B------:R-:W-:Y:S01]  /*14d30*/  IMAD.IADD R15, R202, 0x1, R199 ;  /* 0x00000001ca0f7824 */ /* 0x000fe200078e02c7 */
[----:B------:R-:W-:-:S05]  /*14d40*/  LOP3.LUT R8, R8, 0x10000, RZ, 0xfc, !PT ;  /* 0x0001000008087812 */ /* 0x000fca00078efcff */
[----:B------:R-:W-:-:S05]  /*14d50*/  IMAD R8, R200, 0x400, R8 ;  /* 0x00000400c8087824 */ /* 0x000fca00078e0208 */
[C---:B------:R-:W-:Y:S01]  /*14d60*/  R2UR UR6, R8.reuse ;  /* 0x00000000080672ca */ /* 0x040fe200000e0000 */
[----:B------:R-:W-:-:S12]  /*14d70*/  VIADD R8, R8, 0x2 ;  /* 0x0000000208087836 */ /* 0x000fd80000000000 */
[----:B------:R-:W-:Y:S01]  /*14d80*/  QGMMA.64x256x32.F32.E4M3.E4M3 R24, R188, gdesc[UR4], R24, gsb0 ;  /* 0x03e00004bc187df3 */ /* 0x000fe20008000818 */
[----:B------:R-:W-:Y:S02]  /*14d90*/  R2UR UR6, R8 ;  /* 0x00000000080672ca */ /* 0x000fe400000e0000 */
[----:B------:R-:W-:Y:S01]  /*14da0*/  R2UR UR7, R9 ;  /* 0x00000000090772ca */ /* 0x000fe200000e0000 */
[----:B------:R-:W1:Y:S01]  /*14db0*/  @P2 LDC R8, c[0x0][0x450] ;  /* 0x00011400ff082b82 */ /* 0x000e620000000800 */
[----:B0-----:R-:W-:-:S07]  /*14dc0*/  SHF.R.U32.HI R10, RZ, 0x7, R10 ;  /* 0x00000007ff0a7819 */ /* 0x001fce000001160a */
[----:B------:R-:W0:Y:S02]  /*14dd0*/  @P2 LDC R9, c[0x0][0x44c] ;  /* 0x00011300ff092b82 */ /* 0x000e240000000800 */
[----:B0-----:R-:W-:-:S05]  /*14de0*/  @P2 IMAD.HI.U32 R9, R15, R9, RZ ;  /* 0x000000090f092227 */ /* 0x001fca00078e00ff */
[----:B-1----:R-:W-:Y:S01]  /*14df0*/  @P2 SHF.R.U32.HI R15, RZ, R8, R9 ;  /* 0x00000008ff0f2219 */ /* 0x002fe20000011609 */
[----:B------:R-:W-:Y:S01]  /*14e00*/  @!P1 IMAD R8, R13, 0x8, R16 ;  /* 0x000000080d089824 */ /* 0x000fe200078e0210 */
[----:B------:R-:W-:-:S03]  /*14e10*/  IADD3 R9, -R10, 0xb, RZ ;  /* 0x0000000b0a097810 */ /* 0x000fc60007ffe1ff */
[----:B------:R-:W-:-:S05]  /*14e20*/  @!P1 VIADD R8, R8, 0x28440 ;  /* 0x0002844008089836 */ /* 0x000fca0000000000 */
[----:B------:R-:W-:Y:S02]  /*14e30*/  @!P1 PRMT R8, RZ, 0x654, R8 ;  /* 0x00000654ff089816 */ /* 0x000fe40000000008 */
[----:B--2---:R-:W-:Y:S01]  /*14e40*/  LOP3.LUT P3, RZ, R193, 0x4, RZ, 0xc0, !PT ;  /* 0x00000004c1ff7812 */ /* 0x004fe2000786c0ff */
[----:B------:R-:W-:Y:S02]  /*14e50*/  WARPGROUP.DEPBAR.LE gsb0, 0x0 ;  /* 0x00008000000079c5 */ /* 0x000fe40000010000 */
[----:B------:R-:W-:-:S06]  /*14e60*/  WARPGROUP.ARRIVE ;  /* 0x00000000000079c5 */ /* 0x000fcc0000000000 */
[----:B------:R-:W-:Y:S03]  /*14e70*/  QGMMA.64x256x32.F32.E4M3.E4M3 R24, R184, gdesc[UR4], R24, gsb0 ;  /* 0x03e00004b8187df3 */ /* 0x000fe60008000818 */
[----:B------:R-:W-:Y:S02]  /*14e80*/  WARPGROUP.DEPBAR.LE gsb0, 0x0 ;  /* 0x00008000000079c5 */ /* 0x000fe40000010000 */
[----:B------:R-:W0:Y:S01]  /*14e90*/  SHFL.IDX PT, R186, R15, RZ, 0x1c1f ;  /* 0x001c1fff0fba7589 */ /* 0x000e2200000e0000 */
[----:B------:R1:W-:Y:S06]  /*14ea0*/  BAR.ARV R9, 0x100 ;  /* 0x000400090000751d */ /* 0x0003ec0000002000 */
[----:B------:R2:W-:Y:S01]  /*14eb0*/  @!P1 SYNCS.ARRIVE.TRANS64.RED.A1T0 RZ, [R8+URZ], RZ ;  /* 0x000000ff08ff99a7 */ /* 0x0005e2000810043f */
[----:B-1----:R-:W-:-:S05]  /*14ec0*/  IMAD.SHL.U32 R9, R7, 0x40, RZ ;  /* 0x0000004007097824 */ /* 0x002fca00078e00ff */
[----:B------:R-:W-:Y:S01]  /*14ed0*/  IADD3 R21, -R196, 0x1, -R9 ;  /* 0x00000001c4157810 */ /* 0x000fe20007ffe909 */
[----:B--2---:R-:W-:-:S03]  /*14ee0*/  IMAD.U32 R8, RZ, RZ, UR50 ;  /* 0x00000032ff087e24 */ /* 0x004fc6000f8e00ff */
[----:B------:R-:W-:Y:S02]  /*14ef0*/  IADD3 R21, -R195, R21, R197 ;  /* 0x00000015c3157210 */ /* 0x000fe40007ffe1c5 */
[----:B------:R-:W-:-:S05]  /*14f00*/  LOP3.LUT R20, RZ, R8, RZ, 0x33, !PT ;  /* 0x00000008ff147212 */ /* 0x000fca00078e33ff */
[----:B------:R-:W-:Y:S02]  /*14f10*/  IMAD.IADD R20, R20, 0x1, R21 ;  /* 0x0000000114147824 */ /* 0x000fe400078e0215 */
[----:B------:R-:W-:Y:S02]  /*14f20*/  VIADD R21, R21, UR53 ;  /* 0x0000003515157c36 */ /* 0x000fe40008000000 */
[--C-:B0-----:R-:W-:Y:S02]  /*14f30*/  IMAD.IADD R185, R20, 0x1, R186.reuse ;  /* 0x0000000114b97824 */ /* 0x101fe400078e02ba */
[----:B------:R-:W-:Y:S01]  /*14f40*/  IMAD.IADD R184, R21, 0x1, R186 ;  /* 0x0000000115b87824 */ /* 0x000fe200078e02ba */
[----:B------:R-:W-:Y:S06]  /*14f50*/  @!P3 BRA `(.L_x_1570) ;  /* 0x000000000058b947 */ /* 0x000fec0003800000 */
[----:B------:R-:W-:Y:S01]  /*14f60*/  IADD3 R186, -R195, R197, R186 ;  /* 0x000000c5c3ba7210 */ /* 0x000fe20007ffe1ba */
[----:B------:R-:W-:Y:S03]  /*14f70*/  BSSY B0, `(.L_x_1571) ;  /* 0x0000010000007945 */ /* 0x000fe60003800000 */
        /* <DEDUP_REMOVED lines=10> */
.L_x_1572:
[----:B------:R-:W-:-:S05]  /*15020*/  IMAD.U32 R187, RZ, RZ, UR49 ;  /* 0x00000031ffbb7e24 */ /* 0x000fca000f8e00ff */
[----:B------:R-:W-:-:S13]  /*15030*/  ISETP.NE.AND P2, PT, R187, 0x1, PT ;  /* 0x00000001bb00780c */ /* 0x000fda0003f45270 */
[----:B------:R-:W0:Y:S02]  /*15040*/  @P2 LDC.64 R10, c[0x0][0x9e8] ;  /* 0x00027a00ff0a2b82 */ /* 0x000e240000000a00 */
[----:B0-----:R-:W-:-:S05]  /*15050*/  @P2 IMAD.HI.U32 R10, R186, R10, RZ ;  /* 0x0000000aba0a2227 */ /* 0x001fca00078e00ff */
[----:B------:R-:W-:-:S07]  /*15060*/  @P2 SHF.R.U32.HI R186, RZ, R11, R10 ;  /* 0x0000000bffba2219 */ /* 0x000fce000001160a */
.L_x_1573:
[----:B------:R-:W-:Y:S05]  /*15070*/  BSYNC B0 ;  /* 0x0000000000007941 */ /* 0x000fea0003800000 */
.L_x_1571:
[----:B------:R-:W-:-:S04]  /*15080*/  IMAD R186, R186, R187, -R9 ;  /* 0x000000bbbaba7224 */ /* 0x000fc800078e0a09 */
[----:B------:R-:W-:-:S05]  /*15090*/  IMAD.IADD R186, R186, 0x1, -R196 ;  /* 0x00000001baba7824 */ /* 0x000fca00078e0ac4 */
[----:B------:R-:W-:Y:S02]  /*150a0*/  VIMNMX R185, R185, R186, !PT ;  /* 0x000000bab9b97248 */ /* 0x000fe40007fe0100 */
[----:B------:R-:W-:-:S07]  /*150b0*/  VIADDMNMX R184, R186, R187, R184, PT ;  /* 0x000000bbbab87246 */ /* 0x000fce00038001b8 */
.L_x_1570:
[----:B------:R-:W-:Y:S01]  /*150c0*/  ISETP.GT.AND P5, PT, R7, -0x1, PT ;  /* 0xffffffff0700780c */ /* 0x000fe20003fa4270 */
[----:B------:R-:W0:Y:S03]  /*150d0*/  SHFL.IDX PT, R15, R15, 0x1, 0x1c1f ;  /* 0x003c1f000f0f7f89 */ /* 0x000e2600000e0000 */
[----:B------:R-:W-:-:S04]  /*150e0*/  ISETP.GT.AND P2, PT, R185, RZ, P5 ;  /* 0x000000ffb900720c */ /* 0x000fc80002f44270 */
[----:B------:R-:W-:-:S04]  /*150f0*/  ISETP.LT.OR P2, PT, R184, 0x1, P2 ;  /* 0x00000001b800780c */ /* 0x000fc80001741670 */
[----:B------:R-:W-:Y:S02]  /*15100*/  FSEL R152, R152, -INF , !P2 ;  /* 0xff80000098987808 */ /* 0x000fe40005000000 */
[----:B------:R-:W-:-:S04]  /*15110*/  ISETP.GT.AND P2, PT, R185, 0x1, P5 ;  /* 0x00000001b900780c */ /* 0x000fc80002f44270 */
[----:B------:R-:W-:-:S04]  /*15120*/  ISETP.LT.OR P2, PT, R184, 0x2, P2 ;  /* 0x00000002b800780c */ /* 0x000fc80001741670 */
[----:B------:R-:W-:Y:S02]  /*15130*/  FSEL R153, R153, -INF , !P2 ;  /* 0xff80000099997808 */ /* 0x000fe40005000000 */
[----:B------:R-:W-:Y:S01]  /*15140*/  ISETP.GT.AND P2, PT, R185, 0x8, P5 ;  /* 0x00000008b900780c */ /* 0x000fe20002f44270 */
[--C-:B0-----:R-:W-:Y:S02]  /*15150*/  IMAD.IADD R21, R21, 0x1, R15.reuse ;  /* 0x0000000115157824 */ /* 0x101fe400078e020f */
[----:B------:R-:W-:Y:S01]  /*15160*/  IMAD.IADD R20, R20, 0x1, R15 ;  /* 0x0000000114147824 */ /* 0x000fe200078e020f */
[----:B------:R-:W-:-:S04]  /*15170*/  ISETP.LT.OR P2, PT, R184, 0x9, P2 ;  /* 0x00000009b800780c */ /* 0x000fc80001741670 */
[----:B------:R-:W-:Y:S02]  /*15180*/  FSEL R156, R156, -INF , !P2 ;  /* 0xff8000009c9c7808 */ /* 0x000fe40005000000 */
[----:B------:R-:W-:-:S04]  /*15190*/  ISETP.GT.AND P2, PT, R185, 0x9, P5 ;  /* 0x00000009b900780c */ /* 0x000fc80002f44270 */
        /* <DEDUP_REMOVED lines=37> */
[----:B------:R-:W-:Y:S01]  /*153f0*/  FSEL R181, R181, -INF , !P2 ;  /* 0xff800000b5b57808 */ /* 0x000fe20005000000 */
[----:B------:R-:W-:Y:S08]  /*15400*/  @!P3 BRA `(.L_x_1574) ;  /* 0x000000000058b947 */ /* 0x000ff00003800000 */
        /* <DEDUP_REMOVED lines=12> */
.L_x_1576:
[----:B------:R-:W-:-:S05]  /*154d0*/  IMAD.U32 R184, RZ, RZ, UR49 ;  /* 0x00000031ffb87e24 */ /* 0x000fca000f8e00ff */
[----:B------:R-:W-:-:S13]  /*154e0*/  ISETP.NE.AND P2, PT, R184, 0x1, PT ;  /* 0x00000001b800780c */ /* 0x000fda0003f45270 */
[----:B------:R-:W0:Y:S02]  /*154f0*/  @P2 LDC.64 R10, c[0x0][0x9e8] ;  /* 0x00027a00ff0a2b82 */ /* 0x000e240000000a00 */
[----:B0-----:R-:W-:-:S05]  /*15500*/  @P2 IMAD.HI.U32 R10, R15, R10, RZ ;  /* 0x0000000a0f0a2227 */ /* 0x001fca00078e00ff */
[----:B------:R-:W-:-:S07]  /*15510*/  @P2 SHF.R.U32.HI R15, RZ, R11, R10 ;  /* 0x0000000bff0f2219 */ /* 0x000fce000001160a */
.L_x_1577:
[----:B------:R-:W-:Y:S05]  /*15520*/  BSYNC B0 ;  /* 0x0000000000007941 */ /* 0x000fea0003800000 */
.L_x_1575:
[----:B------:R-:W-:-:S04]  /*15530*/  IMAD R9, R15, R184, -R9 ;  /* 0x000000b80f097224 */ /* 0x000fc800078e0a09 */
[----:B------:R-:W-:-:S05]  /*15540*/  IMAD.IADD R9, R9, 0x1, -R196 ;  /* 0x0000000109097824 */ /* 0x000fca00078e0ac4 */
[----:B------:R-:W-:Y:S02]  /*15550*/  VIMNMX R20, R20, R9, !PT ;  /* 0x0000000914147248 */ /* 0x000fe40007fe0100 */
[----:B------:R-:W-:-:S07]  /*15560*/  VIADDMNMX R21, R9, R184, R21, PT ;  /* 0x000000b809157246 */ /* 0x000fce0003800115 */
.L_x_1574:
[C---:B------:R-:W-:Y:S02]  /*15570*/  ISETP.GT.AND P2, PT, R20.reuse, 0x1, P5 ;  /* 0x000000011400780c */ /* 0x040fe40002f44270 */
[----:B------:R-:W-:Y:S02]  /*15580*/  LOP3.LUT R193, R193, 0xfffeffff, RZ, 0xc0, !PT ;  /* 0xfffeffffc1c17812 */ /* 0x000fe400078ec0ff */
[----:B------:R-:W-:Y:S02]  /*15590*/  ISETP.LT.OR P2, PT, R21, 0x2, P2 ;  /* 0x000000021500780c */ /* 0x000fe40001741670 */
[----:B------:R-:W-:Y:S02]  /*155a0*/  @P0 LOP3.LUT R193, R193, 0x10000, RZ, 0xfc, !PT ;  /* 0x00010000c1c10812 */ /* 0x000fe400078efcff */
[----:B------:R-:W-:Y:S02]  /*155b0*/  FSEL R155, R155, -INF , !P2 ;  /* 0xff8000009b9b7808 */ /* 0x000fe40005000000 */
[----:B------:R-:W-:-:S02]  /*155c0*/  ISETP.GT.AND P2, PT, R20, 0x8, P5 ;  /* 0x000000081400780c */ /* 0x000fc40002f44270 */
[----:B------:R-:W-:Y:S02]  /*155d0*/  LOP3.LUT R193, R193, 0xffff7fff, RZ, 0xc0, !PT ;  /* 0xffff7fffc1c17812 */ /* 0x000fe400078ec0ff */
[----:B------:R-:W-:Y:S02]  /*155e0*/  ISETP.LT.OR P2, PT, R21, 0x9, P2 ;  /* 0x000000091500780c */ /* 0x000fe40001741670 */
[----:B------:R-:W-:Y:S02]  /*155f0*/  @P1 LOP3.LUT R193, R193, 0x8000, RZ, 0xfc, !PT ;  /* 0x00008000c1c11812 */ /* 0x000fe400078efcff */
[----:B------:R-:W-:Y:S02]  /*15600*/  FSEL R158, R158, -INF , !P2 ;  /* 0xff8000009e9e7808 */ /* 0x000fe40005000000 */
[C---:B------:R-:W-:Y:S01]  /*15610*/  ISETP.GT.AND P2, PT, R20.reuse, 0x9, P5 ;  /* 0x000000091400780c */ /* 0x040fe20002f44270 */
[----:B------:R-:W-:Y:S01]  /*15620*/  STL [R1], R193 ;  /* 0x000000c101007387 */ /* 0x000fe20000100800 */
[----:B------:R-:W-:-:S02]  /*15630*/  ISETP.GT.AND P1, PT, R20, RZ, P5 ;  /* 0x000000ff1400720c */ /* 0x000fc40002f24270 */
[C---:B------:R-:W-:Y:S02]  /*15640*/  ISETP.LT.OR P2, PT, R21.reuse, 0xa, P2 ;  /* 0x0000000a1500780c */ /* 0x040fe40001741670 */
[----:B------:R-:W-:Y:S02]  /*15650*/  ISETP.LT.OR P1, PT, R21, 0x1, P1 ;  /* 0x000000011500780c */ /* 0x000fe40000f21670 */
[----:B------:R-:W-:Y:S02]  /*15660*/  FSEL R159, R159, -INF , !P2 ;  /* 0xff8000009f9f7808 */ /* 0x000fe40005000000 */
[----:B------:R-:W-:Y:S02]  /*15670*/  ISETP.GT.AND P2, PT, R20, 0x10, P5 ;  /* 0x000000101400780c */ /* 0x000fe40002f44270 */
[----:B------:R-:W-:Y:S02]  /*15680*/  FSEL R154, R154, -INF , !P1 ;  /* 0xff8000009a9a7808 */ /* 0x000fe40004800000 */
[----:B------:R-:W-:-:S02]  /*15690*/  ISETP.LT.OR P2, PT, R21, 0x11, P2 ;  /* 0x000000111500780c */ /* 0x000fc40001741670 */
[----:B------:R-:W-:Y:S02]  /*156a0*/  FMNMX.FTZ R9, R152, R5, !PT ;  /* 0x0000000598097209 */ /* 0x000fe40007810000 */
[----:B------:R-:W-:Y:S02]  /*156b0*/  FSEL R162, R162, -INF , !P2 ;  /* 0xff800000a2a27808 */ /* 0x000fe40005000000 */
[----:B------:R-:W-:Y:S02]  /*156c0*/  ISETP.GT.AND P2, PT, R20, 0x11, P5 ;  /* 0x000000111400780c */ /* 0x000fe40002f44270 */
[----:B------:R-:W-:Y:S02]  /*156d0*/  FMNMX.FTZ R11, R154, R6, !PT ;  /* 0x000000069a0b7209 */ /* 0x000fe40007810000 */
[----:B------:R-:W-:Y:S02]  /*156e0*/  ISETP.LT.OR P2, PT, R21, 0x12, P2 ;  /* 0x000000121500780c */ /* 0x000fe40001741670 */
[----:B------:R-:W-:-:S02]  /*156f0*/  FMNMX.FTZ R9, R153, R9, !PT ;  /* 0x0000000999097209 */ /* 0x000fc40007810000 */
[----:B------:R-:W-:Y:S02]  /*15700*/  FSEL R163, R163, -INF , !P2 ;  /* 0xff800000a3a37808 */ /* 0x000fe40005000000 */
[----:B------:R-:W-:Y:S02]  /*15710*/  ISETP.GT.AND P2, PT, R20, 0x18, P5 ;  /* 0x000000181400780c */ /* 0x000fe40002f44270 */
[----:B------:R-:W-:Y:S02]  /*15720*/  FMNMX.FTZ R11, R155, R11, !PT ;  /* 0x0000000b9b0b7209 */ /* 0x000fe40007810000 */
[----:B------:R-:W-:Y:S02]  /*15730*/  ISETP.LT.OR P2, PT, R21, 0x19, P2 ;  /* 0x000000191500780c */ /* 0x000fe40001741670 */
[----:B------:R-:W-:Y:S02]  /*15740*/  FMNMX.FTZ R9, R156, R9, !PT ;  /* 0x000000099c097209 */ /* 0x000fe40007810000 */
[----:B------:R-:W-:-:S02]  /*15750*/  FSEL R166, R166, -INF , !P2 ;  /* 0xff800000a6a67808 */ /* 0x000fc40005000000 */
[----:B------:R-:W-:Y:S02]  /*15760*/  ISETP.GT.AND P2, PT, R20, 0x19, P5 ;  /* 0x000000191400780c */ /* 0x000fe40002f44270 */
[----:B------:R-:W-:Y:S02]  /*15770*/  FMNMX.FTZ R11, R158, R11, !PT ;  /* 0x0000000b9e0b7209 */ /* 0x000fe40007810000 */
[----:B------:R-:W-:Y:S02]  /*15780*/  ISETP.LT.OR P2, PT, R21, 0x1a, P2 ;  /* 0x0000001a1500780c */ /* 0x000fe40001741670 */
[----:B------:R-:W-:Y:S02]  /*15790*/  FMNMX.FTZ R9, R157, R9, !PT ;  /* 0x000000099d097209 */ /* 0x000fe40007810000 */
[----:B------:R-:W-:Y:S02]  /*157a0*/  FSEL R167, R167, -INF , !P2 ;  /* 0xff800000a7a77808 */ /* 0x000fe40005000000 */
[----:B------:R-:W-:-:S02]  /*157b0*/  ISETP.GT.AND P2, PT, R20, 0x20, P5 ;  /* 0x000000201400780c */ /* 0x000fc40002f44270 */
[----:B------:R-:W-:Y:S02]  /*157c0*/  FMNMX.FTZ R11, R159, R11, !PT ;  /* 0x0000000b9f0b7209 */ /* 0x000fe40007810000 */
[----:B------:R-:W-:Y:S02]  /*157d0*/  ISETP.LT.OR P2, PT, R21, 0x21, P2 ;  /* 0x000000211500780c */ /* 0x000fe40001741670 */
[----:B------:R-:W-:Y:S02]  /*157e0*/  FMNMX.FTZ R9, R160, R9, !PT ;  /* 0x00000009a0097209 */ /* 0x000fe40007810000 */
[----:B------:R-:W-:Y:S02]  /*157f0*/  FMNMX.FTZ R11, R162, R11, !PT ;  /* 0x0000000ba20b7209 */ /* 0x000fe40007810000 */
[----:B------:R-:W-:Y:S02]  /*15800*/  FSEL R170, R170, -INF , !P2 ;  /* 0xff800000aaaa7808 */ /* 0x000fe40005000000 */
[----:B------:R-:W-:-:S02]  /*15810*/  ISETP.GT.AND P2, PT, R20, 0x21, P5 ;  /* 0x000000211400780c */ /* 0x000fc40002f44270 */
[----:B------:R-:W-:Y:S02]  /*15820*/  FMNMX.FTZ R9, R161, R9, !PT ;  /* 0x00000009a1097209 */ /* 0x000fe40007810000 */
[----:B------:R-:W-:Y:S02]  /*15830*/  FMNMX.FTZ R11, R163, R11, !PT ;  /* 0x0000000ba30b7209 */ /* 0x000fe40007810000 */
[----:B------:R-:W-:Y:S02]  /*15840*/  ISETP.LT.OR P2, PT, R21, 0x22, P2 ;  /* 0x000000221500780c */ /* 0x000fe40001741670 */
[----:B------:R-:W-:Y:S02]  /*15850*/  FMNMX.FTZ R9, R164, R9, !PT ;  /* 0x00000009a4097209 */ /* 0x000fe40007810000 */
[----:B------:R-:W-:Y:S02]  /*15860*/  FMNMX.FTZ R11, R166, R11, !PT ;  /* 0x0000000ba60b7209 */ /* 0x000fe40007810000 */
[----:B------:R-:W-:-:S02]  /*15870*/  FSEL R171, R171, -INF , !P2 ;  /* 0xff800000abab7808 */ /* 0x000fc40005000000 */
[----:B------:R-:W-:Y:S02]  /*15880*/  FMNMX.FTZ R9, R165, R9, !PT ;  /* 0x00000009a5097209 */ /* 0x000fe40007810000 */
[----:B------:R-:W-:Y:S02]  /*15890*/  ISETP.GT.AND P2, PT, R20, 0x28, P5 ;  /* 0x000000281400780c */ /* 0x000fe40002f44270 */
[----:B------:R-:W-:Y:S02]  /*158a0*/  FMNMX.FTZ R11, R167, R11, !PT ;  /* 0x0000000ba70b7209 */ /* 0x000fe40007810000 */
[----:B------:R-:W-:Y:S02]  /*158b0*/  FMNMX.FTZ R9, R168, R9, !PT ;  /* 0x00000009a8097209 */ /* 0x000fe40007810000 */
[----:B------:R-:W-:Y:S02]  /*158c0*/  ISETP.LT.OR P2, PT, R21, 0x29, P2 ;  /* 0x000000291500780c */ /* 0x000fe40001741670 */
[----:B------:R-:W-:-:S02]  /*158d0*/  ISETP.GT.AND P4, PT, R20, 0x29, P5 ;  /* 0x000000291400780c */ /* 0x000fc40002f84270 */
[----:B------:R-:W-:Y:S02]  /*158e0*/  FMNMX.FTZ R11, R170, R11, !PT ;  /* 0x0000000baa0b7209 */ /* 0x000fe40007810000 */
[----:B------:R-:W-:Y:S02]  /*158f0*/  FMNMX.FTZ R9, R169, R9, !PT ;  /* 0x00000009a9097209 */ /* 0x000fe40007810000 */
[----:B------:R-:W-:Y:S02]  /*15900*/  FSEL R174, R174, -INF , !P2 ;  /* 0xff800000aeae7808 */ /* 0x000fe40005000000 */
[----:B------:R-:W-:Y:S02]  /*15910*/  ISETP.GT.AND P6, PT, R20, 0x30, P5 ;  /* 0x000000301400780c */ /* 0x000fe40002fc4270 */
[----:B------:R-:W-:Y:S02]  /*15920*/  ISETP.LT.OR P0, PT, R21, 0x2a, P4 ;  /* 0x0000002a1500780c */ /* 0x000fe40002701670 */
[----:B------:R-:W-:-:S02]  /*15930*/  FMNMX.FTZ R11, R171, R11, !PT ;  /* 0x0000000bab0b7209 */ /* 0x000fc40007810000 */
[----:B------:R-:W-:Y:S02]  /*15940*/  FMNMX.FTZ R9, R172, R9, !PT ;  /* 0x00000009ac097209 */ /* 0x000fe40007810000 */
[----:B------:R-:W-:Y:S02]  /*15950*/  ISETP.GT.AND P3, PT, R20, 0x31, P5 ;  /* 0x000000311400780c */ /* 0x000fe40002f64270 */
[----:B------:R-:W-:Y:S02]  /*15960*/  ISETP.LT.OR P4, PT, R21, 0x31, P6 ;  /* 0x000000311500780c */ /* 0x000fe40003781670 */
[----:B------:R-:W-:Y:S02]  /*15970*/  FSEL R175, R175, -INF , !P0 ;  /* 0xff800000afaf7808 */ /* 0x000fe40004000000 */
[----:B------:R-:W-:Y:S02]  /*15980*/  FMNMX.FTZ R11, R174, R11, !PT ;  /* 0x0000000bae0b7209 */ /* 0x000fe40007810000 */
[----:B------:R-:W-:-:S02]  /*15990*/  FMNMX.FTZ R9, R173, R9, !PT ;  /* 0x00000009ad097209 */ /* 0x000fc40007810000 */
[----:B------:R-:W-:Y:S02]  /*159a0*/  ISETP.GT.AND P2, PT, R20, 0x38, P5 ;  /* 0x000000381400780c */ /* 0x000fe40002f44270 */
[----:B------:R-:W-:Y:S02]  /*159b0*/  ISETP.LT.OR P3, PT, R21, 0x32, P3 ;  /* 0x000000321500780c */ /* 0x000fe40001f61670 */
[----:B------:R-:W-:Y:S02]  /*159c0*/  FSEL R178, R178, -INF , !P4 ;  /* 0xff800000b2b27808 */ /* 0x000fe40006000000 */
[----:B------:R-:W-:Y:S02]  /*159d0*/  FMNMX.FTZ R11, R175, R11, !PT ;  /* 0x0000000baf0b7209 */ /* 0x000fe40007810000 */
[----:B------:R-:W-:Y:S02]  /*159e0*/  FMNMX.FTZ R9, R176, R9, !PT ;  /* 0x00000009b0097209 */ /* 0x000fe40007810000 */
[----:B------:R-:W-:-:S02]  /*159f0*/  ISETP.GT.AND P5, PT, R20, 0x39, P5 ;  /* 0x000000391400780c */ /* 0x000fc40002fa4270 */
[----:B------:R-:W-:Y:S02]  /*15a00*/  ISETP.LT.OR P2, PT, R21, 0x39, P2 ;  /* 0x000000391500780c */ /* 0x000fe40001741670 */
[----:B------:R-:W-:Y:S02]  /*15a10*/  FSEL R179, R179, -INF , !P3 ;  /* 0xff800000b3b37808 */ /* 0x000fe40005800000 */
[----:B------:R-:W-:Y:S02]  /*15a20*/  FMNMX.FTZ R11, R178, R11, !PT ;  /* 0x0000000bb20b7209 */ /* 0x000fe40007810000 */
[----:B------:R-:W-:Y:S02]  /*15a30*/  FMNMX.FTZ R9, R177, R9, !PT ;  /* 0x00000009b1097209 */ /* 0x000fe40007810000 */
[----:B------:R-:W-:Y:S02]  /*15a40*/  ISETP.LT.OR P5, PT, R21, 0x3a, P5 ;  /* 0x0000003a1500780c */ /* 0x000fe40002fa1670 */
[----:B------:R-:W-:-:S02]  /*15a50*/  FSEL R182, R182, -INF , !P2 ;  /* 0xff800000b6b67808 */ /* 0x000fc40005000000 */
[----:B------:R-:W-:Y:S02]  /*15a60*/  FMNMX.FTZ R11, R179, R11, !PT ;  /* 0x0000000bb30b7209 */ /* 0x000fe40007810000 */
[----:B------:R-:W-:Y:S02]  /*15a70*/  FMNMX.FTZ R9, R180, R9, !PT ;  /* 0x00000009b4097209 */ /* 0x000fe40007810000 */
[----:B------:R-:W-:Y:S02]  /*15a80*/  FSEL R183, R183, -INF , !P5 ;  /* 0xff800000b7b77808 */ /* 0x000fe40006800000 */
[----:B------:R-:W-:Y:S02]  /*15a90*/  FMNMX.FTZ R11, R182, R11, !PT ;  /* 0x0000000bb60b7209 */ /* 0x000fe40007810000 */
[----:B------:R-:W-:Y:S02]  /*15aa0*/  FMNMX.FTZ R9, R181, R9, !PT ;  /* 0x00000009b5097209 */ /* 0x000fe40007810000 */
[----:B------:R-:W-:-:S02]  /*15ab0*/  FMNMX.FTZ R11, R183, R11, !PT ;  /* 0x0000000bb70b7209 */ /* 0x000fc40007810000 */
[C---:B------:R-:W-:Y:S01]  /*15ac0*/  LOP3.LUT P0, RZ, R193.reuse, 0x10000, RZ, 0xc0, !PT ;  /* 0x00010000c1ff7812 */ /* 0x040fe2000780c0ff */
[----:B------:R-:W0:Y:S01]  /*15ad0*/  SHFL.BFLY PT, R10, R9, 0x2, 0x1f ;  /* 0x0c401f00090a7f89 */ /* 0x000e2200000e0000 */
[----:B------:R-:W-:-:S03]  /*15ae0*/  LOP3.LUT P1, RZ, R193, 0x8000, RZ, 0xc0, !PT ;  /* 0x00008000c1ff7812 */ /* 0x000fc6000782c0ff */
[----:B------:R-:W1:Y:S01]  /*15af0*/  SHFL.BFLY PT, R15, R11, 0x2, 0x1f ;  /* 0x0c401f000b0f7f89 */ /* 0x000e6200000e0000 */
[----:B0-----:R-:W-:Y:S02]  /*15b00*/  FMNMX.FTZ R9, R9, R10, !PT ;  /* 0x0000000a09097209 */ /* 0x001fe40007810000 */
[----:B-1----:R-:W-:-:S03]  /*15b10*/  FMNMX.FTZ R11, R11, R15, !PT ;  /* 0x0000000f0b0b7209 */ /* 0x002fc60007810000 */
[----:B------:R-:W0:Y:S04]  /*15b20*/  SHFL.BFLY PT, R10, R9, 0x1, 0x1f ;  /* 0x0c201f00090a7f89 */ /* 0x000e2800000e0000 */
[----:B------:R-:W1:Y:S01]  /*15b30*/  SHFL.BFLY PT, R15, R11, 0x1, 0x1f ;  /* 0x0c201f000b0f7f89 */ /* 0x000e6200000e0000 */
[----:B0-----:R-:W-:Y:S02]  /*15b40*/  FMNMX.FTZ R9, R9, R10, !PT ;  /* 0x0000000a09097209 */ /* 0x001fe40007810000 */
[----:B-1----:R-:W-:Y:S02]  /*15b50*/  FMNMX.FTZ R15, R11, R15, !PT ;  /* 0x0000000f0b0f7209 */ /* 0x002fe40007810000 */
[----:B------:R-:W-:Y:S02]  /*15b60*/  FSETP.NEU.FTZ.AND P6, PT, R9, -INF , PT ;  /* 0xff8000000900780b */ /* 0x000fe40003fdd000 */
[----:B------:R-:W-:-:S02]  /*15b70*/  FSETP.NEU.FTZ.AND P2, PT, R15, -INF , PT ;  /* 0xff8000000f00780b */ /* 0x000fc40003f5d000 */
[----:B------:R-:W-:Y:S02]  /*15b80*/  FSEL R10, R9, RZ, P6 ;  /* 0x000000ff090a7208 */ /* 0x000fe40003000000 */
[----:B------:R-:W-:-:S03]  /*15b90*/  FSEL R11, R15, RZ, P2 ;  /* 0x000000ff0f0b7208 */ /* 0x000fc60001000000 */
[----:B------:R-:W-:Y:S01]  /*15ba0*/  FADD.FTZ R5, -R10, R5 ;  /* 0x000000050a057221 */ /* 0x000fe20000010100 */
[----:B------:R-:W-:-:S01]  /*15bb0*/  FFMA.FTZ R10, R2, R9, -8 ;  /* 0xc1000000020a7423 */ /* 0x000fc20000010009 */
[----:B------:R-:W-:Y:S01]  /*15bc0*/  FADD.FTZ R6, -R11, R6 ;  /* 0x000000060b067221 */ /* 0x000fe20000010100 */
[----:B------:R-:W-:-:S01]  /*15bd0*/  FFMA.FTZ R11, R2, R15, -8 ;  /* 0xc1000000020b7423 */ /* 0x000fc2000001000f */
[----:B------:R-:W-:Y:S02]  /*15be0*/  FMUL.FTZ R5, R2, R5 ;  /* 0x0000000502057220 */ /* 0x000fe40000410000 */
[----:B------:R-:W-:Y:S01]  /*15bf0*/  FSEL R10, R10, RZ, P6 ;  /* 0x000000ff0a0a7208 */ /* 0x000fe20003000000 */
[C---:B------:R-:W-:Y:S01]  /*15c00*/  FMUL.FTZ R6, R2.reuse, R6 ;  /* 0x0000000602067220 */ /* 0x040fe20000410000 */
[----:B------:R-:W-:Y:S02]  /*15c10*/  FSEL R11, R11, RZ, P2 ;  /* 0x000000ff0b0b7208 */ /* 0x000fe40001000000 */
        /* <DEDUP_REMOVED lines=8> */
[----:B------:R-:W0:Y:S01]  /*15ca0*/  MUFU.EX2 R152, R152 ;  /* 0x0000009800987308 */ /* 0x000e220000000800 */
        /* <DEDUP_REMOVED lines=15> */
[----:B------:R-:W1:Y:S01]  /*15da0*/  MUFU.EX2 R6, R6 ;  /* 0x0000000600067308 */ /* 0x000e620000000800 */
[----:B0-----:R-:W-:-:S01]  /*15db0*/  FFMA.FTZ R3, R5, R3, R152 ;  /* 0x0000000305037223 */ /* 0x001fc20000010098 */
        /* <DEDUP_REMOVED lines=11> */
[----:B------:R-:W-:-:S03]  /*15e70*/  FFMA.FTZ R11, R2, R183, -R11 ;  /* 0x000000b7020b7223 */ /* 0x000fc6000001080b */
        /* <DEDUP_REMOVED lines=60> */
[----:B------:R-:W-:Y:S06]  /*16240*/  @!P0 BRA `(.L_x_1578) ;  /* 0x0000000000048947 */ /* 0x000fec0003800000 */
[----:B------:R-:W-:Y:S01]  /*16250*/  BPT.TRAP 0x1 ;  /* 0x000000040000795c */ /* 0x000fe20000300000 */
.L_x_1578:
[----:B------:R-:W-:Y:S01]  /*16260*/  IMAD R20, R200, 0x8, R16 ;  /* 0x00000008c8147824 */ /* 0x000fe200078e0210 */
[----:B------:R-:W-:Y:S01]  /*16270*/  ISETP.GT.AND P2, PT, R7, R12, PT ;  /* 0x0000000c0700720c */ /* 0x000fe20003f44270 */
[----:B------:R-:W-:Y:S01]  /*16280*/  IMAD.U32 R21, RZ, RZ, UR42 ;  /* 0x0000002aff157e24 */ /* 0x000fe2000f8e00ff */
        /* <DEDUP_REMOVED lines=17> */
[-C--:B------:R-:W-:Y:S01]  /*163a0*/  FMUL.FTZ R37, R37, R5.reuse ;  /* 0x0000000525257220 */ /* 0x080fe20000410000 */
        /* <DEDUP_REMOVED lines=140> */
[----:B------:R-:W-:Y:S02]  /*16c70*/  IMAD.MOV.U32 R186, RZ, RZ, R176 ;  /* 0x000000ffffba7224 */ /* 0x000fe400078e00b0 */
[----:B------:R-:W-:Y:S01]  /*16c80*/  IMAD.MOV.U32 R187, RZ, RZ, R178 ;  /* 0x000000ffffbb7224 */ /* 0x000fe200078e00b2 */
[----:B0-----:R-:W-:Y:S06]  /*16c90*/  @P2 BRA `(.L_x_1579) ;  /* 0xffffffd800982947 */ /* 0x001fec000383ffff */
[----:B------:R-:W-:Y:S02]  /*16ca0*/  IMAD.MOV.U32 R6, RZ, RZ, R15 ;  /* 0x000000ffff067224 */ /* 0x000fe400078e000f */
[----:B------:R-:W-:Y:S02]  /*16cb0*/  IMAD.MOV.U32 R5, RZ, RZ, R9 ;  /* 0x000000ffff057224 */ /* 0x000fe400078e0009 */
[----:B------:R-:W-:Y:S02]  /*16cc0*/  IMAD.MOV.U32 R200, RZ, RZ, R13 ;  /* 0x000000ffffc87224 */ /* 0x000fe400078e000d */
[----:B------:R-:W-:-:S07]  /*16cd0*/  IMAD.MOV.U32 R193, RZ, RZ, R14 ;  /* 0x000000ffffc17224 */ /* 0x000fce00078e000e */
.L_x_1560:
[----:B------:R-:W2:Y:S01]  /*16ce0*/  LDL.LU R13, [R1] ;  /* 0x00000000010d7983 */ /* 0x000ea20000300800 */
[----:B------:R-:W0:Y:S01]  /*16cf0*/  LDC R9, c[0x0][0x448] ;  /* 0x00011200ff097b82 */ /* 0x000e220000000800 */
[----:B------:R-:W-:-:S07]  /*16d00*/  VIADD R10, R199, 0x7f ;  /* 0x0000007fc70a7836 */ /* 0x000fce0000000000 */
[----:B------:R-:W1:Y:S01]  /*16d10*/  LDC R12, c[0x0][0x9e4] ;  /* 0x00027900ff0c7b82 */ /* 0x000e620000000800 */
[----:B0-----:R-:W-:-:S13]  /*16d20*/  ISETP.NE.AND P2, PT, R9, 0x1, PT ;  /* 0x000000010900780c */ /* 0x001fda0003f45270 */
[----:B------:R-:W0:Y:S08]  /*16d30*/  @P2 LDC R11, c[0x0][0x44c] ;  /* 0x00011300ff0b2b82 */ /* 0x000e300000000800 */
[----:B------:R-:W3:Y:S01]  /*16d40*/  @P2 LDC R9, c[0x0][0x450] ;  /* 0x00011400ff092b82 */ /* 0x000ee20000000800 */
[----:B0-----:R-:W-:-:S05]  /*16d50*/  @P2 IMAD.HI.U32 R11, R10, R11, RZ ;  /* 0x0000000b0a0b2227 */ /* 0x001fca00078e00ff */
[----:B---3--:R-:W-:Y:S02]  /*16d60*/  @P2 SHF.R.U32.HI R10, RZ, R9, R11 ;  /* 0x00000009ff0a2219 */ /* 0x008fe4000001160b */
[----:B------:R-:W-:-:S05]  /*16d70*/  IADD3 R11, R197, 0x1, -R195 ;  /* 0x00000001c50b7810 */ /* 0x000fca0007ffe8c3 */
[----:B------:R-:W-:-:S04]  /*16d80*/  IMAD.IADD R11, R10, 0x1, R11 ;  /* 0x000000010a0b7824 */ /* 0x000fc800078e020b */
[----:B------:R-:W-:Y:S01]  /*16d90*/  IMAD.IADD R10, R11, 0x1, -R8 ;  /* 0x000000010b0a7824 */ /* 0x000fe200078e0a08 */
[----:B--2---:R-:W-:-:S04]  /*16da0*/  LOP3.LUT R13, R13, 0xfffffffb, RZ, 0xc0, !PT ;  /* 0xfffffffb0d0d7812 */ /* 0x004fc800078ec0ff */
[----:B------:R-:W-:Y:S02]  /*16db0*/  @P2 LOP3.LUT R13, R13, 0x4, RZ, 0xfc, !PT ;  /* 0x000000040d0d2812 */ /* 0x000fe400078efcff */
[----:B-1----:R-:W-:Y:S02]  /*16dc0*/  ISETP.GE.AND P2, PT, R12, 0x1, PT ;  /* 0x000000010c00780c */ /* 0x002fe40003f46270 */
[----:B------:R-:W-:-:S11]  /*16dd0*/  LOP3.LUT R13, R13, 0xfffffff7, RZ, 0xc0, !PT ;  /* 0xfffffff70d0d7812 */ /* 0x000fd600078ec0ff */
[----:B------:R-:W-:-:S05]  /*16de0*/  @P2 LOP3.LUT R13, R13, 0x8, RZ, 0xfc, !PT ;  /* 0x000000080d0d2812 */ /* 0x000fca00078efcff */
[----:B------:R0:W-:Y:S01]  /*16df0*/  STL [R1], R13 ;  /* 0x0000000d01007387 */ /* 0x0001e20000100800 */
[----:B------:R-:W-:Y:S05]  /*16e00*/  @!P2 BRA `(.L_x_1580) ;  /* 0x000000000044a947 */ /* 0x000fea0003800000 */
[----:B------:R-:W-:Y:S01]  /*16e10*/  ISETP.GT.AND P2, PT, R11, -0x1, PT ;  /* 0xffffffff0b00780c */ /* 0x000fe20003f44270 */
[----:B------:R-:W-:-:S12]  /*16e20*/  BSSY B0, `(.L_x_1581) ;  /* 0x000000d000007945 */ /* 0x000fd80003800000 */
[----:B------:R-:W-:Y:S05]  /*16e30*/  @P2 BRA `(.L_x_1582) ;  /* 0x00000000001c2947 */ /* 0x000fea0003800000 */
[----:B------:R-:W-:Y:S02]  /*16e40*/  ISETP.NE.AND P2, PT, R12, 0x1, PT ;  /* 0x000000010c00780c */ /* 0x000fe40003f45270 */
[----:B------:R-:W-:-:S11]  /*16e50*/  LOP3.LUT R11, RZ, R11, RZ, 0x33, !PT ;  /* 0x0000000bff0b7212 */ /* 0x000fd600078e33ff */
[----:B------:R-:W1:Y:S02]  /*16e60*/  @P2 LDC.64 R8, c[0x0][0x9e8] ;  /* 0x00027a00ff082b82 */ /* 0x000e640000000a00 */
[----:B-1----:R-:W-:-:S05]  /*16e70*/  @P2 IMAD.HI.U32 R8, R11, R8, RZ ;  /* 0x000000080b082227 */ /* 0x002fca00078e00ff */
[----:B------:R-:W-:-:S04]  /*16e80*/  @P2 SHF.R.U32.HI R11, RZ, R9, R8 ;  /* 0x00000009ff0b2219 */ /* 0x000fc80000011608 */
[----:B------:R-:W-:Y:S01]  /*16e90*/  LOP3.LUT R11, RZ, R11, RZ, 0x33, !PT ;  /* 0x0000000bff0b7212 */ /* 0x000fe200078e33ff */
[----:B------:R-:W-:Y:S06]  /*16ea0*/  BRA `(.L_x_1583) ;  /* 0x0000000000107947 */ /* 0x000fec0003800000 */
.L_x_1582:
[----:B------:R-:W-:-:S13]  /*16eb0*/  ISETP.NE.AND P2, PT, R12, 0x1, PT ;  /* 0x000000010c00780c */ /* 0x000fda0003f45270 */
[----:B------:R-:W1:Y:S02]  /*16ec0*/  @P2 LDC.64 R8, c[0x0][0x9e8] ;  /* 0x00027a00ff082b82 */ /* 0x000e640000000a00 */
[----:B-1----:R-:W-:-:S05]  /*16ed0*/  @P2 IMAD.HI.U32 R8, R11, R8, RZ ;  /* 0x000000080b082227 */ /* 0x002fca00078e00ff */
[----:B------:R-:W-:-:S07]  /*16ee0*/  @P2 SHF.R.U32.HI R11, RZ, R9, R8 ;  /* 0x00000009ff0b2219 */ /* 0x000fce0000011608 */
.L_x_1583:
[----:B------:R-:W-:Y:S05]  /*16ef0*/  BSYNC B0 ;  /* 0x0000000000007941 */ /* 0x000fea0003800000 */
.L_x_1581:
[----:B------:R-:W-:-:S05]  /*16f00*/  IMAD R11, R11, R12, RZ ;  /* 0x0000000c0b0b7224 */ /* 0x000fca00078e02ff */
[----:B------:R-:W-:-:S07]  /*16f10*/  VIMNMX R10, R10, R11, !PT ;  /* 0x0000000b0a0a7248 */ /* 0x000fce0007fe0100 */
.L_x_1580:
[----:B------:R-:W-:-:S05]  /*16f20*/  VIADD R10, R10, 0x3f ;  /* 0x0000003f0a0a7836 */ /* 0x000fca0000000000 */
[----:B------:R-:W-:-:S04]  /*16f30*/  SHF.R.S32.HI R8, RZ, 0x1f, R10 ;  /* 0x0000001fff087819 */ /* 0x000fc8000001140a */
[----:B------:R-:W-:-:S04]  /*16f40*/  LEA.HI R8, R8, R10, RZ, 0x6 ;  /* 0x0000000a08087211 */ /* 0x000fc800078f30ff */
[----:B------:R-:W-:-:S04]  /*16f50*/  SHF.R.S32.HI R8, RZ, 0x6, R8 ;  /* 0x00000006ff087819 */ /* 0x000fc80000011408 */
[----:B------:R-:W-:-:S04]  /*16f60*/  VIMNMX R8, R204, R8, !PT ;  /* 0x00000008cc087248 */ /* 0x000fc80007fe0100 */
[----:B------:R-:W-:-:S13]  /*16f70*/  ISETP.GE.AND P2, PT, R7, R8, PT ;  /* 0x000000080700720c */ /* 0x000fda0003f46270 */
[----:B------:R-:W-:Y:S05]  /*16f80*/  @!P2 BRA `(.L_x_1584) ;  /* 0x0000001800cca947 */ /* 0x000fea0003800000 */
[----:B------:R-:W-:Y:S02]  /*16f90*/  IMAD.MOV.U32 R9, RZ, RZ, R6 ;  /* 0x000000ffff097224 */ /* 0x000fe400078e0006 */
[----:B------:R-:W-:Y:S02]  /*16fa0*/  IMAD.MOV.U32 R10, RZ, RZ, R5 ;  /* 0x000000ffff0a7224 */ /* 0x000fe400078e0005 */
[----:B------:R-:W-:Y:S02]  /*16fb0*/  IMAD.MOV.U32 R11, RZ, RZ, R7 ;  /* 0x000000ffff0b7224 */ /* 0x000fe400078e0007 */
[----:B------:R-:W-:-:S07]  /*16fc0*/  IMAD.MOV.U32 R206, RZ, RZ, R193 ;  /* 0x000000ffffce7224 */ /* 0x000fce00078e00c1 */
.L_x_1595:
[----:B------:R-:W-:Y:S01]  /*16fd0*/  ISETP.NE.AND P2, PT, R200, 0x1, PT ;  /* 0x00000001c800780c */ /* 0x000fe20003f45270 */
[----:B------:R-:W-:Y:S05]  /*16fe0*/  YIELD ;  /* 0x0000000000007946 */ /* 0x000fea0003800000 */
[----:B------:R-:W-:Y:S02]  /*16ff0*/  SEL R193, RZ, 0x1, P2 ;  /* 0x00000001ffc17807 */ /* 0x000fe40001000000 */
[----:B------:R-:W-:Y:S02]  /*17000*/  ISETP.NE.AND P2, PT, R201, RZ, PT ;  /* 0x000000ffc900720c */ /* 0x000fe40003f45270 */
[----:B------:R-:W-:-:S11]  /*17010*/  LOP3.LUT R193, R206, R193, RZ, 0x3c, !PT ;  /* 0x000000c1cec17212 */ /* 0x000fd600078e3cff */
[----:B------:R-:W-:Y:S05]  /*17020*/  @P2 BRA `(.L_x_1585) ;  /* 0x00000000003c2947 */ /* 0x000fea0003800000 */
[----:B------:R-:W-:Y:S05]  /*17030*/  @!P0 BRA `(.L_x_1586) ;  /* 0x0000000000048947 */ /* 0x000fea0003800000 */
[----:B------:R-:W-:Y:S01]  /*17040*/  BPT.TRAP 0x1 ;  /* 0x000000040000795c */ /* 0x000fe20000300000 */
.L_x_1586:
[----:B------:R-:W-:Y:S01]  /*17050*/  VIADD R5, R200, 0x1 ;  /* 0x00000001c8057836 */ /* 0x000fe20000000000 */
[----:B------:R-:W-:-:S04]  /*17060*/  SHF.L.U32 R6, R193, 0x1f, RZ ;  /* 0x0000001fc1067819 */ /* 0x000fc800000006ff */
[----:B------:R-:W-:-:S04]  /*17070*/  ISETP.NE.AND P3, PT, R5, 0x2, PT ;  /* 0x000000020500780c */ /* 0x000fc80003f65270 */
[----:B------:R-:W-:-:S05]  /*17080*/  SEL R5, R5, RZ, P3 ;  /* 0x000000ff05057207 */ /* 0x000fca0001800000 */
[----:B------:R-:W-:-:S04]  /*17090*/  IMAD R5, R5, 0x8, R16 ;  /* 0x0000000805057824 */ /* 0x000fc800078e0210 */
[----:B------:R1:W2:Y:S01]  /*170a0*/  SYNCS.PHASECHK.TRANS64.TRYWAIT P3, [R5+URZ+0x28430], R6 ;  /* 0x02843006050075a7 */ /* 0x0002a2000806017f */
[----:B------:R-:W-:Y:S05]  /*170b0*/  @!P0 BRA `(.L_x_1587) ;  /* 0x0000000000048947 */ /* 0x000fea0003800000 */
[----:B------:R-:W-:Y:S01]  /*170c0*/  BPT.TRAP 0x1 ;  /* 0x000000040000795c */ /* 0x000fe20000300000 */
.L_x_1587:
[----:B------:R-:W-:Y:S04]  /*170d0*/  BSSY B0, `(.L_x_1585) ;  /* 0x0000004000007945 */ /* 0x000fe80003800000 */
[----:B--2---:R-:W-:Y:S05]  /*170e0*/  @P3 BRA `(.L_x_1588) ;  /* 0x0000000000083947 */ /* 0x004fea0003800000 */
[----:B------:R-:W2:Y:S02]  /*170f0*/  SYNCS.PHASECHK.TRANS64.TRYWAIT P3, [R5+URZ+0x28430], R6 ;  /* 0x02843006050075a7 */ /* 0x000ea4000806017f */
[----:B--2---:R-:W-:Y:S05]  /*17100*/  @!P3 BRA `(.L_x_1589) ;  /* 0x000001500058b947 */ /* 0x004fea0003800000 */
.L_x_1588:
[----:B------:R-:W-:Y:S05]  /*17110*/  BSYNC B0 ;  /* 0x0000000000007941 */ /* 0x000fea0003800000 */
.L_x_1585:
[----:B-12---:R-:W1:Y:S01]  /*17120*/  S2R R5, SR_TID.X ;  /* 0x0000000000057919 */ /* 0x006e620000002100 */
[----:B------:R-:W-:Y:S01]  /*17130*/  VIADD R205, R200, 0x1 ;  /* 0x00000001c8cd7836 */ /* 0x000fe20000000000 */
[----:B------:R-:W-:Y:S05]  /*17140*/  WARPSYNC.ALL ;  /* 0x0000000000007948 */ /* 0x000fea0003800000 */
[C---:B------:R-:W-:Y:S01]  /*17150*/  ISETP.NE.AND P3, PT, R205.reuse, 0x2, PT ;  /* 0x00000002cd00780c */ /* 0x040fe20003f65270 */
[----:B------:R-:W-:Y:S02]  /*17160*/  IMAD.MOV.U32 R7, RZ, RZ, 0x40000040 ;  /* 0x40000040ff077424 */ /* 0x000fe400078e00ff */
[----:B------:R-:W-:Y:S01]  /*17170*/  IMAD.MOV.U32 R15, RZ, RZ, 0x40000040 ;  /* 0x40000040ff0f7424 */ /* 0x000fe200078e00ff */
[----:B------:R-:W-:Y:S01]  /*17180*/  SEL R205, R205, RZ, P3 ;  /* 0x000000ffcdcd7207 */ /* 0x000fe20001800000 */
[----:B------:R-:W-:Y:S01]  /*17190*/  IMAD.MOV.U32 R21, RZ, RZ, 0x40000040 ;  /* 0x40000040ff157424 */ /* 0x000fe200078e00ff */
[----:B------:R-:W-:Y:S01]  /*171a0*/  R2UR UR15, R7 ;  /* 0x00000000070f72ca */ /* 0x000fe200000e0000 */
[----:B0-----:R-:W-:Y:S01]  /*171b0*/  IMAD.MOV.U32 R13, RZ, RZ, 0x40000040 ;  /* 0x40000040ff0d7424 */ /* 0x001fe200078e00ff */
[----:B------:R-:W-:Y:S01]  /*171c0*/  R2UR UR11, R15 ;  /* 0x000000000f0b72ca */ /* 0x000fe200000e0000 */
[----:B------:R-:W-:Y:S01]  /*171d0*/  IMAD R6, R205, 0x400, R4 ;  /* 0x00000400cd067824 */ /* 0x000fe200078e0204 */
[----:B------:R-:W-:-:S02]  /*171e0*/  R2UR UR7, R21 ;  /* 0x00000000150772ca */ /* 0x000fc400000e0000 */
[----:B------:R-:W-:Y:S01]  /*171f0*/  R2UR UR19, R13 ;  /* 0x000000000d1372ca */ /* 0x000fe200000e0000 */
[C---:B------:R-:W-:Y:S01]  /*17200*/  VIADD R14, R6.reuse, 0x2 ;  /* 0x00000002060e7836 */ /* 0x040fe20000000000 */
[C---:B------:R-:W-:Y:S01]  /*17210*/  R2UR UR14, R6.reuse ;  /* 0x00000000060e72ca */ /* 0x040fe200000e0000 */
[C---:B------:R-:W-:Y:S01]  /*17220*/  VIADD R20, R6.reuse, 0x4 ;  /* 0x0000000406147836 */ /* 0x040fe20000000000 */
[----:B------:R-:W-:Y:S01]  /*17230*/  R2UR UR23, R15 ;  /* 0x000000000f1772ca */ /* 0x000fe200000e0000 */
        /* <DEDUP_REMOVED lines=9> */
[----:B-1----:R-:W-:-:S02]  /*172d0*/  SHF.R.U32.HI R5, RZ, 0x7, R5 ;  /* 0x00000007ff057819 */ /* 0x002fc40000011605 */
[----:B------:R-:W-:Y:S02]  /*172e0*/  R2UR UR26, R12 ;  /* 0x000000000c1a72ca */ /* 0x000fe400000e0000 */
[----:B------:R-:W-:Y:S01]  /*172f0*/  R2UR UR27, R13 ;  /* 0x000000000d1b72ca */ /* 0x000fe200000e0000 */
[----:B------:R-:W-:Y:S01]  /*17300*/  VIADD R5, R5, 0x8 ;  /* 0x0000000805057836 */ /* 0x000fe20000000000 */
[----:B------:R-:W-:Y:S02]  /*17310*/  R2UR UR30, R20 ;  /* 0x00000000141e72ca */ /* 0x000fe400000e0000 */
[----:B------:R-:W-:Y:S02]  /*17320*/  R2UR UR31, R21 ;  /* 0x00000000151f72ca */ /* 0x000fe400000e0000 */
[----:B------:R0:W-:Y:S01]  /*17330*/  BAR.SYNC.DEFER_BLOCKING R5, 0x100 ;  /* 0x000400050000751d */ /* 0x0001e20000010000 */
[----:B------:R-:W-:Y:S02]  /*17340*/  R2UR UR34, R6 ;  /* 0x00000000062272ca */ /* 0x000fe400000e0000 */
[----:B------:R-:W-:-:S03]  /*17350*/  R2UR UR35, R7 ;  /* 0x00000000072372ca */ /* 0x000fc600000e0000 */
        /* <DEDUP_REMOVED lines=27> */
.L_x_1591:
[----:B------:R-:W-:Y:S01]  /*17510*/  SHF.L.U32 R5, R206, 0x1f, RZ ;  /* 0x0000001fce057819 */ /* 0x000fe200000006ff */
[----:B------:R-:W-:-:S04]  /*17520*/  IMAD R6, R200, 0x8, R16 ;  /* 0x00000008c8067824 */ /* 0x000fc800078e0210 */
[----:B------:R0:W1:Y:S01]  /*17530*/  SYNCS.PHASECHK.TRANS64.TRYWAIT P2, [R6+URZ+0x28450], R5 ;  /* 0x02845005060075a7 */ /* 0x000062000804017f */
[----:B------:R-:W-:Y:S05]  /*17540*/  @!P0 BRA `(.L_x_1592) ;  /* 0x0000000000048947 */ /* 0x000fea0003800000 */
[----:B------:R-:W-:Y:S01]  /*17550*/  BPT.TRAP 0x1 ;  /* 0x000000040000795c */ /* 0x000fe20000300000 */
.L_x_1592:
[----:B-1----:R-:W-:Y:S05]  /*17560*/  @P2 BRA `(.L_x_1590) ;  /* 0x0000000000082947 */ /* 0x002fea0003800000 */
[----:B------:R-:W1:Y:S02]  /*17570*/  SYNCS.PHASECHK.TRANS64.TRYWAIT P2, [R6+URZ+0x28450], R5 ;  /* 0x02845005060075a7 */ /* 0x000e64000804017f */
[----:B-1----:R-:W-:Y:S05]  /*17580*/  @!P2 BRA `(.L_x_1593) ;  /* 0x0000014c004ca947 */ /* 0x002fea0003800000 */
.L_x_1590:
[----:B01----:R-:W-:Y:S01]  /*17590*/  VIADD R5, R16, 0x8000 ;  /* 0x0000800010057836 */ /* 0x003fe20000000000 */
[----:B------:R-:W-:Y:S05]  /*175a0*/  WARPSYNC.ALL ;  /* 0x0000000000007948 */ /* 0x000fea0003800000 */
[----:B------:R-:W-:Y:S01]  /*175b0*/  SHF.R.U32.HI R5, RZ, 0x4, R5 ;  /* 0x00000004ff057819 */ /* 0x000fe20000011605 */
[----:B------:R-:W-:Y:S01]  /*175c0*/  IMAD.MOV.U32 R7, RZ, RZ, -0x7fffffe0 ;  /* 0x80000020ff077424 */ /* 0x000fe200078e00ff */
[----:B------:R-:W-:-:S06]  /*175d0*/  WARPGROUP.ARRIVE ;  /* 0x00000000000079c5 */ /* 0x000fcc0000000000 */
[----:B------:R-:W0:Y:S01]  /*175e0*/  S2R R206, SR_TID.X ;  /* 0x0000000000ce7919 */ /* 0x000e220000002100 */
[----:B------:R-:W-:Y:S02]  /*175f0*/  LOP3.LUT R5, R5, 0x3fff, RZ, 0xc0, !PT ;  /* 0x00003fff05057812 */ /* 0x000fe400078ec0ff */
[----:B------:R-:W-:Y:S01]  /*17600*/  R2UR UR7, R7 ;  /* 0x00000000070772ca */ /* 0x000fe200000e0000 */
[----:B------:R-:W-:Y:S01]  /*17610*/  IMAD.MOV.U32 R7, RZ, RZ, -0x7fffffe0 ;  /* 0x80000020ff077424 */ /* 0x000fe200078e00ff */
[----:B------:R-:W-:-:S05]  /*17620*/  LOP3.LUT R5, R5, 0x10000, RZ, 0xfc, !PT ;  /* 0x0001000005057812 */ /* 0x000fca00078efcff */
[----:B------:R-:W-:Y:S01]  /*17630*/  IMAD R6, R200, 0x400, R5 ;  /* 0x00000400c8067824 */ /* 0x000fe200078e0205 */
[----:B------:R-:W-:-:S04]  /*17640*/  FMNMX.FTZ R5, R152, R10, !PT ;  /* 0x0000000a98057209 */ /* 0x000fc80007810000 */
[C---:B------:R-:W-:Y:S01]  /*17650*/  R2UR UR6, R6.reuse ;  /* 0x00000000060672ca */ /* 0x040fe200000e0000 */
[----:B------:R-:W-:Y:S01]  /*17660*/  VIADD R6, R6, 0x2 ;  /* 0x0000000206067836 */ /* 0x000fe20000000000 */
[----:B------:R-:W-:-:S04]  /*17670*/  FMNMX.FTZ R5, R153, R5, !PT ;  /* 0x0000000599057209 */ /* 0x000fc80007810000 */
[----:B------:R-:W-:-:S04]  /*17680*/  FMNMX.FTZ R5, R156, R5, !PT ;  /* 0x000000059c057209 */ /* 0x000fc80007810000 */
[----:B------:R-:W-:-:S03]  /*17690*/  FMNMX.FTZ R5, R157, R5, !PT ;  /* 0x000000059d057209 */ /* 0x000fc60007810000 */
[----:B------:R-:W-:Y:S01]  /*176a0*/  QGMMA.64x256x32.F32.E4M3.E4M3 R24, R188, gdesc[UR4], R24, gsb0 ;  /* 0x03e00004bc187df3 */ /* 0x000fe20008000818 */
[----:B------:R-:W-:Y:S02]  /*176b0*/  R2UR UR6, R6 ;  /* 0x00000000060672ca */ /* 0x000fe400000e0000 */
[----:B------:R-:W-:Y:S02]  /*176c0*/  R2UR UR7, R7 ;  /* 0x00000000070772ca */ /* 0x000fe400000e0000 */
        /* <DEDUP_REMOVED lines=25> */
[----:B0-----:R-:W-:Y:S01]  /*17860*/  SHF.R.U32.HI R206, RZ, 0x7, R206 ;  /* 0x00000007ffce7819 */ /* 0x001fe200000116ce */
[----:B------:R-:W0:Y:S01]  /*17870*/  SHFL.BFLY PT, R12, R5, 0x2, 0x1f ;  /* 0x0c401f00050c7f89 */ /* 0x000e2200000e0000 */
[----:B------:R-:W-:-:S04]  /*17880*/  FMNMX.FTZ R6, R179, R6, !PT ;  /* 0x00000006b3067209 */ /* 0x000fc80007810000 */
[----:B------:R-:W-:-:S04]  /*17890*/  FMNMX.FTZ R6, R182, R6, !PT ;  /* 0x00000006b6067209 */ /* 0x000fc80007810000 */
[----:B------:R-:W-:-:S05]  /*178a0*/  FMNMX.FTZ R6, R183, R6, !PT ;  /* 0x00000006b7067209 */ /* 0x000fca0007810000 */
[----:B------:R-:W1:Y:S01]  /*178b0*/  SHFL.BFLY PT, R7, R6, 0x2, 0x1f ;  /* 0x0c401f0006077f89 */ /* 0x000e6200000e0000 */
[----:B0-----:R-:W-:-:S05]  /*178c0*/  FMNMX.FTZ R5, R5, R12, !PT ;  /* 0x0000000c05057209 */ /* 0x001fca0007810000 */
[----:B------:R-:W0:Y:S01]  /*178d0*/  SHFL.BFLY PT, R12, R5, 0x1, 0x1f ;  /* 0x0c201f00050c7f89 */ /* 0x000e2200000e0000 */
[----:B-1----:R-:W-:-:S05]  /*178e0*/  FMNMX.FTZ R6, R6, R7, !PT ;  /* 0x0000000706067209 */ /* 0x002fca0007810000 */
[----:B------:R-:W1:Y:S01]  /*178f0*/  SHFL.BFLY PT, R7, R6, 0x1, 0x1f ;  /* 0x0c201f0006077f89 */ /* 0x000e6200000e0000 */
[----:B0-----:R-:W-:Y:S02]  /*17900*/  FMNMX.FTZ R5, R5, R12, !PT ;  /* 0x0000000c05057209 */ /* 0x001fe40007810000 */
[----:B-1----:R-:W-:-:S03]  /*17910*/  FMNMX.FTZ R6, R6, R7, !PT ;  /* 0x0000000706067209 */ /* 0x002fc60007810000 */
[----:B------:R-:W-:-:S04]  /*17920*/  FADD.FTZ R7, -R5, R10 ;  /* 0x0000000a05077221 */ /* 0x000fc80000010100 */
[----:B------:R-:W-:Y:S01]  /*17930*/  FMUL.FTZ R7, R2, R7 ;  /* 0x0000000702077220 */ /* 0x000fe20000410000 */
[----:B------:R-:W-:-:S03]  /*17940*/  FADD.FTZ R10, -R6, R9 ;  /* 0x00000009060a7221 */ /* 0x000fc60000010100 */
[----:B------:R0:W-:Y:S02]  /*17950*/  MUFU.EX2 R9, R7 ;  /* 0x0000000700097308 */ /* 0x0001e40000000800 */
[C---:B0-----:R-:W-:Y:S01]  /*17960*/  FMUL.FTZ R7, R2.reuse, R10 ;  /* 0x0000000a02077220 */ /* 0x041fe20000410000 */
[----:B------:R-:W-:-:S04]  /*17970*/  FFMA.FTZ R10, R2, R5, -8 ;  /* 0xc1000000020a7423 */ /* 0x000fc80000010005 */
[C-C-:B------:R-:W-:Y:S01]  /*17980*/  FFMA.FTZ R15, R2.reuse, R157, -R10.reuse ;  /* 0x0000009d020f7223 */ /* 0x140fe2000001080a */
[----:B------:R-:W-:-:S01]  /*17990*/  FFMA.FTZ R157, R2, R169, -R10 ;  /* 0x000000a9029d7223 */ /* 0x000fc2000001080a */
[C---:B------:R-:W-:Y:S01]  /*179a0*/  FFMA.FTZ R169, R2.reuse, R6, -8 ;  /* 0xc100000002a97423 */ /* 0x040fe20000010006 */
        /* <DEDUP_REMOVED lines=11> */
[----:B------:R-:W-:-:S02]  /*17a60*/  @!P1 IMAD R172, R205, 0x8, R16 ;  /* 0x00000008cdac9824 */ /* 0x000fc400078e0210 */
[C---:B------:R-:W-:Y:S01]  /*17a70*/  FFMA.FTZ R162, R2.reuse, R162, -R169 ;  /* 0x000000a202a27223 */ /* 0x040fe200000108a9 */
[----:B------:R-:W-:-:S01]  /*17a80*/  FFMA.FTZ R21, R2, R161, -R10 ;  /* 0x000000a102157223 */ /* 0x000fc2000001080a */
[--C-:B------:R-:W-:Y:S01]  /*17a90*/  FFMA.FTZ R161, R2, R173, -R10.reuse ;  /* 0x000000ad02a17223 */ /* 0x100fe2000001080a */
[----:B------:R-:W-:Y:S02]  /*17aa0*/  @!P1 VIADD R172, R172, 0x28440 ;  /* 0x00028440acac9836 */ /* 0x000fe40000000000 */
[----:B------:R-:W-:Y:S01]  /*17ab0*/  FFMA.FTZ R163, R2, R163, -R169 ;  /* 0x000000a302a37223 */ /* 0x000fe200000108a9 */
[----:B------:R-:W-:Y:S01]  /*17ac0*/  IADD3 R173, -R206, 0xb, RZ ;  /* 0x0000000bcead7810 */ /* 0x000fe20007ffe1ff */
[----:B------:R-:W1:Y:S01]  /*17ad0*/  MUFU.EX2 R154, R154 ;  /* 0x0000009a009a7308 */ /* 0x000e620000000800 */
[----:B------:R-:W-:-:S01]  /*17ae0*/  FFMA.FTZ R152, R2, R164, -R10 ;  /* 0x000000a402987223 */ /* 0x000fc2000001080a */
[----:B------:R-:W-:Y:S01]  /*17af0*/  @!P1 PRMT R172, RZ, 0x654, R172 ;  /* 0x00000654ffac9816 */ /* 0x000fe200000000ac */
        /* <DEDUP_REMOVED lines=19> */
[----:B------:R-:W-:-:S02]  /*17c30*/  FFMA.FTZ R169, R2, R183, -R169 ;  /* 0x000000b702a97223 */ /* 0x000fc400000108a9 */
[----:B------:R-:W1:Y:S01]  /*17c40*/  MUFU.EX2 R14, R14 ;  /* 0x0000000e000e7308 */ /* 0x000e620000000800 */
[----:B--2---:R-:W-:-:S07]  /*17c50*/  FADD.FTZ R3, R13, R3 ;  /* 0x000000030d037221 */ /* 0x004fce0000010000 */
[----:B------:R-:W2:Y:S08]  /*17c60*/  MUFU.EX2 R158, R158 ;  /* 0x0000009e009e7308 */ /* 0x000eb00000000800 */
[----:B------:R-:W3:Y:S08]  /*17c70*/  MUFU.EX2 R15, R15 ;  /* 0x0000000f000f7308 */ /* 0x000ef00000000800 */
[----:B------:R-:W4:Y:S08]  /*17c80*/  MUFU.EX2 R159, R159 ;  /* 0x0000009f009f7308 */ /* 0x000f300000000800 */
[----:B------:R-:W5:Y:S08]  /*17c90*/  MUFU.EX2 R20, R20 ;  /* 0x0000001400147308 */ /* 0x000f700000000800 */
[----:B------:R-:W5:Y:S08]  /*17ca0*/  MUFU.EX2 R162, R162 ;  /* 0x000000a200a27308 */ /* 0x000f700000000800 */
[----:B------:R-:W5:Y:S08]  /*17cb0*/  MUFU.EX2 R21, R21 ;  /* 0x0000001500157308 */ /* 0x000f700000000800 */
[----:B------:R-:W5:Y:S08]  /*17cc0*/  MUFU.EX2 R163, R163 ;  /* 0x000000a300a37308 */ /* 0x000f700000000800 */
[----:B------:R-:W5:Y:S08]  /*17cd0*/  MUFU.EX2 R152, R152 ;  /* 0x0000009800987308 */ /* 0x000f700000000800 */
[----:B------:R-:W5:Y:S01]  /*17ce0*/  MUFU.EX2 R166, R166 ;  /* 0x000000a600a67308 */ /* 0x000f620000000800 */
[----:B------:R-:W-:-:S02]  /*17cf0*/  WARPGROUP.DEPBAR.LE gsb0, 0x0 ;  /* 0x00008000000079c5 */ /* 0x000fc40000010000 */
[----:B------:R-:W-:-:S05]  /*17d00*/  WARPGROUP.ARRIVE ;  /* 0x00000000000079c5 */ /* 0x000fca0000000000 */
[----:B------:R-:W5:Y:S01]  /*17d10*/  MUFU.EX2 R153, R153 ;  /* 0x0000009900997308 */ /* 0x000f620000000800 */
[----:B------:R-:W-:Y:S07]  /*17d20*/  QGMMA.64x256x32.F32.E4M3.E4M3 R24, R184, gdesc[UR4], R24, gsb0 ;  /* 0x03e00004b8187df3 */ /* 0x000fee0008000818 */
[----:B------:R-:W5:Y:S08]  /*17d30*/  MUFU.EX2 R167, R167 ;  /* 0x000000a700a77308 */ /* 0x000f700000000800 */
        /* <DEDUP_REMOVED lines=15> */
[----:B------:R-:W5:Y:S01]  /*17e30*/  MUFU.EX2 R169, R169 ;  /* 0x000000a900a97308 */ /* 0x000f620000000800 */
[----:B------:R-:W-:-:S02]  /*17e40*/  WARPGROUP.DEPBAR.LE gsb0, 0x0 ;  /* 0x00008000000079c5 */ /* 0x000fc40000010000 */
[----:B------:R0:W-:Y:S06]  /*17e50*/  BAR.ARV R173, 0x100 ;  /* 0x000400ad0000751d */ /* 0x0001ec0000002000 */
[----:B------:R0:W-:Y:S02]  /*17e60*/  @!P1 SYNCS.ARRIVE.TRANS64.RED.A1T0 RZ, [R172+URZ], RZ ;  /* 0x000000ffacff99a7 */ /* 0x0001e4000810043f */
[----:B0-----:R-:W-:-:S01]  /*17e70*/  FADD.FTZ R172, R155, R0 ;  /* 0x000000009bac7221 */ /* 0x001fc20000010000 */
[----:B-1----:R-:W-:-:S03]  /*17e80*/  FADD.FTZ R0, R14, R3 ;  /* 0x000000030e007221 */ /* 0x002fc60000010000 */
[----:B--2---:R-:W-:Y:S01]  /*17e90*/  FADD.FTZ R3, R158, R172 ;  /* 0x000000ac9e037221 */ /* 0x004fe20000010000 */
[----:B---3--:R-:W-:-:S03]  /*17ea0*/  FADD.FTZ R0, R15, R0 ;  /* 0x000000000f007221 */ /* 0x008fc60000010000 */
[----:B----4-:R-:W-:Y:S01]  /*17eb0*/  FADD.FTZ R3, R159, R3 ;  /* 0x000000039f037221 */ /* 0x010fe20000010000 */
[----:B-----5:R-:W-:-:S03]  /*17ec0*/  FADD.FTZ R0, R20, R0 ;  /* 0x0000000014007221 */ /* 0x020fc60000010000 */
        /* <DEDUP_REMOVED lines=23> */
[----:B------:R-:W-:Y:S06]  /*18040*/  @!P0 BRA `(.L_x_1594) ;  /* 0x0000000000048947 */ /* 0x000fec0003800000 */
[----:B------:R-:W-:Y:S01]  /*18050*/  BPT.TRAP 0x1 ;  /* 0x000000040000795c */ /* 0x000fe20000300000 */
.L_x_1594:
        /* <DEDUP_REMOVED lines=85> */
[----:B------:R-:W-:Y:S01]  /*185b0*/  VIADD R7, R11, 0xffffffff ;  /* 0xffffffff0b077836 */ /* 0x000fe20000000000 */
        /* <DEDUP_REMOVED lines=78> */
[----:B-1----:R-:W-:Y:S06]  /*18aa0*/  @P2 BRA `(.L_x_1595) ;  /* 0xffffffe400482947 */ /* 0x002fec000383ffff */
[----:B------:R-:W-:-:S07]  /*18ab0*/  IMAD.MOV.U32 R200, RZ, RZ, R205 ;  /* 0x000000ffffc87224 */ /* 0x000fce00078e00cd */
.L_x_1584:
[----:B------:R-:W-:-:S13]  /*18ac0*/  ISETP.GE.AND P2, PT, R7, R204, PT ;  /* 0x000000cc0700720c */ /* 0x000fda0003f46270 */
[----:B------:R-:W-:Y:S05]  /*18ad0*/  @!P2 BRA `(.L_x_1596) ;  /* 0x00000024008ca947 */ /* 0x000fea0003800000 */
[----:B------:R-:W-:Y:S02]  /*18ae0*/  IMAD.MOV.U32 R10, RZ, RZ, R6 ;  /* 0x000000ffff0a7224 */ /* 0x000fe400078e0006 */
[----:B------:R-:W-:Y:S02]  /*18af0*/  IMAD.MOV.U32 R11, RZ, RZ, R5 ;  /* 0x000000ffff0b7224 */ /* 0x000fe400078e0005 */
[----:B0-----:R-:W-:-:S07]  /*18b00*/  IMAD.MOV.U32 R13, RZ, RZ, R193 ;  /* 0x000000ffff0d7224 */ /* 0x001fce00078e00c1 */
.L_x_1615:
        /* <DEDUP_REMOVED lines=8> */
.L_x_1598:
[----:B------:R-:W-:Y:S01]  /*18b90*/  VIADD R5, R200, 0x1 ;  /* 0x00000001c8057836 */ /* 0x000fe20000000000 */
[----:B------:R-:W-:-:S04]  /*18ba0*/  SHF.L.U32 R6, R193, 0x1f, RZ ;  /* 0x0000001fc1067819 */ /* 0x000fc800000006ff */
[----:B------:R-:W-:-:S04]  /*18bb0*/  ISETP.NE.AND P3, PT, R5, 0x2, PT ;  /* 0x000000020500780c */ /* 0x000fc80003f65270 */
[----:B------:R-:W-:-:S05]  /*18bc0*/  SEL R5, R5, RZ, P3 ;  /* 0x000000ff05057207 */ /* 0x000fca0001800000 */
[----:B------:R-:W-:-:S04]  /*18bd0*/  IMAD R5, R5, 0x8, R16 ;  /* 0x0000000805057824 */ /* 0x000fc800078e0210 */
[----:B------:R0:W1:Y:S01]  /*18be0*/  SYNCS.PHASECHK.TRANS64.TRYWAIT P3, [R5+URZ+0x28430], R6 ;  /* 0x02843006050075a7 */ /* 0x000062000806017f */
[----:B------:R-:W-:Y:S05]  /*18bf0*/  @!P0 BRA `(.L_x_1599) ;  /* 0x0000000000048947 */ /* 0x000fea0003800000 */
[----:B------:R-:W-:Y:S01]  /*18c00*/  BPT.TRAP 0x1 ;  /* 0x000000040000795c */ /* 0x000fe20000300000 */
.L_x_1599:
[----:B------:R-:W-:Y:S04]  /*18c10*/  BSSY B0, `(.L_x_1597) ;  /* 0x0000004000007945 */ /* 0x000fe80003800000 */
[----:B-1----:R-:W-:Y:S05]  /*18c20*/  @P3 BRA `(.L_x_1600) ;  /* 0x0000000000083947 */ /* 0x002fea0003800000 */
[----:B------:R-:W1:Y:S02]  /*18c30*/  SYNCS.PHASECHK.TRANS64.TRYWAIT P3, [R5+URZ+0x28430], R6 ;  /* 0x02843006050075a7 */ /* 0x000e64000806017f */
[----:B-1----:R-:W-:Y:S05]  /*18c40*/  @!P3 BRA `(.L_x_1601) ;  /* 0x0000013400b0b947 */ /* 0x002fea0003800000 */
.L_x_1600:
[----:B------:R-:W-:Y:S05]  /*18c50*/  BSYNC B0 ;  /* 0x0000000000007941 */ /* 0x000fea0003800000 */
.L_x_1597:
[----:B01----:R-:W0:Y:S01]  /*18c60*/  S2R R5, SR_TID.X ;  /* 0x0000000000057919 */ /* 0x003e220000002100 */
        /* <DEDUP_REMOVED lines=8> */
[----:B------:R-:W-:Y:S01]  /*18cf0*/  IMAD.MOV.U32 R15, RZ, RZ, 0x40000040 ;  /* 0x40000040ff0f7424 */ /* 0x000fe200078e00ff */
[C---:B------:R-:W-:Y:S01]  /*18d00*/  R2UR UR7, R153.reuse ;  /* 0x00000000990772ca */ /* 0x040fe200000e0000 */
        /* <DEDUP_REMOVED lines=16> */
[----:B0-----:R-:W-:-:S02]  /*18e10*/  SHF.R.U32.HI R5, RZ, 0x7, R5 ;  /* 0x00000007ff057819 */ /* 0x001fc40000011605 */
        /* <DEDUP_REMOVED lines=35> */
.L_x_1603:
[----:B------:R-:W-:Y:S01]  /*19050*/  SHF.L.U32 R5, R13, 0x1f, RZ ;  /* 0x0000001f0d057819 */ /* 0x000fe200000006ff */
[----:B------:R-:W-:-:S04]  /*19060*/  IMAD R6, R200, 0x8, R16 ;  /* 0x00000008c8067824 */ /* 0x000fc800078e0210 */
[----:B------:R0:W1:Y:S01]  /*19070*/  SYNCS.PHASECHK.TRANS64.TRYWAIT P2, [R6+URZ+0x28450], R5 ;  /* 0x02845005060075a7 */ /* 0x000062000804017f */
[----:B------:R-:W-:Y:S05]  /*19080*/  @!P0 BRA `(.L_x_1604) ;  /* 0x0000000000048947 */ /* 0x000fea0003800000 */
[----:B------:R-:W-:Y:S01]  /*19090*/  BPT.TRAP 0x1 ;  /* 0x000000040000795c */ /* 0x000fe20000300000 */
.L_x_1604:
[----:B-1----:R-:W-:Y:S05]  /*190a0*/  @P2 BRA `(.L_x_1602) ;  /* 0x0000000000082947 */ /* 0x002fea0003800000 */
[----:B------:R-:W1:Y:S02]  /*190b0*/  SYNCS.PHASECHK.TRANS64.TRYWAIT P2, [R6+URZ+0x28450], R5 ;  /* 0x02845005060075a7 */ /* 0x000e64000804017f */
[----:B-1----:R-:W-:Y:S05]  /*190c0*/  @!P2 BRA `(.L_x_1605) ;  /* 0x0000013000a4a947 */ /* 0x002fea0003800000 */
.L_x_1602:
[----:B01----:R-:W-:Y:S01]  /*190d0*/  VIADD R5, R16, 0x8000 ;  /* 0x0000800010057836 */ /* 0x003fe20000000000 */
[----:B------:R-:W-:Y:S05]  /*190e0*/  WARPSYNC.ALL ;  /* 0x0000000000007948 */ /* 0x000fea0003800000 */
[----:B------:R-:W-:Y:S01]  /*190f0*/  SHF.R.U32.HI R5, RZ, 0x4, R5 ;  /* 0x00000004ff057819 */ /* 0x000fe20000011605 */
[----:B------:R-:W-:Y:S01]  /*19100*/  IMAD.MOV.U32 R9, RZ, RZ, -0x7fffffe0 ;  /* 0x80000020ff097424 */ /* 0x000fe200078e00ff */
[----:B------:R-:W-:Y:S01]  /*19110*/  WARPGROUP.ARRIVE ;  /* 0x00000000000079c5 */ /* 0x000fe20000000000 */
[----:B------:R-:W0:Y:S01]  /*19120*/  LDC R13, c[0x0][0x448] ;  /* 0x00011200ff0d7b82 */ /* 0x000e220000000800 */
[----:B------:R-:W-:Y:S01]  /*19130*/  LOP3.LUT R5, R5, 0x3fff, RZ, 0xc0, !PT ;  /* 0x00003fff05057812 */ /* 0x000fe200078ec0ff */
[----:B------:R-:W-:Y:S01]  /*19140*/  IMAD.IADD R6, R202, 0x1, R199 ;  /* 0x00000001ca067824 */ /* 0x000fe200078e02c7 */
[----:B------:R-:W-:Y:S01]  /*19150*/  R2UR UR7, R9 ;  /* 0x00000000090772ca */ /* 0x000fe200000e0000 */
[----:B------:R-:W-:Y:S01]  /*19160*/  IMAD.MOV.U32 R9, RZ, RZ, -0x7fffffe0 ;  /* 0x80000020ff097424 */ /* 0x000fe200078e00ff */
[----:B------:R-:W-:-:S03]  /*19170*/  LOP3.LUT R5, R5, 0x10000, RZ, 0xfc, !PT ;  /* 0x0001000005057812 */ /* 0x000fc600078efcff */
[----:B------:R-:W1:Y:S02]  /*19180*/  LDC R205, c[0x0][0x9e4] ;  /* 0x00027900ffcd7b82 */ /* 0x000e640000000800 */
[----:B------:R-:W-:-:S05]  /*19190*/  IMAD R8, R200, 0x400, R5 ;  /* 0x00000400c8087824 */ /* 0x000fca00078e0205 */
[C---:B------:R-:W-:Y:S01]  /*191a0*/  R2UR UR6, R8.reuse ;  /* 0x00000000080672ca */ /* 0x040fe200000e0000 */
[----:B------:R-:W-:Y:S01]  /*191b0*/  VIADD R8, R8, 0x2 ;  /* 0x0000000208087836 */ /* 0x000fe20000000000 */
[----:B0-----:R-:W-:Y:S02]  /*191c0*/  ISETP.NE.AND P2, PT, R13, 0x1, PT ;  /* 0x000000010d00780c */ /* 0x001fe40003f45270 */
[----:B------:R-:W0:Y:S09]  /*191d0*/  S2R R13, SR_TID.X ;  /* 0x00000000000d7919 */ /* 0x000e320000002100 */
[----:B------:R-:W-:Y:S01]  /*191e0*/  QGMMA.64x256x32.F32.E4M3.E4M3 R24, R188, gdesc[UR4], R24, gsb0 ;  /* 0x03e00004bc187df3 */ /* 0x000fe20008000818 */
[----:B------:R-:W-:-:S02]  /*191f0*/  R2UR UR6, R8 ;  /* 0x00000000080672ca */ /* 0x000fc400000e0000 */
[----:B------:R-:W-:Y:S02]  /*19200*/  R2UR UR7, R9 ;  /* 0x00000000090772ca */ /* 0x000fe400000e0000 */
[----:B-1----:R-:W-:Y:S01]  /*19210*/  ISETP.GE.AND P3, PT, R205, 0x1, PT ;  /* 0x00000001cd00780c */ /* 0x002fe20003f66270 */
[----:B------:R-:W1:Y:S08]  /*19220*/  @P2 LDC R8, c[0x0][0x44c] ;  /* 0x00011300ff082b82 */ /* 0x000e700000000800 */
[----:B------:R-:W2:Y:S01]  /*19230*/  @P2 LDC R5, c[0x0][0x450] ;  /* 0x00011400ff052b82 */ /* 0x000ea20000000800 */
[----:B0-----:R-:W-:Y:S01]  /*19240*/  SHF.R.U32.HI R13, RZ, 0x7, R13 ;  /* 0x00000007ff0d7819 */ /* 0x001fe2000001160d */
[----:B-1----:R-:W-:-:S05]  /*19250*/  @P2 IMAD.HI.U32 R8, R6, R8, RZ ;  /* 0x0000000806082227 */ /* 0x002fca00078e00ff */
[----:B--2---:R-:W-:Y:S01]  /*19260*/  @P2 SHF.R.U32.HI R6, RZ, R5, R8 ;  /* 0x00000005ff062219 */ /* 0x004fe20000011608 */
[----:B------:R-:W-:Y:S01]  /*19270*/  @!P1 IMAD R5, R12, 0x8, R16 ;  /* 0x000000080c059824 */ /* 0x000fe200078e0210 */
[----:B------:R-:W-:-:S03]  /*19280*/  IADD3 R8, -R13, 0xb, RZ ;  /* 0x0000000b0d087810 */ /* 0x000fc60007ffe1ff */
[----:B------:R-:W-:Y:S01]  /*19290*/  @!P1 VIADD R5, R5, 0x28440 ;  /* 0x0002844005059836 */ /* 0x000fe20000000000 */
[----:B------:R-:W0:Y:S04]  /*192a0*/  SHFL.IDX PT, R21, R6, RZ, 0x1c1f ;  /* 0x001c1fff06157589 */ /* 0x000e2800000e0000 */
[----:B------:R-:W-:Y:S01]  /*192b0*/  @!P1 PRMT R5, RZ, 0x654, R5 ;  /* 0x00000654ff059816 */ /* 0x000fe20000000005 */
[----:B------:R-:W-:Y:S02]  /*192c0*/  WARPGROUP.DEPBAR.LE gsb0, 0x0 ;  /* 0x00008000000079c5 */ /* 0x000fe40000010000 */
[----:B------:R-:W-:-:S06]  /*192d0*/  WARPGROUP.ARRIVE ;  /* 0x00000000000079c5 */ /* 0x000fcc0000000000 */
[----:B------:R-:W-:Y:S01]  /*192e0*/  QGMMA.64x256x32.F32.E4M3.E4M3 R24, R184, gdesc[UR4], R24, gsb0 ;  /* 0x03e00004b8187df3 */ /* 0x000fe20008000818 */
[----:B------:R-:W-:Y:S02]  /*192f0*/  ULOP3.LUT UR6, URZ, UR52, URZ, 0x33, !UPT ;  /* 0x000000343f067292 */ /* 0x000fe4000f8e333f */
[----:B------:R-:W-:Y:S02]  /*19300*/  WARPGROUP.DEPBAR.LE gsb0, 0x0 ;  /* 0x00008000000079c5 */ /* 0x000fe40000010000 */
[----:B------:R1:W-:Y:S06]  /*19310*/  BAR.ARV R8, 0x100 ;  /* 0x000400080000751d */ /* 0x0003ec0000002000 */
[----:B------:R2:W-:Y:S02]  /*19320*/  @!P1 SYNCS.ARRIVE.TRANS64.RED.A1T0 RZ, [R5+URZ], RZ ;  /* 0x000000ff05ff99a7 */ /* 0x0005e4000810043f */
[----:B--2---:R-:W-:-:S05]  /*19330*/  IMAD.SHL.U32 R5, R7, 0x40, RZ ;  /* 0x0000004007057824 */ /* 0x004fca00078e00ff */
[----:B------:R-:W-:-:S04]  /*19340*/  IADD3 R14, -R196, 0x1, -R5 ;  /* 0x00000001c40e7810 */ /* 0x000fc80007ffe905 */
[----:B------:R-:W-:-:S05]  /*19350*/  IADD3 R14, -R195, R14, R197 ;  /* 0x0000000ec30e7210 */ /* 0x000fca0007ffe1c5 */
[C---:B------:R-:W-:Y:S02]  /*19360*/  VIADD R13, R14.reuse, UR51 ;  /* 0x000000330e0d7c36 */ /* 0x040fe40008000000 */
[----:B------:R-:W-:Y:S02]  /*19370*/  VIADD R14, R14, UR6 ;  /* 0x000000060e0e7c36 */ /* 0x000fe40008000000 */
[--C-:B0-----:R-:W-:Y:S02]  /*19380*/  IMAD.IADD R15, R13, 0x1, R21.reuse ;  /* 0x000000010d0f7824 */ /* 0x101fe400078e0215 */
[----:B------:R-:W-:Y:S01]  /*19390*/  IMAD.IADD R20, R14, 0x1, R21 ;  /* 0x000000010e147824 */ /* 0x000fe200078e0215 */
[----:B-1----:R-:W-:Y:S06]  /*193a0*/  @!P3 BRA `(.L_x_1606) ;  /* 0x000000000058b947 */ /* 0x002fec0003800000 */
        /* <DEDUP_REMOVED lines=12> */
.L_x_1608:
[----:B------:R-:W-:-:S05]  /*19470*/  IMAD.U32 R184, RZ, RZ, UR48 ;  /* 0x00000030ffb87e24 */ /* 0x000fca000f8e00ff */
[----:B------:R-:W-:-:S13]  /*19480*/  ISETP.NE.AND P2, PT, R184, 0x1, PT ;  /* 0x00000001b800780c */ /* 0x000fda0003f45270 */
[----:B------:R-:W0:Y:S02]  /*19490*/  @P2 LDC.64 R8, c[0x0][0x9e8] ;  /* 0x00027a00ff082b82 */ /* 0x000e240000000a00 */
[----:B0-----:R-:W-:-:S05]  /*194a0*/  @P2 IMAD.HI.U32 R8, R21, R8, RZ ;  /* 0x0000000815082227 */ /* 0x001fca00078e00ff */
[----:B------:R-:W-:-:S07]  /*194b0*/  @P2 SHF.R.U32.HI R21, RZ, R9, R8 ;  /* 0x00000009ff152219 */ /* 0x000fce0000011608 */
.L_x_1609:
[----:B------:R-:W-:Y:S05]  /*194c0*/  BSYNC B0 ;  /* 0x0000000000007941 */ /* 0x000fea0003800000 */
.L_x_1607:
[----:B------:R-:W-:-:S04]  /*194d0*/  IMAD R21, R21, R184, -R5 ;  /* 0x000000b815157224 */ /* 0x000fc800078e0a05 */
[----:B------:R-:W-:-:S05]  /*194e0*/  IMAD.IADD R21, R21, 0x1, -R196 ;  /* 0x0000000115157824 */ /* 0x000fca00078e0ac4 */
[----:B------:R-:W-:Y:S02]  /*194f0*/  VIMNMX R20, R20, R21, !PT ;  /* 0x0000001514147248 */ /* 0x000fe40007fe0100 */
[----:B------:R-:W-:-:S07]  /*19500*/  VIADDMNMX R15, R21, R184, R15, PT ;  /* 0x000000b8150f7246 */ /* 0x000fce000380010f */
.L_x_1606:
        /* <DEDUP_REMOVED lines=65> */
.L_x_1612:
[----:B------:R-:W-:-:S05]  /*19920*/  IMAD.U32 R15, RZ, RZ, UR48 ;  /* 0x00000030ff0f7e24 */ /* 0x000fca000f8e00ff */
[----:B------:R-:W-:-:S13]  /*19930*/  ISETP.NE.AND P2, PT, R15, 0x1, PT ;  /* 0x000000010f00780c */ /* 0x000fda0003f45270 */
[----:B------:R-:W0:Y:S02]  /*19940*/  @P2 LDC.64 R8, c[0x0][0x9e8] ;  /* 0x00027a00ff082b82 */ /* 0x000e240000000a00 */
[----:B0-----:R-:W-:-:S05]  /*19950*/  @P2 IMAD.HI.U32 R8, R6, R8, RZ ;  /* 0x0000000806082227 */ /* 0x001fca00078e00ff */
[----:B------:R-:W-:-:S07]  /*19960*/  @P2 SHF.R.U32.HI R6, RZ, R9, R8 ;  /* 0x00000009ff062219 */ /* 0x000fce0000011608 */
.L_x_1613:
[----:B------:R-:W-:Y:S05]  /*19970*/  BSYNC B0 ;  /* 0x0000000000007941 */ /* 0x000fea0003800000 */
.L_x_1611:
[----:B------:R-:W-:-:S04]  /*19980*/  IMAD R5, R6, R15, -R5 ;  /* 0x0000000f06057224 */ /* 0x000fc800078e0a05 */
[----:B------:R-:W-:-:S05]  /*19990*/  IMAD.IADD R5, R5, 0x1, -R196 ;  /* 0x0000000105057824 */ /* 0x000fca00078e0ac4 */
[----:B------:R-:W-:Y:S02]  /*199a0*/  VIMNMX R14, R14, R5, !PT ;  /* 0x000000050e0e7248 */ /* 0x000fe40007fe0100 */
[----:B------:R-:W-:-:S07]  /*199b0*/  VIADDMNMX R13, R5, R15, R13, PT ;  /* 0x0000000f050d7246 */ /* 0x000fce000380010d */
.L_x_1610:
[----:B------:R-:W2:Y:S01]  /*199c0*/  LDL.LU R9, [R1] ;  /* 0x0000000001097983 */ /* 0x000ea20000300800 */
        /* <DEDUP_REMOVED lines=29> */
[----:B------:R-:W-:-:S02]  /*19ba0*/  ISETP.GT.AND P6, PT, R14, 0x30, P5 ;  /* 0x000000300e00780c */ /* 0x000fc40002fc4270 */
[----:B------:R-:W-:Y:S02]  /*19bb0*/  FMNMX.FTZ R5, R181, R5, !PT ;  /* 0x00000005b5057209 */ /* 0x000fe40007810000 */
[----:B------:R-:W-:Y:S02]  /*19bc0*/  ISETP.LT.OR P2, PT, R13, 0x12, P2 ;  /* 0x000000120d00780c */ /* 0x000fe40001741670 */
[C---:B------:R-:W-:Y:S01]  /*19bd0*/  ISETP.GT.AND P3, PT, R14.reuse, 0x31, P5 ;  /* 0x000000310e00780c */ /* 0x040fe20002f64270 */
[----:B------:R-:W0:Y:S01]  /*19be0*/  SHFL.BFLY PT, R6, R5, 0x2, 0x1f ;  /* 0x0c401f0005067f89 */ /* 0x000e2200000e0000 */
[----:B------:R-:W-:Y:S02]  /*19bf0*/  FSEL R163, R163, -INF , !P2 ;  /* 0xff800000a3a37808 */ /* 0x000fe40005000000 */
[----:B------:R-:W-:Y:S02]  /*19c00*/  ISETP.GT.AND P2, PT, R14, 0x18, P5 ;  /* 0x000000180e00780c */ /* 0x000fe40002f44270 */
[----:B------:R-:W-:-:S02]  /*19c10*/  ISETP.LT.OR P3, PT, R13, 0x32, P3 ;  /* 0x000000320d00780c */ /* 0x000fc40001f61670 */
[----:B------:R-:W-:Y:S02]  /*19c20*/  ISETP.LT.OR P2, PT, R13, 0x19, P2 ;  /* 0x000000190d00780c */ /* 0x000fe40001741670 */
[----:B------:R-:W-:Y:S02]  /*19c30*/  FSEL R179, R179, -INF , !P3 ;  /* 0xff800000b3b37808 */ /* 0x000fe40005800000 */
[----:B------:R-:W-:Y:S02]  /*19c40*/  FSEL R166, R166, -INF , !P2 ;  /* 0xff800000a6a67808 */ /* 0x000fe40005000000 */
[----:B------:R-:W-:-:S04]  /*19c50*/  ISETP.GT.AND P2, PT, R14, 0x19, P5 ;  /* 0x000000190e00780c */ /* 0x000fc80002f44270 */
[----:B------:R-:W-:-:S04]  /*19c60*/  ISETP.LT.OR P2, PT, R13, 0x1a, P2 ;  /* 0x0000001a0d00780c */ /* 0x000fc80001741670 */
[----:B------:R-:W-:Y:S02]  /*19c70*/  FSEL R167, R167, -INF , !P2 ;  /* 0xff800000a7a77808 */ /* 0x000fe40005000000 */
[----:B------:R-:W-:Y:S02]  /*19c80*/  ISETP.GT.AND P2, PT, R14, 0x20, P5 ;  /* 0x000000200e00780c */ /* 0x000fe40002f44270 */
[----:B0-----:R-:W-:Y:S02]  /*19c90*/  FMNMX.FTZ R5, R5, R6, !PT ;  /* 0x0000000605057209 */ /* 0x001fe40007810000 */
[----:B------:R-:W-:-:S03]  /*19ca0*/  ISETP.LT.OR P2, PT, R13, 0x21, P2 ;  /* 0x000000210d00780c */ /* 0x000fc60001741670 */
[----:B------:R-:W0:Y:S01]  /*19cb0*/  SHFL.BFLY PT, R6, R5, 0x1, 0x1f ;  /* 0x0c201f0005067f89 */ /* 0x000e2200000e0000 */
[----:B------:R-:W-:Y:S02]  /*19cc0*/  FSEL R170, R170, -INF , !P2 ;  /* 0xff800000aaaa7808 */ /* 0x000fe40005000000 */
[----:B------:R-:W-:-:S04]  /*19cd0*/  ISETP.GT.AND P2, PT, R14, 0x21, P5 ;  /* 0x000000210e00780c */ /* 0x000fc80002f44270 */
[----:B------:R-:W-:-:S04]  /*19ce0*/  ISETP.LT.OR P2, PT, R13, 0x22, P2 ;  /* 0x000000220d00780c */ /* 0x000fc80001741670 */
[----:B------:R-:W-:Y:S02]  /*19cf0*/  FSEL R171, R171, -INF , !P2 ;  /* 0xff800000abab7808 */ /* 0x000fe40005000000 */
[----:B------:R-:W-:-:S04]  /*19d00*/  ISETP.GT.AND P2, PT, R14, 0x28, P5 ;  /* 0x000000280e00780c */ /* 0x000fc80002f44270 */
[----:B------:R-:W-:-:S04]  /*19d10*/  ISETP.LT.OR P2, PT, R13, 0x29, P2 ;  /* 0x000000290d00780c */ /* 0x000fc80001741670 */
[----:B------:R-:W-:Y:S02]  /*19d20*/  FSEL R174, R174, -INF , !P2 ;  /* 0xff800000aeae7808 */ /* 0x000fe40005000000 */
[----:B------:R-:W-:Y:S02]  /*19d30*/  ISETP.GT.AND P2, PT, R14, 0x38, P5 ;  /* 0x000000380e00780c */ /* 0x000fe40002f44270 */
[----:B0-----:R-:W-:Y:S02]  /*19d40*/  FMNMX.FTZ R5, R5, R6, !PT ;  /* 0x0000000605057209 */ /* 0x001fe40007810000 */
[----:B------:R-:W-:-:S03]  /*19d50*/  ISETP.LT.OR P2, PT, R13, 0x39, P2 ;  /* 0x000000390d00780c */ /* 0x000fc60001741670 */
[----:B------:R-:W-:Y:S01]  /*19d60*/  FFMA.FTZ R6, R2, R5, -8 ;  /* 0xc100000002067423 */ /* 0x000fe20000010005 */
[----:B------:R-:W-:Y:S02]  /*19d70*/  FSEL R182, R182, -INF , !P2 ;  /* 0xff800000b6b67808 */ /* 0x000fe40005000000 */
[----:B--2---:R-:W-:-:S04]  /*19d80*/  LOP3.LUT R9, R9, 0xfffeffff, RZ, 0xc0, !PT ;  /* 0xfffeffff09097812 */ /* 0x004fc800078ec0ff */
[----:B------:R-:W-:Y:S02]  /*19d90*/  @P0 LOP3.LUT R9, R9, 0x10000, RZ, 0xfc, !PT ;  /* 0x0001000009090812 */ /* 0x000fe400078efcff */
[----:B------:R-:W-:Y:S02]  /*19da0*/  ISETP.LT.OR P0, PT, R13, 0x2a, P4 ;  /* 0x0000002a0d00780c */ /* 0x000fe40002701670 */
[----:B------:R-:W-:Y:S02]  /*19db0*/  LOP3.LUT R9, R9, 0xffff7fff, RZ, 0xc0, !PT ;  /* 0xffff7fff09097812 */ /* 0x000fe400078ec0ff */
[----:B------:R-:W-:Y:S02]  /*19dc0*/  ISETP.LT.OR P4, PT, R13, 0x31, P6 ;  /* 0x000000310d00780c */ /* 0x000fe40003781670 */
[----:B------:R-:W-:Y:S02]  /*19dd0*/  @P1 LOP3.LUT R9, R9, 0x8000, RZ, 0xfc, !PT ;  /* 0x0000800009091812 */ /* 0x000fe400078efcff */
[----:B------:R-:W-:-:S02]  /*19de0*/  ISETP.GT.AND P1, PT, R14, RZ, P5 ;  /* 0x000000ff0e00720c */ /* 0x000fc40002f24270 */
[----:B------:R-:W-:Y:S01]  /*19df0*/  FSETP.NEU.FTZ.AND P6, PT, R5, -INF , PT ;  /* 0xff8000000500780b */ /* 0x000fe20003fdd000 */
[----:B------:R-:W-:Y:S01]  /*19e00*/  STL [R1], R9 ;  /* 0x0000000901007387 */ /* 0x000fe20000100800 */
[----:B------:R-:W-:Y:S02]  /*19e10*/  ISETP.LT.OR P1, PT, R13, 0x1, P1 ;  /* 0x000000010d00780c */ /* 0x000fe40000f21670 */
[----:B------:R-:W-:Y:S02]  /*19e20*/  FSEL R6, R6, RZ, P6 ;  /* 0x000000ff06067208 */ /* 0x000fe40003000000 */
[----:B------:R-:W-:Y:S02]  /*19e30*/  FSEL R154, R154, -INF , !P1 ;  /* 0xff8000009a9a7808 */ /* 0x000fe40004800000 */
[----:B------:R-:W-:Y:S01]  /*19e40*/  FSEL R175, R175, -INF , !P0 ;  /* 0xff800000afaf7808 */ /* 0x000fe20004000000 */
        /* <DEDUP_REMOVED lines=15> */
[----:B------:R-:W-:Y:S01]  /*19f40*/  FFMA.FTZ R181, R2, R181, -R6 ;  /* 0x000000b502b57223 */ /* 0x000fe20000010806 */
[----:B------:R-:W-:Y:S01]  /*19f50*/  FMNMX.FTZ R6, R154, R10, !PT ;  /* 0x0000000a9a067209 */ /* 0x000fe20007810000 */
[----:B------:R-:W-:Y:S01]  /*19f60*/  MUFU.EX2 R152, R152 ;  /* 0x0000009800987308 */ /* 0x000fe20000000800 */
[----:B------:R-:W-:-:S02]  /*19f70*/  FSEL R178, R178, -INF , !P4 ;  /* 0xff800000b2b27808 */ /* 0x000fc40006000000 */
[----:B------:R-:W-:Y:S02]  /*19f80*/  FMNMX.FTZ R6, R155, R6, !PT ;  /* 0x000000069b067209 */ /* 0x000fe40007810000 */
[----:B------:R-:W-:Y:S02]  /*19f90*/  ISETP.GT.AND P5, PT, R14, 0x39, P5 ;  /* 0x000000390e00780c */ /* 0x000fe40002fa4270 */
[----:B------:R-:W-:Y:S01]  /*19fa0*/  FMNMX.FTZ R6, R158, R6, !PT ;  /* 0x000000069e067209 */ /* 0x000fe20007810000 */
[----:B------:R-:W-:Y:S01]  /*19fb0*/  MUFU.EX2 R153, R153 ;  /* 0x0000009900997308 */ /* 0x000fe20000000800 */
[----:B------:R-:W-:Y:S02]  /*19fc0*/  ISETP.LT.OR P5, PT, R13, 0x3a, P5 ;  /* 0x0000003a0d00780c */ /* 0x000fe40002fa1670 */
[----:B------:R-:W-:Y:S02]  /*19fd0*/  FMNMX.FTZ R6, R159, R6, !PT ;  /* 0x000000069f067209 */ /* 0x000fe40007810000 */
[----:B------:R-:W-:-:S02]  /*19fe0*/  FSEL R183, R183, -INF , !P5 ;  /* 0xff800000b7b77808 */ /* 0x000fc40006800000 */
[----:B------:R-:W-:Y:S01]  /*19ff0*/  FMNMX.FTZ R6, R162, R6, !PT ;  /* 0x00000006a2067209 */ /* 0x000fe20007810000 */
[----:B------:R-:W-:Y:S01]  /*1a000*/  MUFU.EX2 R156, R156 ;  /* 0x0000009c009c7308 */ /* 0x000fe20000000800 */
[----:B------:R-:W-:Y:S02]  /*1a010*/  LOP3.LUT P0, RZ, R9, 0x10000, RZ, 0xc0, !PT ;  /* 0x0001000009ff7812 */ /* 0x000fe4000780c0ff */
[----:B------:R-:W-:Y:S02]  /*1a020*/  FMNMX.FTZ R6, R163, R6, !PT ;  /* 0x00000006a3067209 */ /* 0x000fe40007810000 */
[----:B------:R-:W-:Y:S02]  /*1a030*/  LOP3.LUT P1, RZ, R9, 0x8000, RZ, 0xc0, !PT ;  /* 0x0000800009ff7812 */ /* 0x000fe4000782c0ff */
[----:B------:R-:W-:Y:S01]  /*1a040*/  FMNMX.FTZ R6, R166, R6, !PT ;  /* 0x00000006a6067209 */ /* 0x000fe20007810000 */
[----:B------:R-:W-:Y:S01]  /*1a050*/  MUFU.EX2 R157, R157 ;  /* 0x0000009d009d7308 */ /* 0x000fe20000000800 */
[----:B------:R-:W-:-:S02]  /*1a060*/  FSEL R8, R5, RZ, P6 ;  /* 0x000000ff05087208 */ /* 0x000fc40003000000 */
[----:B------:R-:W-:-:S03]  /*1a070*/  FMNMX.FTZ R6, R167, R6, !PT ;  /* 0x00000006a7067209 */ /* 0x000fc60007810000 */
[----:B------:R-:W-:Y:S01]  /*1a080*/  FADD.FTZ R8, -R8, R11 ;  /* 0x0000000b08087221 */ /* 0x000fe20000010100 */
[----:B------:R-:W-:Y:S01]  /*1a090*/  FMNMX.FTZ R6, R170, R6, !PT ;  /* 0x00000006aa067209 */ /* 0x000fe20007810000 */
[----:B------:R-:W-:Y:S02]  /*1a0a0*/  MUFU.EX2 R160, R160 ;  /* 0x000000a000a07308 */ /* 0x000fe40000000800 */
[----:B------:R-:W-:Y:S01]  /*1a0b0*/  FMUL.FTZ R8, R2, R8 ;  /* 0x0000000802087220 */ /* 0x000fe20000410000 */
[----:B------:R-:W-:-:S04]  /*1a0c0*/  FMNMX.FTZ R6, R171, R6, !PT ;  /* 0x00000006ab067209 */ /* 0x000fc80007810000 */
[----:B------:R-:W-:Y:S01]  /*1a0d0*/  FMNMX.FTZ R6, R174, R6, !PT ;  /* 0x00000006ae067209 */ /* 0x000fe20007810000 */
[----:B------:R-:W0:Y:S03]  /*1a0e0*/  MUFU.EX2 R8, R8 ;  /* 0x0000000800087308 */ /* 0x000e260000000800 */
[----:B------:R-:W-:-:S04]  /*1a0f0*/  FMNMX.FTZ R6, R175, R6, !PT ;  /* 0x00000006af067209 */ /* 0x000fc80007810000 */
[----:B------:R-:W-:Y:S01]  /*1a100*/  FMNMX.FTZ R6, R178, R6, !PT ;  /* 0x00000006b2067209 */ /* 0x000fe20007810000 */
[----:B------:R-:W-:Y:S03]  /*1a110*/  MUFU.EX2 R161, R161 ;  /* 0x000000a100a17308 */ /* 0x000fe60000000800 */
[----:B------:R-:W-:-:S04]  /*1a120*/  FMNMX.FTZ R6, R179, R6, !PT ;  /* 0x00000006b3067209 */ /* 0x000fc80007810000 */
[----:B------:R-:W-:Y:S01]  /*1a130*/  FMNMX.FTZ R6, R182, R6, !PT ;  /* 0x00000006b6067209 */ /* 0x000fe20007810000 */
[----:B------:R-:W-:Y:S01]  /*1a140*/  MUFU.EX2 R164, R164 ;  /* 0x000000a400a47308 */ /* 0x000fe20000000800 */
[----:B0-----:R-:W-:-:S02]  /*1a150*/  FFMA.FTZ R3, R8, R3, R152 ;  /* 0x0000000308037223 */ /* 0x001fc40000010098 */
[----:B------:R-:W-:Y:S02]  /*1a160*/  FMNMX.FTZ R6, R183, R6, !PT ;  /* 0x00000006b7067209 */ /* 0x000fe40007810000 */
[----:B------:R-:W-:-:S03]  /*1a170*/  FADD.FTZ R3, R153, R3 ;  /* 0x0000000399037221 */ /* 0x000fc60000010000 */
[----:B------:R-:W0:Y:S01]  /*1a180*/  SHFL.BFLY PT, R9, R6, 0x2, 0x1f ;  /* 0x0c401f0006097f89 */ /* 0x000e2200000e0000 */
[----:B------:R-:W-:Y:S08]  /*1a190*/  MUFU.EX2 R165, R165 ;  /* 0x000000a500a57308 */ /* 0x000ff00000000800 */
[----:B------:R-:W-:Y:S08]  /*1a1a0*/  MUFU.EX2 R168, R168 ;  /* 0x000000a800a87308 */ /* 0x000ff00000000800 */
[----:B------:R-:W-:Y:S01]  /*1a1b0*/  MUFU.EX2 R169, R169 ;  /* 0x000000a900a97308 */ /* 0x000fe20000000800 */
[----:B0-----:R-:W-:-:S07]  /*1a1c0*/  FMNMX.FTZ R6, R6, R9, !PT ;  /* 0x0000000906067209 */ /* 0x001fce0007810000 */
[----:B------:R-:W-:Y:S01]  /*1a1d0*/  MUFU.EX2 R172, R172 ;  /* 0x000000ac00ac7308 */ /* 0x000fe20000000800 */
[----:B------:R-:W0:Y:S07]  /*1a1e0*/  SHFL.BFLY PT, R9, R6, 0x1, 0x1f ;  /* 0x0c201f0006097f89 */ /* 0x000e2e00000e0000 */
[----:B------:R-:W-:Y:S08]  /*1a1f0*/  MUFU.EX2 R173, R173 ;  /* 0x000000ad00ad7308 */ /* 0x000ff00000000800 */
[----:B------:R-:W-:Y:S08]  /*1a200*/  MUFU.EX2 R176, R176 ;  /* 0x000000b000b07308 */ /* 0x000ff00000000800 */
[----:B------:R-:W-:Y:S01]  /*1a210*/  MUFU.EX2 R177, R177 ;  /* 0x000000b100b17308 */ /* 0x000fe20000000800 */
[----:B0-----:R-:W-:-:S04]  /*1a220*/  FMNMX.FTZ R6, R6, R9, !PT ;  /* 0x0000000906067209 */ /* 0x001fc80007810000 */
[----:B------:R-:W-:-:S03]  /*1a230*/  FSETP.NEU.FTZ.AND P2, PT, R6, -INF , PT ;  /* 0xff8000000600780b */ /* 0x000fc60003f5d000 */
[----:B------:R-:W-:Y:S01]  /*1a240*/  MUFU.EX2 R180, R180 ;  /* 0x000000b400b47308 */ /* 0x000fe20000000800 */
[----:B------:R-:W-:-:S05]  /*1a250*/  FSEL R9, R6, RZ, P2 ;  /* 0x000000ff06097208 */ /* 0x000fca0001000000 */
[----:B------:R-:W-:Y:S01]  /*1a260*/  FADD.FTZ R9, -R9, R10 ;  /* 0x0000000a09097221 */ /* 0x000fe20000010100 */
[----:B------:R-:W-:-:S01]  /*1a270*/  FFMA.FTZ R10, R2, R6, -8 ;  /* 0xc1000000020a7423 */ /* 0x000fc20000010006 */
[----:B------:R-:W-:Y:S02]  /*1a280*/  MUFU.EX2 R181, R181 ;  /* 0x000000b500b57308 */ /* 0x000fe40000000800 */
[----:B------:R-:W-:Y:S02]  /*1a290*/  FMUL.FTZ R9, R2, R9 ;  /* 0x0000000902097220 */ /* 0x000fe40000410000 */
[----:B------:R-:W-:-:S04]  /*1a2a0*/  FSEL R10, R10, RZ, P2 ;  /* 0x000000ff0a0a7208 */ /* 0x000fc80001000000 */
        /* <DEDUP_REMOVED lines=11> */
[----:B------:R-:W-:-:S01]  /*1a360*/  FFMA.FTZ R171, R2, R171, -R10 ;  /* 0x000000ab02ab7223 */ /* 0x000fc2000001080a */
[C-C-:B------:R-:W-:Y:S01]  /*1a370*/  FFMA.FTZ R174, R2.reuse, R174, -R10.reuse ;  /* 0x000000ae02ae7223 */ /* 0x140fe2000001080a */
[----:B------:R-:W-:-:S01]  /*1a380*/  FFMA.FTZ R175, R2, R175, -R10 ;  /* 0x000000af02af7223 */ /* 0x000fc2000001080a */
[C-C-:B------:R-:W-:Y:S01]  /*1a390*/  FFMA.FTZ R178, R2.reuse, R178, -R10.reuse ;  /* 0x000000b202b27223 */ /* 0x140fe2000001080a */
[----:B------:R-:W-:-:S01]  /*1a3a0*/  FFMA.FTZ R179, R2, R179, -R10 ;  /* 0x000000b302b37223 */ /* 0x000fc2000001080a */
[----:B------:R-:W1:Y:S01]  /*1a3b0*/  MUFU.EX2 R155, R155 ;  /* 0x0000009b009b7308 */ /* 0x000e620000000800 */
[----:B------:R-:W-:-:S01]  /*1a3c0*/  FFMA.FTZ R182, R2, R182, -R10 ;  /* 0x000000b602b67223 */ /* 0x000fc2000001080a */
[----:B------:R-:W-:-:S06]  /*1a3d0*/  FFMA.FTZ R10, R2, R183, -R10 ;  /* 0x000000b7020a7223 */ /* 0x000fcc000001080a */
[----:B------:R-:W2:Y:S01]  /*1a3e0*/  MUFU.EX2 R158, R158 ;  /* 0x0000009e009e7308 */ /* 0x000ea20000000800 */
[----:B0-----:R-:W-:-:S07]  /*1a3f0*/  FFMA.FTZ R0, R9, R0, R154 ;  /* 0x0000000009007223 */ /* 0x001fce000001009a */
        /* <DEDUP_REMOVED lines=10> */
[----:B------:R-:W-:-:S04]  /*1a4a0*/  FADD.FTZ R0, R164, R0 ;  /* 0x00000000a4007221 */ /* 0x000fc80000010000 */
[----:B------:R-:W-:Y:S02]  /*1a4b0*/  FADD.FTZ R0, R165, R0 ;  /* 0x00000000a5007221 */ /* 0x000fe40000010000 */
        /* <DEDUP_REMOVED lines=26> */
[----:B-1----:R-:W-:-:S04]  /*1a660*/  FADD.FTZ R3, R179, R3 ;  /* 0x00000003b3037221 */ /* 0x002fc80000010000 */
[----:B--2---:R-:W-:Y:S01]  /*1a670*/  FADD.FTZ R11, R182, R3 ;  /* 0x00000003b60b7221 */ /* 0x004fe20000010000 */
[----:B------:R-:W-:-:S03]  /*1a680*/  FADD.FTZ R3, R181, R0 ;  /* 0x00000000b5037221 */ /* 0x000fc60000010000 */
[----:B0-----:R-:W-:Y:S01]  /*1a690*/  FADD.FTZ R0, R10, R11 ;  /* 0x0000000b0a007221 */ /* 0x001fe20000010000 */
[----:B------:R-:W-:Y:S06]  /*1a6a0*/  @!P0 BRA `(.L_x_1614) ;  /* 0x0000000000048947 */ /* 0x000fec0003800000 */
[----:B------:R-:W-:Y:S01]  /*1a6b0*/  BPT.TRAP 0x1 ;  /* 0x000000040000795c */ /* 0x000fe20000300000 */
.L_x_1614:
[----:B------:R-:W-:Y:S01]  /*1a6c0*/  IMAD R11, R200, 0x8, R16 ;  /* 0x00000008c80b7824 */ /* 0x000fe200078e0210 */
[----:B------:R-:W-:Y:S01]  /*1a6d0*/  ISETP.GT.AND P2, PT, R7, R204, PT ;  /* 0x000000cc0700720c */ /* 0x000fe20003f44270 */
[----:B------:R-:W-:Y:S01]  /*1a6e0*/  IMAD.U32 R13, RZ, RZ, UR42 ;  /* 0x0000002aff0d7e24 */ /* 0x000fe2000f8e00ff */
        /* <DEDUP_REMOVED lines=149> */
[----:B0-----:R-:W-:Y:S02]  /*1b040*/  IMAD.MOV.U32 R11, RZ, RZ, R5 ;  /* 0x000000ffff0b7224 */ /* 0x001fe400078e0005 */
        /* <DEDUP_REMOVED lines=10> */
[----:B------:R-:W-:Y:S06]  /*1b0f0*/  @P2 BRA `(.L_x_1615) ;  /* 0xffffffd800842947 */ /* 0x000fec000383ffff */
[----:B------:R-:W-:-:S07]  /*1b100*/  IMAD.MOV.U32 R200, RZ, RZ, R12 ;  /* 0x000000ffffc87224 */ /* 0x000fce00078e000c */
.L_x_1596:
[----:B------:R-:W-:Y:S05]  /*1b110*/  WARPSYNC.ALL ;  /* 0x0000000000007948 */ /* 0x000fea0003800000 */
[----:B------:R-:W-:Y:S06]  /*1b120*/  BAR.ARV 0x8, 0x180 ;  /* 0x0206000000007b1d */ /* 0x000fec0000002000 */
[----:B------:R-:W-:Y:S05]  /*1b130*/  @!P0 BRA `(.L_x_1616) ;  /* 0x0000000000048947 */ /* 0x000fea0003800000 */
[----:B------:R-:W-:Y:S01]  /*1b140*/  BPT.TRAP 0x1 ;  /* 0x000000040000795c */ /* 0x000fe20000300000 */
.L_x_1616:
[----:B------:R-:W-:Y:S01]  /*1b150*/  IMAD R4, R200, 0x8, R16 ;  /* 0x00000008c8047824 */ /* 0x000fe200078e0210 */
[----:B------:R-:W-:-:S04]  /*1b160*/  SHF.L.U32 R7, R193, 0x1f, RZ ;  /* 0x0000001fc1077819 */ /* 0x000fc800000006ff */
[----:B------:R1:W2:Y:S01]  /*1b170*/  SYNCS.PHASECHK.TRANS64.TRYWAIT P1, [R4+URZ+0x28450], R7 ;  /* 0x02845007040075a7 */ /* 0x0002a2000802017f */
[----:B------:R-:W-:Y:S05]  /*1b180*/  @!P0 BRA `(.L_x_1617) ;  /* 0x0000000000048947 */ /* 0x000fea0003800000 */
[----:B------:R-:W-:Y:S01]  /*1b190*/  BPT.TRAP 0x1 ;  /* 0x000000040000795c */ /* 0x000fe20000300000 */
.L_x_1617:
[----:B--2---:R-:W-:Y:S05]  /*1b1a0*/  @P1 BRA `(.L_x_1618) ;  /* 0x0000000000081947 */ /* 0x004fea0003800000 */
[----:B------:R-:W2:Y:S02]  /*1b1b0*/  SYNCS.PHASECHK.TRANS64.TRYWAIT P1, [R4+URZ+0x28450], R7 ;  /* 0x02845007040075a7 */ /* 0x000ea4000802017f */
[----:B--2---:R-:W-:Y:S05]  /*1b1c0*/  @!P1 BRA `(.L_x_1619) ;  /* 0x0000011000789947 */ /* 0x004fea0003800000 */
.L_x_1618:
[----:B------:R-:W-:Y:S01]  /*1b1d0*/  VIADD R16, R16, 0x8000 ;  /* 0x0000800010107836 */ /* 0x000fe20000000000 */
[----:B------:R-:W-:Y:S05]  /*1b1e0*/  WARPSYNC.ALL ;  /* 0x0000000000007948 */ /* 0x000fea0003800000 */
[----:B------:R-:W-:Y:S01]  /*1b1f0*/  SHF.R.U32.HI R16, RZ, 0x4, R16 ;  /* 0x00000004ff107819 */ /* 0x000fe20000011610 */
[----:B------:R-:W-:Y:S01]  /*1b200*/  ULDC.64 UR4, c[0x0][0x9a0] ;  /* 0x0002680000047ab9 */ /* 0x000fe20000000a00 */
[----:B------:R-:W-:Y:S01]  /*1b210*/  IMAD.MOV.U32 R9, RZ, RZ, -0x7fffffe0 ;  /* 0x80000020ff097424 */ /* 0x000fe200078e00ff */
[----:B------:R-:W-:Y:S01]  /*1b220*/  ISETP.NE.U32.AND P1, PT, RZ, UR4, PT ;  /* 0x00000004ff007c0c */ /* 0x000fe2000bf25070 */
[----:B------:R-:W-:Y:S01]  /*1b230*/  WARPGROUP.ARRIVE ;  /* 0x00000000000079c5 */ /* 0x000fe20000000000 */
[----:B------:R-:W-:-:S02]  /*1b240*/  LOP3.LUT R16, R16, 0x3fff, RZ, 0xc0, !PT ;  /* 0x00003fff10107812 */ /* 0x000fc400078ec0ff */
[----:B------:R-:W-:Y:S02]  /*1b250*/  ISETP.NE.AND.EX P1, PT, RZ, UR5, PT, P1 ;  /* 0x00000005ff007c0c */ /* 0x000fe4000bf25310 */
[----:B------:R-:W-:Y:S02]  /*1b260*/  LOP3.LUT R16, R16, 0x10000, RZ, 0xfc, !PT ;  /* 0x0001000010107812 */ /* 0x000fe400078efcff */
[----:B------:R-:W-:Y:S01]  /*1b270*/  R2UR UR7, R9 ;  /* 0x00000000090772ca */ /* 0x000fe200000e0000 */
[----:B------:R-:W-:Y:S02]  /*1b280*/  IMAD.MOV.U32 R9, RZ, RZ, -0x7fffffe0 ;  /* 0x80000020ff097424 */ /* 0x000fe400078e00ff */
[----:B------:R-:W-:-:S05]  /*1b290*/  IMAD R8, R200, 0x400, R16 ;  /* 0x00000400c8087824 */ /* 0x000fca00078e0210 */
[C---:B------:R-:W-:Y:S01]  /*1b2a0*/  R2UR UR6, R8.reuse ;  /* 0x00000000080672ca */ /* 0x040fe200000e0000 */
[----:B------:R-:W3:Y:S01]  /*1b2b0*/  @P1 LDC.64 R10, c[0x0][0x9c8] ;  /* 0x00027200ff0a1b82 */ /* 0x000ee20000000a00 */
[----:B------:R-:W-:Y:S01]  /*1b2c0*/  VIADD R8, R8, 0x2 ;  /* 0x0000000208087836 */ /* 0x000fe20000000000 */
[----:B-12---:R-:W-:-:S10]  /*1b2d0*/  @P1 SHF.R.S32.HI R7, RZ, 0x1f, R207 ;  /* 0x0000001fff071819 */ /* 0x006fd400000114cf */
[----:B------:R-:W-:Y:S01]  /*1b2e0*/  QGMMA.64x256x32.F32.E4M3.E4M3 R24, R188, gdesc[UR4], R24, gsb0 ;  /* 0x03e00004bc187df3 */ /* 0x000fe20008000818 */
[----:B------:R-:W-:Y:S02]  /*1b2f0*/  R2UR UR6, R8 ;  /* 0x00000000080672ca */ /* 0x000fe400000e0000 */
[----:B------:R-:W-:Y:S02]  /*1b300*/  R2UR UR7, R9 ;  /* 0x00000000090772ca */ /* 0x000fe400000e0000 */
[----:B------:R-:W1:Y:S01]  /*1b310*/  @P1 LDC.64 R8, c[0x0][0x9d0] ;  /* 0x00027400ff081b82 */ /* 0x000e620000000a00 */
[----:B---3--:R-:W-:-:S04]  /*1b320*/  @P1 IMAD R7, R7, R10, RZ ;  /* 0x0000000a07071224 */ /* 0x008fc800078e02ff */
[C---:B------:R-:W-:Y:S02]  /*1b330*/  @P1 IMAD R7, R207.reuse, R11, R7 ;  /* 0x0000000bcf071224 */ /* 0x040fe400078e0207 */
[----:B------:R-:W-:-:S04]  /*1b340*/  @P1 IMAD.WIDE.U32 R10, R207, R10, RZ ;  /* 0x0000000acf0a1225 */ /* 0x000fc800078e00ff */
[----:B------:R-:W-:Y:S02]  /*1b350*/  @P1 IMAD.IADD R11, R11, 0x1, R7 ;  /* 0x000000010b0b1824 */ /* 0x000fe400078e0207 */
[----:B------:R-:W-:Y:S02]  /*1b360*/  IMAD.MOV.U32 R7, RZ, RZ, 0x3f800000 ;  /* 0x3f800000ff077424 */ /* 0x000fe400078e00ff */
[----:B-1----:R-:W-:-:S04]  /*1b370*/  @P1 IMAD.WIDE.U32 R10, R211, R8, R10 ;  /* 0x00000008d30a1225 */ /* 0x002fc800078e000a */
[----:B------:R-:W-:Y:S01]  /*1b380*/  @P1 IMAD R9, R211, R9, R11 ;  /* 0x00000009d3091224 */ /* 0x000fe200078e020b */
[----:B------:R-:W-:-:S04]  /*1b390*/  @P1 LEA R8, P2, R10, UR4, 0x2 ;  /* 0x000000040a081c11 */ /* 0x000fc8000f8410ff */
[----:B------:R-:W-:-:S05]  /*1b3a0*/  @P1 LEA.HI.X R9, R10, UR5, R9, 0x2, P2 ;  /* 0x000000050a091c11 */ /* 0x000fca00090f1409 */
[----:B------:R1:W2:Y:S04]  /*1b3b0*/  @P1 LDG.E R7, desc[UR46][R8.64] ;  /* 0x0000002e08071981 */ /* 0x0002a8000c1e1900 */
[----:B-1----:R-:W1:Y:S04]  /*1b3c0*/  SHFL.BFLY PT, R9, R3, 0x2, 0x1f ;  /* 0x0c401f0003097f89 */ /* 0x002e6800000e0000 */
[----:B------:R-:W3:Y:S01]  /*1b3d0*/  SHFL.BFLY PT, R8, R0, 0x2, 0x1f ;  /* 0x0c401f0000087f89 */ /* 0x000ee200000e0000 */
[----:B-1----:R-:W-:-:S05]  /*1b3e0*/  FADD.FTZ R3, R9, R3 ;  /* 0x0000000309037221 */ /* 0x002fca0000010000 */
[----:B------:R-:W1:Y:S01]  /*1b3f0*/  SHFL.BFLY PT, R9, R3, 0x1, 0x1f ;  /* 0x0c201f0003097f89 */ /* 0x000e6200000e0000 */
[----:B---3--:R-:W-:-:S05]  /*1b400*/  FADD.FTZ R0, R8, R0 ;  /* 0x0000000008007221 */ /* 0x008fca0000010000 */
[----:B------:R-:W3:Y:S01]  /*1b410*/  SHFL.BFLY PT, R8, R0, 0x1, 0x1f ;  /* 0x0c201f0000087f89 */ /* 0x000ee200000e0000 */
[----:B-1----:R-:W-:-:S05]  /*1b420*/  FADD.FTZ R9, R3, R9 ;  /* 0x0000000903097221 */ /* 0x002fca0000010000 */
[C---:B------:R-:W-:Y:S01]  /*1b430*/  FSETP.NE.FTZ.AND P1, PT, R9.reuse, RZ, PT ;  /* 0x000000ff0900720b */ /* 0x040fe20003f35000 */
[----:B------:R-:W-:Y:S02]  /*1b440*/  IMAD.MOV.U32 R3, RZ, RZ, RZ ;  /* 0x000000ffff037224 */ /* 0x000fe400078e00ff */
[----:B------:R-:W-:-:S10]  /*1b450*/  FMUL.FTZ R10, R9, 0.00390625 ;  /* 0x3b800000090a7820 */ /* 0x000fd40000410000 */
[----:B------:R3:W-:Y:S01]  /*1b460*/  @P1 MUFU.RCP R3, R9 ;  /* 0x0000000900031308 */ /* 0x0007e20000001000 */
[----:B------:R-:W-:Y:S01]  /*1b470*/  FSETP.NE.FTZ.AND P1, PT, R10, RZ, PT ;  /* 0x000000ff0a00720b */ /* 0x000fe20003f35000 */
[----:B---3--:R-:W-:-:S04]  /*1b480*/  FADD.FTZ R9, R0, R8 ;  /* 0x0000000800097221 */ /* 0x008fc80000010000 */
[----:B------:R-:W-:Y:S01]  /*1b490*/  FMUL.FTZ R8, R9, 0.00390625 ;  /* 0x3b80000009087820 */ /* 0x000fe20000410000 */
[----:B------:R-:W-:Y:S02]  /*1b4a0*/  WARPGROUP.DEPBAR.LE gsb0, 0x0 ;  /* 0x00008000000079c5 */ /* 0x000fe40000010000 */
[----:B------:R-:W-:-:S06]  /*1b4b0*/  WARPGROUP.ARRIVE ;  /* 0x00000000000079c5 */ /* 0x000fcc0000000000 */
[----:B------:R-:W-:Y:S01]  /*1b4c0*/  QGMMA.64x256x32.F32.E4M3.E4M3 R24, R184, gdesc[UR4], R24, gsb0 ;  /* 0x03e00004b8187df3 */ /* 0x000fe20008000818 */
[----:B------:R-:W-:Y:S02]  /*1b4d0*/  FSETP.NE.FTZ.AND P3, PT, R8, RZ, PT ;  /* 0x000000ff0800720b */ /* 0x000fe40003f75000 */
[----:B------:R-:W-:Y:S01]  /*1b4e0*/  FSETP.NE.FTZ.AND P2, PT, R9, RZ, PT ;  /* 0x000000ff0900720b */ /* 0x000fe20003f55000 */
[----:B------:R-:W1:Y:S01]  /*1b4f0*/  @P1 MUFU.LG2 R10, R10 ;  /* 0x0000000a000a1308 */ /* 0x000e620000000c00 */
[----:B------:R-:W-:-:S09]  /*1b500*/  IMAD.MOV.U32 R0, RZ, RZ, RZ ;  /* 0x000000ffff007224 */ /* 0x000fd200078e00ff */
[----:B------:R-:W3:Y:S08]  /*1b510*/  @P3 MUFU.LG2 R8, R8 ;  /* 0x0000000800083308 */ /* 0x000ef00000000c00 */
[----:B------:R1:W4:Y:S01]  /*1b520*/  @P2 MUFU.RCP R0, R9 ;  /* 0x0000000900002308 */ /* 0x0003220000001000 */
[----:B------:R-:W-:Y:S02]  /*1b530*/  IMAD.MOV.U32 R162, RZ, RZ, -0x800000 ;  /* 0xff800000ffa27424 */ /* 0x000fe400078e00ff */
[----:B------:R-:W-:-:S02]  /*1b540*/  IMAD.MOV.U32 R163, RZ, RZ, -0x800000 ;  /* 0xff800000ffa37424 */ /* 0x000fc400078e00ff */
[----:B-1----:R-:W-:Y:S01]  /*1b550*/  @P1 FMUL.FTZ R9, R10, 0.69314718246459960938 ;  /* 0x3f3172180a091820 */ /* 0x002fe20000410000 */
[C---:B------:R-:W-:Y:S01]  /*1b560*/  @P1 FMUL.FTZ R10, R2.reuse, 0.69314718246459960938 ;  /* 0x3f317218020a1820 */ /* 0x040fe20000410000 */
[----:B------:R-:W-:Y:S01]  /*1b570*/  @P3 FMUL.FTZ R2, R2, 0.69314718246459960938 ;  /* 0x3f31721802023820 */ /* 0x000fe20000410000 */
[----:B---3--:R-:W-:Y:S02]  /*1b580*/  @P3 FMUL.FTZ R8, R8, 0.69314718246459960938 ;  /* 0x3f31721808083820 */ /* 0x008fe40000410000 */
[----:B------:R-:W-:-:S02]  /*1b590*/  @P1 FFMA.FTZ R163, R10, R5, R9 ;  /* 0x000000050aa31223 */ /* 0x000fc40000010009 */
[----:B------:R-:W-:Y:S01]  /*1b5a0*/  @P3 FFMA.FTZ R162, R2, R6, R8 ;  /* 0x0000000602a23223 */ /* 0x000fe20000010008 */
[-C--:B--2---:R-:W-:Y:S01]  /*1b5b0*/  FMUL.FTZ R3, R3, R7.reuse ;  /* 0x0000000703037220 */ /* 0x084fe20000410000 */
[----:B----4-:R-:W-:Y:S01]  /*1b5c0*/  FMUL.FTZ R2, R0, R7 ;  /* 0x0000000700027220 */ /* 0x010fe20000410000 */
[----:B------:R-:W-:-:S02]  /*1b5d0*/  WARPGROUP.DEPBAR.LE gsb0, 0x0 ;  /* 0x00008000000079c5 */ /* 0x000fc40000010000 */
[----:B------:R-:W-:Y:S05]  /*1b5e0*/  @!P0 BRA `(.L_x_1620) ;  /* 0x0000000000048947 */ /* 0x000fea0003800000 */
[----:B------:R-:W-:Y:S01]  /*1b5f0*/  BPT.TRAP 0x1 ;  /* 0x000000040000795c */ /* 0x000fe20000300000 */
.L_x_1620:
[----:B------:R-:W-:Y:S02]  /*1b600*/  VIADD R4, R4, 0x28460 ;  /* 0x0002846004047836 */ /* 0x000fe40000000000 */
[-C--:B------:R-:W-:Y:S01]  /*1b610*/  FMUL.FTZ R6, R146, R2.reuse ;  /* 0x0000000292067220 */ /* 0x080fe20000410000 */
[----:B------:R-:W-:Y:S02]  /*1b620*/  IMAD.U32 R0, RZ, RZ, UR42 ;  /* 0x0000002aff007e24 */ /* 0x000fe4000f8e00ff */
[-C--:B------:R-:W-:Y:S01]  /*1b630*/  FMUL.FTZ R152, R31, R2.reuse ;  /* 0x000000021f987220 */ /* 0x080fe20000410000 */
[----:B------:R-:W-:Y:S02]  /*1b640*/  VIADD R200, R200, 0x1 ;  /* 0x00000001c8c87836 */ /* 0x000fe40000000000 */
[-C--:B------:R-:W-:Y:S01]  /*1b650*/  FMUL.FTZ R153, R34, R2.reuse ;  /* 0x0000000222997220 */ /* 0x080fe20000410000 */
[-C--:B------:R-:W-:Y:S01]  /*1b660*/  FMUL.FTZ R154, R39, R2.reuse ;  /* 0x00000002279a7220 */ /* 0x080fe20000410000 */
[----:B------:R-:W-:Y:S01]  /*1b670*/  PRMT R0, R0, 0x654, R4 ;  /* 0x0000065400007816 */ /* 0x000fe20000000004 */
[-C--:B------:R-:W-:Y:S01]  /*1b680*/  FMUL.FTZ R155, R42, R2.reuse ;  /* 0x000000022a9b7220 */ /* 0x080fe20000410000 */
[----:B------:R-:W-:Y:S01]  /*1b690*/  ISETP.NE.AND P1, PT, R200, 0x2, PT ;  /* 0x00000002c800780c */ /* 0x000fe20003f25270 */
        /* <DEDUP_REMOVED lines=9> */
[-C--:B-1----:R-:W-:Y:S01]  /*1b730*/  FMUL.FTZ R0, R29, R3.reuse ;  /* 0x000000031d007220 */ /* 0x082fe20000410000 */
        /* <DEDUP_REMOVED lines=119> */
.L_x_1490:
[----:B------:R-:W-:Y:S05]  /*1beb0*/  WARPSYNC.ALL ;  /* 0x0000000000007948 */ /* 0x000fea0003800000 */
[----:B------:R-:W1:Y:S08]  /*1bec0*/  S2UR UR42, SR_CgaCtaId ;  /* 0x00000000002a79c3 */ /* 0x000e700000008800 */
[----:B------:R-:W-:Y:S01]  /*1bed0*/  BAR.SYNC.DEFER_BLOCKING 0x5, 0x180 ;  /* 0x0146000000007b1d */ /* 0x000fe20000010000 */
[----:B------:R-:W-:-:S05]  /*1bee0*/  ISETP.NE.AND P1, PT, R217, RZ, PT ;  /* 0x000000ffd900720c */ /* 0x000fca0003f25270 */
[----:B------:R-:W-:Y:S01]  /*1bef0*/  UMOV UR4, 0x400 ;  /* 0x0000040000047882 */ /* 0x000fe20000000000 */
[----:B------:R-:W-:Y:S07]  /*1bf00*/  BSSY B0, `(.L_x_1621) ;  /* 0x00006da000007945 */ /* 0x000fee0003800000 */
[----:B------:R-:W2:Y:S01]  /*1bf10*/  @!P1 LDC R217, c[0x0][0xad4] ;  /* 0x0002b500ffd99b82 */ /* 0x000ea20000000800 */
[----:B-1----:R-:W-:-:S06]  /*1bf20*/  ULEA UR4, UR42, UR4, 0x18 ;  /* 0x000000042a047291 */ /* 0x002fcc000f8ec03f */
[----:B------:R-:W-:-:S05]  /*1bf30*/  IMAD.U32 R16, RZ, RZ, UR4 ;  /* 0x00000004ff107e24 */ /* 0x000fca000f8e00ff */
[----:B------:R1:W3:Y:S01]  /*1bf40*/  LDS.128 R204, [R16+0x284d0] ;  /* 0x0284d00010cc7984 */ /* 0x0002e20000000c00 */
[----:B------:R-:W-:Y:S06]  /*1bf50*/  BAR.ARV 0x4, 0x180 ;  /* 0x0106000000007b1d */ /* 0x000fec0000002000 */
[----:B------:R-:W-:Y:S05]  /*1bf60*/  @P0 BRA `(.L_x_1622) ;  /* 0x0000005c00c00947 */ /* 0x000fea0003800000 */
[----:B------:R-:W4:Y:S01]  /*1bf70*/  LDL R3, [R1+0xa8] ;  /* 0x0000a80001037983 */ /* 0x000f220000100800 */
[----:B------:R-:W-:Y:S01]  /*1bf80*/  ULDC.64 UR4, c[0x4][0x38] ;  /* 0x01000e0000047ab9 */ /* 0x000fe20000000a00 */
[----:B------:R-:W0:Y:S01]  /*1bf90*/  S2R R2, SR_SWINHI ;  /* 0x0000000000027919 */ /* 0x000e220000002f00 */
[----:B------:R-:W-:Y:S02]  /*1bfa0*/  MOV R32, R16 ;  /* 0x0000001000207202 */ /* 0x000fe40000000f00 */
[----:B0-----:R-:W-:-:S03]  /*1bfb0*/  MOV R33, R2 ;  /* 0x0000000200217202 */ /* 0x001fc60000000f00 */
[----:B----4-:R-:W-:-:S03]  /*1bfc0*/  IMAD.WIDE R2, R3, 0x2, R32 ;  /* 0x0000000203027825 */ /* 0x010fc600078e0220 */
[C---:B-----5:R-:W-:Y:S02]  /*1bfd0*/  IADD3 R38, P5, R2.reuse, 0xc000, RZ ;  /* 0x0000c00002267810 */ /* 0x060fe40007fbe0ff */
[----:B------:R-:W-:Y:S02]  /*1bfe0*/  IADD3 R42, P1, R2, 0xc060, RZ ;  /* 0x0000c060022a7810 */ /* 0x000fe40007f3e0ff */
[----:B------:R-:W-:Y:S02]  /*1bff0*/  LOP3.LUT R39, R38, 0x380, RZ, 0xc0, !PT ;  /* 0x0000038026277812 */ /* 0x000fe400078ec0ff */
[----:B------:R-:W-:Y:S01]  /*1c000*/  LOP3.LUT R4, R42, 0x380, RZ, 0xc0, !PT ;  /* 0x000003802a047812 */ /* 0x000fe200078ec0ff */
[----:B------:R-:W-:Y:S01]  /*1c010*/  IMAD.X R43, RZ, RZ, R3, P1 ;  /* 0x000000ffff2b7224 */ /* 0x000fe200008e0603 */
[----:B------:R-:W-:Y:S02]  /*1c020*/  SHF.R.U64 R39, R39, 0x3, RZ ;  /* 0x0000000327277819 */ /* 0x000fe400000012ff */
[----:B------:R-:W-:-:S02]  /*1c030*/  IADD3 R46, P0, R2, 0xc040, RZ ;  /* 0x0000c040022e7810 */ /* 0x000fc40007f1e0ff */
[----:B------:R-:W-:Y:S01]  /*1c040*/  LOP3.LUT R38, R39, R38, RZ, 0x3c, !PT ;  /* 0x0000002627267212 */ /* 0x000fe200078e3cff */
[--C-:B------:R-:W-:Y:S01]  /*1c050*/  IMAD.X R39, RZ, RZ, R3.reuse, P5 ;  /* 0x000000ffff277224 */ /* 0x100fe200028e0603 */
[----:B------:R-:W-:Y:S02]  /*1c060*/  SHF.R.U64 R4, R4, 0x3, RZ ;  /* 0x0000000304047819 */ /* 0x000fe400000012ff */
[----:B------:R-:W-:Y:S02]  /*1c070*/  LOP3.LUT R47, R46, 0x380, RZ, 0xc0, !PT ;  /* 0x000003802e2f7812 */ /* 0x000fe400078ec0ff */
[C---:B------:R-:W-:Y:S02]  /*1c080*/  IADD3 R20, P5, R2.reuse, 0x4040, RZ ;  /* 0x0000404002147810 */ /* 0x040fe40007fbe0ff */
[----:B------:R-:W-:Y:S02]  /*1c090*/  IADD3 R26, P4, R2, 0x8060, RZ ;  /* 0x00008060021a7810 */ /* 0x000fe40007f9e0ff */
[----:B------:R-:W-:Y:S01]  /*1c0a0*/  LOP3.LUT R42, R4, R42, RZ, 0x3c, !PT ;  /* 0x0000002a042a7212 */ /* 0x000fe200078e3cff */
[----:B------:R-:W-:Y:S01]  /*1c0b0*/  IMAD.X R21, RZ, RZ, R3, P5 ;  /* 0x000000ffff157224 */ /* 0x000fe200028e0603 */
[----:B------:R-:W-:-:S02]  /*1c0c0*/  SHF.R.U64 R47, R47, 0x3, RZ ;  /* 0x000000032f2f7819 */ /* 0x000fc400000012ff */
[----:B------:R-:W-:Y:S02]  /*1c0d0*/  LOP3.LUT R4, R20, 0x380, RZ, 0xc0, !PT ;  /* 0x0000038014047812 */ /* 0x000fe400078ec0ff */
[----:B------:R-:W-:Y:S02]  /*1c0e0*/  LOP3.LUT R27, R26, 0x380, RZ, 0xc0, !PT ;  /* 0x000003801a1b7812 */ /* 0x000fe400078ec0ff */
[----:B------:R-:W-:Y:S01]  /*1c0f0*/  LOP3.LUT R46, R47, R46, RZ, 0x3c, !PT ;  /* 0x0000002e2f2e7212 */ /* 0x000fe200078e3cff */
[----:B------:R-:W-:Y:S01]  /*1c100*/  IMAD.X R47, RZ, RZ, R3, P0 ;  /* 0x000000ffff2f7224 */ /* 0x000fe200000e0603 */
[----:B------:R-:W-:Y:S02]  /*1c110*/  SHF.R.U64 R4, R4, 0x3, RZ ;  /* 0x0000000304047819 */ /* 0x000fe400000012ff */
[----:B------:R-:W-:Y:S02]  /*1c120*/  IADD3 R34, P3, R2, 0xc020, RZ ;  /* 0x0000c02002227810 */ /* 0x000fe40007f7e0ff */
[----:B------:R-:W-:-:S02]  /*1c130*/  SHF.R.U64 R27, R27, 0x3, RZ ;  /* 0x000000031b1b7819 */ /* 0x000fc400000012ff */
[----:B------:R-:W-:Y:S02]  /*1c140*/  LOP3.LUT R20, R4, R20, RZ, 0x3c, !PT ;  /* 0x0000001404147212 */ /* 0x000fe400078e3cff */
[----:B------:R-:W-:Y:S02]  /*1c150*/  MOV R9, R42 ;  /* 0x0000002a00097202 */ /* 0x000fe40000000f00 */
[----:B------:R-:W-:Y:S02]  /*1c160*/  LOP3.LUT R35, R34, 0x380, RZ, 0xc0, !PT ;  /* 0x0000038022237812 */ /* 0x000fe400078ec0ff */
[----:B------:R-:W-:Y:S01]  /*1c170*/  LOP3.LUT R26, R27, R26, RZ, 0x3c, !PT ;  /* 0x0000001a1b1a7212 */ /* 0x000fe200078e3cff */
[----:B------:R-:W-:Y:S01]  /*1c180*/  IMAD.X R27, RZ, RZ, R3, P4 ;  /* 0x000000ffff1b7224 */ /* 0x000fe200020e0603 */
[----:B------:R-:W-:Y:S01]  /*1c190*/  MOV R4, R46 ;  /* 0x0000002e00047202 */ /* 0x000fe20000000f00 */
[----:B------:R-:W-:Y:S01]  /*1c1a0*/  STL [R1+0x90], R9 ;  /* 0x0000900901007387 */ /* 0x000fe20000100800 */
[----:B------:R-:W-:-:S02]  /*1c1b0*/  IADD3 R42, P4, R2, 0x4020, RZ ;  /* 0x00004020022a7810 */ /* 0x000fc40007f9e0ff */
[----:B------:R-:W-:Y:S01]  /*1c1c0*/  IADD3 R30, P2, R2, 0x8040, RZ ;  /* 0x00008040021e7810 */ /* 0x000fe20007f5e0ff */
[----:B------:R0:W-:Y:S01]  /*1c1d0*/  STL [R1+0x8c], R4 ;  /* 0x00008c0401007387 */ /* 0x0001e20000100800 */
[----:B------:R-:W-:Y:S01]  /*1c1e0*/  SHF.R.U64 R35, R35, 0x3, RZ ;  /* 0x0000000323237819 */ /* 0x000fe200000012ff */
[--C-:B------:R-:W-:Y:S01]  /*1c1f0*/  IMAD.X R43, RZ, RZ, R3.reuse, P4 ;  /* 0x000000ffff2b7224 */ /* 0x100fe200020e0603 */
[----:B------:R-:W-:Y:S02]  /*1c200*/  LOP3.LUT R31, R30, 0x380, RZ, 0xc0, !PT ;  /* 0x000003801e1f7812 */ /* 0x000fe400078ec0ff */
[----:B------:R-:W-:Y:S01]  /*1c210*/  LOP3.LUT R34, R35, R34, RZ, 0x3c, !PT ;  /* 0x0000002223227212 */ /* 0x000fe200078e3cff */
[----:B------:R-:W-:Y:S01]  /*1c220*/  IMAD.X R35, RZ, RZ, R3, P3 ;  /* 0x000000ffff237224 */ /* 0x000fe200018e0603 */
[----:B------:R-:W-:Y:S02]  /*1c230*/  SHF.R.U64 R31, R31, 0x3, RZ ;  /* 0x000000031f1f7819 */ /* 0x000fe400000012ff */
[----:B------:R-:W-:-:S02]  /*1c240*/  IADD3 R10, P1, R2, 0x8020, RZ ;  /* 0x00008020020a7810 */ /* 0x000fc40007f3e0ff */
[----:B0-----:R-:W-:Y:S02]  /*1c250*/  LOP3.LUT R4, R42, 0x380, RZ, 0xc0, !PT ;  /* 0x000003802a047812 */ /* 0x001fe400078ec0ff */
[----:B------:R-:W-:Y:S02]  /*1c260*/  MOV R9, R34 ;  /* 0x0000002200097202 */ /* 0x000fe40000000f00 */
[----:B------:R-:W-:Y:S02]  /*1c270*/  SHF.R.U64 R4, R4, 0x3, RZ ;  /* 0x0000000304047819 */ /* 0x000fe400000012ff */
[----:B------:R-:W-:Y:S01]  /*1c280*/  LOP3.LUT R30, R31, R30, RZ, 0x3c, !PT ;  /* 0x0000001e1f1e7212 */ /* 0x000fe200078e3cff */
[----:B------:R-:W-:Y:S01]  /*1c290*/  IMAD.X R31, RZ, RZ, R3, P2 ;  /* 0x000000ffff1f7224 */ /* 0x000fe200010e0603 */
[----:B------:R-:W-:Y:S01]  /*1c2a0*/  LOP3.LUT R42, R4, R42, RZ, 0x3c, !PT ;  /* 0x0000002a042a7212 */ /* 0x000fe200078e3cff */
[----:B------:R0:W-:Y:S01]  /*1c2b0*/  STL [R1+0x88], R9 ;  /* 0x0000880901007387 */ /* 0x0001e20000100800 */
[----:B------:R-:W-:-:S02]  /*1c2c0*/  MOV R4, R38 ;  /* 0x0000002600047202 */ /* 0x000fc40000000f00 */
[----:B------:R-:W-:Y:S02]  /*1c2d0*/  IADD3 R34, P2, R2, 0x4000, RZ ;  /* 0x0000400002227810 */ /* 0x000fe40007f5e0ff */
[----:B------:R-:W-:Y:S01]  /*1c2e0*/  LOP3.LUT R11, R10, 0x380, RZ, 0xc0, !PT ;  /* 0x000003800a0b7812 */ /* 0x000fe200078ec0ff */
[----:B------:R4:W-:Y:S01]  /*1c2f0*/  STL [R1+0x84], R4 ;  /* 0x0000840401007387 */ /* 0x0009e20000100800 */
[----:B------:R-:W-:Y:S01]  /*1c300*/  IADD3 R12, P0, R2, 0x8000, RZ ;  /* 0x00008000020c7810 */ /* 0x000fe20007f1e0ff */
[--C-:B------:R-:W-:Y:S01]  /*1c310*/  IMAD.X R35, RZ, RZ, R3.reuse, P2 ;  /* 0x000000ffff237224 */ /* 0x100fe200010e0603 */
[----:B------:R-:W-:Y:S02]  /*1c320*/  SHF.R.U64 R11, R11, 0x3, RZ ;  /* 0x000000030b0b7819 */ /* 0x000fe400000012ff */
[----:B0-----:R-:W-:Y:S02]  /*1c330*/  MOV R9, R26 ;  /* 0x0000001a00097202 */ /* 0x001fe40000000f00 */
[----:B------:R-:W-:Y:S01]  /*1c340*/  LOP3.LUT R10, R11, R10, RZ, 0x3c, !PT ;  /* 0x0000000a0b0a7212 */ /* 0x000fe200078e3cff */
[----:B------:R-:W-:Y:S01]  /*1c350*/  IMAD.X R11, RZ, RZ, R3, P1 ;  /* 0x000000ffff0b7224 */ /* 0x000fe200008e0603 */
[----:B------:R-:W-:Y:S01]  /*1c360*/  LOP3.LUT R13, R12, 0x380, RZ, 0xc0, !PT ;  /* 0x000003800c0d7812 */ /* 0x000fe200078ec0ff */
[----:B------:R0:W-:Y:S01]  /*1c370*/  STL [R1+0x80], R9 ;  /* 0x0000800901007387 */ /* 0x0001e20000100800 */
[----:B----4-:R-:W-:-:S02]  /*1c380*/  LOP3.LUT R4, R34, 0x380, RZ, 0xc0, !PT ;  /* 0x0000038022047812 */ /* 0x010fc400078ec0ff */
[----:B------:R-:W-:Y:S02]  /*1c390*/  IADD3 R14, P3, R2, 0x4060, RZ ;  /* 0x00004060020e7810 */ /* 0x000fe40007f7e0ff */
[----:B------:R-:W-:Y:S02]  /*1c3a0*/  SHF.R.U64 R4, R4, 0x3, RZ ;  /* 0x0000000304047819 */ /* 0x000fe400000012ff */
[----:B------:R-:W-:Y:S02]  /*1c3b0*/  IADD3 R26, P1, R2, 0x60, RZ ;  /* 0x00000060021a7810 */ /* 0x000fe40007f3e0ff */
[----:B------:R-:W-:Y:S02]  /*1c3c0*/  LOP3.LUT R34, R4, R34, RZ, 0x3c, !PT ;  /* 0x0000002204227212 */ /* 0x000fe400078e3cff */
[----:B------:R-:W-:Y:S01]  /*1c3d0*/  MOV R4, R30 ;  /* 0x0000001e00047202 */ /* 0x000fe20000000f00 */
[----:B------:R-:W-:Y:S01]  /*1c3e0*/  IMAD.X R27, RZ, RZ, R3, P1 ;  /* 0x000000ffff1b7224 */ /* 0x000fe200008e0603 */
[----:B------:R-:W-:-:S02]  /*1c3f0*/  SHF.R.U64 R13, R13, 0x3, RZ ;  /* 0x000000030d0d7819 */ /* 0x000fc400000012ff */
[----:B------:R-:W-:Y:S01]  /*1c400*/  LOP3.LUT R15, R14, 0x380, RZ, 0xc0, !PT ;  /* 0x000003800e0f7812 */ /* 0x000fe200078ec0ff */
[----:B------:R4:W-:Y:S01]  /*1c410*/  STL [R1+0x7c], R4 ;  /* 0x00007c0401007387 */ /* 0x0009e20000100800 */
[----:B------:R-:W-:Y:S01]  /*1c420*/  LOP3.LUT R12, R13, R12, RZ, 0x3c, !PT ;  /* 0x0000000c0d0c7212 */ /* 0x000fe200078e3cff */
[--C-:B------:R-:W-:Y:S01]  /*1c430*/  IMAD.X R13, RZ, RZ, R3.reuse, P0 ;  /* 0x000000ffff0d7224 */ /* 0x100fe200000e0603 */
[----:B------:R-:W-:Y:S02]  /*1c440*/  SHF.R.U64 R15, R15, 0x3, RZ ;  /* 0x000000030f0f7819 */ /* 0x000fe400000012ff */
[----:B0-----:R-:W-:Y:S02]  /*1c450*/  MOV R9, R10 ;  /* 0x0000000a00097202 */ /* 0x001fe40000000f00 */
[----:B------:R-:W-:Y:S01]  /*1c460*/  LOP3.LUT R14, R15, R14, RZ, 0x3c, !PT ;  /* 0x0000000e0f0e7212 */ /* 0x000fe200078e3cff */
[----:B------:R-:W-:Y:S01]  /*1c470*/  IMAD.X R15, RZ, RZ, R3, P3 ;  /* 0x000000ffff0f7224 */ /* 0x000fe200018e0603 */
[----:B------:R-:W-:Y:S01]  /*1c480*/  IADD3 R10, P0, R2, 0x40, RZ ;  /* 0x00000040020a7810 */ /* 0x000fe20007f1e0ff */
[----:B------:R0:W-:Y:S01]  /*1c490*/  STL [R1+0x78], R9 ;  /* 0x0000780901007387 */ /* 0x0001e20000100800 */
[----:B----4-:R-:W-:-:S03]  /*1c4a0*/  LOP3.LUT R4, R26, 0x380, RZ, 0xc0, !PT ;  /* 0x000003801a047812 */ /* 0x010fc600078ec0ff */
[----:B------:R-:W-:Y:S01]  /*1c4b0*/  IMAD.X R11, RZ, RZ, R3, P0 ;  /* 0x000000ffff0b7224 */ /* 0x000fe200000e0603 */
[----:B------:R-:W-:-:S04]  /*1c4c0*/  SHF.R.U64 R4, R4, 0x3, RZ ;  /* 0x0000000304047819 */ /* 0x000fc800000012ff */
[----:B------:R-:W-:Y:S02]  /*1c4d0*/  LOP3.LUT R26, R4, R26, RZ, 0x3c, !PT ;  /* 0x0000001a041a7212 */ /* 0x000fe400078e3cff */
[----:B------:R-:W-:Y:S02]  /*1c4e0*/  MOV R4, R12 ;  /* 0x0000000c00047202 */ /* 0x000fe40000000f00 */
[----:B0-----:R-:W-:-:S03]  /*1c4f0*/  MOV R9, R14 ;  /* 0x0000000e00097202 */ /* 0x001fc60000000f00 */
[----:B------:R0:W-:Y:S04]  /*1c500*/  STL [R1+0x74], R4 ;  /* 0x0000740401007387 */ /* 0x0001e80000100800 */
[----:B------:R4:W-:Y:S01]  /*1c510*/  STL [R1+0x70], R9 ;  /* 0x0000700901007387 */ /* 0x0009e20000100800 */
[----:B0-----:R-:W-:Y:S02]  /*1c520*/  MOV R4, R20 ;  /* 0x0000001400047202 */ /* 0x001fe40000000f00 */
[----:B----4-:R-:W-:-:S03]  /*1c530*/  MOV R9, R42 ;  /* 0x0000002a00097202 */ /* 0x010fc60000000f00 */
[----:B------:R0:W-:Y:S04]  /*1c540*/  STL [R1+0x6c], R4 ;  /* 0x00006c0401007387 */ /* 0x0001e80000100800 */
[----:B------:R4:W-:Y:S01]  /*1c550*/  STL [R1+0x68], R9 ;  /* 0x0000680901007387 */ /* 0x0009e20000100800 */
[----:B0-----:R-:W-:Y:S02]  /*1c560*/  MOV R4, R34 ;  /* 0x0000002200047202 */ /* 0x001fe40000000f00 */
[----:B----4-:R-:W-:-:S03]  /*1c570*/  MOV R9, R26 ;  /* 0x0000001a00097202 */ /* 0x010fc60000000f00 */
[----:B------:R0:W-:Y:S04]  /*1c580*/  STL [R1+0x64], R4 ;  /* 0x0000640401007387 */ /* 0x0001e80000100800 */
[----:B------:R4:W-:Y:S01]  /*1c590*/  STL [R1+0x60], R9 ;  /* 0x0000600901007387 */ /* 0x0009e20000100800 */
[----:B0-----:R-:W-:-:S04]  /*1c5a0*/  LOP3.LUT R4, R10, 0x380, RZ, 0xc0, !PT ;  /* 0x000003800a047812 */ /* 0x001fc800078ec0ff */
[----:B------:R-:W-:-:S04]  /*1c5b0*/  SHF.R.U64 R4, R4, 0x3, RZ ;  /* 0x0000000304047819 */ /* 0x000fc800000012ff */
[----:B------:R-:W-:-:S04]  /*1c5c0*/  LOP3.LUT R10, R4, R10, RZ, 0x3c, !PT ;  /* 0x0000000a040a7212 */ /* 0x000fc800078e3cff */
[----:B----4-:R-:W-:Y:S02]  /*1c5d0*/  MOV R9, R10 ;  /* 0x0000000a00097202 */ /* 0x010fe40000000f00 */
[----:B------:R-:W-:-:S03]  /*1c5e0*/  IADD3 R10, P0, R2, 0x20, RZ ;  /* 0x00000020020a7810 */ /* 0x000fc60007f1e0ff */
[----:B------:R0:W-:Y:S01]  /*1c5f0*/  STL [R1+0x5c], R9 ;  /* 0x00005c0901007387 */ /* 0x0001e20000100800 */
[----:B------:R-:W-:Y:S01]  /*1c600*/  LOP3.LUT R4, R10, 0x380, RZ, 0xc0, !PT ;  /* 0x000003800a047812 */ /* 0x000fe200078ec0ff */
[----:B------:R-:W-:-:S03]  /*1c610*/  IMAD.X R11, RZ, RZ, R3, P0 ;  /* 0x000000ffff0b7224 */ /* 0x000fc600000e0603 */
[----:B------:R-:W-:-:S04]  /*1c620*/  SHF.R.U64 R4, R4, 0x3, RZ ;  /* 0x0000000304047819 */ /* 0x000fc800000012ff */
[----:B------:R-:W-:Y:S02]  /*1c630*/  LOP3.LUT R10, R4, R10, RZ, 0x3c, !PT ;  /* 0x0000000a040a7212 */ /* 0x000fe400078e3cff */
[----:B------:R-:W-:Y:S02]  /*1c640*/  LOP3.LUT R4, R2, 0x380, RZ, 0xc0, !PT ;  /* 0x0000038002047812 */ /* 0x000fe400078ec0ff */
[----:B0-----:R-:W-:Y:S02]  /*1c650*/  MOV R9, R10 ;  /* 0x0000000a00097202 */ /* 0x001fe40000000f00 */
[----:B------:R-:W-:-:S03]  /*1c660*/  SHF.R.U64 R4, R4, 0x3, RZ ;  /* 0x0000000304047819 */ /* 0x000fc600000012ff */
[----:B------:R0:W-:Y:S01]  /*1c670*/  STL [R1+0x58], R9 ;  /* 0x0000580901007387 */ /* 0x0001e20000100800 */
[----:B------:R-:W-:-:S04]  /*1c680*/  LOP3.LUT R2, R4, R2, RZ, 0x3c, !PT ;  /* 0x0000000204027212 */ /* 0x000fc800078e3cff */
[----:B------:R-:W-:Y:S01]  /*1c690*/  MOV R3, R2 ;  /* 0x0000000200037202 */ /* 0x000fe20000000f00 */
[----:B0-----:R-:W0:Y:S04]  /*1c6a0*/  S2R R9, SR_TID.X ;  /* 0x0000000000097919 */ /* 0x001e280000002100 */
[----:B------:R4:W-:Y:S01]  /*1c6b0*/  STL [R1+0x54], R3 ;  /* 0x0000540301007387 */ /* 0x0009e20000100800 */
[----:B0-----:R-:W-:-:S04]  /*1c6c0*/  LOP3.LUT P0, R2, R9, 0x3, RZ, 0xc0, !PT ;  /* 0x0000000309027812 */ /* 0x001fc8000780c0ff */
[----:B------:R-:W-:Y:S01]  /*1c6d0*/  ISETP.EQ.OR P0, PT, R2, 0x3, !P0 ;  /* 0x000000030200780c */ /* 0x000fe20004702670 */
[----:B------:R-:W-:-:S03]  /*1c6e0*/  IMAD.SHL.U32 R2, R9, 0x4, RZ ;  /* 0x0000000409027824 */ /* 0x000fc600078e00ff */
[----:B------:R-:W-:Y:S02]  /*1c6f0*/  SEL R13, R28, R0, P0 ;  /* 0x000000001c0d7207 */ /* 0x000fe40000000000 */
[----:B------:R-:W-:Y:S02]  /*1c700*/  LOP3.LUT R2, R2, 0xc, RZ, 0xc0, !PT ;  /* 0x0000000c02027812 */ /* 0x000fe400078ec0ff */
[----:B------:R-:W-:Y:S02]  /*1c710*/  SEL R21, R0, R28, P0 ;  /* 0x0000001c00157207 */ /* 0x000fe40000000000 */
[----:B------:R-:W-:Y:S02]  /*1c720*/  IADD3 R2, P1, R2, UR4, RZ ;  /* 0x0000000402027c10 */ /* 0x000fe4000ff3e0ff */
[----:B------:R-:W-:Y:S01]  /*1c730*/  SEL R4, R5, R25, P0 ;  /* 0x0000001905047207 */ /* 0x000fe20000000000 */
[----:B------:R-:W-:Y:S01]  /*1c740*/  UMOV UR4, 0xffffffff ;  /* 0xffffffff00047882 */ /* 0x000fe20000000000 */
[----:B------:R-:W-:Y:S01]  /*1c750*/  SEL R5, R25, R5, P0 ;  /* 0x0000000519057207 */ /* 0x000fe20000000000 */
[----:B----4-:R-:W-:-:S05]  /*1c760*/  IMAD.X R3, RZ, RZ, UR5, P1 ;  /* 0x00000005ff037e24 */ /* 0x010fca00088e06ff */
[----:B------:R0:W5:Y:S01]  /*1c770*/  LDG.E.CONSTANT R0, desc[UR46][R2.64] ;  /* 0x0000002e02007981 */ /* 0x000162000c1e9900 */
[----:B------:R-:W-:Y:S05]  /*1c780*/  BRA.DIV UR4, `(.L_x_1623) ;  /* 0x000000fe041c7947 */ /* 0x000fea000b800000 */
[----:B0----5:R-:W-:Y:S01]  /*1c790*/  LOP3.LUT R2, R0, 0x2, RZ, 0x3c, !PT ;  /* 0x0000000200027812 */ /* 0x021fe200078e3cff */
[----:B------:R-:W-:Y:S01]  /*1c7a0*/  SHFL.IDX PT, R4, R4, R0, 0x1c1f ;  /* 0x001c1f0004047589 */ /* 0x000fe200000e0000 */
        /* <DEDUP_REMOVED lines=18> */
[----:B------:R-:W-:Y:S02]  /*1c8d0*/  SEL R10, R7, R8, P0 ;  /* 0x00000008070a7207 */ /* 0x000fe40000000000 */
[----:B------:R-:W-:Y:S01]  /*1c8e0*/  SEL R62, R66, R67, P0 ;  /* 0x00000043423e7207 */ /* 0x000fe20000000000 */
[----:B------:R-:W-:Y:S01]  /*1c8f0*/  SHFL.IDX PT, R55, R55, R2, 0x1c1f ;  /* 0x001c1f0237377589 */ /* 0x000fe200000e0000 */
[----:B0-----:R-:W-:Y:S02]  /*1c900*/  SEL R9, R4, R5, P0 ;  /* 0x0000000504097207 */ /* 0x001fe40000000000 */
[----:B------:R-:W-:Y:S01]  /*1c910*/  SEL R30, R29, R57, P0 ;  /* 0x000000391d1e7207 */ /* 0x000fe20000000000 */
[----:B------:R-:W-:Y:S01]  /*1c920*/  SHFL.IDX PT, R54, R54, R0, 0x1c1f ;  /* 0x001c1f0036367589 */ /* 0x000fe200000e0000 */
[----:B------:R-:W-:-:S02]  /*1c930*/  SEL R38, R60, R61, P0 ;  /* 0x0000003d3c267207 */ /* 0x000fc40000000000 */
[----:B------:R-:W-:Y:S01]  /*1c940*/  SEL R67, R67, R66, P0 ;  /* 0x0000004243437207 */ /* 0x000fe20000000000 */
[----:B------:R0:W-:Y:S01]  /*1c950*/  STL [R1+0x20], R9 ;  /* 0x0000200901007387 */ /* 0x0001e20000100800 */
[----:B------:R-:W-:Y:S02]  /*1c960*/  SEL R39, R52, R53, P0 ;  /* 0x0000003534277207 */ /* 0x000fe40000000000 */
[----:B------:R-:W-:Y:S01]  /*1c970*/  SEL R29, R57, R29, P0 ;  /* 0x0000001d391d7207 */ /* 0x000fe20000000000 */
[----:B------:R-:W-:Y:S01]  /*1c980*/  SHFL.IDX PT, R59, R59, R2, 0x1c1f ;  /* 0x001c1f023b3b7589 */ /* 0x000fe200000e0000 */
[----:B------:R-:W-:Y:S02]  /*1c990*/  SEL R60, R61, R60, P0 ;  /* 0x0000003c3d3c7207 */ /* 0x000fe40000000000 */
[----:B------:R-:W-:Y:S01]  /*1c9a0*/  SEL R66, R70, R71, P0 ;  /* 0x0000004746427207 */ /* 0x000fe20000000000 */
[----:B------:R-:W-:Y:S01]  /*1c9b0*/  SHFL.IDX PT, R39, R39, R0, 0x1c1f ;  /* 0x001c1f0027277589 */ /* 0x000fe200000e0000 */
[----:B------:R-:W-:-:S02]  /*1c9c0*/  SEL R34, R48, R49, P0 ;  /* 0x0000003130227207 */ /* 0x000fc40000000000 */
[----:B0-----:R-:W-:Y:S01]  /*1c9d0*/  SEL R9, R8, R7, P0 ;  /* 0x0000000708097207 */ /* 0x001fe20000000000 */
        /* <DEDUP_REMOVED lines=42> */
[----:B------:R-:W0:Y:S01]  /*1cc80*/  SHFL.IDX PT, R76, R76, R2, 0x1c1f ;  /* 0x001c1f024c4c7589 */ /* 0x000e2200000e0000 */
        /* <DEDUP_REMOVED lines=41> */
[----:B------:R-:W2:Y:S01]  /*1cf20*/  SHFL.IDX PT, R96, R96, R2, 0x1c1f ;  /* 0x001c1f0260607589 */ /* 0x000ea200000e0000 */
[----:B------:R-:W-:Y:S02]  /*1cf30*/  SEL R118, R119, R118, P0 ;  /* 0x0000007677767207 */ /* 0x000fe40000000000 */
[----:B------:R-:W-:Y:S01]  /*1cf40*/  SEL R68, R69, R68, P0 ;  /* 0x0000004445447207 */ /* 0x000fe20000000000 */
[----:B------:R-:W3:Y:S01]  /*1cf50*/  SHFL.IDX PT, R100, R100, R2, 0x1c1f ;  /* 0x001c1f0264647589 */ /* 0x000ee200000e0000 */
[----:B------:R-:W-:-:S02]  /*1cf60*/  SEL R72, R73, R72, P0 ;  /* 0x0000004849487207 */ /* 0x000fc40000000000 */
[----:B------:R-:W-:Y:S01]  /*1cf70*/  SEL R80, R81, R80, P0 ;  /* 0x0000005051507207 */ /* 0x000fe20000000000 */
[----:B------:R-:W-:Y:S01]  /*1cf80*/  SHFL.IDX PT, R66, R66, R0, 0x1c1f ;  /* 0x001c1f0042427589 */ /* 0x000fe200000e0000 */
[----:B------:R-:W-:Y:S02]  /*1cf90*/  SEL R128, R129, R128, P0 ;  /* 0x0000008081807207 */ /* 0x000fe40000000000 */
[----:B------:R-:W-:Y:S01]  /*1cfa0*/  SEL R157, R157, R56, P0 ;  /* 0x000000389d9d7207 */ /* 0x000fe20000000000 */
[----:B------:R-:W3:Y:S01]  /*1cfb0*/  SHFL.IDX PT, R71, R71, R2, 0x1c1f ;  /* 0x001c1f0247477589 */ /* 0x000ee200000e0000 */
        /* <DEDUP_REMOVED lines=59> */
[----:B------:R-:W3:Y:S01]  /*1d370*/  SHFL.IDX PT, R116, R116, R2, 0x1c1f ;  /* 0x001c1f0274747589 */ /* 0x000ee200000e0000 */
[----:B----4-:R-:W-:Y:S02]  /*1d380*/  SEL R4, R3, R6, P0 ;  /* 0x0000000603047207 */ /* 0x010fe40000000000 */
[----:B------:R-:W-:Y:S01]  /*1d390*/  SEL R3, R6, R3, P0 ;  /* 0x0000000306037207 */ /* 0x000fe20000000000 */
[----:B------:R-:W-:Y:S01]  /*1d3a0*/  SHFL.IDX PT, R57, R57, R0, 0x1c1f ;  /* 0x001c1f0039397589 */ /* 0x000fe200000e0000 */
[----:B0-----:R-:W-:Y:S02]  /*1d3b0*/  SEL R176, R36, R76, P0 ;  /* 0x0000004c24b07207 */ /* 0x001fe40000000000 */
[----:B------:R-:W-:Y:S01]  /*1d3c0*/  SEL R175, R76, R36, P0 ;  /* 0x000000244caf7207 */ /* 0x000fe20000000000 */
[----:B------:R-:W-:Y:S01]  /*1d3d0*/  SHFL.IDX PT, R120, R120, R2, 0x1c1f ;  /* 0x001c1f0278787589 */ /* 0x000fe200000e0000 */
[----:B-1----:R-:W-:-:S02]  /*1d3e0*/  SEL R36, R44, R40, P0 ;  /* 0x000000282c247207 */ /* 0x002fc40000000000 */
        /* <DEDUP_REMOVED lines=12> */
[----:B--2---:R-:W-:Y:S01]  /*1d4b0*/  SEL R166, R45, R96, P0 ;  /* 0x000000602da67207 */ /* 0x004fe20000000000 */
[----:B------:R-:W-:Y:S01]  /*1d4c0*/  SHFL.IDX PT, R65, R65, R0, 0x1c1f ;  /* 0x001c1f0041417589 */ /* 0x000fe200000e0000 */
[----:B------:R-:W-:Y:S02]  /*1d4d0*/  SEL R165, R96, R45, P0 ;  /* 0x0000002d60a57207 */ /* 0x000fe40000000000 */
[----:B---3--:R-:W-:Y:S01]  /*1d4e0*/  SEL R164, R46, R100, P0 ;  /* 0x000000642ea47207 */ /* 0x008fe20000000000 */
        /* <DEDUP_REMOVED lines=48> */
[----:B------:R-:W4:Y:S01]  /*1d7f0*/  SHFL.IDX PT, R154, R154, R2, 0x1c1f ;  /* 0x001c1f029a9a7589 */ /* 0x000f2200000e0000 */
[----:B------:R-:W-:Y:S02]  /*1d800*/  SEL R62, R67, R62, P0 ;  /* 0x0000003e433e7207 */ /* 0x000fe40000000000 */
[----:B------:R-:W-:Y:S01]  /*1d810*/  SEL R66, R71, R66, P0 ;  /* 0x0000004247427207 */ /* 0x000fe20000000000 */
[----:B------:R-:W-:Y:S01]  /*1d820*/  SHFL.IDX PT, R97, R97, R0, 0x1c1f ;  /* 0x001c1f0061617589 */ /* 0x000fe200000e0000 */
[----:B------:R-:W-:Y:S02]  /*1d830*/  SEL R74, R78, R74, P0 ;  /* 0x0000004a4e4a7207 */ /* 0x000fe40000000000 */
[----:B------:R-:W-:Y:S01]  /*1d840*/  SEL R88, R53, R116, P0 ;  /* 0x0000007435587207 */ /* 0x000fe20000000000 */
[----:B------:R-:W4:Y:S01]  /*1d850*/  SHFL.IDX PT, R156, R156, R2, 0x1c1f ;  /* 0x001c1f029c9c7589 */ /* 0x000f2200000e0000 */
[----:B0-----:R-:W-:-:S02]  /*1d860*/  SEL R6, R65, R132, P0 ;  /* 0x0000008441067207 */ /* 0x001fc40000000000 */
[----:B-1----:R-:W-:Y:S01]  /*1d870*/  SEL R20, R85, R157, P0 ;  /* 0x0000009d55147207 */ /* 0x002fe20000000000 */
[----:B------:R-:W-:Y:S01]  /*1d880*/  SHFL.IDX PT, R105, R105, R0, 0x1c1f ;  /* 0x001c1f0069697589 */ /* 0x000fe200000e0000 */
[----:B--2---:R-:W-:Y:S02]  /*1d890*/  SEL R21, R56, R146, P0 ;  /* 0x0000009238157207 */ /* 0x004fe40000000000 */
[----:B------:R-:W-:Y:S01]  /*1d8a0*/  SEL R67, R114, R111, P0 ;  /* 0x0000006f72437207 */ /* 0x000fe20000000000 */
[----:B------:R-:W0:Y:S01]  /*1d8b0*/  SHFL.IDX PT, R51, R51, R2, 0x1c1f ;  /* 0x001c1f0233337589 */ /* 0x000e2200000e0000 */
[----:B---3--:R-:W-:Y:S02]  /*1d8c0*/  SEL R34, R89, R153, P0 ;  /* 0x0000009959227207 */ /* 0x008fe40000000000 */
[----:B------:R-:W-:Y:S01]  /*1d8d0*/  SEL R71, R115, R119, P0 ;  /* 0x0000007773477207 */ /* 0x000fe20000000000 */
[----:B------:R-:W-:Y:S01]  /*1d8e0*/  SHFL.IDX PT, R109, R70, R0, 0x1c1f ;  /* 0x001c1f00466d7589 */ /* 0x000fe200000e0000 */
[----:B------:R-:W-:-:S02]  /*1d8f0*/  SEL R53, R116, R53, P0 ;  /* 0x0000003574357207 */ /* 0x000fc40000000000 */
[----:B------:R-:W-:Y:S01]  /*1d900*/  SEL R65, R132, R65, P0 ;  /* 0x0000004184417207 */ /* 0x000fe20000000000 */
[----:B------:R-:W1:Y:S01]  /*1d910*/  SHFL.IDX PT, R75, R75, R2, 0x1c1f ;  /* 0x001c1f024b4b7589 */ /* 0x000e6200000e0000 */
[----:B----4-:R-:W-:Y:S02]  /*1d920*/  SEL R35, R93, R154, P0 ;  /* 0x0000009a5d237207 */ /* 0x010fe40000000000 */
        /* <DEDUP_REMOVED lines=14> */
[----:B------:R-:W-:-:S03]  /*1da10*/  SEL R115, R119, R115, P0 ;  /* 0x0000007377737207 */ /* 0x000fc60000000000 */
[----:B------:R-:W0:Y:S01]  /*1da20*/  SHFL.IDX PT, R121, R121, R2, 0x1c1f ;  /* 0x001c1f0279797589 */ /* 0x000e2200000e0000 */
[----:B-1----:R-:W-:Y:S02]  /*1da30*/  SEL R45, R109, R75, P0 ;  /* 0x0000004b6d2d7207 */ /* 0x002fe40000000000 */
[----:B------:R-:W-:Y:S01]  /*1da40*/  SEL R75, R75, R109, P0 ;  /* 0x0000006d4b4b7207 */ /* 0x000fe20000000000 */
[----:B------:R-:W-:Y:S04]  /*1da50*/  SHFL.IDX PT, R82, R82, R0, 0x1c1f ;  /* 0x001c1f0052527589 */ /* 0x000fe800000e0000 */
[----:B------:R-:W1:Y:S01]  /*1da60*/  SHFL.IDX PT, R94, R94, R2, 0x1c1f ;  /* 0x001c1f025e5e7589 */ /* 0x000e6200000e0000 */
[----:B--2---:R-:W-:Y:S02]  /*1da70*/  SEL R47, R113, R117, P0 ;  /* 0x00000075712f7207 */ /* 0x004fe40000000000 */
[----:B------:R-:W-:Y:S01]  /*1da80*/  SEL R113, R117, R113, P0 ;  /* 0x0000007175717207 */ /* 0x000fe20000000000 */
[----:B------:R-:W-:Y:S04]  /*1da90*/  SHFL.IDX PT, R83, R83, R0, 0x1c1f ;  /* 0x001c1f0053537589 */ /* 0x000fe800000e0000 */
[----:B------:R-:W2:Y:S01]  /*1daa0*/  SHFL.IDX PT, R98, R98, R2, 0x1c1f ;  /* 0x001c1f0262627589 */ /* 0x000ea200000e0000 */
[----:B---3--:R-:W-:-:S02]  /*1dab0*/  SEL R48, R79, R86, P0 ;  /* 0x000000564f307207 */ /* 0x008fc40000000000 */
[----:B------:R-:W-:Y:S01]  /*1dac0*/  SEL R79, R86, R79, P0 ;  /* 0x0000004f564f7207 */ /* 0x000fe20000000000 */
[----:B------:R-:W-:Y:S04]  /*1dad0*/  SHFL.IDX PT, R87, R87, R0, 0x1c1f ;  /* 0x001c1f0057577589 */ /* 0x000fe800000e0000 */
[----:B------:R-:W3:Y:S01]  /*1dae0*/  SHFL.IDX PT, R102, R102, R2, 0x1c1f ;  /* 0x001c1f0266667589 */ /* 0x000ee200000e0000 */
[----:B0-----:R-:W-:Y:S02]  /*1daf0*/  SEL R49, R125, R121, P0 ;  /* 0x000000797d317207 */ /* 0x001fe40000000000 */
[----:B------:R-:W-:Y:S01]  /*1db00*/  SEL R121, R121, R125, P0 ;  /* 0x0000007d79797207 */ /* 0x000fe20000000000 */
[----:B------:R-:W0:Y:S04]  /*1db10*/  SHFL.IDX PT, R107, R107, R2, 0x1c1f ;  /* 0x001c1f026b6b7589 */ /* 0x000e2800000e0000 */
[----:B------:R-:W-:Y:S01]  /*1db20*/  SHFL.IDX PT, R90, R90, R0, 0x1c1f ;  /* 0x001c1f005a5a7589 */ /* 0x000fe200000e0000 */
[----:B-1----:R-:W-:-:S02]  /*1db30*/  SEL R52, R82, R94, P0 ;  /* 0x0000005e52347207 */ /* 0x002fc40000000000 */
[----:B------:R-:W-:Y:S01]  /*1db40*/  SEL R82, R94, R82, P0 ;  /* 0x000000525e527207 */ /* 0x000fe20000000000 */
[----:B------:R-:W1:Y:S04]  /*1db50*/  SHFL.IDX PT, R110, R110, R2, 0x1c1f ;  /* 0x001c1f026e6e7589 */ /* 0x000e6800000e0000 */
[----:B------:R-:W-:Y:S01]  /*1db60*/  SHFL.IDX PT, R91, R91, R0, 0x1c1f ;  /* 0x001c1f005b5b7589 */ /* 0x000fe200000e0000 */
[----:B--2---:R-:W-:Y:S02]  /*1db70*/  SEL R55, R83, R98, P0 ;  /* 0x0000006253377207 */ /* 0x004fe40000000000 */
[----:B------:R-:W-:Y:S01]  /*1db80*/  SEL R83, R98, R83, P0 ;  /* 0x0000005362537207 */ /* 0x000fe20000000000 */
[----:B------:R-:W2:Y:S04]  /*1db90*/  SHFL.IDX PT, R118, R118, R2, 0x1c1f ;  /* 0x001c1f0276767589 */ /* 0x000ea800000e0000 */
[----:B------:R-:W-:Y:S01]  /*1dba0*/  SHFL.IDX PT, R95, R95, R0, 0x1c1f ;  /* 0x001c1f005f5f7589 */ /* 0x000fe200000e0000 */
[----:B---3--:R-:W-:-:S02]  /*1dbb0*/  SEL R59, R87, R102, P0 ;  /* 0x00000066573b7207 */ /* 0x008fc40000000000 */
[----:B------:R-:W-:Y:S01]  /*1dbc0*/  SEL R87, R102, R87, P0 ;  /* 0x0000005766577207 */ /* 0x000fe20000000000 */
[----:B------:R-:W3:Y:S01]  /*1dbd0*/  SHFL.IDX PT, R126, R126, R2, 0x1c1f ;  /* 0x001c1f027e7e7589 */ /* 0x000ee200000e0000 */
[----:B0-----:R-:W-:Y:S02]  /*1dbe0*/  SEL R60, R106, R107, P0 ;  /* 0x0000006b6a3c7207 */ /* 0x001fe40000000000 */
[----:B------:R-:W-:Y:S01]  /*1dbf0*/  SEL R106, R107, R106, P0 ;  /* 0x0000006a6b6a7207 */ /* 0x000fe20000000000 */
[----:B------:R-:W-:Y:S04]  /*1dc00*/  SHFL.IDX PT, R123, R123, R0, 0x1c1f ;  /* 0x001c1f007b7b7589 */ /* 0x000fe800000e0000 */
[----:B------:R-:W0:Y:S01]  /*1dc10*/  SHFL.IDX PT, R122, R130, R2, 0x1c1f ;  /* 0x001c1f02827a7589 */ /* 0x000e2200000e0000 */
[----:B-1----:R-:W-:-:S02]  /*1dc20*/  SEL R63, R90, R110, P0 ;  /* 0x0000006e5a3f7207 */ /* 0x002fc40000000000 */
        /* <DEDUP_REMOVED lines=21> */
[----:B------:R-:W2:Y:S04]  /*1dd80*/  SHFL.IDX PT, R150, R150, R2, 0x1c1f ;  /* 0x001c1f0296967589 */ /* 0x000ea800000e0000 */
[----:B------:R4:W-:Y:S01]  /*1dd90*/  STL [R1+0x24], R5 ;  /* 0x0000240501007387 */ /* 0x0009e20000100800 */
[----:B---3--:R-:W-:-:S02]  /*1dda0*/  SEL R84, R101, R142, P0 ;  /* 0x0000008e65547207 */ /* 0x008fc40000000000 */
[----:B------:R-:W-:Y:S01]  /*1ddb0*/  SEL R101, R142, R101, P0 ;  /* 0x000000658e657207 */ /* 0x000fe20000000000 */
[----:B------:R3:W-:Y:S04]  /*1ddc0*/  STL [R1+0x18], R4 ;  /* 0x0000180401007387 */ /* 0x0007e80000100800 */
[----:B------:R1:W-:Y:S01]  /*1ddd0*/  STL [R1+0x1c], R3 ;  /* 0x00001c0301007387 */ /* 0x0003e20000100800 */
[----:B0-----:R-:W-:Y:S02]  /*1dde0*/  SEL R185, R30, R29, P0 ;  /* 0x0000001d1eb97207 */ /* 0x001fe40000000000 */
[----:B----4-:R-:W-:Y:S01]  /*1ddf0*/  SEL R5, R64, R128, P0 ;  /* 0x0000008040057207 */ /* 0x010fe20000000000 */
[----:B------:R-:W0:Y:S01]  /*1de00*/  SHFL.IDX PT, R70, R12, R0, 0x1c1f ;  /* 0x001c1f000c467589 */ /* 0x000e2200000e0000 */
[----:B------:R-:W-:-:S02]  /*1de10*/  SEL R186, R29, R30, P0 ;  /* 0x0000001e1dba7207 */ /* 0x000fc40000000000 */
[----:B---3--:R-:W-:Y:S01]  /*1de20*/  SEL R4, R9, R7, P0 ;  /* 0x0000000709047207 */ /* 0x008fe20000000000 */
[----:B------:R-:W3:Y:S01]  /*1de30*/  SHFL.IDX PT, R103, R103, R0, 0x1c1f ;  /* 0x001c1f0067677589 */ /* 0x000ee200000e0000 */
[----:B-1----:R-:W-:Y:S02]  /*1de40*/  SEL R182, R28, R27, P0 ;  /* 0x0000001b1cb67207 */ /* 0x002fe40000000000 */
[----:B------:R-:W-:Y:S01]  /*1de50*/  SEL R3, R7, R9, P0 ;  /* 0x0000000907037207 */ /* 0x000fe20000000000 */
[----:B------:R1:W4:Y:S01]  /*1de60*/  SHFL.IDX PT, R0, R11, R2, 0x1c1f ;  /* 0x001c1f020b007589 */ /* 0x00032200000e0000 */
[----:B------:R-:W-:Y:S02]  /*1de70*/  SEL R7, R69, R136, P0 ;  /* 0x0000008845077207 */ /* 0x000fe40000000000 */
[----:B------:R-:W-:Y:S01]  /*1de80*/  SEL R9, R77, R144, P0 ;  /* 0x000000904d097207 */ /* 0x000fe20000000000 */
[----:B------:R2:W-:Y:S01]  /*1de90*/  STL [R1+0x10], R3 ;  /* 0x0000100301007387 */ /* 0x0005e20000100800 */
[----:B------:R-:W-:-:S02]  /*1dea0*/  SEL R181, R27, R28, P0 ;  /* 0x0000001c1bb57207 */ /* 0x000fc40000000000 */
[----:B------:R-:W-:Y:S01]  /*1deb0*/  SEL R64, R128, R64, P0 ;  /* 0x0000004080407207 */ /* 0x000fe20000000000 */
[----:B------:R0:W-:Y:S01]  /*1dec0*/  STL [R1+0x14], R4 ;  /* 0x0000140401007387 */ /* 0x0001e20000100800 */
[----:B------:R-:W-:Y:S01]  /*1ded0*/  SEL R69, R136, R69, P0 ;  /* 0x0000004588457207 */ /* 0x000fe20000000000 */
[----:B-1----:R-:W-:Y:S01]  /*1dee0*/  IMAD.MOV.U32 R11, RZ, RZ, RZ ;  /* 0x000000ffff0b7224 */ /* 0x002fe200078e00ff */
[----:B------:R-:W-:Y:S02]  /*1def0*/  SEL R77, R144, R77, P0 ;  /* 0x0000004d904d7207 */ /* 0x000fe40000000000 */
[----:B--2---:R-:W-:Y:S02]  /*1df00*/  SEL R3, R10, R8, P0 ;  /* 0x000000080a037207 */ /* 0x004fe40000000000 */
[----:B------:R-:W-:Y:S02]  /*1df10*/  SEL R8, R73, R140, P0 ;  /* 0x0000008c49087207 */ /* 0x000fe40000000000 */
[----:B0-----:R-:W-:Y:S01]  /*1df20*/  SEL R4, R61, R124, P0 ;  /* 0x0000007c3d047207 */ /* 0x001fe20000000000 */
[----:B------:R0:W-:Y:S01]  /*1df30*/  STL [R1+0xc], R3 ;  /* 0x00000c0301007387 */ /* 0x0001e20000100800 */
[----:B------:R-:W-:-:S02]  /*1df40*/  SEL R10, R81, R148, P0 ;  /* 0x00000094510a7207 */ /* 0x000fc40000000000 */
[----:B------:R-:W-:Y:S02]  /*1df50*/  SEL R61, R124, R61, P0 ;  /* 0x0000003d7c3d7207 */ /* 0x000fe40000000000 */
[----:B------:R-:W-:Y:S02]  /*1df60*/  SEL R73, R140, R73, P0 ;  /* 0x000000498c497207 */ /* 0x000fe40000000000 */
[----:B------:R-:W-:Y:S02]  /*1df70*/  SEL R81, R148, R81, P0 ;  /* 0x0000005194517207 */ /* 0x000fe40000000000 */
[----:B0-----:R-:W-:Y:S02]  /*1df80*/  SEL R3, R57, R120, P0 ;  /* 0x0000007839037207 */ /* 0x001fe40000000000 */
[----:B---34-:R-:W-:-:S07]  /*1df90*/  SEL R57, R120, R57, P0 ;  /* 0x0000003978397207 */ /* 0x018fce0000000000 */
.L_x_1990:
[----:B------:R-:W2:Y:S01]  /*1dfa0*/  LDL.LU R24, [R1+0x54] ;  /* 0x0000540001187983 */ /* 0x000ea20000300800 */
[----:B------:R-:W-:Y:S05]  /*1dfb0*/  WARPSYNC.ALL ;  /* 0x0000000000007948 */ /* 0x000fea0003800000 */
[----:B------:R-:W3:Y:S01]  /*1dfc0*/  LDL.LU R28, [R1+0x58] ;  /* 0x00005800011c7983 */ /* 0x000ee20000300800 */
[----:B------:R-:W-:Y:S01]  /*1dfd0*/  F2FP.BF16.F32.PACK_AB R13, R21, R20 ;  /* 0x00000014150d723e */ /* 0x000fe200000010ff */
[----:B------:R-:W-:Y:S01]  /*1dfe0*/  ULDC.64 UR4, c[0x0][0xc00] ;  /* 0x0003000000047ab9 */ /* 0x000fe20000000a00 */
[----:B------:R-:W-:Y:S01]  /*1dff0*/  F2FP.BF16.F32.PACK_AB R15, R56, R85 ;  /* 0x00000055380f723e */ /* 0x000fe200000010ff */
[----:B------:R-:W4:Y:S01]  /*1e000*/  LDL.LU R86, [R1+0x5c] ;  /* 0x00005c0001567983 */ /* 0x000f220000300800 */
[----:B------:R-:W-:Y:S01]  /*1e010*/  F2FP.BF16.F32.PACK_AB R25, R35, R34 ;  /* 0x000000222319723e */ /* 0x000fe200000010ff */
[----:B------:R-:W-:Y:S01]  /*1e020*/  ULDC.64 UR6, c[0x0][0xc08] ;  /* 0x0003020000067ab9 */ /* 0x000fe20000000a00 */
[----:B------:R-:W-:Y:S01]  /*1e030*/  F2FP.BF16.F32.PACK_AB R27, R93, R89 ;  /* 0x000000595d1b723e */ /* 0x000fe200000010ff */
[----:B------:R-:W4:Y:S01]  /*1e040*/  LDL.LU R2, [R1+0x60] ;  /* 0x0000600001027983 */ /* 0x000f220000300800 */
[----:B------:R-:W-:Y:S01]  /*1e050*/  F2FP.BF16.F32.PACK_AB R29, R37, R36 ;  /* 0x00000024251d723e */ /* 0x000fe200000010ff */
[----:B------:R-:W0:Y:S02]  /*1e060*/  LDC R107, c[0x0][0xbe8] ;  /* 0x0002fa00ff6b7b82 */ /* 0x000e240000000800 */
[----:B------:R-:W4:Y:S04]  /*1e070*/  LDL.LU R102, [R1+0x64] ;  /* 0x0000640001667983 */ /* 0x000f280000300800 */
[----:B------:R-:W4:Y:S04]  /*1e080*/  LDL.LU R99, [R1+0x68] ;  /* 0x0000680001637983 */ /* 0x000f280000300800 */
[----:B------:R-:W2:Y:S04]  /*1e090*/  LDL R119, [R1+0x18] ;  /* 0x0000180001777983 */ /* 0x000ea80000100800 */
[----:B------:R-:W2:Y:S04]  /*1e0a0*/  LDL R118, [R1+0x20] ;  /* 0x0000200001767983 */ /* 0x000ea80000100800 */
[----:B------:R-:W3:Y:S04]  /*1e0b0*/  LDL R117, [R1+0x1c] ;  /* 0x00001c0001757983 */ /* 0x000ee80000100800 */
[----:B------:R-:W3:Y:S04]  /*1e0c0*/  LDL R116, [R1+0x24] ;  /* 0x0000240001747983 */ /* 0x000ee80000100800 */
[----:B------:R-:W4:Y:S04]  /*1e0d0*/  LDL R114, [R1+0x10] ;  /* 0x0000100001727983 */ /* 0x000f280000100800 */
[----:B------:R-:W4:Y:S04]  /*1e0e0*/  LDL R110, [R1+0xc] ;  /* 0x00000c00016e7983 */ /* 0x000f280000100800 */
[----:B------:R-:W4:Y:S04]  /*1e0f0*/  LDL R109, [R1+0x14] ;  /* 0x00001400016d7983 */ /* 0x000f280000100800 */
[----:B------:R-:W4:Y:S01]  /*1e100*/  LDL.LU R98, [R1+0x6c] ;  /* 0x00006c0001627983 */ /* 0x000f220000300800 */
[----:B------:R-:W-:-:S03]  /*1e110*/  F2FP.BF16.F32.PACK_AB R30, R195, R201 ;  /* 0x000000c9c31e723e */ /* 0x000fc600000010ff */
[----:B------:R-:W4:Y:S01]  /*1e120*/  LDL.LU R94, [R1+0x70] ;  /* 0x00007000015e7983 */ /* 0x000f220000300800 */
[----:B------:R-:W-:Y:S01]  /*1e130*/  F2FP.BF16.F32.PACK_AB R31, R97, R40 ;  /* 0x00000028611f723e */ /* 0x000fe200000010ff */
[----:B------:R-:W-:Y:S01]  /*1e140*/  BAR.SYNC.DEFER_BLOCKING 0x1, 0x100 ;  /* 0x0044000000007b1d */ /* 0x000fe20000010000 */
[----:B--2---:R-:W-:Y:S02]  /*1e150*/  F2FP.BF16.F32.PACK_AB R12, R119, R118 ;  /* 0x00000076770c723e */ /* 0x004fe400000010ff */
[----:B---3--:R-:W-:-:S05]  /*1e160*/  F2FP.BF16.F32.PACK_AB R14, R117, R116 ;  /* 0x00000074750e723e */ /* 0x008fca00000010ff */
[----:B------:R1:W-:Y:S01]  /*1e170*/  STSM.16.M88.4 [R24], R12 ;  /* 0x0000000c18007844 */ /* 0x0003e20000000200 */
[----:B----4-:R-:W-:Y:S02]  /*1e180*/  F2FP.BF16.F32.PACK_AB R26, R110, R109 ;  /* 0x0000006d6e1a723e */ /* 0x010fe400000010ff */
[----:B-1----:R-:W-:Y:S02]  /*1e190*/  F2FP.BF16.F32.PACK_AB R24, R204, R114 ;  /* 0x00000072cc18723e */ /* 0x002fe400000010ff */
[----:B------:R-:W-:-:S03]  /*1e1a0*/  F2FP.BF16.F32.PACK_AB R12, R187, R189 ;  /* 0x000000bdbb0c723e */ /* 0x000fc600000010ff */
[----:B------:R1:W-:Y:S01]  /*1e1b0*/  STSM.16.M88.4 [R28], R24 ;  /* 0x000000181c007844 */ /* 0x0003e20000000200 */
[----:B------:R-:W-:Y:S02]  /*1e1c0*/  F2FP.BF16.F32.PACK_AB R13, R39, R38 ;  /* 0x00000026270d723e */ /* 0x000fe400000010ff */
[----:B------:R-:W-:Y:S02]  /*1e1d0*/  F2FP.BF16.F32.PACK_AB R14, R188, R190 ;  /* 0x000000bebc0e723e */ /* 0x000fe400000010ff */
[----:B------:R-:W-:Y:S02]  /*1e1e0*/  F2FP.BF16.F32.PACK_AB R15, R50, R51 ;  /* 0x00000033320f723e */ /* 0x000fe400000010ff */
[----:B-1----:R-:W-:-:S05]  /*1e1f0*/  F2FP.BF16.F32.PACK_AB R28, R191, R197 ;  /* 0x000000c5bf1c723e */ /* 0x002fca00000010ff */
[----:B------:R1:W-:Y:S04]  /*1e200*/  STSM.16.M88.4 [R86], R28 ;  /* 0x0000001c56007844 */ /* 0x0003e80000000200 */
[----:B------:R2:W-:Y:S04]  /*1e210*/  STSM.16.M88.4 [R2], R12 ;  /* 0x0000000c02007844 */ /* 0x0005e80000000200 */
[----:B-1----:R-:W3:Y:S04]  /*1e220*/  LDL.LU R86, [R1+0x74] ;  /* 0x0000740001567983 */ /* 0x002ee80000300800 */
[----:B--2---:R-:W2:Y:S01]  /*1e230*/  LDL.LU R2, [R1+0x78] ;  /* 0x0000780001027983 */ /* 0x004ea20000300800 */
[----:B------:R-:W-:-:S02]  /*1e240*/  F2FP.BF16.F32.PACK_AB R24, R183, R185 ;  /* 0x000000b9b718723e */ /* 0x000fc400000010ff */
[----:B------:R-:W-:Y:S02]  /*1e250*/  F2FP.BF16.F32.PACK_AB R25, R42, R41 ;  /* 0x000000292a19723e */ /* 0x000fe400000010ff */
        /* <DEDUP_REMOVED lines=9> */
[----:B------:R-:W-:Y:S02]  /*1e2f0*/  F2FP.BF16.F32.PACK_AB R14, R175, R177 ;  /* 0x000000b1af0e723e */ /* 0x000fe400000010ff */
[----:B------:R-:W-:Y:S01]  /*1e300*/  F2FP.BF16.F32.PACK_AB R15, R74, R75 ;  /* 0x0000004b4a0f723e */ /* 0x000fe200000010ff */
[----:B------:R4:W-:Y:S04]  /*1e310*/  STSM.16.M88.4 [R99], R28 ;  /* 0x0000001c63007844 */ /* 0x0009e80000000200 */
[----:B-1----:R-:W2:Y:S01]  /*1e320*/  LDL.LU R102, [R1+0x7c] ;  /* 0x00007c0001667983 */ /* 0x002ea20000300800 */
[----:B------:R-:W-:-:S02]  /*1e330*/  F2FP.BF16.F32.PACK_AB R24, R172, R174 ;  /* 0x000000aeac18723e */ /* 0x000fc400000010ff */
[----:B------:R-:W-:Y:S02]  /*1e340*/  F2FP.BF16.F32.PACK_AB R25, R48, R47 ;  /* 0x0000002f3019723e */ /* 0x000fe400000010ff */
[----:B------:R-:W-:Y:S02]  /*1e350*/  F2FP.BF16.F32.PACK_AB R26, R171, R173 ;  /* 0x000000adab1a723e */ /* 0x000fe400000010ff */
[----:B------:R-:W-:Y:S01]  /*1e360*/  F2FP.BF16.F32.PACK_AB R27, R79, R113 ;  /* 0x000000714f1b723e */ /* 0x000fe200000010ff */
[----:B------:R1:W-:Y:S04]  /*1e370*/  STSM.16.M88.4 [R98], R12 ;  /* 0x0000000c62007844 */ /* 0x0003e80000000200 */
[----:B----4-:R-:W4:Y:S04]  /*1e380*/  LDL.LU R99, [R1+0x80] ;  /* 0x0000800001637983 */ /* 0x010f280000300800 */
[----:B------:R0:W-:Y:S01]  /*1e390*/  STSM.16.M88.4 [R94], R24 ;  /* 0x000000185e007844 */ /* 0x0001e20000000200 */
[----:B------:R-:W-:-:S02]  /*1e3a0*/  F2FP.BF16.F32.PACK_AB R28, R168, R170 ;  /* 0x000000aaa81c723e */ /* 0x000fc400000010ff */
[----:B------:R-:W-:Y:S01]  /*1e3b0*/  F2FP.BF16.F32.PACK_AB R29, R52, R49 ;  /* 0x00000031341d723e */ /* 0x000fe200000010ff */
[----:B-1----:R-:W4:Y:S01]  /*1e3c0*/  LDL.LU R98, [R1+0x84] ;  /* 0x0000840001627983 */ /* 0x002f220000300800 */
[----:B------:R-:W-:Y:S02]  /*1e3d0*/  F2FP.BF16.F32.PACK_AB R30, R167, R169 ;  /* 0x000000a9a71e723e */ /* 0x000fe400000010ff */
[----:B------:R-:W-:Y:S01]  /*1e3e0*/  F2FP.BF16.F32.PACK_AB R31, R82, R121 ;  /* 0x00000079521f723e */ /* 0x000fe200000010ff */
[----:B0-----:R-:W4:Y:S01]  /*1e3f0*/  LDL.LU R94, [R1+0x88] ;  /* 0x00008800015e7983 */ /* 0x001f220000300800 */
[----:B------:R-:W-:Y:S02]  /*1e400*/  F2FP.BF16.F32.PACK_AB R12, R164, R166 ;  /* 0x000000a6a40c723e */ /* 0x000fe400000010ff */
[----:B------:R-:W-:Y:S02]  /*1e410*/  F2FP.BF16.F32.PACK_AB R13, R59, R55 ;  /* 0x000000373b0d723e */ /* 0x000fe400000010ff */
[----:B------:R-:W-:-:S02]  /*1e420*/  F2FP.BF16.F32.PACK_AB R14, R147, R165 ;  /* 0x000000a5930e723e */ /* 0x000fc400000010ff */
[----:B------:R-:W-:Y:S01]  /*1e430*/  F2FP.BF16.F32.PACK_AB R15, R87, R83 ;  /* 0x00000053570f723e */ /* 0x000fe200000010ff */
[----:B---3--:R0:W-:Y:S04]  /*1e440*/  STSM.16.M88.4 [R86], R28 ;  /* 0x0000001c56007844 */ /* 0x0081e80000000200 */
[----:B--2---:R1:W-:Y:S04]  /*1e450*/  STSM.16.M88.4 [R2], R12 ;  /* 0x0000000c02007844 */ /* 0x0043e80000000200 */
[----:B0-----:R-:W2:Y:S04]  /*1e460*/  LDL.LU R86, [R1+0x8c] ;  /* 0x00008c0001567983 */ /* 0x001ea80000300800 */
[----:B-1----:R-:W3:Y:S01]  /*1e470*/  LDL.LU R2, [R1+0x90] ;  /* 0x0000900001027983 */ /* 0x002ee20000300800 */
        /* <DEDUP_REMOVED lines=13> */
[----:B----4-:R1:W-:Y:S01]  /*1e550*/  STSM.16.M88.4 [R99], R28 ;  /* 0x0000001c63007844 */ /* 0x0103e20000000200 */
[----:B0-----:R-:W-:-:S02]  /*1e560*/  F2FP.BF16.F32.PACK_AB R24, R6, R5 ;  /* 0x000000050618723e */ /* 0x001fc400000010ff */
[----:B------:R-:W-:Y:S02]  /*1e570*/  F2FP.BF16.F32.PACK_AB R25, R78, R76 ;  /* 0x0000004c4e19723e */ /* 0x000fe400000010ff */
[----:B------:R-:W-:Y:S02]  /*1e580*/  F2FP.BF16.F32.PACK_AB R26, R65, R64 ;  /* 0x00000040411a723e */ /* 0x000fe400000010ff */
[----:B------:R-:W-:Y:S01]  /*1e590*/  F2FP.BF16.F32.PACK_AB R27, R134, R122 ;  /* 0x0000007a861b723e */ /* 0x000fe200000010ff */
[----:B------:R0:W-:Y:S01]  /*1e5a0*/  STSM.16.M88.4 [R98], R12 ;  /* 0x0000000c62007844 */ /* 0x0001e20000000200 */
[----:B-1----:R-:W-:-:S03]  /*1e5b0*/  F2FP.BF16.F32.PACK_AB R28, R8, R7 ;  /* 0x00000007081c723e */ /* 0x002fc600000010ff */
[----:B------:R1:W-:Y:S01]  /*1e5c0*/  STSM.16.M88.4 [R94], R24 ;  /* 0x000000185e007844 */ /* 0x0003e20000000200 */
[----:B------:R-:W-:Y:S02]  /*1e5d0*/  F2FP.BF16.F32.PACK_AB R29, R84, R80 ;  /* 0x00000050541d723e */ /* 0x000fe400000010ff */
[----:B------:R-:W-:Y:S02]  /*1e5e0*/  F2FP.BF16.F32.PACK_AB R30, R73, R69 ;  /* 0x00000045491e723e */ /* 0x000fe400000010ff */
[----:B------:R-:W-:Y:S02]  /*1e5f0*/  F2FP.BF16.F32.PACK_AB R31, R101, R127 ;  /* 0x0000007f651f723e */ /* 0x000fe400000010ff */
[----:B0-----:R-:W-:Y:S02]  /*1e600*/  F2FP.BF16.F32.PACK_AB R12, R10, R9 ;  /* 0x000000090a0c723e */ /* 0x001fe400000010ff */
[----:B------:R-:W-:Y:S02]  /*1e610*/  F2FP.BF16.F32.PACK_AB R14, R81, R77 ;  /* 0x0000004d510e723e */ /* 0x000fe400000010ff */
[----:B-1----:R-:W-:-:S02]  /*1e620*/  SEL R24, R70, R0, P0 ;  /* 0x0000000046187207 */ /* 0x002fc40000000000 */
[----:B------:R-:W-:Y:S02]  /*1e630*/  SEL R26, R0, R70, P0 ;  /* 0x00000046001a7207 */ /* 0x000fe40000000000 */
[----:B------:R-:W-:Y:S02]  /*1e640*/  SEL R25, R103, R150, P0 ;  /* 0x0000009667197207 */ /* 0x000fe40000000000 */
[----:B------:R-:W-:Y:S02]  /*1e650*/  SEL R27, R150, R103, P0 ;  /* 0x00000067961b7207 */ /* 0x000fe40000000000 */
[----:B------:R-:W-:Y:S02]  /*1e660*/  F2FP.BF16.F32.PACK_AB R13, R25, R24 ;  /* 0x00000018190d723e */ /* 0x000fe400000010ff */
[----:B------:R-:W-:Y:S02]  /*1e670*/  F2FP.BF16.F32.PACK_AB R15, R27, R26 ;  /* 0x0000001a1b0f723e */ /* 0x000fe400000010ff */
[----:B------:R-:W-:-:S04]  /*1e680*/  ISETP.NE.U32.AND P3, PT, RZ, UR4, PT ;  /* 0x00000004ff007c0c */ /* 0x000fc8000bf65070 */
[----:B------:R-:W-:Y:S01]  /*1e690*/  ISETP.NE.AND.EX P3, PT, RZ, UR5, PT, P3 ;  /* 0x00000005ff007c0c */ /* 0x000fe2000bf65330 */
[----:B--2---:R-:W-:Y:S04]  /*1e6a0*/  STSM.16.M88.4 [R86], R28 ;  /* 0x0000001c56007844 */ /* 0x004fe80000000200 */
[----:B---3--:R0:W-:Y:S02]  /*1e6b0*/  STSM.16.M88.4 [R2], R12 ;  /* 0x0000000c02007844 */ /* 0x0081e40000000200 */
[----:B0-----:R-:W0:Y:S02]  /*1e6c0*/  LDC.64 R12, c[0x0][0xc00] ;  /* 0x00030000ff0c7b82 */ /* 0x001e240000000a00 */
[----:B0-----:R-:W-:-:S06]  /*1e6d0*/  IMAD.WIDE R12, R218, 0x4, R12 ;  /* 0x00000004da0c7825 */ /* 0x001fcc00078e020c */
[----:B------:R-:W-:Y:S06]  /*1e6e0*/  BAR.SYNC.DEFER_BLOCKING 0x1, 0x100 ;  /* 0x0044000000007b1d */ /* 0x000fec0000010000 */
[----:B------:R-:W5:Y:S01]  /*1e6f0*/  @P3 LDG.E R11, desc[UR46][R12.64] ;  /* 0x0000002e0c0b3981 */ /* 0x000f62000c1e1900 */
[----:B------:R-:W-:-:S04]  /*1e700*/  ISETP.NE.U32.AND P0, PT, RZ, UR6, PT ;  /* 0x00000006ff007c0c */ /* 0x000fc8000bf05070 */
[----:B------:R-:W-:-:S13]  /*1e710*/  ISETP.NE.AND.EX P0, PT, RZ, UR7, PT, P0 ;  /* 0x00000007ff007c0c */ /* 0x000fda000bf05300 */
[----:B------:R-:W0:Y:S01]  /*1e720*/  @P0 LDC.64 R14, c[0x0][0xc08] ;  /* 0x00030200ff0e0b82 */ /* 0x000e220000000a00 */
[----:B------:R-:W-:Y:S01]  /*1e730*/  ULDC UR6, c[0x0][0xa88] ;  /* 0x0002a20000067ab9 */ /* 0x000fe20000000800 */
[----:B------:R-:W-:Y:S01]  /*1e740*/  IMAD.MOV.U32 R94, RZ, RZ, 0x9b8 ;  /* 0x000009b8ff5e7424 */ /* 0x000fe200078e00ff */
[----:B------:R-:W-:Y:S01]  /*1e750*/  ISETP.GT.AND P1, PT, R217, 0x1, PT ;  /* 0x00000001d900780c */ /* 0x000fe20003f24270 */
[----:B------:R-:W-:-:S03]  /*1e760*/  IMAD.U32 R0, RZ, RZ, UR6 ;  /* 0x00000006ff007e24 */ /* 0x000fc6000f8e00ff */
[----:B------:R-:W-:-:S04]  /*1e770*/  SEL R94, R94, 0x978, P1 ;  /* 0x000009785e5e7807 */ /* 0x000fc80000800000 */
[----:B------:R1:W2:Y:S01]  /*1e780*/  LDC.64 R30, c[0x0][R94+0x218] ;  /* 0x000086005e1e7b82 */ /* 0x0002a20000000a00 */
[----:B0-----:R-:W-:-:S07]  /*1e790*/  @P0 IMAD.WIDE R14, R218, 0x4, R14 ;  /* 0x00000004da0e0825 */ /* 0x001fce00078e020e */
[----:B------:R1:W0:Y:S01]  /*1e7a0*/  LDC.64 R28, c[0x0][R94+0x228] ;  /* 0x00008a005e1c7b82 */ /* 0x0002220000000a00 */
[----:B------:R3:W5:Y:S07]  /*1e7b0*/  @P0 LDG.E R0, desc[UR46][R14.64] ;  /* 0x0000002e0e000981 */ /* 0x00076e000c1e1900 */
[----:B---3--:R1:W3:Y:S01]  /*1e7c0*/  LDC.64 R14, c[0x0][R94+0x220] ;  /* 0x000088005e0e7b82 */ /* 0x0082e20000000a00 */
[----:B------:R-:W-:-:S13]  /*1e7d0*/  ISETP.NE.AND P2, PT, R107, 0x1, PT ;  /* 0x000000016b00780c */ /* 0x000fda0003f45270 */
[----:B------:R-:W4:Y:S08]  /*1e7e0*/  @P2 LDC R2, c[0x0][0xbec] ;  /* 0x0002fb00ff022b82 */ /* 0x000f300000000800 */
[----:B------:R-:W0:Y:S01]  /*1e7f0*/  @P2 LDC R70, c[0x0][0xbf0] ;  /* 0x0002fc00ff462b82 */ /* 0x000e220000000800 */
[----:B-12---:R-:W-:Y:S05]  /*1e800*/  @P0 BRA `(.L_x_1624) ;  /* 0x0000000000100947 */ /* 0x006fea0003800000 */
[----:B------:R-:W-:Y:S05]  /*1e810*/  @!P3 BRA `(.L_x_1624) ;  /* 0x00000000000cb947 */ /* 0x000fea0003800000 */
[----:B-----5:R-:W2:Y:S04]  /*1e820*/  LDG.E R0, desc[UR46][R12.64] ;  /* 0x0000002e0c007981 */ /* 0x020ea8000c1e1900 */
[----:B------:R-:W2:Y:S02]  /*1e830*/  LDG.E R12, desc[UR46][R12.64+0x4] ;  /* 0x0000042e0c0c7981 */ /* 0x000ea4000c1e1900 */
[----:B--2---:R-:W-:-:S07]  /*1e840*/  IMAD.IADD R0, R12, 0x1, -R0 ;  /* 0x000000010c007824 */ /* 0x004fce00078e0a00 */
.L_x_1624:
[----:B------:R-:W2:Y:S04]  /*1e850*/  LDL R123, [R1+0xa4] ;  /* 0x0000a400017b7983 */ /* 0x000ea80000100800 */
[----:B------:R-:W2:Y:S01]  /*1e860*/  LDL R120, [R1+0x94] ;  /* 0x0000940001787983 */ /* 0x000ea20000100800 */
[----:B------:R-:W-:Y:S01]  /*1e870*/  IMAD.IADD R86, R202, 0x1, R199 ;  /* 0x00000001ca567824 */ /* 0x000fe200078e02c7 */
[----:B------:R-:W-:Y:S01]  /*1e880*/  ISETP.NE.U32.AND P0, PT, RZ, UR4, PT ;  /* 0x00000004ff007c0c */ /* 0x000fe2000bf05070 */
[----:B------:R-:W-:Y:S01]  /*1e890*/  IMAD R102, R31, R211, RZ ;  /* 0x000000d31f667224 */ /* 0x000fe200078e02ff */
[----:B------:R-:W-:Y:S01]  /*1e8a0*/  SHF.R.S32.HI R98, RZ, 0x1f, R218 ;  /* 0x0000001fff627819 */ /* 0x000fe200000114da */
[----:B----4-:R-:W-:Y:S01]  /*1e8b0*/  @P2 IMAD.HI.U32 R12, R86, R2, RZ ;  /* 0x00000002560c2227 */ /* 0x010fe200078e00ff */
[----:B------:R-:W-:-:S02]  /*1e8c0*/  ISETP.NE.AND.EX P0, PT, RZ, UR5, PT, P0 ;  /* 0x00000005ff007c0c */ /* 0x000fc4000bf05300 */
[----:B------:R-:W-:Y:S01]  /*1e8d0*/  SEL R105, R222, RZ, P1 ;  /* 0x000000ffde697207 */ /* 0x000fe20000800000 */
[----:B------:R-:W-:Y:S01]  /*1e8e0*/  IMAD.MOV.U32 R2, RZ, RZ, R86 ;  /* 0x000000ffff027224 */ /* 0x000fe200078e0056 */
[----:B0-----:R-:W-:Y:S01]  /*1e8f0*/  @P2 SHF.R.U32.HI R2, RZ, R70, R12 ;  /* 0x00000046ff022219 */ /* 0x001fe2000001160c */
[----:B------:R-:W-:Y:S01]  /*1e900*/  IMAD.WIDE.U32 R30, R30, R211, RZ ;  /* 0x000000d31e1e7225 */ /* 0x000fe200078e00ff */
[----:B------:R0:W1:Y:S01]  /*1e910*/  LDC.64 R12, c[0x0][R94+0x210] ;  /* 0x000084005e0c7b82 */ /* 0x0000620000000a00 */
[----:B------:R-:W-:Y:S02]  /*1e920*/  SEL R70, R218, RZ, !P0 ;  /* 0x000000ffda467207 */ /* 0x000fe40004000000 */
[-C--:B------:R-:W-:Y:S02]  /*1e930*/  IMAD R103, R29, R105.reuse, RZ ;  /* 0x000000691d677224 */ /* 0x080fe400078e02ff */
[----:B------:R-:W-:Y:S01]  /*1e940*/  IMAD.WIDE.U32 R28, R28, R105, RZ ;  /* 0x000000691c1c7225 */ /* 0x000fe200078e00ff */
[----:B0-----:R-:W-:-:S03]  /*1e950*/  SEL R94, R98, RZ, !P0 ;  /* 0x000000ff625e7207 */ /* 0x001fc60004000000 */
[----:B---3--:R-:W-:Y:S01]  /*1e960*/  IMAD R15, R15, R70, RZ ;  /* 0x000000460f0f7224 */ /* 0x008fe200078e02ff */
[----:B------:R-:W0:Y:S01]  /*1e970*/  LDC.64 R98, c[0x0][0xba8] ;  /* 0x0002ea00ff627b82 */ /* 0x000e220000000a00 */
[----:B------:R-:W-:Y:S02]  /*1e980*/  IMAD.IADD R102, R31, 0x1, R102 ;  /* 0x000000011f667824 */ /* 0x000fe400078e0266 */
[C---:B------:R-:W-:Y:S02]  /*1e990*/  IMAD R94, R14.reuse, R94, R15 ;  /* 0x0000005e0e5e7224 */ /* 0x040fe400078e020f */
[----:B------:R-:W-:-:S04]  /*1e9a0*/  IMAD.WIDE.U32 R14, R14, R70, RZ ;  /* 0x000000460e0e7225 */ /* 0x000fc800078e00ff */
[----:B------:R-:W-:Y:S01]  /*1e9b0*/  IMAD.IADD R15, R15, 0x1, R94 ;  /* 0x000000010f0f7824 */ /* 0x000fe200078e025e */
[----:B-----5:R-:W-:Y:S01]  /*1e9c0*/  IADD3 R14, P0, P3, R14, R30, R11 ;  /* 0x0000001e0e0e7210 */ /* 0x020fe20007b1e00b */
[----:B------:R-:W-:Y:S01]  /*1e9d0*/  IMAD.IADD R103, R29, 0x1, R103 ;  /* 0x000000011d677824 */ /* 0x000fe200078e0267 */
[----:B------:R-:W-:Y:S01]  /*1e9e0*/  SHF.R.S32.HI R94, RZ, 0x1f, R11 ;  /* 0x0000001fff5e7819 */ /* 0x000fe2000001140b */
[----:B------:R-:W-:Y:S01]  /*1e9f0*/  IMAD R0, R0, R107, RZ ;  /* 0x0000006b00007224 */ /* 0x000fe200078e02ff */
[----:B------:R-:W-:Y:S02]  /*1ea00*/  IADD3 R28, P4, P5, R2, R14, R28 ;  /* 0x0000000e021c7210 */ /* 0x000fe40007d9e01c */
[----:B------:R-:W-:Y:S02]  /*1ea10*/  IADD3.X R15, R15, R102, R94, P0, P3 ;  /* 0x000000660f0f7210 */ /* 0x000fe400007e645e */
[----:B------:R-:W-:-:S04]  /*1ea20*/  SHF.R.S32.HI R14, RZ, 0x1f, R2 ;  /* 0x0000001fff0e7819 */ /* 0x000fc80000011402 */
[----:B------:R-:W-:Y:S01]  /*1ea30*/  IADD3.X R29, R14, R15, R103, P4, P5 ;  /* 0x0000000f0e1d7210 */ /* 0x000fe200027ea467 */
[----:B------:R-:W-:Y:S01]  /*1ea40*/  IMAD.MOV R14, RZ, RZ, -R2 ;  /* 0x000000ffff0e7224 */ /* 0x000fe200078e0a02 */
[----:B0-----:R-:W0:Y:S03]  /*1ea50*/  @!P1 LDC R98, c[0x0][0xb50] ;  /* 0x0002d400ff629b82 */ /* 0x001e260000000800 */
[----:B------:R-:W-:-:S05]  /*1ea60*/  IMAD R14, R107, R14, R86 ;  /* 0x0000000e6b0e7224 */ /* 0x000fca00078e0256 */
[----:B------:R-:W3:Y:S01]  /*1ea70*/  @!P1 LDC R99, c[0x0][0xb54] ;  /* 0x0002d500ff639b82 */ /* 0x000ee20000000800 */
[----:B------:R-:W-:Y:S01]  /*1ea80*/  SHF.R.S32.HI R2, RZ, 0x1f, R14 ;  /* 0x0000001fff027819 */ /* 0x000fe2000001140e */
[-C--:B-1----:R-:W-:Y:S02]  /*1ea90*/  IMAD R13, R13, R14.reuse, RZ ;  /* 0x0000000e0d0d7224 */ /* 0x082fe400078e02ff */
[----:B------:R-:W-:-:S04]  /*1eaa0*/  IMAD.WIDE.U32 R28, R12, R14, R28 ;  /* 0x0000000e0c1c7225 */ /* 0x000fc800078e001c */
[----:B------:R-:W-:-:S04]  /*1eab0*/  IMAD R2, R12, R2, R13 ;  /* 0x000000020c027224 */ /* 0x000fc800078e020d */
[----:B------:R-:W-:Y:S01]  /*1eac0*/  IMAD.IADD R2, R29, 0x1, R2 ;  /* 0x000000011d027824 */ /* 0x000fe200078e0202 */
[----:B0-----:R-:W-:-:S05]  /*1ead0*/  LEA R98, P0, R28, R98, 0x2 ;  /* 0x000000621c627211 */ /* 0x001fca00078010ff */
[----:B------:R-:W-:Y:S01]  /*1eae0*/  SHFL.IDX PT, R12, R98, RZ, 0x1c1f ;  /* 0x001c1fff620c7589 */ /* 0x000fe200000e0000 */
[----:B---3--:R-:W-:-:S03]  /*1eaf0*/  LEA.HI.X R2, R28, R99, R2, 0x2, P0 ;  /* 0x000000631c027211 */ /* 0x008fc600000f1402 */
[----:B------:R-:W-:Y:S04]  /*1eb00*/  SHFL.IDX PT, R14, R98, 0x1, 0x1c1f ;  /* 0x003c1f00620e7f89 */ /* 0x000fe800000e0000 */
[----:B------:R-:W0:Y:S04]  /*1eb10*/  SHFL.IDX PT, R13, R2, RZ, 0x1c1f ;  /* 0x001c1fff020d7589 */ /* 0x000e2800000e0000 */
[----:B------:R1:W3:Y:S01]  /*1eb20*/  SHFL.IDX PT, R15, R2, 0x1, 0x1c1f ;  /* 0x003c1f00020f7f89 */ /* 0x0002e200000e0000 */
[----:B--2---:R-:W-:Y:S01]  /*1eb30*/  IMAD.IADD R28, R123, 0x1, R199 ;  /* 0x000000017b1c7824 */ /* 0x004fe200078e02c7 */
[----:B------:R-:W-:-:S03]  /*1eb40*/  LOP3.LUT P0, RZ, R120, 0x3, RZ, 0xc0, !PT ;  /* 0x0000000378ff7812 */ /* 0x000fc6000780c0ff */
[C---:B-1----:R-:W-:Y:S01]  /*1eb50*/  VIADD R2, R28.reuse, 0x8 ;  /* 0x000000081c027836 */ /* 0x042fe20000000000 */
[----:B------:R-:W-:-:S04]  /*1eb60*/  ISETP.GE.OR P3, PT, R28, R0, P0 ;  /* 0x000000001c00720c */ /* 0x000fc80000766670 */
[----:B------:R-:W-:-:S09]  /*1eb70*/  ISETP.GE.OR P0, PT, R2, R0, P0 ;  /* 0x000000000200720c */ /* 0x000fd20000706670 */
[----:B0-----:R0:W-:Y:S04]  /*1eb80*/  @!P3 ST.E desc[UR46][R12.64], R163 ;  /* 0x000000a30c00b985 */ /* 0x0011e8000c10192e */
[----:B---3--:R0:W-:Y:S01]  /*1eb90*/  @!P0 ST.E desc[UR46][R14.64], R162 ;  /* 0x000000a20e008985 */ /* 0x0081e2000c10192e */
[----:B------:R-:W-:Y:S05]  /*1eba0*/  @P1 BRA `(.L_x_1625) ;  /* 0x0000000c00fc1947 */ /* 0x000fea0003800000 */
[----:B------:R-:W1:Y:S01]  /*1ebb0*/  S2R R120, SR_TID.X ;  /* 0x0000000000787919 */ /* 0x000e620000002100 */
[----:B------:R-:W2:Y:S01]  /*1ebc0*/  @P2 LDC R10, c[0x0][0xbec] ;  /* 0x0002fb00ff0a2b82 */ /* 0x000ea20000000800 */
[----:B------:R-:W-:-:S07]  /*1ebd0*/  ULDC.64 UR4, c[0x0][0xaa0] ;  /* 0x0002a80000047ab9 */ /* 0x000fce0000000a00 */
[----:B0-----:R-:W0:Y:S01]  /*1ebe0*/  @P2 LDC R15, c[0x0][0xbf0] ;  /* 0x0002fc00ff0f2b82 */ /* 0x001e220000000800 */
[----:B-1----:R-:W-:-:S05]  /*1ebf0*/  VIADD R8, R120, 0xffffff80 ;  /* 0xffffff8078087836 */ /* 0x002fca0000000000 */
[----:B------:R-:W-:-:S04]  /*1ec00*/  SHF.R.S32.HI R3, RZ, 0x1f, R8 ;  /* 0x0000001fff037819 */ /* 0x000fc80000011408 */
[----:B------:R-:W-:-:S04]  /*1ec10*/  LEA.HI R3, R3, R8, RZ, 0x3 ;  /* 0x0000000803037211 */ /* 0x000fc800078f18ff */
[----:B------:R-:W-:-:S05]  /*1ec20*/  LOP3.LUT R3, R3, 0xfffffff8, RZ, 0xc0, !PT ;  /* 0xfffffff803037812 */ /* 0x000fca00078ec0ff */
[----:B------:R-:W-:-:S04]  /*1ec30*/  IMAD.IADD R8, R8, 0x1, -R3 ;  /* 0x0000000108087824 */ /* 0x000fc800078e0a03 */
[----:B------:R-:W-:-:S04]  /*1ec40*/  IMAD R3, R17, 0x8, R8 ;  /* 0x0000000811037824 */ /* 0x000fc800078e0208 */
[----:B------:R-:W-:-:S04]  /*1ec50*/  IMAD.SHL.U32 R3, R3, 0x8, RZ ;  /* 0x0000000803037824 */ /* 0x000fc800078e00ff */
[----:B------:R-:W-:-:S03]  /*1ec60*/  IMAD.WIDE R2, R3, 0x2, R32 ;  /* 0x0000000203027825 */ /* 0x000fc600078e0220 */
[C---:B------:R-:W-:Y:S02]  /*1ec70*/  IADD3 R25, P0, R2.reuse, 0x1000, RZ ;  /* 0x0000100002197810 */ /* 0x040fe40007f1e0ff */
[C---:B------:R-:W-:Y:S02]  /*1ec80*/  IADD3 R29, P1, R2.reuse, 0x2000, RZ ;  /* 0x00002000021d7810 */ /* 0x040fe40007f3e0ff */
[C---:B------:R-:W-:Y:S02]  /*1ec90*/  IADD3 R33, P3, R2.reuse, 0x3000, RZ ;  /* 0x0000300002217810 */ /* 0x040fe40007f7e0ff */
[C---:B------:R-:W-:Y:S02]  /*1eca0*/  IADD3 R37, P4, R2.reuse, 0x4000, RZ ;  /* 0x0000400002257810 */ /* 0x040fe40007f9e0ff */
[----:B------:R-:W-:Y:S02]  /*1ecb0*/  IADD3 R41, P5, R2, 0x5000, RZ ;  /* 0x0000500002297810 */ /* 0x000fe40007fbe0ff */
[----:B------:R-:W-:-:S02]  /*1ecc0*/  LOP3.LUT R24, R25, 0x380, RZ, 0xc0, !PT ;  /* 0x0000038019187812 */ /* 0x000fc400078ec0ff */
[----:B------:R-:W-:Y:S02]  /*1ecd0*/  LOP3.LUT R28, R29, 0x380, RZ, 0xc0, !PT ;  /* 0x000003801d1c7812 */ /* 0x000fe400078ec0ff */
[----:B------:R-:W-:Y:S02]  /*1ece0*/  LOP3.LUT R32, R33, 0x380, RZ, 0xc0, !PT ;  /* 0x0000038021207812 */ /* 0x000fe400078ec0ff */
[----:B------:R-:W-:Y:S02]  /*1ecf0*/  LOP3.LUT R36, R37, 0x380, RZ, 0xc0, !PT ;  /* 0x0000038025247812 */ /* 0x000fe400078ec0ff */
[----:B------:R-:W-:Y:S02]  /*1ed00*/  LOP3.LUT R40, R41, 0x380, RZ, 0xc0, !PT ;  /* 0x0000038029287812 */ /* 0x000fe400078ec0ff */
[----:B------:R-:W-:Y:S02]  /*1ed10*/  SHF.R.U64 R24, R24, 0x3, RZ ;  /* 0x0000000318187819 */ /* 0x000fe400000012ff */
[----:B------:R-:W-:-:S02]  /*1ed20*/  SHF.R.U64 R28, R28, 0x3, RZ ;  /* 0x000000031c1c7819 */ /* 0x000fc400000012ff */
        /* <DEDUP_REMOVED lines=13> */
[----:B------:R-:W-:Y:S01]  /*1ee00*/  IADD3 R45, P0, R2, 0x6000, RZ ;  /* 0x00006000022d7810 */ /* 0x000fe20007f1e0ff */
[----:B------:R-:W-:Y:S01]  /*1ee10*/  IMAD R94, R94, UR4, RZ ;  /* 0x000000045e5e7c24 */ /* 0x000fe2000f8e02ff */
[----:B------:R-:W-:Y:S01]  /*1ee20*/  IADD3 R49, P1, R2, 0x7000, RZ ;  /* 0x0000700002317810 */ /* 0x000fe20007f3e0ff */
[----:B------:R-:W-:Y:S01]  /*1ee30*/  IMAD R8, R8, 0x20, R17 ;  /* 0x0000002008087824 */ /* 0x000fe200078e0211 */
[C---:B------:R-:W-:Y:S01]  /*1ee40*/  IADD3 R53, P3, R2.reuse, 0x8000, RZ ;  /* 0x0000800002357810 */ /* 0x040fe20007f7e0ff */
[----:B------:R-:W5:Y:S01]  /*1ee50*/  LD.E.128 R24, desc[UR46][R24.64] ;  /* 0x0000002e18187980 */ /* 0x000f62000c101d00 */
[----:B------:R-:W-:-:S02]  /*1ee60*/  IADD3 R57, P4, R2, 0x9000, RZ ;  /* 0x0000900002397810 */ /* 0x000fc40007f9e0ff */
[----:B------:R-:W-:Y:S01]  /*1ee70*/  IADD3 R61, P5, R2, 0xa000, RZ ;  /* 0x0000a000023d7810 */ /* 0x000fe20007fbe0ff */
        /* <DEDUP_REMOVED lines=25> */
[C---:B------:R-:W-:Y:S01]  /*1f010*/  LOP3.LUT R9, R2.reuse, 0x380, RZ, 0xc0, !PT ;  /* 0x0000038002097812 */ /* 0x040fe200078ec0ff */
[----:B------:R-:W-:Y:S01]  /*1f020*/  IMAD.IADD R13, R199, 0x1, R8 ;  /* 0x00000001c70d7824 */ /* 0x000fe200078e0208 */
[C---:B------:R-:W-:Y:S01]  /*1f030*/  IADD3 R73, P1, R2.reuse, 0xc000, RZ ;  /* 0x0000c00002497810 */ /* 0x040fe20007f3e0ff */
[----:B------:R-:W5:Y:S01]  /*1f040*/  LD.E.128 R44, desc[UR46][R44.64] ;  /* 0x0000002e2c2c7980 */ /* 0x000f62000c101d00 */
[C---:B------:R-:W-:Y:S02]  /*1f050*/  IADD3 R77, P3, R2.reuse, 0xd000, RZ ;  /* 0x0000d000024d7810 */ /* 0x040fe40007f7e0ff */
[C---:B------:R-:W-:Y:S01]  /*1f060*/  IADD3 R81, P4, R2.reuse, 0xe000, RZ ;  /* 0x0000e00002517810 */ /* 0x040fe20007f9e0ff */
[----:B------:R-:W5:Y:S01]  /*1f070*/  LD.E.128 R48, desc[UR46][R48.64] ;  /* 0x0000002e30307980 */ /* 0x000f62000c101d00 */
[----:B------:R-:W-:Y:S02]  /*1f080*/  IADD3 R7, P5, R2, 0xf000, RZ ;  /* 0x0000f00002077810 */ /* 0x000fe40007fbe0ff */
[----:B------:R-:W-:Y:S01]  /*1f090*/  LOP3.LUT R64, R65, 0x380, RZ, 0xc0, !PT ;  /* 0x0000038041407812 */ /* 0x000fe200078ec0ff */
[----:B------:R-:W5:Y:S01]  /*1f0a0*/  LD.E.128 R52, desc[UR46][R52.64] ;  /* 0x0000002e34347980 */ /* 0x000f62000c101d00 */
[----:B------:R-:W-:Y:S01]  /*1f0b0*/  LOP3.LUT R72, R73, 0x380, RZ, 0xc0, !PT ;  /* 0x0000038049487812 */ /* 0x000fe200078ec0ff */
[----:B------:R-:W-:Y:S01]  /*1f0c0*/  IMAD.X R85, RZ, RZ, R3, P5 ;  /* 0x000000ffff557224 */ /* 0x000fe200028e0603 */
[----:B------:R-:W-:Y:S01]  /*1f0d0*/  LOP3.LUT R76, R77, 0x380, RZ, 0xc0, !PT ;  /* 0x000003804d4c7812 */ /* 0x000fe200078ec0ff */
[----:B------:R-:W5:Y:S01]  /*1f0e0*/  LD.E.128 R56, desc[UR46][R56.64] ;  /* 0x0000002e38387980 */ /* 0x000f62000c101d00 */
[----:B------:R-:W-:-:S02]  /*1f0f0*/  LOP3.LUT R80, R81, 0x380, RZ, 0xc0, !PT ;  /* 0x0000038051507812 */ /* 0x000fc400078ec0ff */
[----:B------:R-:W-:Y:S01]  /*1f100*/  SHF.R.U64 R9, R9, 0x3, RZ ;  /* 0x0000000309097819 */ /* 0x000fe200000012ff */
[----:B------:R-:W5:Y:S01]  /*1f110*/  LD.E.128 R60, desc[UR46][R60.64] ;  /* 0x0000002e3c3c7980 */ /* 0x000f62000c101d00 */
[----:B------:R-:W-:Y:S02]  /*1f120*/  LOP3.LUT R5, R7, 0x380, RZ, 0xc0, !PT ;  /* 0x0000038007057812 */ /* 0x000fe400078ec0ff */
[----:B------:R-:W-:Y:S02]  /*1f130*/  SHF.R.U64 R64, R64, 0x3, RZ ;  /* 0x0000000340407819 */ /* 0x000fe400000012ff */
[----:B------:R-:W-:Y:S02]  /*1f140*/  SHF.R.U64 R72, R72, 0x3, RZ ;  /* 0x0000000348487819 */ /* 0x000fe400000012ff */
[----:B------:R-:W-:Y:S02]  /*1f150*/  SHF.R.U64 R76, R76, 0x3, RZ ;  /* 0x000000034c4c7819 */ /* 0x000fe400000012ff */
[----:B------:R-:W-:-:S02]  /*1f160*/  SHF.R.U64 R80, R80, 0x3, RZ ;  /* 0x0000000350507819 */ /* 0x000fc400000012ff */
[----:B------:R-:W-:Y:S02]  /*1f170*/  LOP3.LUT R4, R9, R2, RZ, 0x3c, !PT ;  /* 0x0000000209047212 */ /* 0x000fe400078e3cff */
[----:B------:R-:W-:Y:S01]  /*1f180*/  SHF.R.U64 R2, R5, 0x3, RZ ;  /* 0x0000000305027819 */ /* 0x000fe200000012ff */
[--C-:B------:R-:W-:Y:S01]  /*1f190*/  IMAD.MOV.U32 R5, RZ, RZ, R3.reuse ;  /* 0x000000ffff057224 */ /* 0x100fe200078e0003 */
        /* <DEDUP_REMOVED lines=9> */
[C---:B------:R-:W-:Y:S01]  /*1f230*/  IMAD R9, R11.reuse, UR5, R94 ;  /* 0x000000050b097c24 */ /* 0x040fe2000f8e025e */
[----:B------:R-:W5:Y:S01]  /*1f240*/  LD.E.128 R4, desc[UR46][R4.64] ;  /* 0x0000002e04047980 */ /* 0x000f62000c101d00 */
[----:B------:R-:W-:Y:S01]  /*1f250*/  IMAD.WIDE.U32 R2, R11, UR4, RZ ;  /* 0x000000040b027c25 */ /* 0x000fe2000f8e00ff */
[----:B------:R-:W-:-:S02]  /*1f260*/  ULDC.64 UR4, c[0x0][0xae8] ;  /* 0x0002ba0000047ab9 */ /* 0x000fc40000000a00 */
[----:B------:R-:W5:Y:S01]  /*1f270*/  LD.E.128 R64, desc[UR46][R64.64] ;  /* 0x0000002e40407980 */ /* 0x000f62000c101d00 */
[----:B------:R-:W-:Y:S02]  /*1f280*/  IMAD.IADD R3, R3, 0x1, R9 ;  /* 0x0000000103037824 */ /* 0x000fe400078e0209 */
[----:B--2---:R-:W-:Y:S01]  /*1f290*/  @P2 IMAD.HI.U32 R8, R13, R10, RZ ;  /* 0x0000000a0d082227 */ /* 0x004fe200078e00ff */
[----:B------:R-:W5:Y:S01]  /*1f2a0*/  LD.E.128 R72, desc[UR46][R72.64] ;  /* 0x0000002e48487980 */ /* 0x000f62000c101d00 */
[----:B------:R-:W-:Y:S02]  /*1f2b0*/  SHF.R.S32.HI R11, RZ, 0x1f, R70 ;  /* 0x0000001fff0b7819 */ /* 0x000fe40000011446 */
[C---:B------:R-:W-:Y:S01]  /*1f2c0*/  IMAD.WIDE.U32 R2, R211.reuse, UR4, R2 ;  /* 0x00000004d3027c25 */ /* 0x040fe2000f8e0002 */
        /* <DEDUP_REMOVED lines=8> */
[----:B-1----:R-:W1:Y:S01]  /*1f350*/  FENCE.VIEW.ASYNC.S ;  /* 0x00000000000073c6 */ /* 0x002e620000000000 */
[----:B------:R-:W-:Y:S01]  /*1f360*/  IMAD R3, R211, UR5, R3 ;  /* 0x00000005d3037c24 */ /* 0x000fe2000f8e0203 */
[----:B------:R-:W-:Y:S01]  /*1f370*/  ULDC.64 UR4, c[0x0][0xaf0] ;  /* 0x0002bc0000047ab9 */ /* 0x000fe20000000a00 */
[----:B------:R-:W-:Y:S01]  /*1f380*/  IMAD.MOV.U32 R9, RZ, RZ, R13 ;  /* 0x000000ffff097224 */ /* 0x000fe200078e000d */
[----:B0-----:R-:W-:Y:S01]  /*1f390*/  @P2 SHF.R.U32.HI R9, RZ, R15, R8 ;  /* 0x0000000fff092219 */ /* 0x001fe20000011608 */
[----:B------:R-:W-:-:S03]  /*1f3a0*/  IMAD R11, R11, UR4, RZ ;  /* 0x000000040b0b7c24 */ /* 0x000fc6000f8e02ff */
[----:B------:R-:W-:Y:S01]  /*1f3b0*/  SHF.R.S32.HI R8, RZ, 0x1f, R9 ;  /* 0x0000001fff087819 */ /* 0x000fe20000011409 */
[C---:B------:R-:W-:Y:S02]  /*1f3c0*/  IMAD R11, R70.reuse, UR5, R11 ;  /* 0x00000005460b7c24 */ /* 0x040fe4000f8e020b */
[----:B------:R-:W-:Y:S01]  /*1f3d0*/  IMAD.WIDE.U32 R2, R70, UR4, R2 ;  /* 0x0000000446027c25 */ /* 0x000fe2000f8e0002 */
[----:B------:R-:W-:-:S03]  /*1f3e0*/  ULDC.64 UR4, c[0x0][0xae0] ;  /* 0x0002b80000047ab9 */ /* 0x000fc60000000a00 */
[----:B------:R-:W-:Y:S02]  /*1f3f0*/  IMAD.MOV R12, RZ, RZ, -R9 ;  /* 0x000000ffff0c7224 */ /* 0x000fe400078e0a09 */
[----:B------:R-:W-:Y:S02]  /*1f400*/  IMAD R10, R8, UR4, RZ ;  /* 0x00000004080a7c24 */ /* 0x000fe4000f8e02ff */
[----:B------:R-:W-:Y:S02]  /*1f410*/  IMAD.IADD R3, R3, 0x1, R11 ;  /* 0x0000000103037824 */ /* 0x000fe400078e020b */
[----:B------:R-:W-:Y:S02]  /*1f420*/  IMAD R107, R107, R12, R13 ;  /* 0x0000000c6b6b7224 */ /* 0x000fe400078e020d */
[----:B------:R-:W-:Y:S02]  /*1f430*/  VIADD R8, R16, 0x28420 ;  /* 0x0002842010087836 */ /* 0x000fe40000000000 */
[----:B------:R-:W-:-:S03]  /*1f440*/  IMAD.WIDE.U32 R2, R9, UR4, R2 ;  /* 0x0000000409027c25 */ /* 0x000fc6000f8e0002 */
[----:B------:R-:W-:Y:S01]  /*1f450*/  PRMT R8, RZ, 0x654, R8 ;  /* 0x00000654ff087816 */ /* 0x000fe20000000008 */
[----:B------:R-:W-:Y:S01]  /*1f460*/  IMAD R11, R9, UR5, R10 ;  /* 0x00000005090b7c24 */ /* 0x000fe2000f8e020a */
[----:B------:R-:W-:Y:S01]  /*1f470*/  SHF.R.S32.HI R9, RZ, 0x1f, R107 ;  /* 0x0000001fff097819 */ /* 0x000fe2000001146b */
[----:B------:R-:W-:Y:S01]  /*1f480*/  ULDC.64 UR4, c[0x0][0xad8] ;  /* 0x0002b60000047ab9 */ /* 0x000fe20000000a00 */
[----:B-1----:R0:W-:Y:S01]  /*1f490*/  SYNCS.ARRIVE.TRANS64.RED.A1T0 RZ, [R8+URZ], RZ ;  /* 0x000000ff08ff79a7 */ /* 0x0021e2000810043f */
[----:B------:R-:W-:Y:S02]  /*1f4a0*/  IMAD.IADD R3, R3, 0x1, R11 ;  /* 0x0000000103037824 */ /* 0x000fe400078e020b */
[----:B------:R-:W-:-:S04]  /*1f4b0*/  IMAD.WIDE.U32 R2, R107, UR4, R2 ;  /* 0x000000046b027c25 */ /* 0x000fc8000f8e0002 */
[----:B0-----:R-:W-:-:S04]  /*1f4c0*/  IMAD R8, R9, UR4, RZ ;  /* 0x0000000409087c24 */ /* 0x001fc8000f8e02ff */
[----:B------:R-:W-:Y:S01]  /*1f4d0*/  IMAD R107, R107, UR5, R8 ;  /* 0x000000056b6b7c24 */ /* 0x000fe2000f8e0208 */
[----:B------:R-:W-:Y:S02]  /*1f4e0*/  ULDC.64 UR4, c[0x0][0xa80] ;  /* 0x0002a00000047ab9 */ /* 0x000fe40000000a00 */
[----:B------:R-:W-:Y:S01]  /*1f4f0*/  LEA R20, P0, R2, UR4, 0x1 ;  /* 0x0000000402147c11 */ /* 0x000fe2000f8008ff */
[----:B------:R-:W-:Y:S01]  /*1f500*/  IMAD.IADD R3, R3, 0x1, R107 ;  /* 0x0000000103037824 */ /* 0x000fe200078e026b */
[----:B------:R-:W-:Y:S01]  /*1f510*/  UMOV UR4, 0xffffffff ;  /* 0xffffffff00047882 */ /* 0x000fe20000000000 */
[----:B------:R-:W-:-:S03]  /*1f520*/  IMAD.IADD R199, R17, 0x1, R199 ;  /* 0x0000000111c77824 */ /* 0x000fc600078e02c7 */
[----:B------:R-:W-:Y:S01]  /*1f530*/  LEA.HI.X R68, R2, UR5, R3, 0x1, P0 ;  /* 0x0000000502447c11 */ /* 0x000fe200080f0c03 */
[----:B------:R-:W-:Y:S06]  /*1f540*/  BRA.DIV UR4, `(.L_x_1626) ;  /* 0x0000010a04b87947 */ /* 0x000fec000b800000 */
[----:B------:R0:W1:Y:S04]  /*1f550*/  SHFL.IDX PT, R21, R68, RZ, 0x181f ;  /* 0x00181fff44157589 */ /* 0x00006800000e0000 */
[----:B------:R0:W2:Y:S02]  /*1f560*/  SHFL.IDX PT, R14, R20, RZ, 0x181f ;  /* 0x00181fff140e7589 */ /* 0x0000a400000e0000 */
.L_x_1993:
[----:B------:R-:W-:Y:S01]  /*1f570*/  ISETP.GE.AND P0, PT, R199, R0, PT ;  /* 0x00000000c700720c */ /* 0x000fe20003f06270 */
[----:B------:R-:W-:-:S12]  /*1f580*/  BSSY B1, `(.L_x_1627) ;  /* 0x0000013000017945 */ /* 0x000fd80003800000 */
[----:B------:R-:W-:Y:S05]  /*1f590*/  @P0 BRA `(.L_x_1628) ;  /* 0x0000000000440947 */ /* 0x000fea0003800000 */
[----:B------:R-:W-:Y:S02]  /*1f5a0*/  ULDC UR4, c[0x0][0xac8] ;  /* 0x0002b20000047ab9 */ /* 0x000fe40000000800 */
[----:B------:R-:W-:Y:S02]  /*1f5b0*/  ISETP.GE.AND P3, PT, R18, UR4, PT ;  /* 0x0000000412007c0c */ /* 0x000fe4000bf66270 */
[----:B------:R-:W-:Y:S02]  /*1f5c0*/  ISETP.GE.AND P2, PT, R194, UR4, PT ;  /* 0x00000004c2007c0c */ /* 0x000fe4000bf46270 */
[----:B------:R-:W-:Y:S02]  /*1f5d0*/  ISETP.GE.AND P1, PT, R208, UR4, PT ;  /* 0x00000004d0007c0c */ /* 0x000fe4000bf26270 */
[----:B------:R-:W-:-:S07]  /*1f5e0*/  ISETP.GE.AND P0, PT, R210, UR4, PT ;  /* 0x00000004d2007c0c */ /* 0x000fce000bf06270 */
[-C--:B--2---:R-:W-:Y:S02]  /*1f5f0*/  @!P3 LEA R2, P5, R18, R14.reuse, 0x1 ;  /* 0x0000000e1202b211 */ /* 0x084fe400078a08ff */
[-C--:B------:R-:W-:Y:S02]  /*1f600*/  @!P2 LEA R8, P4, R194, R14.reuse, 0x1 ;  /* 0x0000000ec208a211 */ /* 0x080fe400078808ff */
[-C--:B-1----:R-:W-:Y:S02]  /*1f610*/  @!P3 LEA.HI.X R3, R18, R21.reuse, R19, 0x1, P5 ;  /* 0x000000151203b211 */ /* 0x082fe400028f0c13 */
[-C--:B------:R-:W-:Y:S02]  /*1f620*/  @!P1 LEA R10, P5, R208, R14.reuse, 0x1 ;  /* 0x0000000ed00a9211 */ /* 0x080fe400078a08ff */
[----:B------:R-:W-:Y:S01]  /*1f630*/  @!P2 LEA.HI.X R9, R194, R21, R216, 0x1, P4 ;  /* 0x00000015c209a211 */ /* 0x000fe200020f0cd8 */
[----:B-----5:R3:W-:Y:S01]  /*1f640*/  @!P3 ST.E.128 desc[UR46][R2.64], R4 ;  /* 0x000000040200b985 */ /* 0x0207e2000c101d2e */
[----:B------:R-:W-:-:S02]  /*1f650*/  @!P0 LEA R12, P4, R210, R14, 0x1 ;  /* 0x0000000ed20c8211 */ /* 0x000fc400078808ff */
[-C--:B------:R-:W-:Y:S01]  /*1f660*/  @!P1 LEA.HI.X R11, R208, R21.reuse, R221, 0x1, P5 ;  /* 0x00000015d00b9211 */ /* 0x080fe200028f0cdd */
[----:B------:R3:W-:Y:S01]  /*1f670*/  @!P2 ST.E.128 desc[UR46][R8.64], R36 ;  /* 0x000000240800a985 */ /* 0x0007e2000c101d2e */
[----:B------:R-:W-:-:S03]  /*1f680*/  @!P0 LEA.HI.X R13, R210, R21, R220, 0x1, P4 ;  /* 0x00000015d20d8211 */ /* 0x000fc600020f0cdc */
[----:B------:R3:W-:Y:S04]  /*1f690*/  @!P1 ST.E.128 desc[UR46][R10.64], R52 ;  /* 0x000000340a009985 */ /* 0x0007e8000c101d2e */
[----:B------:R3:W-:Y:S02]  /*1f6a0*/  @!P0 ST.E.128 desc[UR46][R12.64], R72 ;  /* 0x000000480c008985 */ /* 0x0007e4000c101d2e */
.L_x_1628:
[----:B------:R-:W-:Y:S05]  /*1f6b0*/  BSYNC B1 ;  /* 0x0000000000017941 */ /* 0x000fea0003800000 */
.L_x_1627:
[----:B------:R-:W-:-:S03]  /*1f6c0*/  UMOV UR4, 0xffffffff ;  /* 0xffffffff00047882 */ /* 0x000fc60000000000 */
[----:B------:R-:W-:Y:S05]  /*1f6d0*/  BRA.DIV UR4, `(.L_x_1629) ;  /* 0x0000010a04887947 */ /* 0x000fea000b800000 */
[----:B---3--:R3:W4:Y:S04]  /*1f6e0*/  SHFL.IDX PT, R9, R68, 0x1, 0x181f ;  /* 0x00381f0044097f89 */ /* 0x00872800000e0000 */
[----:B--2---:R3:W2:Y:S02]  /*1f6f0*/  SHFL.IDX PT, R14, R20, 0x1, 0x181f ;  /* 0x00381f00140e7f89 */ /* 0x0046a400000e0000 */
.L_x_1997:
[----:B------:R-:W-:Y:S01]  /*1f700*/  VIADD R3, R199, 0x20 ;  /* 0x00000020c7037836 */ /* 0x000fe20000000000 */
[----:B------:R-:W-:Y:S04]  /*1f710*/  BSSY B1, `(.L_x_1630) ;  /* 0x0000014000017945 */ /* 0x000fe80003800000 */
[----:B------:R-:W-:-:S13]  /*1f720*/  ISETP.GE.AND P0, PT, R3, R0, PT ;  /* 0x000000000300720c */ /* 0x000fda0003f06270 */
[----:B------:R-:W-:Y:S05]  /*1f730*/  @P0 BRA `(.L_x_1631) ;  /* 0x0000000000440947 */ /* 0x000fea0003800000 */
[----:B------:R-:W-:Y:S02]  /*1f740*/  ULDC UR4, c[0x0][0xac8] ;  /* 0x0002b20000047ab9 */ /* 0x000fe40000000800 */
[----:B------:R-:W-:Y:S02]  /*1f750*/  ISETP.GE.AND P3, PT, R18, UR4, PT ;  /* 0x0000000412007c0c */ /* 0x000fe4000bf66270 */
[----:B------:R-:W-:Y:S02]  /*1f760*/  ISETP.GE.AND P2, PT, R194, UR4, PT ;  /* 0x00000004c2007c0c */ /* 0x000fe4000bf46270 */
[----:B------:R-:W-:Y:S02]  /*1f770*/  ISETP.GE.AND P1, PT, R208, UR4, PT ;  /* 0x00000004d0007c0c */ /* 0x000fe4000bf26270 */
[----:B------:R-:W-:-:S07]  /*1f780*/  ISETP.GE.AND P0, PT, R210, UR4, PT ;  /* 0x00000004d2007c0c */ /* 0x000fce000bf06270 */
[-C--:B--2---:R-:W-:Y:S02]  /*1f790*/  @!P3 LEA R2, P5, R18, R14.reuse, 0x1 ;  /* 0x0000000e1202b211 */ /* 0x084fe400078a08ff */
[-C--:B-----5:R-:W-:Y:S02]  /*1f7a0*/  @!P2 LEA R4, P4, R194, R14.reuse, 0x1 ;  /* 0x0000000ec204a211 */ /* 0x0a0fe400078808ff */
[-C--:B----4-:R-:W-:Y:S02]  /*1f7b0*/  @!P3 LEA.HI.X R3, R18, R9.reuse, R19, 0x1, P5 ;  /* 0x000000091203b211 */ /* 0x090fe400028f0c13 */
[-C--:B------:R-:W-:Y:S02]  /*1f7c0*/  @!P1 LEA R6, P5, R208, R14.reuse, 0x1 ;  /* 0x0000000ed0069211 */ /* 0x080fe400078a08ff */
        /* <DEDUP_REMOVED lines=8> */
.L_x_1631:
[----:B------:R-:W-:Y:S05]  /*1f850*/  BSYNC B1 ;  /* 0x0000000000017941 */ /* 0x000fea0003800000 */
.L_x_1630:
[----:B------:R-:W-:-:S03]  /*1f860*/  UMOV UR4, 0xffffffff ;  /* 0xffffffff00047882 */ /* 0x000fc60000000000 */
[----:B------:R-:W-:Y:S05]  /*1f870*/  BRA.DIV UR4, `(.L_x_1632) ;  /* 0x0000010a04687947 */ /* 0x000fea000b800000 */
[----:B--2-4-:R2:W4:Y:S04]  /*1f880*/  SHFL.IDX PT, R9, R68, 0x2, 0x181f ;  /* 0x00581f0044097f89 */ /* 0x01452800000e0000 */
[----:B------:R2:W0:Y:S02]  /*1f890*/  SHFL.IDX PT, R14, R20, 0x2, 0x181f ;  /* 0x00581f00140e7f89 */ /* 0x00042400000e0000 */
.L_x_2001:
        /* <DEDUP_REMOVED lines=9> */
[-C--:B0-----:R-:W-:Y:S02]  /*1f930*/  @!P3 LEA R2, P5, R18, R14.reuse, 0x1 ;  /* 0x0000000e1202b211 */ /* 0x081fe400078a08ff */
        /* <DEDUP_REMOVED lines=11> */
.L_x_1634:
[----:B------:R-:W-:Y:S05]  /*1f9f0*/  BSYNC B1 ;  /* 0x0000000000017941 */ /* 0x000fea0003800000 */
.L_x_1633:
[----:B------:R-:W-:-:S03]  /*1fa00*/  UMOV UR4, 0xffffffff ;  /* 0xffffffff00047882 */ /* 0x000fc60000000000 */
[----:B------:R-:W-:Y:S05]  /*1fa10*/  BRA.DIV UR4, `(.L_x_1635) ;  /* 0x0000010a04487947 */ /* 0x000fea000b800000 */
[----:B0-----:R0:W0:Y:S04]  /*1fa20*/  SHFL.IDX PT, R3, R68, 0x3, 0x181f ;  /* 0x00781f0044037f89 */ /* 0x00102800000e0000 */
[----:B------:R0:W0:Y:S02]  /*1fa30*/  SHFL.IDX PT, R14, R20, 0x3, 0x181f ;  /* 0x00781f00140e7f89 */ /* 0x00002400000e0000 */
.L_x_2005:
[----:B-----5:R-:W-:-:S05]  /*1fa40*/  VIADD R5, R199, 0x60 ;  /* 0x00000060c7057836 */ /* 0x020fca0000000000 */
[----:B------:R-:W-:-:S13]  /*1fa50*/  ISETP.GE.AND P0, PT, R5, R0, PT ;  /* 0x000000000500720c */ /* 0x000fda0003f06270 */
[----:B------:R-:W-:Y:S05]  /*1fa60*/  @P0 BRA `(.L_x_1636) ;  /* 0x00000030008c0947 */ /* 0x000fea0003800000 */
        /* <DEDUP_REMOVED lines=15> */
[----:B------:R-:W-:-:S04]  /*1fb60*/  LEA R14, P0, R210, R14, 0x1 ;  /* 0x0000000ed20e7211 */ /* 0x000fc800078008ff */
[----:B------:R-:W-:-:S05]  /*1fb70*/  LEA.HI.X R15, R210, R3, R220, 0x1, P0 ;  /* 0x00000003d20f7211 */ /* 0x000fca00000f0cdc */
[----:B------:R4:W-:Y:S01]  /*1fb80*/  ST.E.128 desc[UR46][R14.64], R84 ;  /* 0x000000540e007985 */ /* 0x0009e2000c101d2e */
[----:B------:R-:W-:Y:S05]  /*1fb90*/  BRA `(.L_x_1636) ;  /* 0x0000003000407947 */ /* 0x000fea0003800000 */
.L_x_1625:
[----:B0-----:R-:W0:Y:S01]  /*1fba0*/  @P2 LDC R13, c[0x0][0xbec] ;  /* 0x0002fb00ff0d2b82 */ /* 0x001e220000000800 */
[----:B------:R-:W-:Y:S01]  /*1fbb0*/  ULDC.64 UR4, c[0x0][0xb08] ;  /* 0x0002c20000047ab9 */ /* 0x000fe20000000a00 */
[----:B------:R-:W-:Y:S02]  /*1fbc0*/  IMAD.MOV.U32 R14, RZ, RZ, R86 ;  /* 0x000000ffff0e7224 */ /* 0x000fe400078e0056 */
[----:B------:R-:W-:-:S04]  /*1fbd0*/  IMAD R15, R94, UR4, RZ ;  /* 0x000000045e0f7c24 */ /* 0x000fc8000f8e02ff */
[----:B------:R-:W1:Y:S01]  /*1fbe0*/  @P2 LDC R12, c[0x0][0xbf0] ;  /* 0x0002fc00ff0c2b82 */ /* 0x000e620000000800 */
[----:B------:R-:W-:Y:S02]  /*1fbf0*/  IMAD R15, R11, UR5, R15 ;  /* 0x000000050b0f7c24 */ /* 0x000fe4000f8e020f */
[----:B0-----:R-:W-:-:S05]  /*1fc00*/  @P2 IMAD.HI.U32 R13, R86, R13, RZ ;  /* 0x0000000d560d2227 */ /* 0x001fca00078e00ff */
[----:B-1----:R-:W-:Y:S01]  /*1fc10*/  @P2 SHF.R.U32.HI R14, RZ, R12, R13 ;  /* 0x0000000cff0e2219 */ /* 0x002fe2000001160d */
[----:B------:R-:W-:Y:S01]  /*1fc20*/  IMAD.WIDE.U32 R12, R11, UR4, RZ ;  /* 0x000000040b0c7c25 */ /* 0x000fe2000f8e00ff */
[----:B------:R-:W-:Y:S01]  /*1fc30*/  ULDC.64 UR4, c[0x0][0xb38] ;  /* 0x0002ce0000047ab9 */ /* 0x000fe20000000a00 */
[----:B------:R-:W-:Y:S02]  /*1fc40*/  SHF.R.S32.HI R11, RZ, 0x1f, R70 ;  /* 0x0000001fff0b7819 */ /* 0x000fe40000011446 */
[----:B------:R-:W-:Y:S01]  /*1fc50*/  IMAD.IADD R13, R13, 0x1, R15 ;  /* 0x000000010d0d7824 */ /* 0x000fe200078e020f */
[----:B------:R-:W-:Y:S01]  /*1fc60*/  SHF.R.S32.HI R15, RZ, 0x1f, R14 ;  /* 0x0000001fff0f7819 */ /* 0x000fe2000001140e */
[----:B------:R-:W-:-:S04]  /*1fc70*/  IMAD.WIDE.U32 R12, R211, UR4, R12 ;  /* 0x00000004d30c7c25 */ /* 0x000fc8000f8e000c */
[----:B------:R-:W-:Y:S01]  /*1fc80*/  IMAD R13, R211, UR5, R13 ;  /* 0x00000005d30d7c24 */ /* 0x000fe2000f8e020d */
[----:B------:R-:W-:Y:S02]  /*1fc90*/  ULDC.64 UR4, c[0x0][0xb40] ;  /* 0x0002d00000047ab9 */ /* 0x000fe40000000a00 */
[----:B------:R-:W-:Y:S02]  /*1fca0*/  IMAD R11, R11, UR4, RZ ;  /* 0x000000040b0b7c24 */ /* 0x000fe4000f8e02ff */
[----:B------:R-:W-:-:S04]  /*1fcb0*/  IMAD.WIDE.U32 R12, R70, UR4, R12 ;  /* 0x00000004460c7c25 */ /* 0x000fc8000f8e000c */
[----:B------:R-:W-:Y:S01]  /*1fcc0*/  IMAD R11, R70, UR5, R11 ;  /* 0x00000005460b7c24 */ /* 0x000fe2000f8e020b */
[----:B------:R-:W-:-:S03]  /*1fcd0*/  ULDC.64 UR4, c[0x0][0xb48] ;  /* 0x0002d20000047ab9 */ /* 0x000fc60000000a00 */
        /* <DEDUP_REMOVED lines=10> */
[----:B------:R-:W-:Y:S02]  /*1fd80*/  VIADD R14, R16, 0x28420 ;  /* 0x00028420100e7836 */ /* 0x000fe40000000000 */
[----:B------:R-:W-:-:S03]  /*1fd90*/  IMAD.IADD R13, R13, 0x1, R15 ;  /* 0x000000010d0d7824 */ /* 0x000fc600078e020f */
[----:B------:R-:W-:Y:S01]  /*1fda0*/  PRMT R14, RZ, 0x654, R14 ;  /* 0x00000654ff0e7816 */ /* 0x000fe2000000000e */
[----:B------:R-:W-:-:S03]  /*1fdb0*/  IMAD.WIDE.U32 R12, R11, UR4, R12 ;  /* 0x000000040b0c7c25 */ /* 0x000fc6000f8e000c */
[----:B------:R0:W-:Y:S02]  /*1fdc0*/  SYNCS.ARRIVE.TRANS64.RED.A1T0 RZ, [R14+URZ], RZ ;  /* 0x000000ff0eff79a7 */ /* 0x0001e4000810043f */
[----:B0-----:R-:W-:-:S05]  /*1fdd0*/  SHF.R.S32.HI R14, RZ, 0x1f, R11 ;  /* 0x0000001fff0e7819 */ /* 0x001fca000001140b */
[----:B------:R-:W-:-:S04]  /*1fde0*/  IMAD R14, R14, UR4, RZ ;  /* 0x000000040e0e7c24 */ /* 0x000fc8000f8e02ff */
[----:B------:R-:W-:Y:S01]  /*1fdf0*/  IMAD R14, R11, UR5, R14 ;  /* 0x000000050b0e7c24 */ /* 0x000fe2000f8e020e */
[----:B------:R-:W-:Y:S02]  /*1fe00*/  ULDC.64 UR4, c[0x0][0xb00] ;  /* 0x0002c00000047ab9 */ /* 0x000fe40000000a00 */
[----:B------:R-:W-:Y:S01]  /*1fe10*/  LEA R30, P0, R12, UR4, 0x2 ;  /* 0x000000040c1e7c11 */ /* 0x000fe2000f8010ff */
[----:B------:R-:W-:Y:S01]  /*1fe20*/  IMAD.IADD R14, R13, 0x1, R14 ;  /* 0x000000010d0e7824 */ /* 0x000fe200078e020e */
[----:B------:R-:W-:-:S04]  /*1fe30*/  UMOV UR4, 0xffffffff ;  /* 0xffffffff00047882 */ /* 0x000fc80000000000 */
[----:B------:R-:W-:Y:S01]  /*1fe40*/  LEA.HI.X R31, R12, UR5, R14, 0x2, P0 ;  /* 0x000000050c1f7c11 */ /* 0x000fe200080f140e */
[----:B------:R-:W-:Y:S06]  /*1fe50*/  BRA.DIV UR4, `(.L_x_1637) ;  /* 0x0000010604807947 */ /* 0x000fec000b800000 */
[----:B------:R0:W1:Y:S04]  /*1fe60*/  SHFL.IDX PT, R70, R31, RZ, 0x1c1f ;  /* 0x001c1fff1f467589 */ /* 0x00006800000e0000 */
[----:B------:R0:W2:Y:S02]  /*1fe70*/  SHFL.IDX PT, R11, R30, RZ, 0x1c1f ;  /* 0x001c1fff1e0b7589 */ /* 0x0000a400000e0000 */
.L_x_2008:
[----:B------:R-:W-:Y:S01]  /*1fe80*/  ISETP.GE.AND P0, PT, R28, R0, PT ;  /* 0x000000001c00720c */ /* 0x000fe20003f06270 */
[----:B------:R-:W-:-:S12]  /*1fe90*/  BSSY B1, `(.L_x_1638) ;  /* 0x0000103000017945 */ /* 0x000fd80003800000 */
[----:B------:R-:W-:Y:S05]  /*1fea0*/  @P0 BRA `(.L_x_1639) ;  /* 0x0000001000040947 */ /* 0x000fea0003800000 */
[----:B------:R-:W-:Y:S01]  /*1feb0*/  ULDC UR4, c[0x0][0xac8] ;  /* 0x0002b20000047ab9 */ /* 0x000fe20000000800 */
[----:B------:R-:W-:Y:S01]  /*1fec0*/  SHF.R.S32.HI R14, RZ, 0x1f, R196 ;  /* 0x0000001fff0e7819 */ /* 0x000fe200000114c4 */
[C---:B------:R-:W-:Y:S01]  /*1fed0*/  VIADD R29, R196.reuse, 0x8 ;  /* 0x00000008c41d7836 */ /* 0x040fe20000000000 */
[C---:B------:R-:W-:Y:S01]  /*1fee0*/  ISETP.GE.AND P0, PT, R196.reuse, UR4, PT ;  /* 0x00000004c4007c0c */ /* 0x040fe2000bf06270 */
[C---:B------:R-:W-:Y:S02]  /*1fef0*/  VIADD R32, R196.reuse, 0x8 ;  /* 0x00000008c4207836 */ /* 0x040fe40000000000 */
[C---:B------:R-:W-:Y:S02]  /*1ff00*/  VIADD R33, R196.reuse, 0x10 ;  /* 0x00000010c4217836 */ /* 0x040fe40000000000 */
[C---:B------:R-:W-:Y:S01]  /*1ff10*/  VIADD R86, R196.reuse, 0x10 ;  /* 0x00000010c4567836 */ /* 0x040fe20000000000 */
[----:B------:R-:W-:Y:S01]  /*1ff20*/  SHF.R.S32.HI R32, RZ, 0x1f, R32 ;  /* 0x0000001fff207819 */ /* 0x000fe20000011420 */
[----:B------:R-:W-:-:S02]  /*1ff30*/  VIADD R28, R196, 0x40 ;  /* 0x00000040c41c7836 */ /* 0x000fc40000000000 */
[C---:B------:R-:W-:Y:S01]  /*1ff40*/  VIADD R94, R196.reuse, 0x58 ;  /* 0x00000058c45e7836 */ /* 0x040fe20000000000 */
[----:B------:R-:W-:Y:S01]  /*1ff50*/  SHF.R.S32.HI R86, RZ, 0x1f, R86 ;  /* 0x0000001fff567819 */ /* 0x000fe20000011456 */
[C---:B------:R-:W-:Y:S02]  /*1ff60*/  VIADD R99, R196.reuse, 0x60 ;  /* 0x00000060c4637836 */ /* 0x040fe40000000000 */
[C---:B--2---:R-:W-:Y:S01]  /*1ff70*/  @!P0 LEA R12, P1, R196.reuse, R11, 0x2 ;  /* 0x0000000bc40c8211 */ /* 0x044fe200078210ff */
[----:B------:R-:W-:Y:S01]  /*1ff80*/  @!P0 IMAD.MOV.U32 R15, RZ, RZ, R119 ;  /* 0x000000ffff0f8224 */ /* 0x000fe200078e0077 */
[----:B------:R-:W-:Y:S01]  /*1ff90*/  SHF.R.S32.HI R94, RZ, 0x1f, R94 ;  /* 0x0000001fff5e7819 */ /* 0x000fe2000001145e */
[C---:B------:R-:W-:Y:S01]  /*1ffa0*/  VIADD R98, R196.reuse, 0x70 ;  /* 0x00000070c4627836 */ /* 0x040fe20000000000 */
[----:B-1----:R-:W-:Y:S01]  /*1ffb0*/  @!P0 LEA.HI.X R13, R196, R70, R14, 0x2, P1 ;  /* 0x00000046c40d8211 */ /* 0x002fe200008f140e */
[----:B------:R-:W-:Y:S01]  /*1ffc0*/  @!P0 IMAD.MOV.U32 R14, RZ, RZ, R118 ;  /* 0x000000ffff0e8224 */ /* 0x000fe200078e0076 */
[----:B------:R-:W-:-:S04]  /*1ffd0*/  SHF.R.S32.HI R99, RZ, 0x1f, R99 ;  /* 0x0000001fff637819 */ /* 0x000fc80000011463 */
[----:B------:R1:W-:Y:S01]  /*1ffe0*/  @!P0 ST.E.64 desc[UR46][R12.64], R14 ;  /* 0x0000000e0c008985 */ /* 0x0003e2000c101b2e */
[----:B------:R-:W-:-:S13]  /*1fff0*/  ISETP.GE.AND P0, PT, R29, UR4, PT ;  /* 0x000000041d007c0c */ /* 0x000fda000bf06270 */
[C---:B-1----:R-:W-:Y:S01]  /*20000*/  @!P0 LEA R12, P1, R29.reuse, R11, 0x2 ;  /* 0x0000000b1d0c8211 */ /* 0x042fe200078210ff */
[----:B------:R-:W-:Y:S02]  /*20010*/  @!P0 IMAD.MOV.U32 R14, RZ, RZ, R116 ;  /* 0x000000ffff0e8224 */ /* 0x000fe400078e0074 */
[----:B------:R-:W-:Y:S01]  /*20020*/  @!P0 IMAD.MOV.U32 R15, RZ, RZ, R117 ;  /* 0x000000ffff0f8224 */ /* 0x000fe200078e0075 */
[----:B------:R-:W-:Y:S01]  /*20030*/  @!P0 LEA.HI.X R13, R29, R70, R32, 0x2, P1 ;  /* 0x000000461d0d8211 */ /* 0x000fe200008f1420 */
[C---:B------:R-:W-:Y:S02]  /*20040*/  VIADD R29, R196.reuse, 0x18 ;  /* 0x00000018c41d7836 */ /* 0x040fe40000000000 */
[----:B------:R-:W-:Y:S02]  /*20050*/  VIADD R32, R196, 0x20 ;  /* 0x00000020c4207836 */ /* 0x000fe40000000000 */
[----:B------:R1:W-:Y:S01]  /*20060*/  @!P0 ST.E.64 desc[UR46][R12.64], R14 ;  /* 0x0000000e0c008985 */ /* 0x0003e2000c101b2e */
[----:B------:R-:W-:-:S02]  /*20070*/  ISETP.GE.AND P0, PT, R33, UR4, PT ;  /* 0x0000000421007c0c */ /* 0x000fc4000bf06270 */
[----:B------:R-:W-:-:S11]  /*20080*/  ISETP.GE.AND P1, PT, R29, UR4, PT ;  /* 0x000000041d007c0c */ /* 0x000fd6000bf26270 */
        /* <DEDUP_REMOVED lines=8> */
[----:B------:R-:W-:Y:S02]  /*20110*/  SHF.R.S32.HI R86, RZ, 0x1f, R86 ;  /* 0x0000001fff567819 */ /* 0x000fe40000011456 */
[C---:B-1----:R-:W-:Y:S01]  /*20120*/  @!P1 LEA R12, P2, R29.reuse, R11, 0x2 ;  /* 0x0000000b1d0c9211 */ /* 0x042fe200078410ff */
[----:B------:R-:W-:Y:S02]  /*20130*/  @!P1 IMAD.MOV.U32 R14, RZ, RZ, R109 ;  /* 0x000000ffff0e9224 */ /* 0x000fe400078e006d */
[----:B------:R-:W-:Y:S01]  /*20140*/  @!P1 IMAD.MOV.U32 R15, RZ, RZ, R110 ;  /* 0x000000ffff0f9224 */ /* 0x000fe200078e006e */
[----:B------:R-:W-:Y:S01]  /*20150*/  @!P1 LEA.HI.X R13, R29, R70, R86, 0x2, P2 ;  /* 0x000000461d0d9211 */ /* 0x000fe200010f1456 */
[C---:B------:R-:W-:Y:S02]  /*20160*/  VIADD R86, R196.reuse, 0x20 ;  /* 0x00000020c4567836 */ /* 0x040fe40000000000 */
[----:B------:R-:W-:Y:S02]  /*20170*/  VIADD R29, R196, 0x30 ;  /* 0x00000030c41d7836 */ /* 0x000fe40000000000 */
[----:B------:R1:W-:Y:S01]  /*20180*/  @!P1 ST.E.64 desc[UR46][R12.64], R14 ;  /* 0x0000000e0c009985 */ /* 0x0003e2000c101b2e */
[----:B------:R-:W-:-:S02]  /*20190*/  SHF.R.S32.HI R86, RZ, 0x1f, R86 ;  /* 0x0000001fff567819 */ /* 0x000fc40000011456 */
[----:B------:R-:W-:Y:S02]  /*201a0*/  ISETP.GE.AND P1, PT, R33, UR4, PT ;  /* 0x0000000421007c0c */ /* 0x000fe4000bf26270 */
        /* <DEDUP_REMOVED lines=31> */
[C---:B------:R-:W-:Y:S01]  /*203a0*/  VIADD R32, R196.reuse, 0x40 ;  /* 0x00000040c4207836 */ /* 0x040fe20000000000 */
[----:B------:R-:W-:Y:S01]  /*203b0*/  ISETP.GE.AND P2, PT, R29, UR4, PT ;  /* 0x000000041d007c0c */ /* 0x000fe2000bf46270 */
[----:B------:R-:W-:Y:S02]  /*203c0*/  VIADD R33, R196, 0x58 ;  /* 0x00000058c4217836 */ /* 0x000fe40000000000 */
[----:B------:R1:W-:Y:S01]  /*203d0*/  @!P1 ST.E.64 desc[UR46][R12.64], R14 ;  /* 0x0000000e0c009985 */ /* 0x0003e2000c101b2e */
[----:B------:R-:W-:-:S02]  /*203e0*/  SHF.R.S32.HI R32, RZ, 0x1f, R32 ;  /* 0x0000001fff207819 */ /* 0x000fc40000011420 */
        /* <DEDUP_REMOVED lines=19> */
[----:B------:R-:W-:Y:S02]  /*20520*/  ISETP.GE.AND P3, PT, R32, UR4, PT ;  /* 0x0000000420007c0c */ /* 0x000fe4000bf66270 */
[CC--:B-1----:R-:W-:Y:S02]  /*20530*/  @!P0 LEA R14, P4, R28.reuse, R11.reuse, 0x2 ;  /* 0x0000000b1c0e8211 */ /* 0x0c2fe400078810ff */
[C---:B------:R-:W-:Y:S02]  /*20540*/  @!P1 LEA R12, P5, R33.reuse, R11, 0x2 ;  /* 0x0000000b210c9211 */ /* 0x040fe400078a10ff */
[-C--:B------:R-:W-:Y:S01]  /*20550*/  @!P0 LEA.HI.X R15, R28, R70.reuse, R29, 0x2, P4 ;  /* 0x000000461c0f8211 */ /* 0x080fe200020f141d */
[----:B------:R-:W-:Y:S01]  /*20560*/  @!P0 IMAD.MOV.U32 R28, RZ, RZ, R182 ;  /* 0x000000ffff1c8224 */ /* 0x000fe200078e00b6 */
[----:B------:R-:W-:Y:S01]  /*20570*/  @!P1 LEA.HI.X R13, R33, R70, R94, 0x2, P5 ;  /* 0x00000046210d9211 */ /* 0x000fe200028f145e */
[----:B------:R-:W-:-:S02]  /*20580*/  @!P0 IMAD.MOV.U32 R29, RZ, RZ, R180 ;  /* 0x000000ffff1d8224 */ /* 0x000fc400078e00b4 */
[C---:B------:R-:W-:Y:S02]  /*20590*/  VIADD R33, R196.reuse, 0x78 ;  /* 0x00000078c4217836 */ /* 0x040fe40000000000 */
[----:B------:R-:W-:Y:S01]  /*205a0*/  VIADD R94, R196, 0x68 ;  /* 0x00000068c45e7836 */ /* 0x000fe20000000000 */
[----:B------:R1:W-:Y:S01]  /*205b0*/  @!P0 ST.E.64 desc[UR46][R14.64], R28 ;  /* 0x0000001c0e008985 */ /* 0x0003e2000c101b2e */
[----:B------:R-:W-:-:S03]  /*205c0*/  ISETP.GE.AND P0, PT, R98, UR4, PT ;  /* 0x0000000462007c0c */ /* 0x000fc6000bf06270 */
[----:B------:R-:W-:Y:S01]  /*205d0*/  SHF.R.S32.HI R94, RZ, 0x1f, R94 ;  /* 0x0000001fff5e7819 */ /* 0x000fe2000001145e */
[----:B-1----:R-:W-:Y:S01]  /*205e0*/  @!P1 IMAD.MOV.U32 R28, RZ, RZ, R181 ;  /* 0x000000ffff1c9224 */ /* 0x002fe200078e00b5 */
[----:B------:R-:W-:Y:S01]  /*205f0*/  @!P2 LEA R14, P4, R86, R11, 0x2 ;  /* 0x0000000b560ea211 */ /* 0x000fe200078810ff */
[----:B------:R-:W-:-:S03]  /*20600*/  @!P1 IMAD.MOV.U32 R29, RZ, RZ, R179 ;  /* 0x000000ffff1d9224 */ /* 0x000fc600078e00b3 */
[----:B------:R-:W-:Y:S01]  /*20610*/  @!P2 LEA.HI.X R15, R86, R70, R99, 0x2, P4 ;  /* 0x00000046560fa211 */ /* 0x000fe200020f1463 */
[C---:B------:R-:W-:Y:S01]  /*20620*/  VIADD R86, R196.reuse, 0x80 ;  /* 0x00000080c4567836 */ /* 0x040fe20000000000 */
[----:B------:R1:W-:Y:S01]  /*20630*/  @!P1 ST.E.64 desc[UR46][R12.64], R28 ;  /* 0x0000001c0c009985 */ /* 0x0003e2000c101b2e */
[----:B------:R-:W-:Y:S01]  /*20640*/  ISETP.GE.AND P1, PT, R33, UR4, PT ;  /* 0x0000000421007c0c */ /* 0x000fe2000bf26270 */
[----:B------:R-:W-:-:S05]  /*20650*/  VIADD R99, R196, 0x70 ;  /* 0x00000070c4637836 */ /* 0x000fca0000000000 */
[----:B------:R-:W-:Y:S01]  /*20660*/  SHF.R.S32.HI R99, RZ, 0x1f, R99 ;  /* 0x0000001fff637819 */ /* 0x000fe20000011463 */
[----:B-1----:R-:W-:Y:S01]  /*20670*/  @!P2 IMAD.MOV.U32 R28, RZ, RZ, R178 ;  /* 0x000000ffff1ca224 */ /* 0x002fe200078e00b2 */
[----:B------:R-:W-:Y:S01]  /*20680*/  @!P3 LEA R12, P5, R32, R11, 0x2 ;  /* 0x0000000b200cb211 */ /* 0x000fe200078a10ff */
[----:B------:R-:W-:-:S03]  /*20690*/  @!P2 IMAD.MOV.U32 R29, RZ, RZ, R176 ;  /* 0x000000ffff1da224 */ /* 0x000fc600078e00b0 */
[----:B------:R-:W-:Y:S01]  /*206a0*/  @!P3 LEA.HI.X R13, R32, R70, R94, 0x2, P5 ;  /* 0x00000046200db211 */ /* 0x000fe200028f145e */
[----:B------:R-:W-:Y:S01]  /*206b0*/  VIADD R94, R196, 0x78 ;  /* 0x00000078c45e7836 */ /* 0x000fe20000000000 */
[----:B------:R1:W-:Y:S01]  /*206c0*/  @!P2 ST.E.64 desc[UR46][R14.64], R28 ;  /* 0x0000001c0e00a985 */ /* 0x0003e2000c101b2e */
[----:B------:R-:W-:Y:S01]  /*206d0*/  ISETP.GE.AND P2, PT, R86, UR4, PT ;  /* 0x0000000456007c0c */ /* 0x000fe2000bf46270 */
[----:B------:R-:W-:Y:S02]  /*206e0*/  VIADD R32, R196, 0x88 ;  /* 0x00000088c4207836 */ /* 0x000fe40000000000 */
[----:B------:R-:W-:Y:S01]  /*206f0*/  SHF.R.S32.HI R94, RZ, 0x1f, R94 ;  /* 0x0000001fff5e7819 */ /* 0x000fe2000001145e */
[----:B-1----:R-:W-:Y:S01]  /*20700*/  @!P3 IMAD.MOV.U32 R28, RZ, RZ, R177 ;  /* 0x000000ffff1cb224 */ /* 0x002fe200078e00b1 */
[----:B------:R-:W-:Y:S01]  /*20710*/  @!P0 LEA R14, P4, R98, R11, 0x2 ;  /* 0x0000000b620e8211 */ /* 0x000fe200078810ff */
[----:B------:R-:W-:-:S03]  /*20720*/  @!P3 IMAD.MOV.U32 R29, RZ, RZ, R175 ;  /* 0x000000ffff1db224 */ /* 0x000fc600078e00af */
[-C--:B------:R-:W-:Y:S02]  /*20730*/  @!P0 LEA.HI.X R15, R98, R70.reuse, R99, 0x2, P4 ;  /* 0x00000046620f8211 */ /* 0x080fe400020f1463 */
[----:B------:R1:W-:Y:S01]  /*20740*/  @!P3 ST.E.64 desc[UR46][R12.64], R28 ;  /* 0x0000001c0c00b985 */ /* 0x0003e2000c101b2e */
[----:B------:R-:W-:Y:S02]  /*20750*/  ISETP.GE.AND P3, PT, R32, UR4, PT ;  /* 0x0000000420007c0c */ /* 0x000fe4000bf66270 */
[C---:B-1----:R-:W-:Y:S01]  /*20760*/  @!P1 LEA R12, P5, R33.reuse, R11, 0x2 ;  /* 0x0000000b210c9211 */ /* 0x042fe200078a10ff */
[----:B------:R-:W-:Y:S02]  /*20770*/  @!P0 IMAD.MOV.U32 R28, RZ, RZ, R174 ;  /* 0x000000ffff1c8224 */ /* 0x000fe400078e00ae */
[----:B------:R-:W-:Y:S01]  /*20780*/  @!P0 IMAD.MOV.U32 R29, RZ, RZ, R172 ;  /* 0x000000ffff1d8224 */ /* 0x000fe200078e00ac */
[----:B------:R-:W-:Y:S01]  /*20790*/  @!P1 LEA.HI.X R13, R33, R70, R94, 0x2, P5 ;  /* 0x00000046210d9211 */ /* 0x000fe200028f145e */
[----:B------:R-:W-:-:S02]  /*207a0*/  VIADD R94, R196, 0x80 ;  /* 0x00000080c45e7836 */ /* 0x000fc40000000000 */
[----:B------:R-:W-:Y:S01]  /*207b0*/  VIADD R33, R196, 0x88 ;  /* 0x00000088c4217836 */ /* 0x000fe20000000000 */
[----:B------:R1:W-:Y:S01]  /*207c0*/  @!P0 ST.E.64 desc[UR46][R14.64], R28 ;  /* 0x0000001c0e008985 */ /* 0x0003e2000c101b2e */
[----:B------:R-:W-:Y:S02]  /*207d0*/  ISETP.GE.AND P0, PT, R237, UR4, PT ;  /* 0x00000004ed007c0c */ /* 0x000fe4000bf06270 */
[----:B------:R-:W-:Y:S02]  /*207e0*/  SHF.R.S32.HI R94, RZ, 0x1f, R94 ;  /* 0x0000001fff5e7819 */ /* 0x000fe4000001145e */
[----:B------:R-:W-:Y:S01]  /*207f0*/  SHF.R.S32.HI R33, RZ, 0x1f, R33 ;  /* 0x0000001fff217819 */ /* 0x000fe20000011421 */
[----:B-1----:R-:W-:Y:S01]  /*20800*/  @!P1 IMAD.MOV.U32 R28, RZ, RZ, R173 ;  /* 0x000000ffff1c9224 */ /* 0x002fe200078e00ad */
[----:B------:R-:W-:Y:S01]  /*20810*/  @!P2 LEA R14, P4, R86, R11, 0x2 ;  /* 0x0000000b560ea211 */ /* 0x000fe200078810ff */
[----:B------:R-:W-:-:S03]  /*20820*/  @!P1 IMAD.MOV.U32 R29, RZ, RZ, R171 ;  /* 0x000000ffff1d9224 */ /* 0x000fc600078e00ab */
[----:B------:R-:W-:Y:S02]  /*20830*/  @!P2 LEA.HI.X R15, R86, R70, R94, 0x2, P4 ;  /* 0x00000046560fa211 */ /* 0x000fe400020f145e */
[----:B------:R1:W-:Y:S01]  /*20840*/  @!P1 ST.E.64 desc[UR46][R12.64], R28 ;  /* 0x0000001c0c009985 */ /* 0x0003e2000c101b2e */
[----:B------:R-:W-:Y:S02]  /*20850*/  ISETP.GE.AND P1, PT, R236, UR4, PT ;  /* 0x00000004ec007c0c */ /* 0x000fe4000bf26270 */
        /* <DEDUP_REMOVED lines=16> */
[----:B------:R-:W-:Y:S01]  /*20960*/  SHF.R.S32.HI R33, RZ, 0x1f, R235 ;  /* 0x0000001fff217819 */ /* 0x000fe200000114eb */
[----:B-1----:R-:W-:Y:S01]  /*20970*/  @!P0 IMAD.MOV.U32 R28, RZ, RZ, R166 ;  /* 0x000000ffff1c8224 */ /* 0x002fe200078e00a6 */
[----:B------:R-:W-:Y:S01]  /*20980*/  @!P1 LEA R12, P3, R236, R11, 0x2 ;  /* 0x0000000bec0c9211 */ /* 0x000fe200078610ff */
[----:B------:R-:W-:-:S03]  /*20990*/  @!P0 IMAD.MOV.U32 R29, RZ, RZ, R164 ;  /* 0x000000ffff1d8224 */ /* 0x000fc600078e00a4 */
[----:B------:R-:W-:Y:S02]  /*209a0*/  @!P1 LEA.HI.X R13, R236, R70, R32, 0x2, P3 ;  /* 0x00000046ec0d9211 */ /* 0x000fe400018f1420 */
[----:B------:R1:W-:Y:S01]  /*209b0*/  @!P0 ST.E.64 desc[UR46][R14.64], R28 ;  /* 0x0000001c0e008985 */ /* 0x0003e2000c101b2e */
[----:B------:R-:W-:Y:S02]  /*209c0*/  ISETP.GE.AND P0, PT, R233, UR4, PT ;  /* 0x00000004e9007c0c */ /* 0x000fe4000bf06270 */
        /* <DEDUP_REMOVED lines=18> */
[-C--:B------:R-:W-:Y:S02]  /*20af0*/  @!P0 LEA.HI.X R15, R233, R70.reuse, R33, 0x2, P3 ;  /* 0x00000046e90f8211 */ /* 0x080fe400018f1421 */
[----:B------:R1:W-:Y:S01]  /*20b00*/  @!P4 ST.E.64 desc[UR46][R12.64], R28 ;  /* 0x0000001c0c00c985 */ /* 0x0003e2000c101b2e */
[----:B------:R-:W-:Y:S02]  /*20b10*/  ISETP.GE.AND P4, PT, R230, UR4, PT ;  /* 0x00000004e6007c0c */ /* 0x000fe4000bf86270 */
[----:B------:R-:W-:Y:S01]  /*20b20*/  ISETP.GE.AND P3, PT, R229, UR4, PT ;  /* 0x00000004e5007c0c */ /* 0x000fe2000bf66270 */
[----:B-1----:R-:W-:Y:S01]  /*20b30*/  @!P0 IMAD.MOV.U32 R28, RZ, RZ, R92 ;  /* 0x000000ffff1c8224 */ /* 0x002fe200078e005c */
[C---:B------:R-:W-:Y:S01]  /*20b40*/  @!P1 LEA R12, P5, R232.reuse, R11, 0x2 ;  /* 0x0000000be80c9211 */ /* 0x040fe200078a10ff */
[----:B------:R-:W-:Y:S01]  /*20b50*/  @!P0 IMAD.MOV.U32 R29, RZ, RZ, R88 ;  /* 0x000000ffff1d8224 */ /* 0x000fe200078e0058 */
[----:B------:R-:W-:Y:S02]  /*20b60*/  SHF.R.S32.HI R92, RZ, 0x1f, R226 ;  /* 0x0000001fff5c7819 */ /* 0x000fe400000114e2 */
[----:B------:R-:W-:-:S02]  /*20b70*/  @!P1 LEA.HI.X R13, R232, R70, R32, 0x2, P5 ;  /* 0x00000046e80d9211 */ /* 0x000fc400028f1420 */
[----:B------:R1:W-:Y:S01]  /*20b80*/  @!P0 ST.E.64 desc[UR46][R14.64], R28 ;  /* 0x0000001c0e008985 */ /* 0x0003e2000c101b2e */
[----:B------:R-:W-:Y:S02]  /*20b90*/  SHF.R.S32.HI R32, RZ, 0x1f, R231 ;  /* 0x0000001fff207819 */ /* 0x000fe400000114e7 */
[----:B------:R-:W-:Y:S01]  /*20ba0*/  SHF.R.S32.HI R88, RZ, 0x1f, R225 ;  /* 0x0000001fff587819 */ /* 0x000fe200000114e1 */
[----:B-1----:R-:W-:Y:S01]  /*20bb0*/  @!P1 IMAD.MOV.U32 R14, RZ, RZ, R112 ;  /* 0x000000ffff0e9224 */ /* 0x002fe200078e0070 */
[----:B------:R-:W-:Y:S01]  /*20bc0*/  @!P2 LEA R28, P0, R231, R11, 0x2 ;  /* 0x0000000be71ca211 */ /* 0x000fe200078010ff */
[----:B------:R-:W-:-:S03]  /*20bd0*/  @!P1 IMAD.MOV.U32 R15, RZ, RZ, R53 ;  /* 0x000000ffff0f9224 */ /* 0x000fc600078e0035 */
[-C--:B------:R-:W-:Y:S02]  /*20be0*/  @!P2 LEA.HI.X R29, R231, R70.reuse, R32, 0x2, P0 ;  /* 0x00000046e71da211 */ /* 0x080fe400000f1420 */
[----:B------:R1:W-:Y:S01]  /*20bf0*/  @!P1 ST.E.64 desc[UR46][R12.64], R14 ;  /* 0x0000000e0c009985 */ /* 0x0003e2000c101b2e */
[----:B------:R-:W-:Y:S02]  /*20c00*/  ISETP.GE.AND P0, PT, R228, UR4, PT ;  /* 0x00000004e4007c0c */ /* 0x000fe4000bf06270 */
[-C--:B------:R-:W-:Y:S02]  /*20c10*/  @!P3 LEA R32, P5, R229, R11.reuse, 0x2 ;  /* 0x0000000be520b211 */ /* 0x080fe400078a10ff */
[C---:B-1----:R-:W-:Y:S01]  /*20c20*/  @!P4 LEA R12, P1, R230.reuse, R11, 0x2 ;  /* 0x0000000be60cc211 */ /* 0x042fe200078210ff */
[----:B------:R-:W-:Y:S02]  /*20c30*/  @!P2 IMAD.MOV.U32 R14, RZ, RZ, R3 ;  /* 0x000000ffff0ea224 */ /* 0x000fe400078e0003 */
[----:B------:R-:W-:Y:S01]  /*20c40*/  @!P2 IMAD.MOV.U32 R15, RZ, RZ, R4 ;  /* 0x000000ffff0fa224 */ /* 0x000fe200078e0004 */
[-C--:B------:R-:W-:Y:S01]  /*20c50*/  @!P4 LEA.HI.X R13, R230, R70.reuse, R86, 0x2, P1 ;  /* 0x00000046e60dc211 */ /* 0x080fe200008f1456 */
[----:B------:R-:W-:Y:S01]  /*20c60*/  @!P3 IMAD.MOV.U32 R4, RZ, RZ, R5 ;  /* 0x000000ffff04b224 */ /* 0x000fe200078e0005 */
[----:B------:R-:W-:Y:S01]  /*20c70*/  ISETP.GE.AND P1, PT, R227, UR4, PT ;  /* 0x00000004e3007c0c */ /* 0x000fe2000bf26270 */
[----:B------:R-:W-:Y:S01]  /*20c80*/  @!P3 IMAD.MOV.U32 R5, RZ, RZ, R6 ;  /* 0x000000ffff05b224 */ /* 0x000fe200078e0006 */
[----:B------:R-:W-:Y:S01]  /*20c90*/  SHF.R.S32.HI R86, RZ, 0x1f, R229 ;  /* 0x0000001fff567819 */ /* 0x000fe200000114e5 */
[----:B------:R1:W-:Y:S03]  /*20ca0*/  @!P2 ST.E.64 desc[UR46][R28.64], R14 ;  /* 0x0000000e1c00a985 */ /* 0x0003e6000c101b2e */
[----:B------:R-:W-:-:S02]  /*20cb0*/  @!P3 LEA.HI.X R33, R229, R70, R86, 0x2, P5 ;  /* 0x00000046e521b211 */ /* 0x000fc400028f1456 */
[----:B------:R-:W-:Y:S02]  /*20cc0*/  ISETP.GE.AND P5, PT, R225, UR4, PT ;  /* 0x00000004e1007c0c */ /* 0x000fe4000bfa6270 */
[----:B------:R-:W-:-:S03]  /*20cd0*/  SHF.R.S32.HI R86, RZ, 0x1f, R227 ;  /* 0x0000001fff567819 */ /* 0x000fc600000114e3 */
[----:B------:R-:W-:Y:S02]  /*20ce0*/  @!P1 IMAD.MOV.U32 R6, RZ, RZ, R7 ;  /* 0x000000ffff069224 */ /* 0x000fe400078e0007 */
[----:B------:R-:W-:Y:S02]  /*20cf0*/  @!P1 IMAD.MOV.U32 R7, RZ, RZ, R8 ;  /* 0x000000ffff079224 */ /* 0x000fe400078e0008 */
[----:B-1----:R-:W-:Y:S02]  /*20d00*/  @!P4 IMAD.MOV.U32 R14, RZ, RZ, R57 ;  /* 0x000000ffff0ec224 */ /* 0x002fe400078e0039 */
[----:B------:R-:W-:-:S05]  /*20d10*/  @!P4 IMAD.MOV.U32 R15, RZ, RZ, R61 ;  /* 0x000000ffff0fc224 */ /* 0x000fca00078e003d */
[----:B------:R1:W-:Y:S01]  /*20d20*/  @!P4 ST.E.64 desc[UR46][R12.64], R14 ;  /* 0x0000000e0c00c985 */ /* 0x0003e2000c101b2e */
[----:B------:R-:W-:-:S03]  /*20d30*/  ISETP.GE.AND P4, PT, R226, UR4, PT ;  /* 0x00000004e2007c0c */ /* 0x000fc6000bf86270 */
[----:B------:R2:W-:Y:S01]  /*20d40*/  @!P3 ST.E.64 desc[UR46][R32.64], R4 ;  /* 0x000000042000b985 */ /* 0x0005e2000c101b2e */
[----:B------:R-:W-:Y:S02]  /*20d50*/  ISETP.GE.AND P3, PT, R224, UR4, PT ;  /* 0x00000004e0007c0c */ /* 0x000fe4000bf66270 */
[----:B-1----:R-:W-:-:S07]  /*20d60*/  @!P0 LEA R12, P2, R228, R11, 0x2 ;  /* 0x0000000be40c8211 */ /* 0x002fce00078410ff */
[----:B------:R-:W-:Y:S02]  /*20d70*/  @!P4 IMAD.MOV.U32 R14, RZ, RZ, R69 ;  /* 0x000000ffff0ec224 */ /* 0x000fe400078e0045 */
[----:B------:R-:W-:Y:S01]  /*20d80*/  @!P4 IMAD.MOV.U32 R15, RZ, RZ, R73 ;  /* 0x000000ffff0fc224 */ /* 0x000fe200078e0049 */
[----:B------:R-:W-:Y:S01]  /*20d90*/  @!P0 LEA.HI.X R13, R228, R70, R94, 0x2, P2 ;  /* 0x00000046e40d8211 */ /* 0x000fe200010f145e */
[----:B------:R-:W-:Y:S01]  /*20da0*/  @!P3 IMAD.MOV.U32 R8, RZ, RZ, R77 ;  /* 0x000000ffff08b224 */ /* 0x000fe200078e004d */
[----:B--2---:R-:W-:-:S03]  /*20db0*/  @!P1 LEA R4, P2, R227, R11, 0x2 ;  /* 0x0000000be3049211 */ /* 0x004fc600078410ff */
[----:B------:R1:W-:Y:S01]  /*20dc0*/  @!P0 ST.E.64 desc[UR46][R12.64], R64 ;  /* 0x000000400c008985 */ /* 0x0003e2000c101b2e */
[----:B------:R-:W-:Y:S02]  /*20dd0*/  @!P1 LEA.HI.X R5, R227, R70, R86, 0x2, P2 ;  /* 0x00000046e3059211 */ /* 0x000fe400010f1456 */
[----:B------:R-:W-:-:S03]  /*20de0*/  SHF.R.S32.HI R86, RZ, 0x1f, R224 ;  /* 0x0000001fff567819 */ /* 0x000fc600000114e0 */
[----:B------:R2:W-:Y:S01]  /*20df0*/  @!P1 ST.E.64 desc[UR46][R4.64], R6 ;  /* 0x0000000604009985 */ /* 0x0005e2000c101b2e */
[----:B-1----:R-:W-:-:S04]  /*20e00*/  @!P4 LEA R12, P0, R226, R11, 0x2 ;  /* 0x0000000be20cc211 */ /* 0x002fc800078010ff */
[-C--:B------:R-:W-:Y:S02]  /*20e10*/  @!P4 LEA.HI.X R13, R226, R70.reuse, R92, 0x2, P0 ;  /* 0x00000046e20dc211 */ /* 0x080fe400000f145c */
[CC--:B--2---:R-:W-:Y:S02]  /*20e20*/  @!P5 LEA R4, P1, R225.reuse, R11.reuse, 0x2 ;  /* 0x0000000be104d211 */ /* 0x0c4fe400078210ff */
[C---:B------:R-:W-:Y:S01]  /*20e30*/  @!P3 LEA R6, P2, R224.reuse, R11, 0x2 ;  /* 0x0000000be006b211 */ /* 0x040fe200078410ff */
[----:B------:R-:W-:Y:S01]  /*20e40*/  @!P5 IMAD.MOV.U32 R11, RZ, RZ, R10 ;  /* 0x000000ffff0bd224 */ /* 0x000fe200078e000a */
[-C--:B------:R-:W-:Y:S01]  /*20e50*/  @!P5 LEA.HI.X R5, R225, R70.reuse, R88, 0x2, P1 ;  /* 0x00000046e105d211 */ /* 0x080fe200008f1458 */
[----:B------:R-:W-:Y:S01]  /*20e60*/  @!P5 IMAD.MOV.U32 R10, RZ, RZ, R9 ;  /* 0x000000ffff0ad224 */ /* 0x000fe200078e0009 */
[----:B------:R-:W-:Y:S01]  /*20e70*/  @!P3 LEA.HI.X R7, R224, R70, R86, 0x2, P2 ;  /* 0x00000046e007b211 */ /* 0x000fe200010f1456 */
[----:B------:R-:W-:Y:S01]  /*20e80*/  @!P3 IMAD.MOV.U32 R9, RZ, RZ, R81 ;  /* 0x000000ffff09b224 */ /* 0x000fe200078e0051 */
[----:B------:R3:W-:Y:S04]  /*20e90*/  @!P4 ST.E.64 desc[UR46][R12.64], R14 ;  /* 0x0000000e0c00c985 */ /* 0x0007e8000c101b2e */
[----:B------:R3:W-:Y:S04]  /*20ea0*/  @!P5 ST.E.64 desc[UR46][R4.64], R10 ;  /* 0x0000000a0400d985 */ /* 0x0007e8000c101b2e */
[----:B------:R3:W-:Y:S02]  /*20eb0*/  @!P3 ST.E.64 desc[UR46][R6.64], R8 ;  /* 0x000000080600b985 */ /* 0x0007e4000c101b2e */
.L_x_1639:
[----:B------:R-:W-:Y:S05]  /*20ec0*/  BSYNC B1 ;  /* 0x0000000000017941 */ /* 0x000fea0003800000 */
.L_x_1638:
[----:B------:R-:W-:-:S03]  /*20ed0*/  UMOV UR4, 0xffffffff ;  /* 0xffffffff00047882 */ /* 0x000fc60000000000 */
[----:B------:R-:W-:Y:S05]  /*20ee0*/  BRA.DIV UR4, `(.L_x_1640) ;  /* 0x000000f604947947 */ /* 0x000fea000b800000 */
[----:B0-----:R-:W0:Y:S04]  /*20ef0*/  SHFL.IDX PT, R31, R31, 0x1, 0x1c1f ;  /* 0x003c1f001f1f7f89 */ /* 0x001e2800000e0000 */
[----:B------:R-:W4:Y:S02]  /*20f00*/  SHFL.IDX PT, R30, R30, 0x1, 0x1c1f ;  /* 0x003c1f001e1e7f89 */ /* 0x000f2400000e0000 */
.L_x_2012:
[----:B------:R-:W-:-:S13]  /*20f10*/  ISETP.GE.AND P0, PT, R2, R0, PT ;  /* 0x000000000200720c */ /* 0x000fda0003f06270 */
[----:B------:R-:W-:Y:S05]  /*20f20*/  @P0 BRA `(.L_x_1636) ;  /* 0x0000001c005c0947 */ /* 0x000fea0003800000 */
[----:B------:R-:W-:Y:S01]  /*20f30*/  ULDC UR4, c[0x0][0xac8] ;  /* 0x0002b20000047ab9 */ /* 0x000fe20000000800 */
[C---:B---3--:R-:W-:Y:S01]  /*20f40*/  VIADD R9, R196.reuse, 0x8 ;  /* 0x00000008c4097836 */ /* 0x048fe20000000000 */
[C---:B------:R-:W-:Y:S01]  /*20f50*/  ISETP.GE.AND P5, PT, R196.reuse, UR4, PT ;  /* 0x00000004c4007c0c */ /* 0x040fe2000bfa6270 */
[C---:B------:R-:W-:Y:S01]  /*20f60*/  VIADD R7, R196.reuse, 0x10 ;  /* 0x00000010c4077836 */ /* 0x040fe20000000000 */
[----:B------:R-:W-:Y:S01]  /*20f70*/  SHF.R.S32.HI R4, RZ, 0x1f, R196 ;  /* 0x0000001fff047819 */ /* 0x000fe200000114c4 */
[C---:B------:R-:W-:Y:S01]  /*20f80*/  VIADD R6, R196.reuse, 0x18 ;  /* 0x00000018c4067836 */ /* 0x040fe20000000000 */
[----:B------:R-:W-:Y:S01]  /*20f90*/  ISETP.GE.AND P0, PT, R9, UR4, PT ;  /* 0x0000000409007c0c */ /* 0x000fe2000bf06270 */
[C---:B--2---:R-:W-:Y:S01]  /*20fa0*/  VIADD R11, R196.reuse, 0x8 ;  /* 0x00000008c40b7836 */ /* 0x044fe20000000000 */
[----:B------:R-:W-:Y:S01]  /*20fb0*/  ISETP.GE.AND P3, PT, R7, UR4, PT ;  /* 0x0000000407007c0c */ /* 0x000fe2000bf66270 */
[----:B------:R-:W-:Y:S01]  /*20fc0*/  VIADD R10, R196, 0x10 ;  /* 0x00000010c40a7836 */ /* 0x000fe20000000000 */
[----:B------:R-:W-:Y:S01]  /*20fd0*/  ISETP.GE.AND P2, PT, R6, UR4, PT ;  /* 0x0000000406007c0c */ /* 0x000fe2000bf46270 */
[C---:B------:R-:W-:Y:S01]  /*20fe0*/  VIADD R8, R196.reuse, 0x20 ;  /* 0x00000020c4087836 */ /* 0x040fe20000000000 */
[----:B------:R-:W-:Y:S01]  /*20ff0*/  SHF.R.S32.HI R11, RZ, 0x1f, R11 ;  /* 0x0000001fff0b7819 */ /* 0x000fe2000001140b */
[C---:B------:R-:W-:Y:S01]  /*21000*/  VIADD R12, R196.reuse, 0x20 ;  /* 0x00000020c40c7836 */ /* 0x040fe20000000000 */
[----:B------:R-:W-:Y:S01]  /*21010*/  SHF.R.S32.HI R10, RZ, 0x1f, R10 ;  /* 0x0000001fff0a7819 */ /* 0x000fe2000001140a */
[C---:B------:R-:W-:Y:S01]  /*21020*/  VIADD R13, R196.reuse, 0x28 ;  /* 0x00000028c40d7836 */ /* 0x040fe20000000000 */
[----:B----4-:R-:W-:-:S02]  /*21030*/  @!P5 LEA R2, P1, R196, R30, 0x2 ;  /* 0x0000001ec402d211 */ /* 0x010fc400078210ff */
[----:B------:R-:W-:Y:S01]  /*21040*/  SHF.R.S32.HI R12, RZ, 0x1f, R12 ;  /* 0x0000001fff0c7819 */ /* 0x000fe2000001140c */
[----:B------:R-:W-:Y:S01]  /*21050*/  @!P0 IMAD.MOV.U32 R57, RZ, RZ, R56 ;  /* 0x000000ffff398224 */ /* 0x000fe200078e0038 */
[-C--:B0-----:R-:W-:Y:S01]  /*21060*/  @!P5 LEA.HI.X R3, R196, R31.reuse, R4, 0x2, P1 ;  /* 0x0000001fc403d211 */ /* 0x081fe200008f1404 */
[----:B------:R-:W-:Y:S01]  /*21070*/  @!P0 IMAD.MOV.U32 R56, RZ, RZ, R85 ;  /* 0x000000ffff388224 */ /* 0x000fe200078e0055 */
[C---:B------:R-:W-:Y:S02]  /*21080*/  @!P0 LEA R4, P4, R9.reuse, R30, 0x2 ;  /* 0x0000001e09048211 */ /* 0x040fe400078810ff */
[----:B------:R-:W-:Y:S01]  /*21090*/  ISETP.GE.AND P1, PT, R8, UR4, PT ;  /* 0x0000000408007c0c */ /* 0x000fe2000bf26270 */
[----:B------:R0:W-:Y:S01]  /*210a0*/  @!P5 ST.E.64 desc[UR46][R2.64], R20 ;  /* 0x000000140200d985 */ /* 0x0001e2000c101b2e */
[----:B------:R-:W-:Y:S01]  /*210b0*/  @!P0 LEA.HI.X R5, R9, R31, R11, 0x2, P4 ;  /* 0x0000001f09058211 */ /* 0x000fe200020f140b */
[C---:B------:R-:W-:Y:S01]  /*210c0*/  VIADD R9, R196.reuse, 0x28 ;  /* 0x00000028c4097836 */ /* 0x040fe20000000000 */
[----:B------:R-:W-:Y:S01]  /*210d0*/  SHF.R.S32.HI R13, RZ, 0x1f, R13 ;  /* 0x0000001fff0d7819 */ /* 0x000fe2000001140d */
[----:B------:R-:W-:Y:S01]  /*210e0*/  VIADD R11, R196, 0x38 ;  /* 0x00000038c40b7836 */ /* 0x000fe20000000000 */
[----:B------:R-:W-:Y:S01]  /*210f0*/  SHF.R.S32.HI R14, RZ, 0x1f, R227 ;  /* 0x0000001fff0e7819 */ /* 0x000fe200000114e3 */
[----:B------:R2:W-:Y:S01]  /*21100*/  @!P0 ST.E.64 desc[UR46][R4.64], R56 ;  /* 0x0000003804008985 */ /* 0x0005e2000c101b2e */
[----:B------:R-:W-:-:S02]  /*21110*/  ISETP.GE.AND P0, PT, R9, UR4, PT ;  /* 0x0000000409007c0c */ /* 0x000fc4000bf06270 */
[----:B0-----:R-:W-:-:S04]  /*21120*/  @!P3 LEA R2, P5, R7, R30, 0x2 ;  /* 0x0000001e0702b211 */ /* 0x001fc800078a10ff */
[-C--:B------:R-:W-:Y:S01]  /*21130*/  @!P3 LEA.HI.X R3, R7, R31.reuse, R10, 0x2, P5 ;  /* 0x0000001f0703b211 */ /* 0x080fe200028f140a */
[----:B------:R-:W-:Y:S01]  /*21140*/  VIADD R7, R196, 0x18 ;  /* 0x00000018c4077836 */ /* 0x000fe20000000000 */
[----:B--2---:R-:W-:Y:S01]  /*21150*/  @!P2 LEA R4, P4, R6, R30, 0x2 ;  /* 0x0000001e0604a211 */ /* 0x004fe200078810ff */
[----:B------:R-:W-:Y:S02]  /*21160*/  VIADD R10, R196, 0x30 ;  /* 0x00000030c40a7836 */ /* 0x000fe40000000000 */
[----:B------:R0:W-:Y:S01]  /*21170*/  @!P3 ST.E.64 desc[UR46][R2.64], R34 ;  /* 0x000000220200b985 */ /* 0x0001e2000c101b2e */
[----:B------:R-:W-:Y:S02]  /*21180*/  SHF.R.S32.HI R7, RZ, 0x1f, R7 ;  /* 0x0000001fff077819 */ /* 0x000fe40000011407 */
[----:B------:R-:W-:Y:S02]  /*21190*/  ISETP.GE.AND P3, PT, R10, UR4, PT ;  /* 0x000000040a007c0c */ /* 0x000fe4000bf66270 */
[----:B------:R-:W-:Y:S01]  /*211a0*/  @!P2 LEA.HI.X R5, R6, R31, R7, 0x2, P4 ;  /* 0x0000001f0605a211 */ /* 0x000fe200020f1407 */
[----:B------:R-:W-:-:S02]  /*211b0*/  @!P2 IMAD.MOV.U32 R6, RZ, RZ, R89 ;  /* 0x000000ffff06a224 */ /* 0x000fc400078e0059 */
[----:B------:R-:W-:-:S05]  /*211c0*/  @!P2 IMAD.MOV.U32 R7, RZ, RZ, R93 ;  /* 0x000000ffff07a224 */ /* 0x000fca00078e005d */
[----:B------:R2:W-:Y:S01]  /*211d0*/  @!P2 ST.E.64 desc[UR46][R4.64], R6 ;  /* 0x000000060400a985 */ /* 0x0005e2000c101b2e */
[C---:B0-----:R-:W-:Y:S02]  /*211e0*/  @!P1 LEA R2, P5, R8.reuse, R30, 0x2 ;  /* 0x0000001e08029211 */ /* 0x041fe400078a10ff */
[----:B------:R-:W-:Y:S02]  /*211f0*/  ISETP.GE.AND P2, PT, R11, UR4, PT ;  /* 0x000000040b007c0c */ /* 0x000fe4000bf46270 */
[----:B------:R-:W-:Y:S01]  /*21200*/  @!P1 LEA.HI.X R3, R8, R31, R12, 0x2, P5 ;  /* 0x0000001f08039211 */ /* 0x000fe200028f140c */
[C---:B------:R-:W-:Y:S02]  /*21210*/  VIADD R8, R196.reuse, 0x40 ;  /* 0x00000040c4087836 */ /* 0x040fe40000000000 */
[----:B------:R-:W-:Y:S02]  /*21220*/  VIADD R12, R196, 0x30 ;  /* 0x00000030c40c7836 */ /* 0x000fe40000000000 */
[----:B------:R0:W-:Y:S01]  /*21230*/  @!P1 ST.E.64 desc[UR46][R2.64], R36 ;  /* 0x0000002402009985 */ /* 0x0001e2000c101b2e */
[----:B------:R-:W-:-:S02]  /*21240*/  ISETP.GE.AND P1, PT, R8, UR4, PT ;  /* 0x0000000408007c0c */ /* 0x000fc4000bf26270 */
[----:B------:R-:W-:Y:S01]  /*21250*/  SHF.R.S32.HI R12, RZ, 0x1f, R12 ;  /* 0x0000001fff0c7819 */ /* 0x000fe2000001140c */
[----:B--2---:R-:W-:Y:S01]  /*21260*/  @!P0 IMAD.MOV.U32 R6, RZ, RZ, R40 ;  /* 0x000000ffff068224 */ /* 0x004fe200078e0028 */
[----:B------:R-:W-:Y:S01]  /*21270*/  @!P0 LEA R4, P4, R9, R30, 0x2 ;  /* 0x0000001e09048211 */ /* 0x000fe200078810ff */
[----:B------:R-:W-:Y:S01]  /*21280*/  @!P0 IMAD.MOV.U32 R7, RZ, RZ, R97 ;  /* 0x000000ffff078224 */ /* 0x000fe200078e0061 */
[-C--:B------:R-:W-:Y:S02]  /*21290*/  @!P2 LOP3.LUT R51, R51, R50.reuse, RZ, 0x3c, !PT ;  /* 0x000000323333a212 */ /* 0x080fe400078e3cff */
[----:B------:R-:W-:Y:S01]  /*212a0*/  @!P0 LEA.HI.X R5, R9, R31, R13, 0x2, P4 ;  /* 0x0000001f09058211 */ /* 0x000fe200020f140d */
[C---:B------:R-:W-:Y:S01]  /*212b0*/  VIADD R9, R196.reuse, 0x48 ;  /* 0x00000048c4097836 */ /* 0x040fe20000000000 */
[----:B------:R-:W-:Y:S01]  /*212c0*/  @!P2 LOP3.LUT R50, R51, R50, RZ, 0x3c, !PT ;  /* 0x000000323332a212 */ /* 0x000fe200078e3cff */
[----:B------:R-:W-:Y:S01]  /*212d0*/  VIADD R13, R196, 0x38 ;  /* 0x00000038c40d7836 */ /* 0x000fe20000000000 */
[----:B0-----:R-:W-:Y:S01]  /*212e0*/  @!P3 LEA R2, P5, R10, R30, 0x2 ;  /* 0x0000001e0a02b211 */ /* 0x001fe200078a10ff */
[----:B------:R0:W-:Y:S01]  /*212f0*/  @!P0 ST.E.64 desc[UR46][R4.64], R6 ;  /* 0x0000000604008985 */ /* 0x0001e2000c101b2e */
[----:B------:R-:W-:-:S02]  /*21300*/  ISETP.GE.AND P0, PT, R9, UR4, PT ;  /* 0x0000000409007c0c */ /* 0x000fc4000bf06270 */
[----:B------:R-:W-:Y:S01]  /*21310*/  @!P3 LEA.HI.X R3, R10, R31, R12, 0x2, P5 ;  /* 0x0000001f0a03b211 */ /* 0x000fe200028f140c */
[C---:B------:R-:W-:Y:S01]  /*21320*/  VIADD R10, R196.reuse, 0x50 ;  /* 0x00000050c40a7836 */ /* 0x040fe20000000000 */
[----:B------:R-:W-:Y:S01]  /*21330*/  SHF.R.S32.HI R13, RZ, 0x1f, R13 ;  /* 0x0000001fff0d7819 */ /* 0x000fe2000001140d */
[----:B------:R-:W-:Y:S01]  /*21340*/  VIADD R12, R196, 0x40 ;  /* 0x00000040c40c7836 */ /* 0x000fe20000000000 */
[----:B------:R-:W-:Y:S01]  /*21350*/  @!P2 LOP3.LUT R51, R51, R50, RZ, 0x3c, !PT ;  /* 0x000000323333a212 */ /* 0x000fe200078e3cff */
[----:B------:R2:W-:Y:S01]  /*21360*/  @!P3 ST.E.64 desc[UR46][R2.64], R38 ;  /* 0x000000260200b985 */ /* 0x0005e2000c101b2e */
[----:B------:R-:W-:Y:S02]  /*21370*/  ISETP.GE.AND P3, PT, R10, UR4, PT ;  /* 0x000000040a007c0c */ /* 0x000fe4000bf66270 */
[----:B------:R-:W-:Y:S02]  /*21380*/  SHF.R.S32.HI R12, RZ, 0x1f, R12 ;  /* 0x0000001fff0c7819 */ /* 0x000fe4000001140c */
[----:B0-----:R-:W-:-:S04]  /*21390*/  @!P2 LEA R4, P4, R11, R30, 0x2 ;  /* 0x0000001e0b04a211 */ /* 0x001fc800078810ff */
[-C--:B------:R-:W-:Y:S01]  /*213a0*/  @!P2 LEA.HI.X R5, R11, R31.reuse, R13, 0x2, P4 ;  /* 0x0000001f0b05a211 */ /* 0x080fe200020f140d */
[C---:B------:R-:W-:Y:S01]  /*213b0*/  VIADD R11, R196.reuse, 0x58 ;  /* 0x00000058c40b7836 */ /* 0x040fe20000000000 */
[-C--:B------:R-:W-:Y:S01]  /*213c0*/  @!P0 LEA R6, P4, R9, R30.reuse, 0x2 ;  /* 0x0000001e09068211 */ /* 0x080fe200078810ff */
[----:B------:R-:W-:Y:S01]  /*213d0*/  VIADD R13, R196, 0x48 ;  /* 0x00000048c40d7836 */ /* 0x000fe20000000000 */
[C---:B--2---:R-:W-:Y:S01]  /*213e0*/  @!P1 LEA R2, P5, R8.reuse, R30, 0x2 ;  /* 0x0000001e08029211 */ /* 0x044fe200078a10ff */
[----:B------:R0:W-:Y:S01]  /*213f0*/  @!P2 ST.E.64 desc[UR46][R4.64], R50 ;  /* 0x000000320400a985 */ /* 0x0001e2000c101b2e */
[----:B------:R-:W-:Y:S02]  /*21400*/  ISETP.GE.AND P2, PT, R11, UR4, PT ;  /* 0x000000040b007c0c */ /* 0x000fe4000bf46270 */
[----:B------:R-:W-:Y:S01]  /*21410*/  @!P1 LEA.HI.X R3, R8, R31, R12, 0x2, P5 ;  /* 0x0000001f08039211 */ /* 0x000fe200028f140c */
[C---:B------:R-:W-:Y:S01]  /*21420*/  VIADD R8, R196.reuse, 0x60 ;  /* 0x00000060c4087836 */ /* 0x040fe20000000000 */
[----:B------:R-:W-:Y:S01]  /*21430*/  SHF.R.S32.HI R13, RZ, 0x1f, R13 ;  /* 0x0000001fff0d7819 */ /* 0x000fe2000001140d */
[----:B------:R-:W-:-:S03]  /*21440*/  VIADD R12, R196, 0x50 ;  /* 0x00000050c40c7836 */ /* 0x000fc60000000000 */
[----:B------:R-:W-:Y:S01]  /*21450*/  @!P0 LEA.HI.X R7, R9, R31, R13, 0x2, P4 ;  /* 0x0000001f09078211 */ /* 0x000fe200020f140d */
[C---:B------:R-:W-:Y:S01]  /*21460*/  VIADD R9, R196.reuse, 0x68 ;  /* 0x00000068c4097836 */ /* 0x040fe20000000000 */
[----:B------:R-:W-:Y:S01]  /*21470*/  SHF.R.S32.HI R12, RZ, 0x1f, R12 ;  /* 0x0000001fff0c7819 */ /* 0x000fe2000001140c */
[----:B------:R-:W-:Y:S02]  /*21480*/  VIADD R13, R196, 0x58 ;  /* 0x00000058c40d7836 */ /* 0x000fe40000000000 */
[----:B0-----:R-:W-:Y:S02]  /*21490*/  @!P1 IMAD.MOV.U32 R4, RZ, RZ, R41 ;  /* 0x000000ffff049224 */ /* 0x001fe400078e0029 */
[----:B------:R-:W-:Y:S01]  /*214a0*/  @!P1 IMAD.MOV.U32 R5, RZ, RZ, R42 ;  /* 0x000000ffff059224 */ /* 0x000fe200078e002a */
[----:B------:R-:W-:-:S04]  /*214b0*/  SHF.R.S32.HI R13, RZ, 0x1f, R13 ;  /* 0x0000001fff0d7819 */ /* 0x000fc8000001140d */
[----:B------:R0:W-:Y:S01]  /*214c0*/  @!P1 ST.E.64 desc[UR46][R2.64], R4 ;  /* 0x0000000402009985 */ /* 0x0001e2000c101b2e */
[----:B------:R-:W-:Y:S01]  /*214d0*/  ISETP.GE.AND P1, PT, R8, UR4, PT ;  /* 0x0000000408007c0c */ /* 0x000fe2000bf26270 */
[----:B0-----:R-:W-:Y:S01]  /*214e0*/  @!P0 IMAD.MOV.U32 R4, RZ, RZ, R54 ;  /* 0x000000ffff048224 */ /* 0x001fe200078e0036 */
        /* <DEDUP_REMOVED lines=8> */
[----:B0-----:R-:W-:Y:S01]  /*21570*/  @!P3 IMAD.MOV.U32 R4, RZ, RZ, R43 ;  /* 0x000000ffff04b224 */ /* 0x001fe200078e002b */
[----:B------:R-:W-:Y:S01]  /*21580*/  @!P2 LEA R6, P4, R11, R30, 0x2 ;  /* 0x0000001e0b06a211 */ /* 0x000fe200078810ff */
[----:B------:R-:W-:-:S04]  /*21590*/  @!P3 IMAD.MOV.U32 R5, RZ, RZ, R44 ;  /* 0x000000ffff05b224 */ /* 0x000fc800078e002c */
[-C--:B------:R-:W-:Y:S02]  /*215a0*/  @!P0 LOP3.LUT R75, R75, R74.reuse, RZ, 0x3c, !PT ;  /* 0x0000004a4b4b8212 */ /* 0x080fe400078e3cff */
[----:B------:R-:W-:Y:S01]  /*215b0*/  @!P2 LEA.HI.X R7, R11, R31, R13, 0x2, P4 ;  /* 0x0000001f0b07a211 */ /* 0x000fe200020f140d */
[----:B------:R-:W-:Y:S01]  /*215c0*/  VIADD R11, R196, 0x78 ;  /* 0x00000078c40b7836 */ /* 0x000fe20000000000 */
[----:B------:R0:W-:Y:S01]  /*215d0*/  @!P3 ST.E.64 desc[UR46][R2.64], R4 ;  /* 0x000000040200b985 */ /* 0x0001e2000c101b2e */
[----:B------:R-:W-:Y:S01]  /*215e0*/  ISETP.GE.AND P3, PT, R10, UR4, PT ;  /* 0x000000040a007c0c */ /* 0x000fe2000bf66270 */
[----:B------:R-:W-:Y:S01]  /*215f0*/  VIADD R13, R196, 0x68 ;  /* 0x00000068c40d7836 */ /* 0x000fe20000000000 */
[----:B------:R-:W-:-:S04]  /*21600*/  @!P0 LOP3.LUT R74, R75, R74, RZ, 0x3c, !PT ;  /* 0x0000004a4b4a8212 */ /* 0x000fc800078e3cff */
[----:B------:R-:W-:Y:S02]  /*21610*/  SHF.R.S32.HI R13, RZ, 0x1f, R13 ;  /* 0x0000001fff0d7819 */ /* 0x000fe4000001140d */
[----:B------:R-:W-:Y:S01]  /*21620*/  @!P0 LOP3.LUT R75, R75, R74, RZ, 0x3c, !PT ;  /* 0x0000004a4b4b8212 */ /* 0x000fe200078e3cff */
[----:B0-----:R-:W-:Y:S01]  /*21630*/  @!P2 IMAD.MOV.U32 R4, RZ, RZ, R62 ;  /* 0x000000ffff04a224 */ /* 0x001fe200078e003e */
[----:B------:R-:W-:Y:S01]  /*21640*/  @!P1 LEA R2, P5, R8, R30, 0x2 ;  /* 0x0000001e08029211 */ /* 0x000fe200078a10ff */
[----:B------:R-:W-:-:S03]  /*21650*/  @!P2 IMAD.MOV.U32 R5, RZ, RZ, R66 ;  /* 0x000000ffff05a224 */ /* 0x000fc600078e0042 */
[----:B------:R-:W-:Y:S01]  /*21660*/  @!P1 LEA.HI.X R3, R8, R31, R12, 0x2, P5 ;  /* 0x0000001f08039211 */ /* 0x000fe200028f140c */
[C---:B------:R-:W-:Y:S01]  /*21670*/  VIADD R8, R196.reuse, 0x80 ;  /* 0x00000080c4087836 */ /* 0x040fe20000000000 */
[----:B------:R0:W-:Y:S01]  /*21680*/  @!P2 ST.E.64 desc[UR46][R6.64], R4 ;  /* 0x000000040600a985 */ /* 0x0001e2000c101b2e */
[----:B------:R-:W-:Y:S01]  /*21690*/  VIADD R12, R196, 0x70 ;  /* 0x00000070c40c7836 */ /* 0x000fe20000000000 */
[----:B------:R-:W-:-:S04]  /*216a0*/  ISETP.GE.AND P2, PT, R11, UR4, PT ;  /* 0x000000040b007c0c */ /* 0x000fc8000bf46270 */
[----:B------:R-:W-:Y:S01]  /*216b0*/  SHF.R.S32.HI R12, RZ, 0x1f, R12 ;  /* 0x0000001fff0c7819 */ /* 0x000fe2000001140c */
[----:B0-----:R-:W-:Y:S01]  /*216c0*/  @!P1 IMAD.MOV.U32 R4, RZ, RZ, R45 ;  /* 0x000000ffff049224 */ /* 0x001fe200078e002d */
[----:B------:R-:W-:Y:S01]  /*216d0*/  @!P0 LEA R6, P4, R9, R30, 0x2 ;  /* 0x0000001e09068211 */ /* 0x000fe200078810ff */
[----:B------:R-:W-:-:S03]  /*216e0*/  @!P1 IMAD.MOV.U32 R5, RZ, RZ, R46 ;  /* 0x000000ffff059224 */ /* 0x000fc600078e002e */
[----:B------:R-:W-:Y:S01]  /*216f0*/  @!P0 LEA.HI.X R7, R9, R31, R13, 0x2, P4 ;  /* 0x0000001f09078211 */ /* 0x000fe200020f140d */
[----:B------:R-:W-:Y:S01]  /*21700*/  VIADD R9, R196, 0x88 ;  /* 0x00000088c4097836 */ /* 0x000fe20000000000 */
[----:B------:R0:W-:Y:S01]  /*21710*/  @!P1 ST.E.64 desc[UR46][R2.64], R4 ;  /* 0x0000000402009985 */ /* 0x0001e2000c101b2e */
[----:B------:R-:W-:Y:S02]  /*21720*/  ISETP.GE.AND P1, PT, R8, UR4, PT ;  /* 0x0000000408007c0c */ /* 0x000fe4000bf26270 */
[----:B------:R-:W-:Y:S01]  /*21730*/  SHF.R.S32.HI R13, RZ, 0x1f, R229 ;  /* 0x0000001fff0d7819 */ /* 0x000fe200000114e5 */
[----:B------:R2:W-:Y:S01]  /*21740*/  @!P0 ST.E.64 desc[UR46][R6.64], R74 ;  /* 0x0000004a06008985 */ /* 0x0005e2000c101b2e */
[----:B------:R-:W-:Y:S02]  /*21750*/  ISETP.GE.AND P0, PT, R9, UR4, PT ;  /* 0x0000000409007c0c */ /* 0x000fe4000bf06270 */
[----:B0-----:R-:W-:Y:S01]  /*21760*/  @!P3 LEA R2, P5, R10, R30, 0x2 ;  /* 0x0000001e0a02b211 */ /* 0x001fe200078a10ff */
[----:B------:R-:W-:-:S02]  /*21770*/  @!P3 IMAD.MOV.U32 R4, RZ, RZ, R47 ;  /* 0x000000ffff04b224 */ /* 0x000fc400078e002f */
[----:B------:R-:W-:Y:S01]  /*21780*/  @!P3 IMAD.MOV.U32 R5, RZ, RZ, R48 ;  /* 0x000000ffff05b224 */ /* 0x000fe200078e0030 */
[----:B------:R-:W-:Y:S01]  /*21790*/  @!P3 LEA.HI.X R3, R10, R31, R12, 0x2, P5 ;  /* 0x0000001f0a03b211 */ /* 0x000fe200028f140c */
[C---:B------:R-:W-:Y:S01]  /*217a0*/  VIADD R12, R196.reuse, 0x78 ;  /* 0x00000078c40c7836 */ /* 0x040fe20000000000 */
[----:B--2---:R-:W-:Y:S01]  /*217b0*/  @!P2 LEA R6, P4, R11, R30, 0x2 ;  /* 0x0000001e0b06a211 */ /* 0x004fe200078810ff */
[----:B------:R-:W-:Y:S02]  /*217c0*/  VIADD R10, R196, 0x80 ;  /* 0x00000080c40a7836 */ /* 0x000fe40000000000 */
[----:B------:R0:W-:Y:S01]  /*217d0*/  @!P3 ST.E.64 desc[UR46][R2.64], R4 ;  /* 0x000000040200b985 */ /* 0x0001e2000c101b2e */
[----:B------:R-:W-:Y:S01]  /*217e0*/  SHF.R.S32.HI R12, RZ, 0x1f, R12 ;  /* 0x0000001fff0c7819 */ /* 0x000fe2000001140c */
[----:B------:R-:W-:Y:S01]  /*217f0*/  @!P1 IMAD.MOV.U32 R53, RZ, RZ, R52 ;  /* 0x000000ffff359224 */ /* 0x000fe200078e0034 */
[----:B------:R-:W-:Y:S01]  /*21800*/  SHF.R.S32.HI R10, RZ, 0x1f, R10 ;  /* 0x0000001fff0a7819 */ /* 0x000fe2000001140a */
[----:B------:R-:W-:Y:S01]  /*21810*/  @!P1 IMAD.MOV.U32 R52, RZ, RZ, R49 ;  /* 0x000000ffff349224 */ /* 0x000fe200078e0031 */
[----:B------:R-:W-:-:S02]  /*21820*/  ISETP.GE.AND P3, PT, R237, UR4, PT ;  /* 0x00000004ed007c0c */ /* 0x000fc4000bf66270 */
[-C--:B------:R-:W-:Y:S02]  /*21830*/  @!P2 LEA.HI.X R7, R11, R31.reuse, R12, 0x2, P4 ;  /* 0x0000001f0b07a211 */ /* 0x080fe400020f140c */
[----:B------:R-:W-:Y:S02]  /*21840*/  SHF.R.S32.HI R12, RZ, 0x1f, R228 ;  /* 0x0000001fff0c7819 */ /* 0x000fe400000114e4 */
[C---:B0-----:R-:W-:Y:S01]  /*21850*/  @!P1 LEA R2, P5, R8.reuse, R30, 0x2 ;  /* 0x0000001e08029211 */ /* 0x041fe200078a10ff */
[----:B------:R-:W-:Y:S02]  /*21860*/  @!P2 IMAD.MOV.U32 R4, RZ, RZ, R113 ;  /* 0x000000ffff04a224 */ /* 0x000fe400078e0071 */
[----:B------:R-:W-:Y:S01]  /*21870*/  @!P2 IMAD.MOV.U32 R5, RZ, RZ, R79 ;  /* 0x000000ffff05a224 */ /* 0x000fe200078e004f */
[----:B------:R-:W-:Y:S01]  /*21880*/  @!P1 LEA.HI.X R3, R8, R31, R10, 0x2, P5 ;  /* 0x0000001f08039211 */ /* 0x000fe200028f140a */
[----:B------:R-:W-:Y:S01]  /*21890*/  VIADD R10, R196, 0x88 ;  /* 0x00000088c40a7836 */ /* 0x000fe20000000000 */
[----:B------:R-:W-:-:S02]  /*218a0*/  SHF.R.S32.HI R8, RZ, 0x1f, R237 ;  /* 0x0000001fff087819 */ /* 0x000fc400000114ed */
[----:B------:R0:W-:Y:S01]  /*218b0*/  @!P2 ST.E.64 desc[UR46][R6.64], R4 ;  /* 0x000000040600a985 */ /* 0x0001e2000c101b2e */
[----:B------:R-:W-:Y:S02]  /*218c0*/  ISETP.GE.AND P2, PT, R236, UR4, PT ;  /* 0x00000004ec007c0c */ /* 0x000fe4000bf46270 */
[----:B------:R-:W-:Y:S01]  /*218d0*/  SHF.R.S32.HI R10, RZ, 0x1f, R10 ;  /* 0x0000001fff0a7819 */ /* 0x000fe2000001140a */
[----:B------:R2:W-:Y:S01]  /*218e0*/  @!P1 ST.E.64 desc[UR46][R2.64], R52 ;  /* 0x0000003402009985 */ /* 0x0005e2000c101b2e */
[----:B------:R-:W-:Y:S02]  /*218f0*/  ISETP.GE.AND P1, PT, R235, UR4, PT ;  /* 0x00000004eb007c0c */ /* 0x000fe4000bf26270 */
[C---:B0-----:R-:W-:Y:S01]  /*21900*/  @!P0 LEA R4, P4, R9.reuse, R30, 0x2 ;  /* 0x0000001e09048211 */ /* 0x041fe200078810ff */
[----:B------:R-:W-:Y:S02]  /*21910*/  @!P0 IMAD.MOV.U32 R6, RZ, RZ, R121 ;  /* 0x000000ffff068224 */ /* 0x000fe400078e0079 */
[----:B------:R-:W-:Y:S01]  /*21920*/  @!P0 IMAD.MOV.U32 R7, RZ, RZ, R82 ;  /* 0x000000ffff078224 */ /* 0x000fe200078e0052 */
[----:B------:R-:W-:-:S07]  /*21930*/  @!P0 LEA.HI.X R5, R9, R31, R10, 0x2, P4 ;  /* 0x0000001f09058211 */ /* 0x000fce00020f140a */
[----:B------:R-:W-:Y:S01]  /*21940*/  @!P1 IMAD.MOV.U32 R61, RZ, RZ, R63 ;  /* 0x000000ffff3d9224 */ /* 0x000fe200078e003f */
[CC--:B--2---:R-:W-:Y:S02]  /*21950*/  @!P3 LEA R2, P5, R237.reuse, R30.reuse, 0x2 ;  /* 0x0000001eed02b211 */ /* 0x0c4fe400078a10ff */
[----:B------:R-:W-:Y:S01]  /*21960*/  SHF.R.S32.HI R9, RZ, 0x1f, R236 ;  /* 0x0000001fff097819 */ /* 0x000fe200000114ec */
[----:B------:R0:W-:Y:S01]  /*21970*/  @!P0 ST.E.64 desc[UR46][R4.64], R6 ;  /* 0x0000000604008985 */ /* 0x0001e2000c101b2e */
[----:B------:R-:W-:Y:S02]  /*21980*/  @!P3 LEA.HI.X R3, R237, R31, R8, 0x2, P5 ;  /* 0x0000001fed03b211 */ /* 0x000fe400028f1408 */
[----:B------:R-:W-:Y:S02]  /*21990*/  ISETP.GE.AND P0, PT, R234, UR4, PT ;  /* 0x00000004ea007c0c */ /* 0x000fe4000bf06270 */
[----:B------:R-:W-:Y:S02]  /*219a0*/  SHF.R.S32.HI R8, RZ, 0x1f, R235 ;  /* 0x0000001fff087819 */ /* 0x000fe400000114eb */
[----:B------:R-:W-:Y:S01]  /*219b0*/  SHF.R.S32.HI R10, RZ, 0x1f, R231 ;  /* 0x0000001fff0a7819 */ /* 0x000fe200000114e7 */
[----:B0-----:R-:W-:Y:S01]  /*219c0*/  @!P3 IMAD.MOV.U32 R4, RZ, RZ, R55 ;  /* 0x000000ffff04b224 */ /* 0x001fe200078e0037 */
[----:B------:R-:W-:Y:S01]  /*219d0*/  @!P2 LEA R6, P4, R236, R30, 0x2 ;  /* 0x0000001eec06a211 */ /* 0x000fe200078810ff */
[----:B------:R-:W-:-:S06]  /*219e0*/  @!P3 IMAD.MOV.U32 R5, RZ, RZ, R59 ;  /* 0x000000ffff05b224 */ /* 0x000fcc00078e003b */
[----:B------:R-:W-:Y:S01]  /*219f0*/  @!P0 IMAD.MOV.U32 R107, RZ, RZ, R90 ;  /* 0x000000ffff6b8224 */ /* 0x000fe200078e005a */
[----:B------:R-:W-:Y:S01]  /*21a00*/  @!P2 LEA.HI.X R7, R236, R31, R9, 0x2, P4 ;  /* 0x0000001fec07a211 */ /* 0x000fe200020f1409 */
[----:B------:R0:W-:Y:S01]  /*21a10*/  @!P3 ST.E.64 desc[UR46][R2.64], R4 ;  /* 0x000000040200b985 */ /* 0x0001e2000c101b2e */
[----:B------:R-:W-:Y:S02]  /*21a20*/  ISETP.GE.AND P3, PT, R233, UR4, PT ;  /* 0x00000004e9007c0c */ /* 0x000fe4000bf66270 */
[----:B------:R-:W-:Y:S01]  /*21a30*/  SHF.R.S32.HI R9, RZ, 0x1f, R234 ;  /* 0x0000001fff097819 */ /* 0x000fe200000114ea */
[----:B0-----:R-:W-:Y:S01]  /*21a40*/  @!P2 IMAD.MOV.U32 R4, RZ, RZ, R83 ;  /* 0x000000ffff04a224 */ /* 0x001fe200078e0053 */
[----:B------:R-:W-:Y:S01]  /*21a50*/  @!P1 LEA R2, P5, R235, R30, 0x2 ;  /* 0x0000001eeb029211 */ /* 0x000fe200078a10ff */
[----:B------:R-:W-:-:S08]  /*21a60*/  @!P2 IMAD.MOV.U32 R5, RZ, RZ, R87 ;  /* 0x000000ffff05a224 */ /* 0x000fd000078e0057 */
[----:B------:R-:W-:Y:S01]  /*21a70*/  @!P3 IMAD.MOV.U32 R69, RZ, RZ, R68 ;  /* 0x000000ffff45b224 */ /* 0x000fe200078e0044 */
[----:B------:R-:W-:Y:S01]  /*21a80*/  @!P1 LEA.HI.X R3, R235, R31, R8, 0x2, P5 ;  /* 0x0000001feb039211 */ /* 0x000fe200028f1408 */
[----:B------:R-:W-:Y:S01]  /*21a90*/  @!P3 IMAD.MOV.U32 R68, RZ, RZ, R67 ;  /* 0x000000ffff44b224 */ /* 0x000fe200078e0043 */
[----:B------:R0:W-:Y:S01]  /*21aa0*/  @!P2 ST.E.64 desc[UR46][R6.64], R4 ;  /* 0x000000040600a985 */ /* 0x0001e2000c101b2e */
[----:B------:R-:W-:Y:S02]  /*21ab0*/  ISETP.GE.AND P2, PT, R232, UR4, PT ;  /* 0x00000004e8007c0c */ /* 0x000fe4000bf46270 */
[----:B------:R-:W-:Y:S01]  /*21ac0*/  SHF.R.S32.HI R8, RZ, 0x1f, R233 ;  /* 0x0000001fff087819 */ /* 0x000fe200000114e9 */
[----:B------:R2:W-:Y:S01]  /*21ad0*/  @!P1 ST.E.64 desc[UR46][R2.64], R60 ;  /* 0x0000003c02009985 */ /* 0x0005e2000c101b2e */
[----:B------:R-:W-:Y:S02]  /*21ae0*/  ISETP.GE.AND P1, PT, R231, UR4, PT ;  /* 0x00000004e7007c0c */ /* 0x000fe4000bf26270 */
[----:B0-----:R-:W-:-:S07]  /*21af0*/  @!P0 LEA R4, P4, R234, R30, 0x2 ;  /* 0x0000001eea048211 */ /* 0x001fce00078810ff */
[----:B------:R-:W-:Y:S02]  /*21b00*/  @!P2 IMAD.MOV.U32 R6, RZ, RZ, R111 ;  /* 0x000000ffff06a224 */ /* 0x000fe400078e006f */
[----:B------:R-:W-:Y:S01]  /*21b10*/  @!P2 IMAD.MOV.U32 R7, RZ, RZ, R91 ;  /* 0x000000ffff07a224 */ /* 0x000fe200078e005b */
[-C--:B------:R-:W-:Y:S01]  /*21b20*/  @!P0 LEA.HI.X R5, R234, R31.reuse, R9, 0x2, P4 ;  /* 0x0000001fea058211 */ /* 0x080fe200020f1409 */
[----:B------:R-:W-:Y:S01]  /*21b30*/  @!P1 IMAD.MOV.U32 R73, RZ, RZ, R72 ;  /* 0x000000ffff499224 */ /* 0x000fe200078e0048 */
[C---:B--2---:R-:W-:Y:S01]  /*21b40*/  @!P3 LEA R2, P5, R233.reuse, R30, 0x2 ;  /* 0x0000001ee902b211 */ /* 0x044fe200078a10ff */
[----:B------:R-:W-:Y:S01]  /*21b50*/  @!P1 IMAD.MOV.U32 R72, RZ, RZ, R71 ;  /* 0x000000ffff489224 */ /* 0x000fe200078e0047 */
[----:B------:R-:W-:Y:S01]  /*21b60*/  ISETP.GE.AND P4, PT, R230, UR4, PT ;  /* 0x00000004e6007c0c */ /* 0x000fe2000bf86270 */
[----:B------:R0:W-:Y:S01]  /*21b70*/  @!P0 ST.E.64 desc[UR46][R4.64], R106 ;  /* 0x0000006a04008985 */ /* 0x0001e2000c101b2e */
[----:B------:R-:W-:Y:S02]  /*21b80*/  @!P3 LEA.HI.X R3, R233, R31, R8, 0x2, P5 ;  /* 0x0000001fe903b211 */ /* 0x000fe400028f1408 */
[----:B------:R-:W-:-:S03]  /*21b90*/  SHF.R.S32.HI R8, RZ, 0x1f, R232 ;  /* 0x0000001fff087819 */ /* 0x000fc600000114e8 */
[----:B------:R2:W-:Y:S06]  /*21ba0*/  @!P3 ST.E.64 desc[UR46][R2.64], R68 ;  /* 0x000000440200b985 */ /* 0x0005ec000c101b2e */
[----:B------:R-:W-:Y:S01]  /*21bb0*/  @!P4 IMAD.MOV.U32 R94, RZ, RZ, R115 ;  /* 0x000000ffff5ec224 */ /* 0x000fe200078e0073 */
[----:B0-----:R-:W-:-:S04]  /*21bc0*/  @!P2 LEA R4, P0, R232, R30, 0x2 ;  /* 0x0000001ee804a211 */ /* 0x001fc800078010ff */
[-C--:B------:R-:W-:Y:S02]  /*21bd0*/  @!P2 LEA.HI.X R5, R232, R31.reuse, R8, 0x2, P0 ;  /* 0x0000001fe805a211 */ /* 0x080fe400000f1408 */
[-C--:B--2---:R-:W-:Y:S02]  /*21be0*/  @!P1 LEA R2, P5, R231, R30.reuse, 0x2 ;  /* 0x0000001ee7029211 */ /* 0x084fe400078a10ff */
[----:B------:R-:W-:Y:S01]  /*21bf0*/  ISETP.GE.AND P0, PT, R229, UR4, PT ;  /* 0x00000004e5007c0c */ /* 0x000fe2000bf06270 */
[----:B------:R0:W-:Y:S01]  /*21c00*/  @!P2 ST.E.64 desc[UR46][R4.64], R6 ;  /* 0x000000060400a985 */ /* 0x0001e2000c101b2e */
[----:B------:R-:W-:Y:S02]  /*21c10*/  @!P1 LEA.HI.X R3, R231, R31, R10, 0x2, P5 ;  /* 0x0000001fe7039211 */ /* 0x000fe400028f140a */
[----:B------:R-:W-:Y:S02]  /*21c20*/  @!P4 LEA R8, P3, R230, R30, 0x2 ;  /* 0x0000001ee608c211 */ /* 0x000fe400078610ff */
[----:B------:R-:W-:Y:S01]  /*21c30*/  SHF.R.S32.HI R10, RZ, 0x1f, R230 ;  /* 0x0000001fff0a7819 */ /* 0x000fe200000114e6 */
[----:B------:R2:W-:Y:S01]  /*21c40*/  @!P1 ST.E.64 desc[UR46][R2.64], R72 ;  /* 0x0000004802009985 */ /* 0x0005e2000c101b2e */
[----:B------:R-:W-:-:S02]  /*21c50*/  ISETP.GE.AND P2, PT, R228, UR4, PT ;  /* 0x00000004e4007c0c */ /* 0x000fc4000bf46270 */
[-C--:B------:R-:W-:Y:S02]  /*21c60*/  @!P4 LEA.HI.X R9, R230, R31.reuse, R10, 0x2, P3 ;  /* 0x0000001fe609c211 */ /* 0x080fe400018f140a */
[----:B------:R-:W-:Y:S01]  /*21c70*/  ISETP.GE.AND P3, PT, R227, UR4, PT ;  /* 0x00000004e3007c0c */ /* 0x000fe2000bf66270 */
[----:B------:R-:W-:Y:S01]  /*21c80*/  @!P0 IMAD.MOV.U32 R77, RZ, RZ, R78 ;  /* 0x000000ffff4d8224 */ /* 0x000fe200078e004e */
[-C--:B------:R-:W-:Y:S01]  /*21c90*/  @!P0 LEA R10, P1, R229, R30.reuse, 0x2 ;  /* 0x0000001ee50a8211 */ /* 0x080fe200078210ff */
[----:B------:R3:W-:Y:S01]  /*21ca0*/  @!P4 ST.E.64 desc[UR46][R8.64], R94 ;  /* 0x0000005e0800c985 */ /* 0x0007e2000c101b2e */
[----:B------:R-:W-:Y:S02]  /*21cb0*/  ISETP.GE.AND P5, PT, R226, UR4, PT ;  /* 0x00000004e2007c0c */ /* 0x000fe4000bfa6270 */
[----:B------:R-:W-:Y:S02]  /*21cc0*/  ISETP.GE.AND P4, PT, R225, UR4, PT ;  /* 0x00000004e1007c0c */ /* 0x000fe4000bf86270 */
[----:B------:R-:W-:Y:S01]  /*21cd0*/  @!P0 LEA.HI.X R11, R229, R31, R13, 0x2, P1 ;  /* 0x0000001fe50b8211 */ /* 0x000fe200008f140d */
[----:B------:R-:W-:Y:S01]  /*21ce0*/  @!P2 IMAD.MOV.U32 R123, RZ, RZ, R134 ;  /* 0x000000ffff7ba224 */ /* 0x000fe200078e0086 */
[----:B0-----:R-:W-:-:S02]  /*21cf0*/  @!P2 LEA R4, P1, R228, R30, 0x2 ;  /* 0x0000001ee404a211 */ /* 0x001fc400078210ff */
[----:B------:R-:W-:Y:S01]  /*21d00*/  SHF.R.S32.HI R13, RZ, 0x1f, R226 ;  /* 0x0000001fff0d7819 */ /* 0x000fe200000114e2 */
[----:B------:R0:W-:Y:S01]  /*21d10*/  @!P0 ST.E.64 desc[UR46][R10.64], R76 ;  /* 0x0000004c0a008985 */ /* 0x0001e2000c101b2e */
[----:B------:R-:W-:Y:S01]  /*21d20*/  @!P2 LEA.HI.X R5, R228, R31, R12, 0x2, P1 ;  /* 0x0000001fe405a211 */ /* 0x000fe200008f140c */
[----:B------:R-:W-:Y:S01]  /*21d30*/  @!P3 IMAD.MOV.U32 R81, RZ, RZ, R84 ;  /* 0x000000ffff51b224 */ /* 0x000fe200078e0054 */
[-C--:B--2---:R-:W-:Y:S01]  /*21d40*/  @!P3 LEA R2, P0, R227, R30.reuse, 0x2 ;  /* 0x0000001ee302b211 */ /* 0x084fe200078010ff */
[----:B------:R-:W-:Y:S01]  /*21d50*/  @!P5 IMAD.MOV.U32 R100, RZ, RZ, R127 ;  /* 0x000000ffff64d224 */ /* 0x000fe200078e007f */
[-C--:B------:R-:W-:Y:S01]  /*21d60*/  @!P5 LEA R6, P1, R226, R30.reuse, 0x2 ;  /* 0x0000001ee206d211 */ /* 0x080fe200078210ff */
[----:B------:R0:W-:Y:S01]  /*21d70*/  @!P2 ST.E.64 desc[UR46][R4.64], R122 ;  /* 0x0000007a0400a985 */ /* 0x0001e2000c101b2e */
[----:B---3--:R-:W-:Y:S02]  /*21d80*/  @!P4 LEA R8, P2, R225, R30, 0x2 ;  /* 0x0000001ee108c211 */ /* 0x008fe400078410ff */
[----:B------:R-:W-:-:S02]  /*21d90*/  SHF.R.S32.HI R12, RZ, 0x1f, R225 ;  /* 0x0000001fff0c7819 */ /* 0x000fc400000114e1 */
[-C--:B------:R-:W-:Y:S02]  /*21da0*/  @!P3 LEA.HI.X R3, R227, R31.reuse, R14, 0x2, P0 ;  /* 0x0000001fe303b211 */ /* 0x080fe400000f140e */
[-C--:B------:R-:W-:Y:S02]  /*21db0*/  @!P5 LEA.HI.X R7, R226, R31.reuse, R13, 0x2, P1 ;  /* 0x0000001fe207d211 */ /* 0x080fe400008f140d */
[----:B------:R-:W-:Y:S01]  /*21dc0*/  @!P4 LEA.HI.X R9, R225, R31, R12, 0x2, P2 ;  /* 0x0000001fe109c211 */ /* 0x000fe200010f140c */
[----:B------:R0:W-:Y:S01]  /*21dd0*/  @!P3 ST.E.64 desc[UR46][R2.64], R80 ;  /* 0x000000500200b985 */ /* 0x0001e2000c101b2e */
[----:B------:R-:W-:-:S03]  /*21de0*/  ISETP.GE.AND P0, PT, R224, UR4, PT ;  /* 0x00000004e0007c0c */ /* 0x000fc6000bf06270 */
[----:B------:R0:W-:Y:S04]  /*21df0*/  @!P5 ST.E.64 desc[UR46][R6.64], R100 ;  /* 0x000000640600d985 */ /* 0x0001e8000c101b2e */
[----:B------:R0:W-:Y:S06]  /*21e00*/  @!P4 ST.E.64 desc[UR46][R8.64], R24 ;  /* 0x000000180800c985 */ /* 0x0001ec000c101b2e */
[----:B------:R-:W-:Y:S05]  /*21e10*/  @P0 BRA `(.L_x_1636) ;  /* 0x0000000c00a00947 */ /* 0x000fea0003800000 */
[----:B------:R-:W-:Y:S02]  /*21e20*/  SHF.R.S32.HI R12, RZ, 0x1f, R224 ;  /* 0x0000001fff0c7819 */ /* 0x000fe400000114e0 */
[----:B------:R-:W-:-:S04]  /*21e30*/  LEA R30, P0, R224, R30, 0x2 ;  /* 0x0000001ee01e7211 */ /* 0x000fc800078010ff */
[----:B------:R-:W-:-:S05]  /*21e40*/  LEA.HI.X R31, R224, R31, R12, 0x2, P0 ;  /* 0x0000001fe01f7211 */ /* 0x000fca00000f140c */
[----:B------:R2:W-:Y:S01]  /*21e50*/  ST.E.64 desc[UR46][R30.64], R26 ;  /* 0x0000001a1e007985 */ /* 0x0005e2000c101b2e */
[----:B------:R-:W-:Y:S05]  /*21e60*/  BRA `(.L_x_1636) ;  /* 0x0000000c008c7947 */ /* 0x000fea0003800000 */
.L_x_1622:
[----:B------:R-:W-:Y:S01]  /*21e70*/  ULDC.64 UR4, c[0x0][0xc08] ;  /* 0x0003020000047ab9 */ /* 0x000fe20000000a00 */
[----:B------:R-:W4:Y:S01]  /*21e80*/  LDC.64 R2, c[0x0][0xc00] ;  /* 0x00030000ff027b82 */ /* 0x000f220000000a00 */
[----:B------:R-:W-:Y:S01]  /*21e90*/  ISETP.NE.U32.AND P0, PT, RZ, UR4, PT ;  /* 0x00000004ff007c0c */ /* 0x000fe2000bf05070 */
[----:B------:R-:W-:-:S03]  /*21ea0*/  IMAD.MOV.U32 R15, RZ, RZ, RZ ;  /* 0x000000ffff0f7224 */ /* 0x000fc600078e00ff */
[----:B------:R-:W-:Y:S01]  /*21eb0*/  ISETP.NE.AND.EX P1, PT, RZ, UR5, PT, P0 ;  /* 0x00000005ff007c0c */ /* 0x000fe2000bf25300 */
[----:B------:R-:W-:Y:S02]  /*21ec0*/  ULDC.64 UR4, c[0x0][0xc00] ;  /* 0x0003000000047ab9 */ /* 0x000fe40000000a00 */
[----:B------:R-:W-:-:S04]  /*21ed0*/  ISETP.NE.U32.AND P0, PT, RZ, UR4, PT ;  /* 0x00000004ff007c0c */ /* 0x000fc8000bf05070 */
[----:B------:R-:W-:-:S06]  /*21ee0*/  ISETP.NE.AND.EX P0, PT, RZ, UR5, PT, P0 ;  /* 0x00000005ff007c0c */ /* 0x000fcc000bf05300 */
[----:B------:R-:W0:Y:S01]  /*21ef0*/  @P1 LDC.64 R4, c[0x0][0xc08] ;  /* 0x00030200ff041b82 */ /* 0x000e220000000a00 */
[----:B------:R-:W-:Y:S02]  /*21f00*/  ULDC UR4, c[0x0][0xa88] ;  /* 0x0002a20000047ab9 */ /* 0x000fe40000000800 */
[----:B------:R-:W-:Y:S02]  /*21f10*/  IMAD.U32 R20, RZ, RZ, UR4 ;  /* 0x00000004ff147e24 */ /* 0x000fe4000f8e00ff */
[----:B----4-:R-:W-:-:S05]  /*21f20*/  IMAD.WIDE R2, R218, 0x4, R2 ;  /* 0x00000004da027825 */ /* 0x010fca00078e0202 */
[----:B------:R4:W5:Y:S01]  /*21f30*/  @P0 LDG.E R15, desc[UR46][R2.64] ;  /* 0x0000002e020f0981 */ /* 0x000962000c1e1900 */
[----:B------:R-:W1:Y:S01]  /*21f40*/  S2R R28, SR_TID.X ;  /* 0x00000000001c7919 */ /* 0x000e620000002100 */
[----:B0-----:R-:W-:-:S05]  /*21f50*/  @P1 IMAD.WIDE R4, R218, 0x4, R4 ;  /* 0x00000004da041825 */ /* 0x001fca00078e0204 */
[----:B------:R4:W5:Y:S01]  /*21f60*/  @P1 LDG.E R20, desc[UR46][R4.64] ;  /* 0x0000002e04141981 */ /* 0x000962000c1e1900 */
[----:B--2---:R-:W-:Y:S02]  /*21f70*/  ISETP.GT.AND P2, PT, R217, 0x1, PT ;  /* 0x00000001d900780c */ /* 0x004fe40003f44270 */
[----:B------:R-:W-:Y:S01]  /*21f80*/  SHF.R.S32.HI R24, RZ, 0x1f, R218 ;  /* 0x0000001fff187819 */ /* 0x000fe200000114da */
[----:B-1----:R-:W-:-:S05]  /*21f90*/  VIADD R0, R28, 0xffffff80 ;  /* 0xffffff801c007836 */ /* 0x002fca0000000000 */
[----:B------:R-:W-:Y:S01]  /*21fa0*/  ISETP.GT.AND P3, PT, R0, 0x7f, PT ;  /* 0x0000007f0000780c */ /* 0x000fe20003f64270 */
[----:B----4-:R-:W-:-:S12]  /*21fb0*/  @P1 BRA `(.L_x_1641) ;  /* 0x0000000000101947 */ /* 0x010fd80003800000 */
[----:B------:R-:W-:Y:S05]  /*21fc0*/  @!P0 BRA `(.L_x_1641) ;  /* 0x00000000000c8947 */ /* 0x000fea0003800000 */
[----:B------:R-:W2:Y:S04]  /*21fd0*/  LDG.E R5, desc[UR46][R2.64] ;  /* 0x0000002e02057981 */ /* 0x000ea8000c1e1900 */
[----:B-----5:R-:W2:Y:S02]  /*21fe0*/  LDG.E R20, desc[UR46][R2.64+0x4] ;  /* 0x0000042e02147981 */ /* 0x020ea4000c1e1900 */
[----:B--2---:R-:W-:-:S07]  /*21ff0*/  IMAD.IADD R20, R20, 0x1, -R5 ;  /* 0x0000000114147824 */ /* 0x004fce00078e0a05 */
.L_x_1641:
[----:B------:R-:W-:Y:S01]  /*22000*/  BSSY B1, `(.L_x_1642) ;  /* 0x0000035000017945 */ /* 0x000fe20003800000 */
[----:B------:R-:W-:Y:S02]  /*22010*/  SEL R25, R218, RZ, !P0 ;  /* 0x000000ffda197207 */ /* 0x000fe40004000000 */
[----:B------:R-:W-:Y:S02]  /*22020*/  SEL R24, R24, RZ, !P0 ;  /* 0x000000ff18187207 */ /* 0x000fe40004000000 */
[----:B-----5:R-:W-:Y:S01]  /*22030*/  SHF.R.S32.HI R14, RZ, 0x1f, R15 ;  /* 0x0000001fff0e7819 */ /* 0x020fe2000001140f */
[----:B------:R-:W-:Y:S06]  /*22040*/  @P3 BRA `(.L_x_1643) ;  /* 0x0000000000c03947 */ /* 0x000fec0003800000 */
[----:B------:R-:W0:Y:S01]  /*22050*/  LDC R29, c[0x0][0xbe8] ;  /* 0x0002fa00ff1d7b82 */ /* 0x000e220000000800 */
[----:B------:R-:W-:Y:S01]  /*22060*/  IADD3 R27, R199, -0x80, R28 ;  /* 0xffffff80c71b7810 */ /* 0x000fe20007ffe01c */
[----:B0-----:R-:W-:-:S05]  /*22070*/  IMAD R0, R20, R29, RZ ;  /* 0x0000001d14007224 */ /* 0x001fca00078e02ff */
[----:B------:R-:W-:-:S13]  /*22080*/  ISETP.GE.AND P0, PT, R27, R0, PT ;  /* 0x000000001b00720c */ /* 0x000fda0003f06270 */
[----:B------:R-:W-:Y:S05]  /*22090*/  @P0 BRA `(.L_x_1643) ;  /* 0x0000000000ac0947 */ /* 0x000fea0003800000 */
[----:B------:R-:W-:Y:S01]  /*220a0*/  IMAD.MOV.U32 R0, RZ, RZ, 0x9b8 ;  /* 0x000009b8ff007424 */ /* 0x000fe200078e00ff */
[----:B------:R-:W-:Y:S01]  /*220b0*/  ISETP.GT.AND P3, PT, R217, 0x1, PT ;  /* 0x00000001d900780c */ /* 0x000fe20003f64270 */
[----:B------:R-:W0:Y:S01]  /*220c0*/  LDC.64 R2, c[0x0][0xba8] ;  /* 0x0002ea00ff027b82 */ /* 0x000e220000000a00 */
[----:B------:R-:W-:Y:S01]  /*220d0*/  ISETP.NE.AND P0, PT, R29, 0x1, PT ;  /* 0x000000011d00780c */ /* 0x000fe20003f05270 */
[----:B------:R-:W-:Y:S01]  /*220e0*/  IMAD.MOV.U32 R21, RZ, RZ, R27 ;  /* 0x000000ffff157224 */ /* 0x000fe200078e001b */
[----:B------:R-:W-:-:S05]  /*220f0*/  SEL R26, R0, 0x978, P3 ;  /* 0x00000978001a7807 */ /* 0x000fca0001800000 */
[----:B------:R-:W1:Y:S08]  /*22100*/  LDC.64 R10, c[0x0][R26+0x220] ;  /* 0x000088001a0a7b82 */ /* 0x000e700000000a00 */
[----:B------:R-:W2:Y:S08]  /*22110*/  LDC.64 R12, c[0x0][R26+0x218] ;  /* 0x000086001a0c7b82 */ /* 0x000eb00000000a00 */
[----:B------:R-:W4:Y:S08]  /*22120*/  LDC.64 R6, c[0x0][R26+0x228] ;  /* 0x00008a001a067b82 */ /* 0x000f300000000a00 */
[----:B------:R-:W5:Y:S08]  /*22130*/  LDC.64 R4, c[0x0][R26+0x210] ;  /* 0x000084001a047b82 */ /* 0x000f700000000a00 */
[----:B------:R-:W3:Y:S08]  /*22140*/  @P0 LDC R0, c[0x0][0xbec] ;  /* 0x0002fb00ff000b82 */ /* 0x000ef00000000800 */
[----:B------:R-:W4:Y:S01]  /*22150*/  @P0 LDC R33, c[0x0][0xbf0] ;  /* 0x0002fc00ff210b82 */ /* 0x000f220000000800 */
[----:B-1----:R-:W-:-:S07]  /*22160*/  IMAD R11, R11, R25, RZ ;  /* 0x000000190b0b7224 */ /* 0x002fce00078e02ff */
[----:B0-----:R-:W0:Y:S01]  /*22170*/  @!P3 LDC R2, c[0x0][0xb50] ;  /* 0x0002d400ff02bb82 */ /* 0x001e220000000800 */
[----:B------:R-:W-:-:S04]  /*22180*/  IMAD.WIDE.U32 R8, R10, R25, RZ ;  /* 0x000000190a087225 */ /* 0x000fc800078e00ff */
[----:B------:R-:W-:Y:S02]  /*22190*/  IMAD R11, R10, R24, R11 ;  /* 0x000000180a0b7224 */ /* 0x000fe400078e020b */
[----:B---3--:R-:W-:Y:S01]  /*221a0*/  @P0 IMAD.HI.U32 R0, R27, R0, RZ ;  /* 0x000000001b000227 */ /* 0x008fe200078e00ff */
[----:B------:R-:W1:Y:S03]  /*221b0*/  @!P3 LDC R3, c[0x0][0xb54] ;  /* 0x0002d500ff03bb82 */ /* 0x000e660000000800 */
[-C--:B--2---:R-:W-:Y:S02]  /*221c0*/  IMAD R31, R13, R211.reuse, RZ ;  /* 0x000000d30d1f7224 */ /* 0x084fe400078e02ff */
[----:B------:R-:W-:Y:S01]  /*221d0*/  IMAD.WIDE.U32 R12, R12, R211, RZ ;  /* 0x000000d30c0c7225 */ /* 0x000fe200078e00ff */
[----:B----4-:R-:W-:Y:S02]  /*221e0*/  @P0 SHF.R.U32.HI R21, RZ, R33, R0 ;  /* 0x00000021ff150219 */ /* 0x010fe40000011600 */
[----:B------:R-:W-:Y:S01]  /*221f0*/  SEL R33, R222, RZ, P3 ;  /* 0x000000ffde217207 */ /* 0x000fe20001800000 */
[----:B------:R-:W-:Y:S01]  /*22200*/  IMAD.IADD R13, R31, 0x1, R13 ;  /* 0x000000011f0d7824 */ /* 0x000fe200078e020d */
[----:B------:R-:W-:Y:S01]  /*22210*/  IADD3 R12, P0, P1, R8, R12, R15 ;  /* 0x0000000c080c7210 */ /* 0x000fe2000791e00f */
[----:B------:R-:W-:-:S02]  /*22220*/  IMAD.MOV R0, RZ, RZ, -R21 ;  /* 0x000000ffff007224 */ /* 0x000fc400078e0a15 */
[----:B------:R-:W-:Y:S02]  /*22230*/  IMAD.IADD R11, R9, 0x1, R11 ;  /* 0x00000001090b7824 */ /* 0x000fe400078e020b */
[-C--:B------:R-:W-:Y:S02]  /*22240*/  IMAD R31, R7, R33.reuse, RZ ;  /* 0x00000021071f7224 */ /* 0x080fe400078e02ff */
[----:B------:R-:W-:-:S04]  /*22250*/  IMAD.WIDE.U32 R6, R6, R33, RZ ;  /* 0x0000002106067225 */ /* 0x000fc800078e00ff */
[----:B------:R-:W-:Y:S01]  /*22260*/  IMAD R9, R29, R0, R27 ;  /* 0x000000001d097224 */ /* 0x000fe200078e021b */
[----:B------:R-:W-:Y:S01]  /*22270*/  IADD3.X R0, R11, R13, R14, P0, P1 ;  /* 0x0000000d0b007210 */ /* 0x000fe200007e240e */
[----:B------:R-:W-:Y:S01]  /*22280*/  IMAD.IADD R7, R31, 0x1, R7 ;  /* 0x000000011f077824 */ /* 0x000fe200078e0207 */
[----:B------:R-:W-:Y:S02]  /*22290*/  IADD3 R6, P0, P1, R21, R12, R6 ;  /* 0x0000000c15067210 */ /* 0x000fe4000791e006 */
[----:B------:R-:W-:Y:S02]  /*222a0*/  SHF.R.S32.HI R21, RZ, 0x1f, R21 ;  /* 0x0000001fff157819 */ /* 0x000fe40000011415 */
[----:B------:R-:W-:Y:S02]  /*222b0*/  SHF.R.S32.HI R11, RZ, 0x1f, R9 ;  /* 0x0000001fff0b7819 */ /* 0x000fe40000011409 */
[----:B------:R-:W-:Y:S01]  /*222c0*/  IADD3.X R7, R21, R0, R7, P0, P1 ;  /* 0x0000000015077210 */ /* 0x000fe200007e2407 */
[----:B-----5:R-:W-:-:S02]  /*222d0*/  IMAD R0, R5, R9, RZ ;  /* 0x0000000905007224 */ /* 0x020fc400078e02ff */
[----:B------:R-:W-:Y:S02]  /*222e0*/  IMAD.MOV.U32 R5, RZ, RZ, -0x800000 ;  /* 0xff800000ff057424 */ /* 0x000fe400078e00ff */
[C---:B------:R-:W-:Y:S02]  /*222f0*/  IMAD R11, R4.reuse, R11, R0 ;  /* 0x0000000b040b7224 */ /* 0x040fe400078e0200 */
[----:B------:R-:W-:-:S04]  /*22300*/  IMAD.WIDE.U32 R6, R4, R9, R6 ;  /* 0x0000000904067225 */ /* 0x000fc800078e0006 */
[----:B------:R-:W-:Y:S01]  /*22310*/  IMAD.IADD R0, R7, 0x1, R11 ;  /* 0x0000000107007824 */ /* 0x000fe200078e020b */
[----:B0-----:R-:W-:-:S04]  /*22320*/  LEA R2, P0, R6, R2, 0x2 ;  /* 0x0000000206027211 */ /* 0x001fc800078010ff */
[----:B-1----:R-:W-:-:S05]  /*22330*/  LEA.HI.X R3, R6, R3, R0, 0x2, P0 ;  /* 0x0000000306037211 */ /* 0x002fca00000f1400 */
[----:B------:R0:W-:Y:S04]  /*22340*/  STG.E desc[UR46][R2.64], R5 ;  /* 0x0000000502007986 */ /* 0x0001e8000c10192e */
.L_x_1643:
[----:B------:R-:W-:Y:S05]  /*22350*/  BSYNC B1 ;  /* 0x0000000000017941 */ /* 0x000fea0003800000 */
.L_x_1642:
[----:B------:R-:W-:Y:S05]  /*22360*/  @P2 BRA `(.L_x_1636) ;  /* 0x00000008004c2947 */ /* 0x000fea0003800000 */
[----:B------:R-:W1:Y:S01]  /*22370*/  LDC R9, c[0x0][0xbe8] ;  /* 0x0002fa00ff097b82 */ /* 0x000e620000000800 */
[----:B------:R-:W-:Y:S01]  /*22380*/  VIADD R4, R28, 0xffffff80 ;  /* 0xffffff801c047836 */ /* 0x000fe20000000000 */
[----:B------:R-:W-:Y:S02]  /*22390*/  ULDC.64 UR4, c[0x0][0xaa0] ;  /* 0x0002a80000047ab9 */ /* 0x000fe40000000a00 */
[----:B------:R-:W-:Y:S02]  /*223a0*/  IMAD R0, R14, UR4, RZ ;  /* 0x000000040e007c24 */ /* 0x000fe4000f8e02ff */
[----:B------:R-:W-:Y:S01]  /*223b0*/  SHF.R.S32.HI R11, RZ, 0x1f, R4 ;  /* 0x0000001fff0b7819 */ /* 0x000fe20000011404 */
[----:B0-----:R-:W-:-:S04]  /*223c0*/  IMAD.WIDE.U32 R2, R15, UR4, RZ ;  /* 0x000000040f027c25 */ /* 0x001fc8000f8e00ff */
[----:B------:R-:W-:Y:S01]  /*223d0*/  IMAD R5, R15, UR5, R0 ;  /* 0x000000050f057c24 */ /* 0x000fe2000f8e0200 */
[----:B------:R-:W-:Y:S01]  /*223e0*/  LEA.HI R0, R11, R4, RZ, 0x3 ;  /* 0x000000040b007211 */ /* 0x000fe200078f18ff */
[----:B------:R-:W-:Y:S02]  /*223f0*/  ULDC.64 UR4, c[0x0][0xae8] ;  /* 0x0002ba0000047ab9 */ /* 0x000fe40000000a00 */
[----:B------:R-:W-:Y:S01]  /*22400*/  IMAD.IADD R3, R3, 0x1, R5 ;  /* 0x0000000103037824 */ /* 0x000fe200078e0205 */
[----:B------:R-:W-:Y:S01]  /*22410*/  LOP3.LUT R13, R0, 0xfffffff8, RZ, 0xc0, !PT ;  /* 0xfffffff8000d7812 */ /* 0x000fe200078ec0ff */
[----:B------:R-:W-:-:S04]  /*22420*/  IMAD.WIDE.U32 R2, R211, UR4, R2 ;  /* 0x00000004d3027c25 */ /* 0x000fc8000f8e0002 */
[----:B------:R-:W-:Y:S01]  /*22430*/  IMAD.IADD R0, R4, 0x1, -R13 ;  /* 0x0000000104007824 */ /* 0x000fe200078e0a0d */
[----:B-1----:R-:W-:Y:S01]  /*22440*/  ISETP.NE.AND P0, PT, R9, 0x1, PT ;  /* 0x000000010900780c */ /* 0x002fe20003f05270 */
[----:B------:R-:W-:Y:S01]  /*22450*/  IMAD R3, R211, UR5, R3 ;  /* 0x00000005d3037c24 */ /* 0x000fe2000f8e0203 */
[----:B------:R-:W-:Y:S01]  /*22460*/  ULDC.64 UR4, c[0x0][0xaf0] ;  /* 0x0002bc0000047ab9 */ /* 0x000fe20000000a00 */
[----:B------:R-:W-:Y:S02]  /*22470*/  IMAD R0, R0, 0x20, R17 ;  /* 0x0000002000007824 */ /* 0x000fe400078e0211 */
[----:B------:R-:W-:Y:S02]  /*22480*/  IMAD R4, R24, UR4, RZ ;  /* 0x0000000418047c24 */ /* 0x000fe4000f8e02ff */
[----:B------:R-:W-:Y:S02]  /*22490*/  IMAD.IADD R6, R199, 0x1, R0 ;  /* 0x00000001c7067824 */ /* 0x000fe400078e0200 */
[----:B------:R-:W-:-:S04]  /*224a0*/  IMAD.WIDE.U32 R2, R25, UR4, R2 ;  /* 0x0000000419027c25 */ /* 0x000fc8000f8e0002 */
[----:B------:R-:W0:Y:S01]  /*224b0*/  @P0 LDC R7, c[0x0][0xbec] ;  /* 0x0002fb00ff070b82 */ /* 0x000e220000000800 */
[----:B------:R-:W-:Y:S02]  /*224c0*/  IMAD.MOV.U32 R5, RZ, RZ, R6 ;  /* 0x000000ffff057224 */ /* 0x000fe400078e0006 */
[----:B------:R-:W-:-:S05]  /*224d0*/  IMAD.IADD R199, R17, 0x1, R199 ;  /* 0x0000000111c77824 */ /* 0x000fca00078e02c7 */
[----:B------:R-:W1:Y:S01]  /*224e0*/  @P0 LDC R11, c[0x0][0xbf0] ;  /* 0x0002fc00ff0b0b82 */ /* 0x000e620000000800 */
[----:B0-----:R-:W-:-:S04]  /*224f0*/  @P0 IMAD.HI.U32 R0, R6, R7, RZ ;  /* 0x0000000706000227 */ /* 0x001fc800078e00ff */
[----:B------:R-:W-:Y:S01]  /*22500*/  IMAD R7, R25, UR5, R4 ;  /* 0x0000000519077c24 */ /* 0x000fe2000f8e0204 */
[----:B------:R-:W-:Y:S01]  /*22510*/  ULDC.64 UR4, c[0x0][0xae0] ;  /* 0x0002b80000047ab9 */ /* 0x000fe20000000a00 */
[----:B-1----:R-:W-:Y:S02]  /*22520*/  @P0 SHF.R.U32.HI R5, RZ, R11, R0 ;  /* 0x0000000bff050219 */ /* 0x002fe40000011600 */
[----:B------:R-:W-:Y:S02]  /*22530*/  IMAD.IADD R3, R3, 0x1, R7 ;  /* 0x0000000103037824 */ /* 0x000fe400078e0207 */
[--C-:B------:R-:W-:Y:S01]  /*22540*/  SHF.R.S32.HI R0, RZ, 0x1f, R5.reuse ;  /* 0x0000001fff007819 */ /* 0x100fe20000011405 */
[----:B------:R-:W-:Y:S02]  /*22550*/  IMAD.MOV R7, RZ, RZ, -R5 ;  /* 0x000000ffff077224 */ /* 0x000fe400078e0a05 */
[----:B------:R-:W-:-:S04]  /*22560*/  IMAD.WIDE.U32 R2, R5, UR4, R2 ;  /* 0x0000000405027c25 */ /* 0x000fc8000f8e0002 */
[----:B------:R-:W-:Y:S02]  /*22570*/  IMAD R0, R0, UR4, RZ ;  /* 0x0000000400007c24 */ /* 0x000fe4000f8e02ff */
[----:B------:R-:W-:Y:S02]  /*22580*/  IMAD R7, R9, R7, R6 ;  /* 0x0000000709077224 */ /* 0x000fe400078e0206 */
[----:B------:R-:W-:Y:S01]  /*22590*/  IMAD R5, R5, UR5, R0 ;  /* 0x0000000505057c24 */ /* 0x000fe2000f8e0200 */
[----:B------:R-:W-:Y:S02]  /*225a0*/  ULDC.64 UR4, c[0x0][0xad8] ;  /* 0x0002b60000047ab9 */ /* 0x000fe40000000a00 */
[----:B------:R-:W-:Y:S01]  /*225b0*/  SHF.R.S32.HI R0, RZ, 0x1f, R7 ;  /* 0x0000001fff007819 */ /* 0x000fe20000011407 */
[----:B------:R-:W-:-:S04]  /*225c0*/  IMAD.IADD R3, R3, 0x1, R5 ;  /* 0x0000000103037824 */ /* 0x000fc800078e0205 */
[----:B------:R-:W-:Y:S02]  /*225d0*/  IMAD R0, R0, UR4, RZ ;  /* 0x0000000400007c24 */ /* 0x000fe4000f8e02ff */
[----:B------:R-:W-:-:S04]  /*225e0*/  IMAD.WIDE.U32 R2, R7, UR4, R2 ;  /* 0x0000000407027c25 */ /* 0x000fc8000f8e0002 */
        /* <DEDUP_REMOVED lines=9> */
.L_x_2015:
[----:B------:R-:W-:Y:S01]  /*22680*/  IMAD R9, R20, R9, RZ ;  /* 0x0000000914097224 */ /* 0x000fe200078e02ff */
        /* <DEDUP_REMOVED lines=20> */
.L_x_1646:
[----:B------:R-:W-:Y:S05]  /*227d0*/  BSYNC B1 ;  /* 0x0000000000017941 */ /* 0x000fea0003800000 */
.L_x_1645:
[----:B------:R-:W-:-:S03]  /*227e0*/  UMOV UR4, 0xffffffff ;  /* 0xffffffff00047882 */ /* 0x000fc60000000000 */
[----:B------:R-:W-:Y:S05]  /*227f0*/  BRA.DIV UR4, `(.L_x_1647) ;  /* 0x000000de04d07947 */ /* 0x000fea000b800000 */
[----:B-1----:R1:W0:Y:S04]  /*22800*/  SHFL.IDX PT, R3, R2, 0x1, 0x181f ;  /* 0x00381f0002037f89 */ /* 0x00222800000e0000 */
[----:B--2-4-:R1:W2:Y:S02]  /*22810*/  SHFL.IDX PT, R14, R0, 0x1, 0x181f ;  /* 0x00381f00000e7f89 */ /* 0x0142a400000e0000 */
.L_x_2019:
        /* <DEDUP_REMOVED lines=11> */
[-C--:B0-----:R-:W-:Y:S02]  /*228d0*/  @!P3 LEA.HI.X R5, R18, R3.reuse, R19, 0x1, P5 ;  /* 0x000000031205b211 */ /* 0x081fe400028f0c13 */
        /* <DEDUP_REMOVED lines=9> */
.L_x_1649:
[----:B------:R-:W-:Y:S05]  /*22970*/  BSYNC B1 ;  /* 0x0000000000017941 */ /* 0x000fea0003800000 */
.L_x_1648:
[----:B------:R-:W-:-:S03]  /*22980*/  UMOV UR4, 0xffffffff ;  /* 0xffffffff00047882 */ /* 0x000fc60000000000 */
[----:B------:R-:W-:Y:S05]  /*22990*/  BRA.DIV UR4, `(.L_x_1650) ;  /* 0x000000de04b07947 */ /* 0x000fea000b800000 */
[----:B0-----:R0:W0:Y:S04]  /*229a0*/  SHFL.IDX PT, R3, R2, 0x2, 0x181f ;  /* 0x00581f0002037f89 */ /* 0x00102800000e0000 */
[----:B--2-4-:R2:W4:Y:S02]  /*229b0*/  SHFL.IDX PT, R14, R0, 0x2, 0x181f ;  /* 0x00581f00000e7f89 */ /* 0x01452400000e0000 */
.L_x_2023:
        /* <DEDUP_REMOVED lines=21> */
.L_x_1652:
[----:B------:R-:W-:Y:S05]  /*22b10*/  BSYNC B1 ;  /* 0x0000000000017941 */ /* 0x000fea0003800000 */
.L_x_1651:
[----:B------:R-:W-:-:S03]  /*22b20*/  UMOV UR4, 0xffffffff ;  /* 0xffffffff00047882 */ /* 0x000fc60000000000 */
[----:B------:R-:W-:Y:S05]  /*22b30*/  BRA.DIV UR4, `(.L_x_1653) ;  /* 0x000000de04907947 */ /* 0x000fea000b800000 */
[----:B0-----:R0:W0:Y:S04]  /*22b40*/  SHFL.IDX PT, R3, R2, 0x3, 0x181f ;  /* 0x00781f0002037f89 */ /* 0x00102800000e0000 */
[----:B----4-:R4:W0:Y:S02]  /*22b50*/  SHFL.IDX PT, R14, R0, 0x3, 0x181f ;  /* 0x00781f00000e7f89 */ /* 0x01082400000e0000 */
.L_x_2027:
[----:B-12-4-:R-:W-:-:S05]  /*22b60*/  VIADD R0, R199, 0x60 ;  /* 0x00000060c7007836 */ /* 0x016fca0000000000 */
        /* <DEDUP_REMOVED lines=9> */
[-C--:B------:R-:W-:Y:S02]  /*22c00*/  @!P3 LEA.HI.X R5, R18, R3.reuse, R19, 0x1, P5 ;  /* 0x000000031205b211 */ /* 0x080fe400028f0c13 */
        /* <DEDUP_REMOVED lines=9> */
.L_x_1636:
[----:B------:R-:W-:Y:S05]  /*22ca0*/  BSYNC B0 ;  /* 0x0000000000007941 */ /* 0x000fea0003800000 */
.L_x_1621:
[----:B------:R-:W-:Y:S02]  /*22cb0*/  ULDC UR4, c[0x0][0xc3c] ;  /* 0x00030f0000047ab9 */ /* 0x000fe40000000800 */
[----:B---3--:R-:W-:-:S13]  /*22cc0*/  ISETP.GE.AND P0, PT, R207, UR4, PT ;  /* 0x00000004cf007c0c */ /* 0x008fda000bf06270 */
[----:B------:R-:W-:Y:S05]  /*22cd0*/  @!P0 BRA `(.L_x_1654) ;  /* 0xfffffde800588947 */ /* 0x000fea000383ffff */
[----:B------:R-:W-:Y:S05]  /*22ce0*/  BRA `(.L_x_1412) ;  /* 0x0000008000807947 */ /* 0x000fea0003800000 */
.L_x_1410:
[----:B------:R-:W-:-:S08]  /*22cf0*/  NOP ;  /* 0x0000000000007918 */ /* 0x000fd00000000000 */
[----:B------:R-:W0:-:S00]  /*22d00*/  USETMAXREG.DEALLOC.CTAPOOL 0x18 ;  /* 0x00000018000079c8 */ /* 0x000e0000080e0500 */
[----:B0-----:R-:W2:Y:S01]  /*22d10*/  LDL.LU R2, [R1] ;  /* 0x0000000001027983 */ /* 0x001ea20000300800 */
[----:B------:R-:W-:Y:S01]  /*22d20*/  LOP3.LUT R0, R0, 0x3, RZ, 0xc0, !PT ;  /* 0x0000000300007812 */ /* 0x000fe200078ec0ff */
[----:B------:R-:W-:-:S05]  /*22d30*/  IMAD.MOV.U32 R6, RZ, RZ, RZ ;  /* 0x000000ffff067224 */ /* 0x000fca00078e00ff */
[----:B------:R-:W0:Y:S02]  /*22d40*/  SHFL.IDX PT, R0, R0, RZ, 0x1f ;  /* 0x00001fff00007589 */ /* 0x000e2400000e0000 */
[----:B0-----:R-:W-:Y:S02]  /*22d50*/  ISETP.NE.AND P0, PT, R0, RZ, PT ;  /* 0x000000ff0000720c */ /* 0x001fe40003f05270 */
[----:B--2---:R-:W-:-:S11]  /*22d60*/  LOP3.LUT R2, R2, 0xfffffffd, RZ, 0xc0, !PT ;  /* 0xfffffffd02027812 */ /* 0x004fd600078ec0ff */
[----:B------:R-:W-:-:S05]  /*22d70*/  @P0 LOP3.LUT R2, R2, 0x2, RZ, 0xfc, !PT ;  /* 0x0000000202020812 */ /* 0x000fca00078efcff */
[----:B------:R0:W-:Y:S01]  /*22d80*/  STL [R1], R2 ;  /* 0x0000000201007387 */ /* 0x0001e20000100800 */
[----:B------:R-:W-:Y:S05]  /*22d90*/  @!P0 BRA `(.L_x_1655) ;  /* 0x0000000000248947 */ /* 0x000fea0003800000 */
[----:B------:R-:W1:Y:S08]  /*22da0*/  S2UR UR5, SR_CgaCtaId ;  /* 0x00000000000579c3 */ /* 0x000e700000008800 */
[----:B------:R-:W-:Y:S06]  /*22db0*/  BAR.SYNC.DEFER_BLOCKING 0x5, 0x180 ;  /* 0x0146000000007b1d */ /* 0x000fec0000010000 */
[----:B------:R-:W-:-:S02]  /*22dc0*/  UMOV UR4, 0x400 ;  /* 0x0000040000047882 */ /* 0x000fc40000000000 */
[----:B-1----:R-:W-:-:S09]  /*22dd0*/  ULEA UR4, UR5, UR4, 0x18 ;  /* 0x0000000405047291 */ /* 0x002fd2000f8ec03f */
[----:B------:R-:W1:Y:S04]  /*22de0*/  LDS.128 R4, [UR4+0x284d0] ;  /* 0x0284d004ff047984 */ /* 0x000e680008000c00 */
[----:B-1----:R1:W-:Y:S04]  /*22df0*/  STL.64 [R1+0x10], R4 ;  /* 0x0000100401007387 */ /* 0x0023e80000100a00 */
[----:B------:R1:W-:Y:S01]  /*22e00*/  STL.64 [R1+0x18], R6 ;  /* 0x0000180601007387 */ /* 0x0003e20000100a00 */
[----:B------:R-:W-:Y:S06]  /*22e10*/  BAR.ARV 0x4, 0x180 ;  /* 0x0106000000007b1d */ /* 0x000fec0000002000 */
[----:B------:R-:W-:Y:S05]  /*22e20*/  BRA `(.L_x_1656) ;  /* 0x0000000c00b47947 */ /* 0x000fea0003800000 */
.L_x_1655:
[----:B------:R-:W1:Y:S01]  /*22e30*/  S2R R0, SR_TID.X ;  /* 0x0000000000007919 */ /* 0x000e620000002100 */
[----:B------:R-:W-:Y:S01]  /*22e40*/  ULDC UR4, c[0x0][0xc3c] ;  /* 0x00030f0000047ab9 */ /* 0x000fe20000000800 */
        /* <DEDUP_REMOVED lines=9> */
[----:B-1----:R-:W-:-:S04]  /*22ee0*/  @!P1 IMAD.WIDE.U32 R2, R0, 0x4, R4 ;  /* 0x0000000400029825 */ /* 0x002fc800078e0004 */
[----:B------:R-:W-:-:S06]  /*22ef0*/  IMAD.MOV.U32 R5, RZ, RZ, RZ ;  /* 0x000000ffff057224 */ /* 0x000fcc00078e00ff */
        /* <DEDUP_REMOVED lines=31> */
.L_x_1659:
[----:B------:R-:W0:Y:S01]  /*230f0*/  LDC R2, c[0x0][0xc3c] ;  /* 0x00030f00ff027b82 */ /* 0x000e220000000800 */
[----:B------:R-:W-:Y:S01]  /*23100*/  ULDC UR7, c[0x0][0xc3c] ;  /* 0x00030f0000077ab9 */ /* 0x000fe20000000800 */
[----:B------:R-:W-:Y:S01]  /*23110*/  UIADD3 UR4, UR4, 0x1f, URZ ;  /* 0x0000001f04047890 */ /* 0x000fe2000fffe03f */
[----:B------:R-:W-:-:S05]  /*23120*/  IMAD.U32 R3, RZ, RZ, UR7 ;  /* 0x00000007ff037e24 */ /* 0x000fca000f8e00ff */
[----:B------:R1:W-:Y:S01]  /*23130*/  STL [R1+0x1c], R3 ;  /* 0x00001c0301007387 */ /* 0x0003e20000100800 */
[----:B0-----:R-:W-:-:S13]  /*23140*/  ISETP.LE.AND P6, PT, R2, UR4, PT ;  /* 0x0000000402007c0c */ /* 0x001fda000bfc3270 */
[----:B-1----:R-:W-:Y:S05]  /*23150*/  @P6 BRA `(.L_x_1658) ;  /* 0x0000000800b06947 */ /* 0x002fea0003800000 */
[----:B------:R-:W-:Y:S02]  /*23160*/  VIADD R9, R0, UR4 ;  /* 0x0000000400097c36 */ /* 0x000fe40008000000 */
[----:B------:R-:W-:-:S03]  /*23170*/  IMAD.MOV.U32 R6, RZ, RZ, RZ ;  /* 0x000000ffff067224 */ /* 0x000fc600078e00ff */
        /* <DEDUP_REMOVED lines=29> */
[----:B------:R-:W-:-:S07]  /*23350*/  IMAD.MOV.U32 R3, RZ, RZ, R2 ;  /* 0x000000ffff037224 */ /* 0x000fce00078e0002 */
.L_x_1657:
[----:B------:R-:W-:Y:S02]  /*23360*/  IMAD.IADD R9, R7, 0x1, -R4 ;  /* 0x0000000107097824 */ /* 0x000fe400078e0a04 */
[----:B------:R-:W-:Y:S02]  /*23370*/  IMAD.MOV.U32 R8, RZ, RZ, RZ ;  /* 0x000000ffff087224 */ /* 0x000fe400078e00ff */
[----:B------:R-:W-:-:S05]  /*23380*/  IMAD R2, R3, UR5, R9 ;  /* 0x0000000503027c24 */ /* 0x000fca000f8e0209 */
[----:B------:R-:W-:-:S13]  /*23390*/  ISETP.GT.AND P0, PT, R2, UR6, PT ;  /* 0x0000000602007c0c */ /* 0x000fda000bf04270 */
[----:B------:R-:W-:-:S04]  /*233a0*/  VOTE.ANY R2, PT, !P0 ;  /* 0x0000000000027806 */ /* 0x000fc800040e0100 */
[----:B------:R-:W0:Y:S01]  /*233b0*/  POPC R10, R2 ;  /* 0x00000002000a7309 */ /* 0x000e220000000000 */
[----:B------:R-:W-:Y:S01]  /*233c0*/  ISETP.NE.AND P0, PT, R2, RZ, PT ;  /* 0x000000ff0200720c */ /* 0x000fe20003f05270 */
[----:B0-----:R0:W1:Y:S04]  /*233d0*/  SHFL.IDX PT, R7, R5, R10, 0x1f ;  /* 0x00001f0a05077589 */ /* 0x00106800000e0000 */
[----:B------:R0:W2:Y:S08]  /*233e0*/  SHFL.IDX PT, R4, R6, R10, 0x1f ;  /* 0x00001f0a06047589 */ /* 0x0000b000000e0000 */
[----:B------:R-:W-:Y:S05]  /*233f0*/  @!P0 BRA `(.L_x_1660) ;  /* 0x0000000000088947 */ /* 0x000fea0003800000 */
[----:B------:R-:W-:-:S06]  /*23400*/  VIADD R8, R10, 0xffffffff ;  /* 0xffffffff0a087836 */ /* 0x000fcc0000000000 */
[----:B------:R3:W4:Y:S02]  /*23410*/  SHFL.IDX PT, R8, R3, R8, 0x1f ;  /* 0x00001f0803087589 */ /* 0x00072400000e0000 */
.L_x_1660:
[----:B----4-:R-:W-:Y:S01]  /*23420*/  IMAD R2, R8, UR5, R9 ;  /* 0x0000000508027c24 */ /* 0x010fe2000f8e0209 */
[----:B-1----:R-:W-:Y:S01]  /*23430*/  ISETP.NE.AND P0, PT, R7, 0x1, PT ;  /* 0x000000010700780c */ /* 0x002fe20003f05270 */
[----:B------:R-:W-:-:S03]  /*23440*/  VIADD R12, R10, UR4 ;  /* 0x000000040a0c7c36 */ /* 0x000fc60008000000 */
[----:B------:R1:W-:Y:S01]  /*23450*/  STL [R1+0x10], R2 ;  /* 0x0000100201007387 */ /* 0x0003e20000100800 */
[----:B0-----:R-:W-:-:S03]  /*23460*/  IADD3 R5, -R2, UR6, RZ ;  /* 0x0000000602057c10 */ /* 0x001fc6000fffe1ff */
[----:B------:R1:W-:Y:S05]  /*23470*/  STL [R1+0x1c], R12 ;  /* 0x00001c0c01007387 */ /* 0x0003ea0000100800 */
[----:B------:R-:W-:Y:S05]  /*23480*/  @!P0 BRA `(.L_x_1661) ;  /* 0x0000000000e08947 */ /* 0x000fea0003800000 */
[-C--:B--2---:R-:W-:Y:S02]  /*23490*/  IABS R6, R4.reuse ;  /* 0x0000000400067213 */ /* 0x084fe40000000000 */
[----:B------:R-:W-:Y:S02]  /*234a0*/  IABS R8, R7 ;  /* 0x0000000700087213 */ /* 0x000fe40000000000 */
[----:B------:R-:W0:Y:S08]  /*234b0*/  I2F.RP R9, R6 ;  /* 0x0000000600097306 */ /* 0x000e300000209400 */
[----:B------:R-:W2:Y:S08]  /*234c0*/  I2F.RP R10, R8 ;  /* 0x00000008000a7306 */ /* 0x000eb00000209400 */
[----:B0-----:R-:W1:Y:S08]  /*234d0*/  MUFU.RCP R9, R9 ;  /* 0x0000000900097308 */ /* 0x001e700000001000 */
[----:B--2---:R-:W-:Y:S01]  /*234e0*/  MUFU.RCP R10, R10 ;  /* 0x0000000a000a7308 */ /* 0x004fe20000001000 */
[----:B-1----:R-:W-:Y:S01]  /*234f0*/  VIADD R2, R9, 0xffffffe ;  /* 0x0ffffffe09027836 */ /* 0x002fe20000000000 */
[----:B------:R-:W-:-:S06]  /*23500*/  IABS R9, R4 ;  /* 0x0000000400097213 */ /* 0x000fcc0000000000 */
[----:B---3--:R0:W1:Y:S02]  /*23510*/  F2I.FTZ.U32.TRUNC.NTZ R3, R2 ;  /* 0x0000000200037305 */ /* 0x008064000021f000 */
[----:B0-----:R-:W-:Y:S02]  /*23520*/  IMAD.MOV.U32 R2, RZ, RZ, RZ ;  /* 0x000000ffff027224 */ /* 0x001fe400078e00ff */
[----:B-1----:R-:W-:-:S04]  /*23530*/  IMAD.MOV R11, RZ, RZ, -R3 ;  /* 0x000000ffff0b7224 */ /* 0x002fc800078e0a03 */
[----:B------:R-:W-:-:S04]  /*23540*/  IMAD R11, R11, R6, RZ ;  /* 0x000000060b0b7224 */ /* 0x000fc800078e02ff */
[----:B------:R-:W-:Y:S01]  /*23550*/  IMAD.HI.U32 R3, R3, R11, R2 ;  /* 0x0000000b03037227 */ /* 0x000fe200078e0002 */
[----:B------:R-:W-:-:S03]  /*23560*/  IABS R2, R5 ;  /* 0x0000000500027213 */ /* 0x000fc60000000000 */
[----:B------:R-:W-:Y:S02]  /*23570*/  IMAD.MOV R11, RZ, RZ, -R9 ;  /* 0x000000ffff0b7224 */ /* 0x000fe400078e0a09 */
[----:B------:R-:W-:-:S04]  /*23580*/  IMAD.HI.U32 R9, R3, R2, RZ ;  /* 0x0000000203097227 */ /* 0x000fc800078e00ff */
[----:B------:R-:W-:Y:S02]  /*23590*/  IMAD R11, R9, R11, R2 ;  /* 0x0000000b090b7224 */ /* 0x000fe400078e0202 */
[----:B------:R-:W-:Y:S02]  /*235a0*/  VIADD R3, R10, 0xffffffe ;  /* 0x0ffffffe0a037836 */ /* 0x000fe40000000000 */
[----:B------:R-:W-:Y:S01]  /*235b0*/  IMAD.MOV.U32 R2, RZ, RZ, RZ ;  /* 0x000000ffff027224 */ /* 0x000fe200078e00ff */
[----:B------:R-:W-:-:S03]  /*235c0*/  ISETP.GT.U32.AND P1, PT, R6, R11, PT ;  /* 0x0000000b0600720c */ /* 0x000fc60003f24070 */
[----:B------:R-:W0:Y:S10]  /*235d0*/  F2I.FTZ.U32.TRUNC.NTZ R3, R3 ;  /* 0x0000000300037305 */ /* 0x000e34000021f000 */
[----:B------:R-:W-:-:S02]  /*235e0*/  @!P1 IMAD.IADD R11, R11, 0x1, -R6 ;  /* 0x000000010b0b9824 */ /* 0x000fc400078e0a06 */
[----:B------:R-:W-:Y:S01]  /*235f0*/  @!P1 VIADD R9, R9, 0x1 ;  /* 0x0000000109099836 */ /* 0x000fe20000000000 */
[----:B------:R-:W-:Y:S02]  /*23600*/  ISETP.NE.AND P1, PT, R4, RZ, PT ;  /* 0x000000ff0400720c */ /* 0x000fe40003f25270 */
[----:B------:R-:W-:Y:S01]  /*23610*/  ISETP.GE.U32.AND P0, PT, R11, R6, PT ;  /* 0x000000060b00720c */ /* 0x000fe20003f06070 */
[----:B0-----:R-:W-:-:S04]  /*23620*/  IMAD.MOV R11, RZ, RZ, -R3 ;  /* 0x000000ffff0b7224 */ /* 0x001fc800078e0a03 */
[----:B------:R-:W-:-:S04]  /*23630*/  IMAD R11, R11, R8, RZ ;  /* 0x000000080b0b7224 */ /* 0x000fc800078e02ff */
[----:B------:R-:W-:Y:S01]  /*23640*/  IMAD.HI.U32 R6, R3, R11, R2 ;  /* 0x0000000b03067227 */ /* 0x000fe200078e0002 */
[----:B------:R-:W-:-:S03]  /*23650*/  LOP3.LUT R2, R5, R4, RZ, 0x3c, !PT ;  /* 0x0000000405027212 */ /* 0x000fc600078e3cff */
[----:B------:R-:W-:Y:S01]  /*23660*/  @P0 VIADD R9, R9, 0x1 ;  /* 0x0000000109090836 */ /* 0x000fe20000000000 */
[----:B------:R-:W-:Y:S02]  /*23670*/  ISETP.GE.AND P2, PT, R2, RZ, PT ;  /* 0x000000ff0200720c */ /* 0x000fe40003f46270 */
[----:B------:R-:W-:-:S05]  /*23680*/  IABS R2, R7 ;  /* 0x0000000700027213 */ /* 0x000fca0000000000 */
[----:B------:R-:W-:-:S06]  /*23690*/  IMAD.MOV R2, RZ, RZ, -R2 ;  /* 0x000000ffff027224 */ /* 0x000fcc00078e0a02 */
[----:B------:R-:W-:Y:S01]  /*236a0*/  @!P2 IMAD.MOV R9, RZ, RZ, -R9 ;  /* 0x000000ffff09a224 */ /* 0x000fe200078e0a09 */
[----:B------:R-:W-:-:S04]  /*236b0*/  @!P1 LOP3.LUT R9, RZ, R4, RZ, 0x33, !PT ;  /* 0x00000004ff099212 */ /* 0x000fc800078e33ff */
[----:B------:R-:W-:-:S05]  /*236c0*/  IABS R3, R9 ;  /* 0x0000000900037213 */ /* 0x000fca0000000000 */
        /* <DEDUP_REMOVED lines=20> */
.L_x_1661:
[----:B-1-3--:R-:W0:Y:S02]  /*23810*/  LDC.64 R2, c[0x0][0xc90] ;  /* 0x00032400ff027b82 */ /* 0x00ae240000000a00 */
[----:B0-----:R-:W-:-:S05]  /*23820*/  IMAD.WIDE R2, R12, 0x4, R2 ;  /* 0x000000040c027825 */ /* 0x001fca00078e0202 */
        /* <DEDUP_REMOVED lines=30> */
[----:B------:R-:W-:-:S04]  /*23a10*/  VIADDMNMX R7, R10, UR5, R7, PT ;  /* 0x000000050a077c46 */ /* 0x000fc8000b800107 */
        /* <DEDUP_REMOVED lines=28> */
.L_x_1662:
[----:B01----:R-:W-:-:S05]  /*23be0*/  LOP3.LUT R3, RZ, R2, RZ, 0x33, !PT ;  /* 0x00000002ff037212 */ /* 0x003fca00078e33ff */
[----:B------:R-:W-:-:S05]  /*23bf0*/  IMAD.IADD R2, R4, 0x1, R3 ;  /* 0x0000000104027824 */ /* 0x000fca00078e0203 */
[----:B------:R1:W-:Y:S01]  /*23c00*/  STL [R1+0x14], R2 ;  /* 0x0000140201007387 */ /* 0x0003e20000100800 */
[----:B------:R-:W-:Y:S05]  /*23c10*/  BRA `(.L_x_1663) ;  /* 0x0000000000107947 */ /* 0x000fea0003800000 */
.L_x_1658:
[----:B------:R-:W-:Y:S01]  /*23c20*/  IMAD.U32 R2, RZ, RZ, UR6 ;  /* 0x00000006ff027e24 */ /* 0x000fe2000f8e00ff */
[----:B------:R0:W-:Y:S04]  /*23c30*/  STL [R1+0x14], RZ ;  /* 0x000014ff01007387 */ /* 0x0001e80000100800 */
[----:B------:R0:W-:Y:S04]  /*23c40*/  STL [R1+0x18], RZ ;  /* 0x000018ff01007387 */ /* 0x0001e80000100800 */
[----:B------:R0:W-:Y:S02]  /*23c50*/  STL [R1+0x10], R2 ;  /* 0x0000100201007387 */ /* 0x0001e40000100800 */
.L_x_1663:
[----:B------:R-:W2:Y:S04]  /*23c60*/  LDL R4, [R1+0x10] ;  /* 0x0000100001047983 */ /* 0x000ea80000100800 */
[----:B------:R-:W2:Y:S04]  /*23c70*/  LDL R5, [R1+0x14] ;  /* 0x0000140001057983 */ /* 0x000ea80000100800 */
[----:B------:R-:W2:Y:S04]  /*23c80*/  LDL R6, [R1+0x18] ;  /* 0x0000180001067983 */ /* 0x000ea80000100800 */
[----:B------:R-:W2:Y:S01]  /*23c90*/  LDL R7, [R1+0x1c] ;  /* 0x00001c0001077983 */ /* 0x000ea20000100800 */
[----:B------:R-:W-:-:S13]  /*23ca0*/  ISETP.NE.AND P0, PT, R0, RZ, PT ;  /* 0x000000ff0000720c */ /* 0x000fda0003f05270 */
[----:B------:R-:W3:Y:S01]  /*23cb0*/  @!P0 S2R R3, SR_CgaCtaId ;  /* 0x0000000000038919 */ /* 0x000ee20000008800 */
[----:B------:R-:W-:-:S04]  /*23cc0*/  @!P0 MOV R0, 0x400 ;  /* 0x0000040000008802 */ /* 0x000fc80000000f00 */
[----:B---3--:R-:W-:-:S05]  /*23cd0*/  @!P0 LEA R0, R3, R0, 0x18 ;  /* 0x0000000003008211 */ /* 0x008fca00078ec0ff */
[----:B--2---:R2:W-:Y:S01]  /*23ce0*/  @!P0 STS.128 [R0+0x284d0], R4 ;  /* 0x0284d00400008388 */ /* 0x0045e20000000c00 */
[----:B------:R-:W-:Y:S06]  /*23cf0*/  BAR.ARV 0x5, 0x180 ;  /* 0x0146000000007b1d */ /* 0x000fec0000002000 */
.L_x_1656:
        /* <DEDUP_REMOVED lines=8> */
[----:B------:R-:W1:Y:S01]  /*23d80*/  S2R R8, SR_TID.X ;  /* 0x0000000000087919 */ /* 0x000e620000002100 */
        /* <DEDUP_REMOVED lines=11> */
[C---:B------:R-:W-:Y:S01]  /*23e40*/  LOP3.LUT P0, RZ, R8.reuse, 0x4, RZ, 0xc0, !PT ;  /* 0x0000000408ff7812 */ /* 0x040fe2000780c0ff */
[----:B------:R-:W-:Y:S02]  /*23e50*/  IMAD.SHL.U32 R5, R8, 0x8, RZ ;  /* 0x0000000808057824 */ /* 0x000fe400078e00ff */
[----:B---3--:R-:W-:-:S05]  /*23e60*/  IMAD.SHL.U32 R0, R6, 0x20, RZ ;  /* 0x0000002006007824 */ /* 0x008fca00078e00ff */
[----:B------:R-:W-:Y:S01]  /*23e70*/  LOP3.LUT R3, R0, 0xc00, RZ, 0xc0, !PT ;  /* 0x00000c0000037812 */ /* 0x000fe200078ec0ff */
[----:B------:R-:W-:-:S05]  /*23e80*/  IMAD.SHL.U32 R0, R8, 0x40, RZ ;  /* 0x0000004008007824 */ /* 0x000fca00078e00ff */
[--C-:B------:R-:W-:Y:S02]  /*23e90*/  LOP3.LUT R3, R3, 0x40, R0.reuse, 0xf8, !PT ;  /* 0x0000004003037812 */ /* 0x100fe400078ef800 */
[----:B------:R-:W-:Y:S02]  /*23ea0*/  LOP3.LUT R4, R0, 0x180, RZ, 0xc0, !PT ;  /* 0x0000018000047812 */ /* 0x000fe400078ec0ff */
[----:B------:R-:W-:Y:S02]  /*23eb0*/  LOP3.LUT R7, R3, 0x200, R0, 0xf8, !PT ;  /* 0x0000020003077812 */ /* 0x000fe400078ef800 */
[--C-:B------:R-:W-:Y:S02]  /*23ec0*/  SHF.R.U32.HI R3, RZ, 0x1, R8.reuse ;  /* 0x00000001ff037819 */ /* 0x100fe40000011608 */
[----:B------:R-:W-:Y:S02]  /*23ed0*/  LOP3.LUT R0, R2, 0x380, RZ, 0xc0, !PT ;  /* 0x0000038002007812 */ /* 0x000fe400078ec0ff */
[----:B------:R-:W-:-:S02]  /*23ee0*/  LOP3.LUT R4, R4, 0x10, R8, 0xf8, !PT ;  /* 0x0000001004047812 */ /* 0x000fc400078ef808 */
[----:B------:R-:W-:Y:S01]  /*23ef0*/  LOP3.LUT R3, R0, 0x30, R3, 0xf8, !PT ;  /* 0x0000003000037812 */ /* 0x000fe200078ef803 */
[----:B------:R-:W-:Y:S01]  /*23f00*/  IMAD.SHL.U32 R0, R8, 0x10, RZ ;  /* 0x0000001008007824 */ /* 0x000fe200078e00ff */
[----:B------:R-:W-:-:S04]  /*23f10*/  LOP3.LUT R4, R4, 0x30, R5, 0x78, !PT ;  /* 0x0000003004047812 */ /* 0x000fc800078e7805 */
[----:B------:R-:W-:Y:S02]  /*23f20*/  LOP3.LUT R3, R3, 0x70, R0, 0x78, !PT ;  /* 0x0000007003037812 */ /* 0x000fe400078e7800 */
[----:B------:R-:W-:Y:S02]  /*23f30*/  LOP3.LUT R5, R7, R4, RZ, 0xfc, !PT ;  /* 0x0000000407057212 */ /* 0x000fe400078efcff */
[----:B------:R-:W-:Y:S01]  /*23f40*/  LOP3.LUT R4, R3, 0xc00, R2, 0xf8, !PT ;  /* 0x00000c0003047812 */ /* 0x000fe200078ef802 */
[----:B------:R-:W-:Y:S01]  /*23f50*/  IMAD.SHL.U32 R3, R8, 0x2, RZ ;  /* 0x0000000208037824 */ /* 0x000fe200078e00ff */
[----:B------:R-:W-:Y:S01]  /*23f60*/  LOP3.LUT R2, R0, 0x3f0, RZ, 0xc0, !PT ;  /* 0x000003f000027812 */ /* 0x000fe200078ec0ff */
[----:B------:R0:W-:Y:S03]  /*23f70*/  STL [R1+0x2c], R5 ;  /* 0x00002c0501007387 */ /* 0x0001e60000100800 */
[----:B------:R-:W-:Y:S01]  /*23f80*/  LOP3.LUT R3, R2, 0x70, R3, 0x78, !PT ;  /* 0x0000007002037812 */ /* 0x000fe200078e7803 */
[----:B------:R-:W-:Y:S01]  /*23f90*/  IMAD.SHL.U32 R2, R6, 0x10, RZ ;  /* 0x0000001006027824 */ /* 0x000fe200078e00ff */
[----:B------:R1:W-:Y:S04]  /*23fa0*/  STL [R1+0x34], R4 ;  /* 0x0000340401007387 */ /* 0x0003e80000100800 */
[----:B------:R-:W-:Y:S01]  /*23fb0*/  LOP3.LUT R3, R3, 0x400, R2, 0xf8, !PT ;  /* 0x0000040003037812 */ /* 0x000fe200078ef802 */
[----:B------:R-:W-:Y:S01]  /*23fc0*/  IMAD.MOV.U32 R2, RZ, RZ, 0x40 ;  /* 0x00000040ff027424 */ /* 0x000fe200078e00ff */
[----:B0-----:R-:W-:-:S03]  /*23fd0*/  SHF.R.U32.HI R5, RZ, 0x3, R6 ;  /* 0x00000003ff057819 */ /* 0x001fc60000011606 */
[----:B------:R-:W-:Y:S01]  /*23fe0*/  IMAD.IADD R3, R18, 0x1, R3 ;  /* 0x0000000112037824 */ /* 0x000fe200078e0203 */
[----:B------:R-:W-:Y:S01]  /*23ff0*/  SEL R7, R2, 0xffffffc0, !P0 ;  /* 0xffffffc002077807 */ /* 0x000fe20004000000 */
[----:B-1----:R-:W-:-:S04]  /*24000*/  IMAD.MOV.U32 R4, RZ, RZ, 0x20 ;  /* 0x00000020ff047424 */ /* 0x002fc800078e00ff */
[----:B------:R-:W-:Y:S01]  /*24010*/  STL [R1+0x38], R7 ;  /* 0x0000380701007387 */ /* 0x000fe20000100800 */
[----:B------:R-:W-:Y:S02]  /*24020*/  SEL R2, R4, 0xffffffe0, !P0 ;  /* 0xffffffe004027807 */ /* 0x000fe40004000000 */
[----:B------:R-:W-:-:S03]  /*24030*/  LOP3.LUT R4, R5, 0x70, R0, 0xf8, !PT ;  /* 0x0000007005047812 */ /* 0x000fc600078ef800 */
        /* <DEDUP_REMOVED lines=11> */
.L_x_1794:
[----:B--2---:R-:W2:Y:S01]  /*240f0*/  LDL R14, [R1+0x1c] ;  /* 0x00001c00010e7983 */ /* 0x004ea20000100800 */
[----:B------:R-:W-:Y:S05]  /*24100*/  YIELD ;  /* 0x0000000000007946 */ /* 0x000fea0003800000 */
[----:B------:R-:W-:Y:S01]  /*24110*/  ULDC.64 UR4, c[0x0][0xa28] ;  /* 0x00028a0000047ab9 */ /* 0x000fe20000000a00 */
[----:B-1----:R-:W-:Y:S02]  /*24120*/  CS2R R6, SRZ ;  /* 0x0000000000067805 */ /* 0x002fe4000001ff00 */
[----:B------:R-:W-:Y:S01]  /*24130*/  ISETP.NE.U32.AND P0, PT, RZ, UR4, PT ;  /* 0x00000004ff007c0c */ /* 0x000fe2000bf05070 */
[----:B0-----:R-:W0:Y:S01]  /*24140*/  LDC.64 R12, c[0x0][0xa00] ;  /* 0x00028000ff0c7b82 */ /* 0x001e220000000a00 */
[----:B------:R-:W-:Y:S01]  /*24150*/  ULDC.64 UR6, c[0x0][0xa08] ;  /* 0x0002820000067ab9 */ /* 0x000fe20000000a00 */
[----:B------:R-:W-:Y:S01]  /*24160*/  ULDC.64 UR8, c[0x0][0xa10] ;  /* 0x0002840000087ab9 */ /* 0x000fe20000000a00 */
[----:B------:R-:W-:Y:S01]  /*24170*/  ISETP.NE.AND.EX P0, PT, RZ, UR5, PT, P0 ;  /* 0x00000005ff007c0c */ /* 0x000fe2000bf05300 */
[----:B------:R-:W-:-:S04]  /*24180*/  ULDC.64 UR4, c[0x0][0xa18] ;  /* 0x0002860000047ab9 */ /* 0x000fc80000000a00 */
[----:B------:R-:W3:Y:S08]  /*24190*/  LDC.64 R4, c[0x0][0xa08] ;  /* 0x00028200ff047b82 */ /* 0x000ef00000000a00 */
[----:B-1----:R-:W2:Y:S02]  /*241a0*/  @P0 LDC.64 R2, c[0x0][0xa28] ;  /* 0x00028a00ff020b82 */ /* 0x002ea40000000a00 */
[----:B--2---:R-:W-:-:S05]  /*241b0*/  @P0 IMAD.WIDE R2, R14, 0x4, R2 ;  /* 0x000000040e020825 */ /* 0x004fca00078e0202 */
[----:B------:R1:W5:Y:S01]  /*241c0*/  @P0 LDG.E R6, desc[UR46][R2.64] ;  /* 0x0000002e02060981 */ /* 0x000362000c1e1900 */
[----:B------:R-:W-:Y:S01]  /*241d0*/  ISETP.NE.U32.AND P0, PT, RZ, UR4, PT ;  /* 0x00000004ff007c0c */ /* 0x000fe2000bf05070 */
[----:B0-----:R-:W-:Y:S01]  /*241e0*/  IMAD.WIDE R12, R14, 0x4, R12 ;  /* 0x000000040e0c7825 */ /* 0x001fe200078e020c */
[----:B------:R-:W-:Y:S02]  /*241f0*/  ISETP.NE.U32.AND P2, PT, RZ, UR6, PT ;  /* 0x00000006ff007c0c */ /* 0x000fe4000bf45070 */
[----:B------:R-:W-:Y:S01]  /*24200*/  ISETP.NE.AND.EX P0, PT, RZ, UR5, PT, P0 ;  /* 0x00000005ff007c0c */ /* 0x000fe2000bf05300 */
[----:B------:R-:W-:Y:S01]  /*24210*/  ULDC.64 UR4, c[0x0][0xa00] ;  /* 0x0002800000047ab9 */ /* 0x000fe20000000a00 */
[----:B------:R-:W-:Y:S01]  /*24220*/  ISETP.NE.U32.AND P4, PT, RZ, UR8, PT ;  /* 0x00000008ff007c0c */ /* 0x000fe2000bf85070 */
[----:B------:R-:W-:Y:S01]  /*24230*/  IMAD.MOV.U32 R8, RZ, RZ, RZ ;  /* 0x000000ffff087224 */ /* 0x000fe200078e00ff */
[----:B------:R-:W-:Y:S01]  /*24240*/  ISETP.NE.U32.AND P1, PT, RZ, UR4, PT ;  /* 0x00000004ff007c0c */ /* 0x000fe2000bf25070 */
[----:B-1----:R-:W0:Y:S01]  /*24250*/  LDC.64 R2, c[0x0][0xa10] ;  /* 0x00028400ff027b82 */ /* 0x002e220000000a00 */
[----:B------:R-:W-:-:S02]  /*24260*/  IMAD.MOV.U32 R0, RZ, RZ, RZ ;  /* 0x000000ffff007224 */ /* 0x000fc400078e00ff */
[----:B------:R-:W-:Y:S01]  /*24270*/  ISETP.NE.AND.EX P3, PT, RZ, UR5, PT, P1 ;  /* 0x00000005ff007c0c */ /* 0x000fe2000bf65310 */
[----:B---3--:R-:W-:-:S04]  /*24280*/  IMAD.WIDE R4, R14, 0x4, R4 ;  /* 0x000000040e047825 */ /* 0x008fc800078e0204 */
[----:B------:R-:W1:Y:S01]  /*24290*/  @P0 LDC.64 R10, c[0x0][0xa18] ;  /* 0x00028600ff0a0b82 */ /* 0x000e620000000a00 */
[----:B------:R-:W-:Y:S01]  /*242a0*/  ULDC UR4, c[0x0][0x288] ;  /* 0x0000a20000047ab9 */ /* 0x000fe20000000800 */
[----:B------:R-:W-:Y:S02]  /*242b0*/  ISETP.NE.AND.EX P1, PT, RZ, UR7, PT, P2 ;  /* 0x00000007ff007c0c */ /* 0x000fe4000bf25320 */
[----:B------:R-:W-:-:S04]  /*242c0*/  ISETP.NE.AND.EX P2, PT, RZ, UR9, PT, P4 ;  /* 0x00000009ff007c0c */ /* 0x000fc8000bf45340 */
[----:B------:R-:W2:Y:S07]  /*242d0*/  @P3 LDG.E R7, desc[UR46][R12.64] ;  /* 0x0000002e0c073981 */ /* 0x000eae000c1e1900 */
[----:B------:R-:W5:Y:S01]  /*242e0*/  @P1 LDG.E R8, desc[UR46][R4.64] ;  /* 0x0000002e04081981 */ /* 0x000f62000c1e1900 */
[----:B0-----:R-:W-:-:S05]  /*242f0*/  IMAD.WIDE R2, R14, 0x4, R2 ;  /* 0x000000040e027825 */ /* 0x001fca00078e0202 */
[----:B------:R-:W5:Y:S01]  /*24300*/  @P2 LDG.E R0, desc[UR46][R2.64] ;  /* 0x0000002e02002981 */ /* 0x000f62000c1e1900 */
[----:B-1----:R-:W-:-:S03]  /*24310*/  @P0 IMAD.WIDE R10, R14, 0x4, R10 ;  /* 0x000000040e0a0825 */ /* 0x002fc600078e020a */
        /* <DEDUP_REMOVED lines=12> */
[----:B--2---:R0:W-:Y:S01]  /*243e0*/  STL [R1+0x40], R7 ;  /* 0x0000400701007387 */ /* 0x0041e20000100800 */
[----:B------:R-:W-:Y:S02]  /*243f0*/  IMAD.MOV.U32 R15, RZ, RZ, R7 ;  /* 0x000000ffff0f7224 */ /* 0x000fe400078e0007 */
[----:B0-----:R-:W-:Y:S01]  /*24400*/  IMAD.U32 R7, RZ, RZ, UR4 ;  /* 0x00000004ff077e24 */ /* 0x001fe2000f8e00ff */
[----:B------:R-:W-:Y:S06]  /*24410*/  @P0 BRA `(.L_x_1665) ;  /* 0x0000000000140947 */ /* 0x000fec0003800000 */
[----:B------:R-:W-:Y:S05]  /*24420*/  @!P3 BRA `(.L_x_1665) ;  /* 0x000000000010b947 */ /* 0x000fea0003800000 */
[----:B------:R-:W2:Y:S04]  /*24430*/  LDG.E R9, desc[UR46][R12.64] ;  /* 0x0000002e0c097981 */ /* 0x000ea8000c1e1900 */
[----:B------:R-:W2:Y:S02]  /*24440*/  LDG.E R12, desc[UR46][R12.64+0x4] ;  /* 0x0000042e0c0c7981 */ /* 0x000ea4000c1e1900 */
[----:B--2---:R-:W-:-:S05]  /*24450*/  IMAD.IADD R15, R12, 0x1, -R9 ;  /* 0x000000010c0f7824 */ /* 0x004fca00078e0a09 */
[----:B------:R0:W-:Y:S02]  /*24460*/  STL [R1+0x40], R15 ;  /* 0x0000400f01007387 */ /* 0x0001e40000100800 */
.L_x_1665:
[----:B------:R-:W2:Y:S01]  /*24470*/  LDL.LU R10, [R1+0x18] ;  /* 0x00001800010a7983 */ /* 0x000ea20000300800 */
[----:B-----5:R-:W-:Y:S01]  /*24480*/  IMAD.IADD R8, R8, 0x1, R6 ;  /* 0x0000000108087824 */ /* 0x020fe200078e0206 */
[----:B------:R-:W-:Y:S02]  /*24490*/  ULDC.64 UR4, c[0x0][0xa20] ;  /* 0x0002880000047ab9 */ /* 0x000fe40000000a00 */
[----:B------:R-:W-:Y:S02]  /*244a0*/  ISETP.NE.U32.AND P0, PT, RZ, UR4, PT ;  /* 0x00000004ff007c0c */ /* 0x000fe4000bf05070 */
[----:B------:R1:W-:Y:S02]  /*244b0*/  STL [R1+0x28], R8 ;  /* 0x0000280801007387 */ /* 0x0003e40000100800 */
[----:B------:R-:W-:Y:S02]  /*244c0*/  ISETP.NE.AND.EX P0, PT, RZ, UR5, PT, P0 ;  /* 0x00000005ff007c0c */ /* 0x000fe4000bf05300 */
[----:B--2---:R-:W-:-:S02]  /*244d0*/  LOP3.LUT R12, R10, 0xff000000, RZ, 0xc0, !PT ;  /* 0xff0000000a0c7812 */ /* 0x004fc400078ec0ff */
[C---:B------:R-:W-:Y:S02]  /*244e0*/  LOP3.LUT R9, R10.reuse, 0xff0000, RZ, 0xc0, !PT ;  /* 0x00ff00000a097812 */ /* 0x040fe400078ec0ff */
[----:B------:R-:W-:Y:S02]  /*244f0*/  SHF.R.U32.HI R12, RZ, 0x8, R12 ;  /* 0x00000008ff0c7819 */ /* 0x000fe4000001160c */
[----:B------:R-:W-:Y:S02]  /*24500*/  LOP3.LUT R16, R10, 0xffff, RZ, 0xc0, !PT ;  /* 0x0000ffff0a107812 */ /* 0x000fe400078ec0ff */
[----:B------:R-:W-:-:S03]  /*24510*/  LEA.HI R12, R9, R12, RZ, 0x10 ;  /* 0x0000000c090c7211 */ /* 0x000fc600078f80ff */
[----:B-1----:R-:W-:Y:S05]  /*24520*/  @!P0 BRA `(.L_x_1666) ;  /* 0x0000000000108947 */ /* 0x002fea0003800000 */
[----:B------:R-:W1:Y:S02]  /*24530*/  LDC.64 R4, c[0x0][0xa20] ;  /* 0x00028800ff047b82 */ /* 0x000e640000000a00 */
[----:B-1----:R-:W-:-:S05]  /*24540*/  IMAD.WIDE R4, R14, 0x4, R4 ;  /* 0x000000040e047825 */ /* 0x002fca00078e0204 */
[----:B------:R1:W5:Y:S01]  /*24550*/  LDG.E R7, desc[UR46][R4.64] ;  /* 0x0000002e04077981 */ /* 0x000362000c1e1900 */
[----:B------:R-:W-:Y:S05]  /*24560*/  BRA `(.L_x_1667) ;  /* 0x0000000000107947 */ /* 0x000fea0003800000 */
.L_x_1666:
[----:B------:R-:W-:Y:S05]  /*24570*/  @!P1 BRA `(.L_x_1667) ;  /* 0x00000000000c9947 */ /* 0x000fea0003800000 */
[----:B------:R-:W2:Y:S04]  /*24580*/  LDG.E R7, desc[UR46][R4.64] ;  /* 0x0000002e04077981 */ /* 0x000ea8000c1e1900 */
[----:B------:R-:W2:Y:S02]  /*24590*/  LDG.E R4, desc[UR46][R4.64+0x4] ;  /* 0x0000042e04047981 */ /* 0x000ea4000c1e1900 */
[----:B--2---:R-:W-:-:S07]  /*245a0*/  IMAD.IADD R7, R4, 0x1, -R7 ;  /* 0x0000000104077824 */ /* 0x004fce00078e0a07 */
.L_x_1667:
[----:B------:R-:W2:Y:S04]  /*245b0*/  LDL.LU R8, [R1+0x14] ;  /* 0x0000140001087983 */ /* 0x000ea80000300800 */
[----:B-1----:R-:W3:Y:S04]  /*245c0*/  @P2 LDG.E R4, desc[UR46][R2.64] ;  /* 0x0000002e02042981 */ /* 0x002ee8000c1e1900 */
[----:B------:R1:W3:Y:S01]  /*245d0*/  @P2 LDG.E R2, desc[UR46][R2.64+0x4] ;  /* 0x0000042e02022981 */ /* 0x0002e2000c1e1900 */
[----:B-----5:R-:W-:Y:S01]  /*245e0*/  IMAD.IADD R10, R7, 0x1, -R6 ;  /* 0x00000001070a7824 */ /* 0x020fe200078e0a06 */
[----:B-1----:R-:W1:Y:S02]  /*245f0*/  LDC R3, c[0x0][0x448] ;  /* 0x00011200ff037b82 */ /* 0x002e640000000800 */
[----:B-1----:R-:W-:-:S13]  /*24600*/  ISETP.NE.AND P1, PT, R3, 0x1, PT ;  /* 0x000000010300780c */ /* 0x002fda0003f25270 */
[----:B------:R-:W1:Y:S08]  /*24610*/  @P1 LDC R3, c[0x0][0x44c] ;  /* 0x00011300ff031b82 */ /* 0x000e700000000800 */
[----:B------:R-:W4:Y:S01]  /*24620*/  @P1 LDC R5, c[0x0][0x450] ;  /* 0x00011400ff051b82 */ /* 0x000f220000000800 */
[----:B--2---:R-:W-:Y:S02]  /*24630*/  IMAD.SHL.U32 R19, R8, 0x80, RZ ;  /* 0x0000008008137824 */ /* 0x004fe400078e00ff */
[----:B---3--:R-:W-:-:S02]  /*24640*/  @P2 IMAD.IADD R11, R2, 0x1, -R4 ;  /* 0x00000001020b2824 */ /* 0x008fc400078e0a04 */
[----:B------:R-:W-:Y:S02]  /*24650*/  VIADD R2, R19, 0x7f ;  /* 0x0000007f13027836 */ /* 0x000fe40000000000 */
[----:B------:R-:W-:Y:S02]  /*24660*/  IMAD.IADD R7, R10, 0x1, R11 ;  /* 0x000000010a077824 */ /* 0x000fe400078e020b */
[----:B-1----:R-:W-:-:S03]  /*24670*/  @P1 IMAD.HI.U32 R3, R2, R3, RZ ;  /* 0x0000000302031227 */ /* 0x002fc600078e00ff */
[C---:B------:R-:W-:Y:S01]  /*24680*/  IADD3 R17, R7.reuse, 0x1, -R15 ;  /* 0x0000000107117810 */ /* 0x040fe20007ffe80f */
[----:B------:R-:W-:Y:S01]  /*24690*/  IMAD.MOV.U32 R6, RZ, RZ, R2 ;  /* 0x000000ffff067224 */ /* 0x000fe200078e0002 */
[----:B----4-:R-:W-:Y:S01]  /*246a0*/  @P1 SHF.R.U32.HI R6, RZ, R5, R3 ;  /* 0x00000005ff061219 */ /* 0x010fe20000011603 */
[----:B------:R-:W-:-:S04]  /*246b0*/  VIADD R2, R7, 0x3f ;  /* 0x0000003f07027836 */ /* 0x000fc80000000000 */
[----:B------:R-:W-:Y:S01]  /*246c0*/  IMAD.IADD R6, R17, 0x1, R6 ;  /* 0x0000000111067824 */ /* 0x000fe200078e0206 */
[----:B------:R-:W-:-:S04]  /*246d0*/  SHF.R.S32.HI R3, RZ, 0x1f, R2 ;  /* 0x0000001fff037819 */ /* 0x000fc80000011402 */
[----:B------:R-:W-:Y:S02]  /*246e0*/  LEA.HI R21, R3, R2, RZ, 0x6 ;  /* 0x0000000203157211 */ /* 0x000fe400078f30ff */
[----:B------:R-:W1:Y:S02]  /*246f0*/  LDC.64 R2, c[0x0][0x9e0] ;  /* 0x00027800ff027b82 */ /* 0x000e640000000a00 */
[----:B------:R-:W-:Y:S02]  /*24700*/  SHF.R.S32.HI R21, RZ, 0x6, R21 ;  /* 0x00000006ff157819 */ /* 0x000fe40000011415 */
[----:B-1----:R-:W-:Y:S01]  /*24710*/  ISETP.GE.AND P3, PT, R3, 0x1, PT ;  /* 0x000000010300780c */ /* 0x002fe20003f66270 */
[----:B------:R-:W-:-:S12]  /*24720*/  IMAD.IADD R8, R6, 0x1, R2 ;  /* 0x0000000106087824 */ /* 0x000fd800078e0202 */
[----:B------:R-:W-:Y:S05]  /*24730*/  @!P3 BRA `(.L_x_1668) ;  /* 0x000000000048b947 */ /* 0x000fea0003800000 */
[C---:B------:R-:W-:Y:S01]  /*24740*/  ISETP.GT.AND P0, PT, R6.reuse, RZ, PT ;  /* 0x000000ff0600720c */ /* 0x040fe20003f04270 */
[----:B------:R-:W-:Y:S01]  /*24750*/  BSSY B0, `(.L_x_1669) ;  /* 0x000000e000007945 */ /* 0x000fe20003800000 */
[----:B------:R-:W-:-:S11]  /*24760*/  VIADD R2, R6, 0xffffffff ;  /* 0xffffffff06027836 */ /* 0x000fd60000000000 */
[----:B------:R-:W-:Y:S05]  /*24770*/  @P0 BRA `(.L_x_1670) ;  /* 0x00000000001c0947 */ /* 0x000fea0003800000 */
[----:B------:R-:W-:Y:S01]  /*24780*/  ISETP.NE.AND P0, PT, R3, 0x1, PT ;  /* 0x000000010300780c */ /* 0x000fe20003f05270 */
[----:B------:R-:W-:-:S12]  /*24790*/  IMAD.MOV R2, RZ, RZ, -R6 ;  /* 0x000000ffff027224 */ /* 0x000fd800078e0a06 */
[----:B------:R-:W1:Y:S02]  /*247a0*/  @P0 LDC.64 R4, c[0x0][0x9e8] ;  /* 0x00027a00ff040b82 */ /* 0x000e640000000a00 */
[----:B-1----:R-:W-:-:S05]  /*247b0*/  @P0 IMAD.HI.U32 R4, R2, R4, RZ ;  /* 0x0000000402040227 */ /* 0x002fca00078e00ff */
[----:B------:R-:W-:-:S04]  /*247c0*/  @P0 SHF.R.U32.HI R2, RZ, R5, R4 ;  /* 0x00000005ff020219 */ /* 0x000fc80000011604 */
[----:B------:R-:W-:Y:S01]  /*247d0*/  LOP3.LUT R2, RZ, R2, RZ, 0x33, !PT ;  /* 0x00000002ff027212 */ /* 0x000fe200078e33ff */
[----:B------:R-:W-:Y:S06]  /*247e0*/  BRA `(.L_x_1671) ;  /* 0x0000000000107947 */ /* 0x000fec0003800000 */
.L_x_1670:
[----:B------:R-:W-:-:S13]  /*247f0*/  ISETP.NE.AND P0, PT, R3, 0x1, PT ;  /* 0x000000010300780c */ /* 0x000fda0003f05270 */
[----:B------:R-:W1:Y:S02]  /*24800*/  @P0 LDC.64 R4, c[0x0][0x9e8] ;  /* 0x00027a00ff040b82 */ /* 0x000e640000000a00 */
[----:B-1----:R-:W-:-:S05]  /*24810*/  @P0 IMAD.HI.U32 R4, R2, R4, RZ ;  /* 0x0000000402040227 */ /* 0x002fca00078e00ff */
[----:B------:R-:W-:-:S07]  /*24820*/  @P0 SHF.R.U32.HI R2, RZ, R5, R4 ;  /* 0x00000005ff020219 */ /* 0x000fce0000011604 */
.L_x_1671:
[----:B------:R-:W-:Y:S05]  /*24830*/  BSYNC B0 ;  /* 0x0000000000007941 */ /* 0x000fea0003800000 */
.L_x_1669:
[----:B------:R-:W-:-:S05]  /*24840*/  IMAD R2, R2, R3, R3 ;  /* 0x0000000302027224 */ /* 0x000fca00078e0203 */
[----:B------:R-:W-:-:S07]  /*24850*/  VIMNMX R8, R8, R2, PT ;  /* 0x0000000208087248 */ /* 0x000fce0003fe0100 */
.L_x_1668:
[----:B------:R-:W1:Y:S01]  /*24860*/  @P1 LDC R4, c[0x0][0x44c] ;  /* 0x00011300ff041b82 */ /* 0x000e620000000800 */
[----:B------:R-:W-:Y:S01]  /*24870*/  VIADD R8, R8, 0x3f ;  /* 0x0000003f08087836 */ /* 0x000fe20000000000 */
[----:B------:R-:W-:Y:S01]  /*24880*/  ULDC UR4, c[0x0][0x9dc] ;  /* 0x0002770000047ab9 */ /* 0x000fe20000000800 */
[----:B------:R-:W-:Y:S02]  /*24890*/  IMAD.MOV.U32 R2, RZ, RZ, R19 ;  /* 0x000000ffff027224 */ /* 0x000fe400078e0013 */
[----:B------:R-:W-:Y:S01]  /*248a0*/  IMAD.IADD R20, R7, 0x1, -R15 ;  /* 0x0000000107147824 */ /* 0x000fe200078e0a0f */
[----:B------:R-:W-:Y:S02]  /*248b0*/  SHF.R.S32.HI R9, RZ, 0x1f, R8 ;  /* 0x0000001fff097819 */ /* 0x000fe40000011408 */
[----:B------:R-:W2:Y:S02]  /*248c0*/  @P1 LDC R5, c[0x0][0x450] ;  /* 0x00011400ff051b82 */ /* 0x000ea40000000800 */
[----:B------:R-:W-:-:S04]  /*248d0*/  LEA.HI R9, R9, R8, RZ, 0x6 ;  /* 0x0000000809097211 */ /* 0x000fc800078f30ff */
[----:B------:R-:W-:-:S04]  /*248e0*/  SHF.R.S32.HI R9, RZ, 0x6, R9 ;  /* 0x00000006ff097819 */ /* 0x000fc80000011409 */
[----:B------:R-:W-:Y:S01]  /*248f0*/  VIMNMX R9, R21, R9, PT ;  /* 0x0000000915097248 */ /* 0x000fe20003fe0100 */
[----:B-1----:R-:W-:-:S05]  /*24900*/  @P1 IMAD.HI.U32 R4, R19, R4, RZ ;  /* 0x0000000413041227 */ /* 0x002fca00078e00ff */
[----:B--2---:R-:W-:-:S05]  /*24910*/  @P1 SHF.R.U32.HI R2, RZ, R5, R4 ;  /* 0x00000005ff021219 */ /* 0x004fca0000011604 */
        /* <DEDUP_REMOVED lines=13> */
.L_x_1674:
[----:B------:R-:W-:-:S13]  /*249f0*/  ISETP.NE.AND P0, PT, R3, 0x1, PT ;  /* 0x000000010300780c */ /* 0x000fda0003f05270 */
[----:B------:R-:W1:Y:S02]  /*24a00*/  @P0 LDC.64 R4, c[0x0][0x9e8] ;  /* 0x00027a00ff040b82 */ /* 0x000e640000000a00 */
[----:B-1----:R-:W-:-:S05]  /*24a10*/  @P0 IMAD.HI.U32 R4, R2, R4, RZ ;  /* 0x0000000402040227 */ /* 0x002fca00078e00ff */
[----:B------:R-:W-:-:S07]  /*24a20*/  @P0 SHF.R.U32.HI R2, RZ, R5, R4 ;  /* 0x00000005ff020219 */ /* 0x000fce0000011604 */
.L_x_1675:
[----:B------:R-:W-:Y:S05]  /*24a30*/  BSYNC B0 ;  /* 0x0000000000007941 */ /* 0x000fea0003800000 */
.L_x_1673:
[----:B------:R-:W-:-:S05]  /*24a40*/  IMAD R2, R2, R3, RZ ;  /* 0x0000000302027224 */ /* 0x000fca00078e02ff */
[----:B------:R-:W-:-:S07]  /*24a50*/  VIMNMX R6, R6, R2, !PT ;  /* 0x0000000206067248 */ /* 0x000fce0007fe0100 */
.L_x_1672:
[----:B------:R-:W-:Y:S01]  /*24a60*/  SHF.R.S32.HI R8, RZ, 0x1f, R6 ;  /* 0x0000001fff087819 */ /* 0x000fe20000011406 */
[----:B------:R-:W-:Y:S01]  /*24a70*/  BSSY B0, `(.L_x_1676) ;  /* 0x0000028000007945 */ /* 0x000fe20003800000 */
[----:B------:R-:W-:Y:S01]  /*24a80*/  LOP3.LUT R13, R12, 0xff, RZ, 0xc0, !PT ;  /* 0x000000ff0c0d7812 */ /* 0x000fe200078ec0ff */
[----:B------:R-:W-:Y:S01]  /*24a90*/  IMAD.MOV.U32 R5, RZ, RZ, RZ ;  /* 0x000000ffff057224 */ /* 0x000fe200078e00ff */
[----:B------:R-:W-:Y:S02]  /*24aa0*/  LEA.HI R8, R8, R6, RZ, 0x6 ;  /* 0x0000000608087211 */ /* 0x000fe400078f30ff */
[----:B------:R-:W-:Y:S01]  /*24ab0*/  SHF.R.U32.HI R4, RZ, 0x10, R12 ;  /* 0x00000010ff047819 */ /* 0x000fe2000001160c */
[----:B------:R1:W-:Y:S01]  /*24ac0*/  STL [R1+0x14], R13 ;  /* 0x0000140d01007387 */ /* 0x0003e20000100800 */
[----:B------:R-:W-:-:S04]  /*24ad0*/  SHF.R.S32.HI R8, RZ, 0x6, R8 ;  /* 0x00000006ff087819 */ /* 0x000fc80000011408 */
[----:B------:R-:W-:-:S04]  /*24ae0*/  VIMNMX R8, RZ, R8, !PT ;  /* 0x00000008ff087248 */ /* 0x000fc80007fe0100 */
[----:B------:R-:W-:-:S13]  /*24af0*/  ISETP.GT.AND P0, PT, R9, R8, PT ;  /* 0x000000080900720c */ /* 0x000fda0003f04270 */
[----:B-1----:R-:W-:Y:S05]  /*24b00*/  @!P0 BRA `(.L_x_1677) ;  /* 0x0000000000788947 */ /* 0x002fea0003800000 */
[----:B------:R-:W-:Y:S01]  /*24b10*/  ISETP.NE.AND P0, PT, R4, RZ, PT ;  /* 0x000000ff0400720c */ /* 0x000fe20003f05270 */
[----:B------:R-:W-:-:S03]  /*24b20*/  ULDC UR4, c[0x0][0x9f0] ;  /* 0x00027c0000047ab9 */ /* 0x000fc60000000800 */
[----:B------:R-:W-:-:S04]  /*24b30*/  SEL R2, R4, UR4, P0 ;  /* 0x0000000404027c07 */ /* 0x000fc80008000000 */
[----:B------:R-:W-:Y:S02]  /*24b40*/  IABS R3, R2 ;  /* 0x0000000200037213 */ /* 0x000fe40000000000 */
[----:B------:R-:W-:Y:S02]  /*24b50*/  IADD3 R5, R2, -0x1, R9 ;  /* 0xffffffff02057810 */ /* 0x000fe40007ffe009 */
[----:B------:R-:W1:Y:S03]  /*24b60*/  I2F.RP R6, R3 ;  /* 0x0000000300067306 */ /* 0x000e660000209400 */
[----:B------:R-:W-:-:S05]  /*24b70*/  IMAD.IADD R5, R5, 0x1, -R8 ;  /* 0x0000000105057824 */ /* 0x000fca00078e0a08 */
[----:B-1----:R-:W1:Y:S02]  /*24b80*/  MUFU.RCP R6, R6 ;  /* 0x0000000600067308 */ /* 0x002e640000001000 */
[----:B-1----:R-:W-:-:S06]  /*24b90*/  VIADD R6, R6, 0xffffffe ;  /* 0x0ffffffe06067836 */ /* 0x002fcc0000000000 */
[----:B------:R1:W2:Y:S02]  /*24ba0*/  F2I.FTZ.U32.TRUNC.NTZ R7, R6 ;  /* 0x0000000600077305 */ /* 0x0002a4000021f000 */
[----:B-1----:R-:W-:-:S04]  /*24bb0*/  LOP3.LUT R6, R5, R2, RZ, 0x3c, !PT ;  /* 0x0000000205067212 */ /* 0x002fc800078e3cff */
[----:B------:R-:W-:Y:S01]  /*24bc0*/  ISETP.GE.AND P3, PT, R6, RZ, PT ;  /* 0x000000ff0600720c */ /* 0x000fe20003f66270 */
[----:B--2---:R-:W-:-:S04]  /*24bd0*/  IMAD.MOV R6, RZ, RZ, -R7 ;  /* 0x000000ffff067224 */ /* 0x004fc800078e0a07 */
[----:B------:R-:W-:Y:S02]  /*24be0*/  IMAD R12, R6, R3, RZ ;  /* 0x00000003060c7224 */ /* 0x000fe400078e02ff */
[----:B------:R-:W-:-:S04]  /*24bf0*/  IMAD.MOV.U32 R6, RZ, RZ, RZ ;  /* 0x000000ffff067224 */ /* 0x000fc800078e00ff */
        /* <DEDUP_REMOVED lines=15> */
.L_x_1677:
[----:B------:R-:W-:Y:S05]  /*24cf0*/  BSYNC B0 ;  /* 0x0000000000007941 */ /* 0x000fea0003800000 */
.L_x_1676:
[-C--:B------:R-:W-:Y:S01]  /*24d00*/  IMAD R8, R13, R5.reuse, R8 ;  /* 0x000000050d087224 */ /* 0x080fe200078e0208 */
[----:B------:R-:W-:Y:S03]  /*24d10*/  BSSY B0, `(.L_x_1678) ;  /* 0x0000120000007945 */ /* 0x000fe60003800000 */
[C---:B------:R-:W-:Y:S01]  /*24d20*/  IMAD R3, R8.reuse, 0x40, -R10 ;  /* 0x0000004008037824 */ /* 0x040fe200078e0a0a */
[----:B------:R-:W-:-:S04]  /*24d30*/  VIADDMNMX R2, R8, R5, R9, PT ;  /* 0x0000000508027246 */ /* 0x000fc80003800109 */
[----:B------:R-:W-:Y:S01]  /*24d40*/  VIMNMX R3, RZ, R3, !PT ;  /* 0x00000003ff037248 */ /* 0x000fe20007fe0100 */
[----:B------:R-:W-:-:S05]  /*24d50*/  IMAD R2, R2, 0x40, -R10 ;  /* 0x0000004002027824 */ /* 0x000fca00078e0a0a */
        /* <DEDUP_REMOVED lines=14> */
[----:B------:R-:W1:Y:S02]  /*24e40*/  S2R R5, SR_TID.X ;  /* 0x0000000000057919 */ /* 0x000e640000002100 */
[----:B-1----:R-:W-:-:S04]  /*24e50*/  SHF.R.U32.HI R5, RZ, 0x5, R5 ;  /* 0x00000005ff057819 */ /* 0x002fc80000011605 */
[----:B------:R-:W-:-:S05]  /*24e60*/  LOP3.LUT R5, R5, 0x3, RZ, 0xc0, !PT ;  /* 0x0000000305057812 */ /* 0x000fca00078ec0ff */
[----:B------:R1:W2:Y:S02]  /*24e70*/  SHFL.IDX PT, R14, R5, RZ, 0x1f ;  /* 0x00001fff050e7589 */ /* 0x0002a400000e0000 */
.L_x_2030:
[----:B--2---:R-:W-:Y:S02]  /*24e80*/  ISETP.NE.AND P0, PT, R14, RZ, PT ;  /* 0x000000ff0e00720c */ /* 0x004fe40003f05270 */
[----:B------:R-:W-:-:S11]  /*24e90*/  PLOP3.LUT P6, PT, PT, PT, PT, 0x8, 0x0 ;  /* 0x000000000000781c */ /* 0x000fd60003fce170 */
[----:B------:R-:W-:Y:S05]  /*24ea0*/  @P0 BRA `(.L_x_1681) ;  /* 0x00000000000c0947 */ /* 0x000fea0003800000 */
[----:B------:R-:W-:-:S03]  /*24eb0*/  UMOV UR4, 0xffffffff ;  /* 0xffffffff00047882 */ /* 0x000fc60000000000 */
[----:B------:R-:W-:Y:S05]  /*24ec0*/  BRA.DIV UR4, `(.L_x_1682) ;  /* 0x000000be04287947 */ /* 0x000fea000b800000 */
[----:B------:R-:W-:-:S13]  /*24ed0*/  ELECT P6, URZ, PT ;  /* 0x00000000003f782f */ /* 0x000fda00038c0000 */
.L_x_1681:
[----:B-1----:R-:W2:Y:S01]  /*24ee0*/  LDL R5, [R1+0x54] ;  /* 0x0000540001057983 */ /* 0x002ea20000100800 */
[----:B------:R-:W-:Y:S01]  /*24ef0*/  BSSY B1, `(.L_x_1683) ;  /* 0x0000008000017945 */ /* 0x000fe20003800000 */
[----:B--2---:R-:W-:-:S05]  /*24f00*/  VIADD R5, R5, 0x1 ;  /* 0x0000000105057836 */ /* 0x004fca0000000000 */
[----:B------:R-:W-:-:S04]  /*24f10*/  LEA.HI R6, R5, R5, RZ, 0x1 ;  /* 0x0000000505067211 */ /* 0x000fc800078f08ff */
[----:B------:R-:W-:-:S05]  /*24f20*/  LOP3.LUT R6, R6, 0xfffffffe, RZ, 0xc0, !PT ;  /* 0xfffffffe06067812 */ /* 0x000fca00078ec0ff */
[----:B------:R-:W-:-:S05]  /*24f30*/  IMAD.IADD R5, R5, 0x1, -R6 ;  /* 0x0000000105057824 */ /* 0x000fca00078e0a06 */
[----:B------:R-:W-:-:S04]  /*24f40*/  SHF.L.U32 R5, R5, 0x1f, RZ ;  /* 0x0000001f05057819 */ /* 0x000fc800000006ff */
[----:B------:R-:W1:Y:S02]  /*24f50*/  SYNCS.PHASECHK.TRANS64.TRYWAIT P0, [R18+URZ+0x28420], R5 ;  /* 0x02842005120075a7 */ /* 0x000e64000800017f */
[----:B-1----:R-:W-:Y:S05]  /*24f60*/  @!P0 BRA `(.L_x_1684) ;  /* 0x000000bc00208947 */ /* 0x002fea0003800000 */
.L_x_2033:
[----:B------:R-:W-:Y:S05]  /*24f70*/  BSYNC B1 ;  /* 0x0000000000017941 */ /* 0x000fea0003800000 */
.L_x_1683:
[----:B------:R-:W-:Y:S04]  /*24f80*/  BSSY B1, `(.L_x_1685) ;  /* 0x000006f000017945 */ /* 0x000fe80003800000 */
[----:B------:R-:W-:Y:S05]  /*24f90*/  @!P6 BRA `(.L_x_1686) ;  /* 0x0000000400b4e947 */ /* 0x000fea0003800000 */
[----:B------:R-:W2:Y:S04]  /*24fa0*/  LDL R8, [R1+0x8] ;  /* 0x0000080001087983 */ /* 0x000ea80000100800 */
[----:B------:R-:W3:Y:S01]  /*24fb0*/  LDL R7, [R1+0x20] ;  /* 0x0000200001077983 */ /* 0x000ee20000100800 */
[----:B------:R-:W4:Y:S01]  /*24fc0*/  S2R R6, SR_TID.X ;  /* 0x0000000000067919 */ /* 0x000f220000002100 */
[----:B------:R-:W-:Y:S01]  /*24fd0*/  BSSY B2, `(.L_x_1687) ;  /* 0x0000007000027945 */ /* 0x000fe20003800000 */
[----:B----4-:R-:W-:-:S04]  /*24fe0*/  LOP3.LUT R6, R6, 0x7f, RZ, 0xc0, !PT ;  /* 0x0000007f06067812 */ /* 0x010fc800078ec0ff */
[----:B------:R-:W-:Y:S01]  /*24ff0*/  ISETP.NE.AND P1, PT, R6, RZ, PT ;  /* 0x000000ff0600720c */ /* 0x000fe20003f25270 */
[----:B--2---:R-:W-:Y:S01]  /*25000*/  IMAD R8, R8, 0x8, R18 ;  /* 0x0000000808087824 */ /* 0x004fe200078e0212 */
[----:B---3--:R-:W-:-:S04]  /*25010*/  SHF.L.U32 R11, R7, 0x1f, RZ ;  /* 0x0000001f070b7819 */ /* 0x008fc800000006ff */
[----:B------:R-:W2:Y:S02]  /*25020*/  SYNCS.PHASECHK.TRANS64.TRYWAIT P0, [R8+URZ+0x284a0], R11 ;  /* 0x0284a00b080075a7 */ /* 0x000ea4000800017f */
[----:B--2---:R-:W-:Y:S05]  /*25030*/  @!P0 BRA `(.L_x_1688) ;  /* 0x000000bc00008947 */ /* 0x004fea0003800000 */
.L_x_2034:
[----:B------:R-:W-:Y:S05]  /*25040*/  BSYNC B2 ;  /* 0x0000000000027941 */ /* 0x000fea0003800000 */
.L_x_1687:
[----:B------:R-:W-:Y:S04]  /*25050*/  BSSY B2, `(.L_x_1689) ;  /* 0x0000009000027945 */ /* 0x000fe80003800000 */
[----:B------:R-:W-:Y:S05]  /*25060*/  @P1 BRA `(.L_x_1690) ;  /* 0x00000000001c1947 */ /* 0x000fea0003800000 */
[----:B-1----:R-:W1:Y:S02]  /*25070*/  S2R R5, SR_TID.X ;  /* 0x0000000000057919 */ /* 0x002e640000002100 */
[----:B-1----:R-:W-:Y:S01]  /*25080*/  LOP3.LUT R6, R5, 0x1f, RZ, 0xc0, !PT ;  /* 0x0000001f05067812 */ /* 0x002fe200078ec0ff */
[----:B------:R-:W-:-:S03]  /*25090*/  IMAD.MOV.U32 R5, RZ, RZ, 0x4000 ;  /* 0x00004000ff057424 */ /* 0x000fc600078e00ff */
[----:B------:R-:W-:Y:S01]  /*250a0*/  ISETP.NE.AND P0, PT, R6, RZ, PT ;  /* 0x000000ff0600720c */ /* 0x000fe20003f05270 */
[----:B------:R3:W-:-:S12]  /*250b0*/  SYNCS.ARRIVE.TRANS64 RZ, [R8+URZ+0x28490], R5 ;  /* 0x0284900508ff79a7 */ /* 0x0007d8000800003f */
[----:B---3--:R-:W-:Y:S05]  /*250c0*/  @!P0 BRA `(.L_x_1690) ;  /* 0x0000000000048947 */ /* 0x008fea0003800000 */
[----:B------:R-:W-:Y:S01]  /*250d0*/  BPT.TRAP 0x1 ;  /* 0x000000040000795c */ /* 0x000fe20000300000 */
.L_x_1690:
[----:B------:R-:W-:Y:S05]  /*250e0*/  BSYNC B2 ;  /* 0x0000000000027941 */ /* 0x000fea0003800000 */
.L_x_1689:
[----:B-1----:R-:W3:Y:S01]  /*250f0*/  LDL R5, [R1+0x8] ;  /* 0x0000080001057983 */ /* 0x002ee20000100800 */
[----:B0-----:R-:W-:Y:S01]  /*25100*/  IMAD.MOV.U32 R15, RZ, RZ, RZ ;  /* 0x000000ffff0f7224 */ /* 0x001fe200078e00ff */
[----:B------:R-:W-:Y:S01]  /*25110*/  UIADD3 UR4, UP0, UR42, 0x570, URZ ;  /* 0x000005702a047890 */ /* 0x000fe2000ff1e03f */
[----:B------:R-:W-:Y:S01]  /*25120*/  IMAD R6, R9, 0x40, R0 ;  /* 0x0000004009067824 */ /* 0x000fe200078e0200 */
[----:B------:R-:W-:Y:S01]  /*25130*/  PLOP3.LUT P0, PT, PT, PT, PT, 0x80, 0x0 ;  /* 0x000000000000781c */ /* 0x000fe20003f0f070 */
[----:B------:R-:W-:Y:S01]  /*25140*/  UMOV UR6, 0x0 ;  /* 0x0000000000067882 */ /* 0x000fe20000000000 */
[----:B------:R-:W-:Y:S01]  /*25150*/  R2UR UR10, R15 ;  /* 0x000000000f0a72ca */ /* 0x000fe200000e0000 */
[----:B------:R-:W-:Y:S01]  /*25160*/  VIADD R6, R6, 0xffffffc0 ;  /* 0xffffffc006067836 */ /* 0x000fe20000000000 */
[----:B------:R-:W-:Y:S01]  /*25170*/  UIADD3.X UR5, URZ, UR43, URZ, UP0, !UPT ;  /* 0x0000002b3f057290 */ /* 0x000fe200087fe43f */
[----:B------:R-:W-:Y:S01]  /*25180*/  UMOV UR7, 0x12f00000 ;  /* 0x12f0000000077882 */ /* 0x000fe20000000000 */
[----:B---3--:R-:W-:-:S02]  /*25190*/  IMAD R10, R5, 0x4000, R18 ;  /* 0x00004000050a7824 */ /* 0x008fc400078e0212 */
[----:B------:R-:W-:Y:S02]  /*251a0*/  VIADD R5, R8, 0x28490 ;  /* 0x0002849008057836 */ /* 0x000fe40000000000 */
[----:B------:R-:W-:-:S07]  /*251b0*/  VIADD R7, R10, 0x20000 ;  /* 0x000200000a077836 */ /* 0x000fce0000000000 */
.L_x_1691:
        /* <DEDUP_REMOVED lines=16> */
.L_x_1692:
        /* <DEDUP_REMOVED lines=13> */
.L_x_2035:
[----:B------:R-:W-:Y:S05]  /*25390*/  BSYNC B2 ;  /* 0x0000000000027941 */ /* 0x000fea0003800000 */
.L_x_1693:
[----:B------:R-:W-:Y:S01]  /*253a0*/  BSSY B2, `(.L_x_1695) ;  /* 0x000000b000027945 */ /* 0x000fe20003800000 */
[----:B------:R-:W-:Y:S02]  /*253b0*/  IMAD.MOV.U32 R12, RZ, RZ, 0x0 ;  /* 0x00000000ff0c7424 */ /* 0x000fe400078e00ff */
[----:B------:R-:W-:Y:S01]  /*253c0*/  IMAD.MOV.U32 R13, RZ, RZ, 0x12f00000 ;  /* 0x12f00000ff0d7424 */ /* 0x000fe200078e00ff */
[----:B------:R-:W-:Y:S06]  /*253d0*/  @P1 BRA `(.L_x_1696) ;  /* 0x00000000001c1947 */ /* 0x000fec0003800000 */
[----:B------:R-:W1:Y:S02]  /*253e0*/  S2R R5, SR_TID.X ;  /* 0x0000000000057919 */ /* 0x000e640000002100 */
[----:B-1----:R-:W-:Y:S01]  /*253f0*/  LOP3.LUT R7, R5, 0x1f, RZ, 0xc0, !PT ;  /* 0x0000001f05077812 */ /* 0x002fe200078ec0ff */
[----:B------:R-:W-:-:S03]  /*25400*/  IMAD.MOV.U32 R5, RZ, RZ, 0x4000 ;  /* 0x00004000ff057424 */ /* 0x000fc600078e00ff */
[----:B------:R-:W-:Y:S01]  /*25410*/  ISETP.NE.AND P0, PT, R7, RZ, PT ;  /* 0x000000ff0700720c */ /* 0x000fe20003f05270 */
[----:B------:R1:W-:-:S12]  /*25420*/  SYNCS.ARRIVE.TRANS64 RZ, [R8+URZ+0x284b0], R5 ;  /* 0x0284b00508ff79a7 */ /* 0x0003d8000800003f */
[----:B-1----:R-:W-:Y:S05]  /*25430*/  @!P0 BRA `(.L_x_1696) ;  /* 0x0000000000048947 */ /* 0x002fea0003800000 */
[----:B------:R-:W-:Y:S01]  /*25440*/  BPT.TRAP 0x1 ;  /* 0x000000040000795c */ /* 0x000fe20000300000 */
.L_x_1696:
[----:B------:R-:W-:Y:S05]  /*25450*/  BSYNC B2 ;  /* 0x0000000000027941 */ /* 0x000fea0003800000 */
.L_x_1695:
        /* <DEDUP_REMOVED lines=8> */
.L_x_1697:
        /* <DEDUP_REMOVED lines=15> */
.L_x_1698:
        /* <DEDUP_REMOVED lines=9> */
[----:B---3--:R-:W-:Y:S05]  /*25660*/  @P0 BRA.U.ANY `(.L_x_1698) ;  /* 0xfffffffd00d80947 */ /* 0x008fea000393ffff */
.L_x_1686:
[----:B------:R-:W-:Y:S05]  /*25670*/  BSYNC B1 ;  /* 0x0000000000017941 */ /* 0x000fea0003800000 */
.L_x_1685:
[----:B------:R-:W1:Y:S04]  /*25680*/  LDL.LU R10, [R1+0x8] ;  /* 0x00000800010a7983 */ /* 0x000e680000300800 */
[----:B0-2---:R-:W2:Y:S01]  /*25690*/  LDL.LU R8, [R1+0x20] ;  /* 0x0000200001087983 */ /* 0x005ea20000300800 */
[----:B------:R-:W-:Y:S01]  /*256a0*/  PLOP3.LUT P0, PT, PT, PT, PT, 0x8, 0x0 ;  /* 0x000000000000781c */ /* 0x000fe20003f0e170 */
[----:B-1----:R-:W-:Y:S02]  /*256b0*/  VIADD R5, R10, 0x1 ;  /* 0x000000010a057836 */ /* 0x002fe40000000000 */
        /* <DEDUP_REMOVED lines=9> */
.L_x_1713:
[----:B------:R-:W-:Y:S05]  /*25750*/  YIELD ;  /* 0x0000000000007946 */ /* 0x000fea0003800000 */
[----:B------:R-:W-:Y:S04]  /*25760*/  BSSY B1, `(.L_x_1699) ;  /* 0x000006e000017945 */ /* 0x000fe80003800000 */
[----:B--2---:R-:W-:Y:S05]  /*25770*/  @!P6 BRA `(.L_x_1700) ;  /* 0x0000000400b0e947 */ /* 0x004fea0003800000 */
[----:B------:R-:W2:Y:S04]  /*25780*/  LDL R7, [R1+0x8] ;  /* 0x0000080001077983 */ /* 0x000ea80000100800 */
[----:B------:R-:W3:Y:S01]  /*25790*/  LDL R6, [R1+0x20] ;  /* 0x0000200001067983 */ /* 0x000ee20000100800 */
[----:B-1----:R-:W0:Y:S01]  /*257a0*/  S2R R5, SR_TID.X ;  /* 0x0000000000057919 */ /* 0x002e220000002100 */
[----:B------:R-:W-:Y:S01]  /*257b0*/  BSSY B2, `(.L_x_1701) ;  /* 0x0000007000027945 */ /* 0x000fe20003800000 */
[----:B0-----:R-:W-:-:S04]  /*257c0*/  LOP3.LUT R5, R5, 0x7f, RZ, 0xc0, !PT ;  /* 0x0000007f05057812 */ /* 0x001fc800078ec0ff */
[----:B------:R-:W-:Y:S01]  /*257d0*/  ISETP.NE.AND P2, PT, R5, RZ, PT ;  /* 0x000000ff0500720c */ /* 0x000fe20003f45270 */
[----:B--2---:R-:W-:Y:S01]  /*257e0*/  IMAD R9, R7, 0x8, R18 ;  /* 0x0000000807097824 */ /* 0x004fe200078e0212 */
[----:B---3--:R-:W-:-:S04]  /*257f0*/  SHF.L.U32 R8, R6, 0x1f, RZ ;  /* 0x0000001f06087819 */ /* 0x008fc800000006ff */
[----:B------:R-:W0:Y:S02]  /*25800*/  SYNCS.PHASECHK.TRANS64.TRYWAIT P1, [R9+URZ+0x284a0], R8 ;  /* 0x0284a008090075a7 */ /* 0x000e24000802017f */
[----:B0-----:R-:W-:Y:S05]  /*25810*/  @!P1 BRA `(.L_x_1702) ;  /* 0x000000b400309947 */ /* 0x001fea0003800000 */
.L_x_2036:
[----:B------:R-:W-:Y:S05]  /*25820*/  BSYNC B2 ;  /* 0x0000000000027941 */ /* 0x000fea0003800000 */
.L_x_1701:
        /* <DEDUP_REMOVED lines=9> */
.L_x_1704:
[----:B------:R-:W-:Y:S05]  /*258c0*/  BSYNC B2 ;  /* 0x0000000000027941 */ /* 0x000fea0003800000 */
.L_x_1703:
[----:B------:R-:W2:Y:S01]  /*258d0*/  LDL R5, [R1+0x8] ;  /* 0x0000080001057983 */ /* 0x000ea20000100800 */
[----:B------:R-:W-:Y:S01]  /*258e0*/  IMAD.MOV.U32 R14, RZ, RZ, RZ ;  /* 0x000000ffff0e7224 */ /* 0x000fe200078e00ff */
[----:B------:R-:W-:Y:S01]  /*258f0*/  UIADD3 UR4, UP0, UR42, 0x570, URZ ;  /* 0x000005702a047890 */ /* 0x000fe2000ff1e03f */
[----:B------:R-:W-:Y:S01]  /*25900*/  PLOP3.LUT P1, PT, PT, PT, PT, 0x80, 0x0 ;  /* 0x000000000000781c */ /* 0x000fe20003f2f070 */
[----:B------:R-:W-:Y:S01]  /*25910*/  IMAD R6, R10, 0x40, R0 ;  /* 0x000000400a067824 */ /* 0x000fe200078e0200 */
[----:B------:R-:W-:Y:S01]  /*25920*/  UMOV UR6, 0x0 ;  /* 0x0000000000067882 */ /* 0x000fe20000000000 */
[----:B------:R-:W-:Y:S01]  /*25930*/  R2UR UR10, R14 ;  /* 0x000000000e0a72ca */ /* 0x000fe200000e0000 */
[----:B------:R-:W-:Y:S01]  /*25940*/  UIADD3.X UR5, URZ, UR43, URZ, UP0, !UPT ;  /* 0x0000002b3f057290 */ /* 0x000fe200087fe43f */
[----:B------:R-:W-:Y:S01]  /*25950*/  UMOV UR7, 0x12f00000 ;  /* 0x12f0000000077882 */ /* 0x000fe20000000000 */
[----:B--2---:R-:W-:Y:S02]  /*25960*/  IMAD R7, R5, 0x4000, R18 ;  /* 0x0000400005077824 */ /* 0x004fe400078e0212 */
[----:B------:R-:W-:-:S02]  /*25970*/  VIADD R5, R9, 0x28490 ;  /* 0x0002849009057836 */ /* 0x000fc40000000000 */
[----:B------:R-:W-:-:S08]  /*25980*/  VIADD R11, R7, 0x20000 ;  /* 0x00020000070b7836 */ /* 0x000fd00000000000 */
.L_x_1705:
        /* <DEDUP_REMOVED lines=16> */
.L_x_1706:
        /* <DEDUP_REMOVED lines=13> */
.L_x_2037:
[----:B------:R-:W-:Y:S05]  /*25b60*/  BSYNC B2 ;  /* 0x0000000000027941 */ /* 0x000fea0003800000 */
.L_x_1707:
        /* <DEDUP_REMOVED lines=11> */
.L_x_1710:
[----:B------:R-:W-:Y:S05]  /*25c20*/  BSYNC B2 ;  /* 0x0000000000027941 */ /* 0x000fea0003800000 */
.L_x_1709:
[----:B------:R-:W-:Y:S01]  /*25c30*/  R2UR UR10, R14 ;  /* 0x000000000e0a72ca */ /* 0x000fe200000e0000 */
[----:B------:R-:W-:Y:S01]  /*25c40*/  UIADD3 UR4, UP0, UR42, 0x670, URZ ;  /* 0x000006702a047890 */ /* 0x000fe2000ff1e03f */
[----:B------:R-:W-:Y:S01]  /*25c50*/  R2UR UR6, R12 ;  /* 0x000000000c0672ca */ /* 0x000fe200000e0000 */
[----:B01----:R-:W-:Y:S01]  /*25c60*/  VIADD R9, R9, 0x284b0 ;  /* 0x000284b009097836 */ /* 0x003fe20000000000 */
[----:B------:R-:W-:Y:S01]  /*25c70*/  R2UR UR7, R13 ;  /* 0x000000000d0772ca */ /* 0x000fe200000e0000 */
[----:B------:R-:W-:Y:S01]  /*25c80*/  VIADD R5, R7, 0x10000 ;  /* 0x0001000007057836 */ /* 0x000fe20000000000 */
[----:B------:R-:W-:Y:S01]  /*25c90*/  PLOP3.LUT P1, PT, PT, PT, PT, 0x80, 0x0 ;  /* 0x000000000000781c */ /* 0x000fe20003f2f070 */
[----:B------:R-:W-:-:S12]  /*25ca0*/  UIADD3.X UR5, URZ, UR43, URZ, UP0, !UPT ;  /* 0x0000002b3f057290 */ /* 0x000fd800087fe43f */
.L_x_1711:
        /* <DEDUP_REMOVED lines=15> */
.L_x_1712:
        /* <DEDUP_REMOVED lines=10> */
.L_x_1700:
[----:B------:R-:W-:Y:S05]  /*25e40*/  BSYNC B1 ;  /* 0x0000000000017941 */ /* 0x000fea0003800000 */
.L_x_1699:
[----:B-1----:R-:W2:Y:S04]  /*25e50*/  LDL.LU R5, [R1+0x8] ;  /* 0x0000080001057983 */ /* 0x002ea80000300800 */
        /* <DEDUP_REMOVED lines=11> */
.L_x_1679:
[----:B------:R-:W-:Y:S05]  /*25f10*/  BSYNC B0 ;  /* 0x0000000000007941 */ /* 0x000fea0003800000 */
.L_x_1678:
[----:B------:R-:W3:Y:S01]  /*25f20*/  LDC R0, c[0x0][0x448] ;  /* 0x00011200ff007b82 */ /* 0x000ee20000000800 */
[----:B------:R-:W-:Y:S07]  /*25f30*/  @!P0 WARPSYNC.ALL ;  /* 0x0000000000008948 */ /* 0x000fee0003800000 */
[----:B------:R-:W-:Y:S01]  /*25f40*/  @!P0 BAR.SYNC.DEFER_BLOCKING 0xc, 0x180 ;  /* 0x0306000000008b1d */ /* 0x000fe20000010000 */
[----:B---3--:R-:W-:Y:S01]  /*25f50*/  ISETP.NE.AND P1, PT, R0, 0x1, PT ;  /* 0x000000010000780c */ /* 0x008fe20003f25270 */
[----:B------:R-:W-:-:S04]  /*25f60*/  VIADD R0, R19, 0x7f ;  /* 0x0000007f13007836 */ /* 0x000fc80000000000 */
[----:B-12---:R-:W-:-:S08]  /*25f70*/  IMAD.MOV.U32 R5, RZ, RZ, R0 ;  /* 0x000000ffff057224 */ /* 0x006fd000078e0000 */
[----:B------:R-:W1:Y:S08]  /*25f80*/  @P1 LDC R2, c[0x0][0x44c] ;  /* 0x00011300ff021b82 */ /* 0x000e700000000800 */
[----:B------:R-:W2:Y:S01]  /*25f90*/  @P1 LDC R3, c[0x0][0x450] ;  /* 0x00011400ff031b82 */ /* 0x000ea20000000800 */
[----:B-1----:R-:W-:-:S05]  /*25fa0*/  @P1 IMAD.HI.U32 R2, R0, R2, RZ ;  /* 0x0000000200021227 */ /* 0x002fca00078e00ff */
[----:B--2---:R-:W-:Y:S02]  /*25fb0*/  @P1 SHF.R.U32.HI R5, RZ, R3, R2 ;  /* 0x00000003ff051219 */ /* 0x004fe40000011602 */
[----:B------:R-:W1:Y:S03]  /*25fc0*/  LDC.64 R2, c[0x0][0x9e0] ;  /* 0x00027800ff027b82 */ /* 0x000e660000000a00 */
[----:B------:R-:W-:Y:S01]  /*25fd0*/  IMAD.IADD R5, R17, 0x1, R5 ;  /* 0x0000000111057824 */ /* 0x000fe200078e0205 */
[----:B-1----:R-:W-:-:S03]  /*25fe0*/  ISETP.GE.AND P2, PT, R3, 0x1, PT ;  /* 0x000000010300780c */ /* 0x002fc60003f46270 */
[----:B------:R-:W-:-:S10]  /*25ff0*/  IMAD.IADD R2, R5, 0x1, R2 ;  /* 0x0000000105027824 */ /* 0x000fd400078e0202 */
        /* <DEDUP_REMOVED lines=12> */
.L_x_1716:
[----:B------:R-:W-:-:S13]  /*260c0*/  ISETP.NE.AND P0, PT, R3, 0x1, PT ;  /* 0x000000010300780c */ /* 0x000fda0003f05270 */
[----:B------:R-:W1:Y:S02]  /*260d0*/  @P0 LDC.64 R6, c[0x0][0x9e8] ;  /* 0x00027a00ff060b82 */ /* 0x000e640000000a00 */
[----:B-1----:R-:W-:-:S05]  /*260e0*/  @P0 IMAD.HI.U32 R6, R0, R6, RZ ;  /* 0x0000000600060227 */ /* 0x002fca00078e00ff */
[----:B------:R-:W-:-:S07]  /*260f0*/  @P0 SHF.R.U32.HI R0, RZ, R7, R6 ;  /* 0x00000007ff000219 */ /* 0x000fce0000011606 */
.L_x_1717:
[----:B------:R-:W-:Y:S05]  /*26100*/  BSYNC B0 ;  /* 0x0000000000007941 */ /* 0x000fea0003800000 */
.L_x_1715:
[----:B------:R-:W-:-:S05]  /*26110*/  IMAD R0, R0, R3, R3 ;  /* 0x0000000300007224 */ /* 0x000fca00078e0203 */
[----:B------:R-:W-:-:S07]  /*26120*/  VIMNMX R2, R2, R0, PT ;  /* 0x0000000002027248 */ /* 0x000fce0003fe0100 */
.L_x_1714:
[----:B------:R-:W-:Y:S01]  /*26130*/  VIADD R2, R2, 0x3f ;  /* 0x0000003f02027836 */ /* 0x000fe20000000000 */
[----:B------:R-:W1:Y:S01]  /*26140*/  @P1 LDC R5, c[0x0][0x450] ;  /* 0x00011400ff051b82 */ /* 0x000e620000000800 */
[----:B------:R-:W-:Y:S01]  /*26150*/  IMAD.MOV.U32 R0, RZ, RZ, R19 ;  /* 0x000000ffff007224 */ /* 0x000fe200078e0013 */
[----:B------:R-:W-:Y:S02]  /*26160*/  ULDC UR4, c[0x0][0x9dc] ;  /* 0x0002770000047ab9 */ /* 0x000fe40000000800 */
[----:B------:R-:W-:-:S04]  /*26170*/  SHF.R.S32.HI R8, RZ, 0x1f, R2 ;  /* 0x0000001fff087819 */ /* 0x000fc80000011402 */
[----:B------:R-:W-:Y:S02]  /*26180*/  LEA.HI R8, R8, R2, RZ, 0x6 ;  /* 0x0000000208087211 */ /* 0x000fe400078f30ff */
[----:B------:R-:W2:Y:S02]  /*26190*/  @P1 LDC R2, c[0x0][0x44c] ;  /* 0x00011300ff021b82 */ /* 0x000ea40000000800 */
[----:B------:R-:W-:-:S04]  /*261a0*/  SHF.R.S32.HI R8, RZ, 0x6, R8 ;  /* 0x00000006ff087819 */ /* 0x000fc80000011408 */
[----:B------:R-:W-:Y:S01]  /*261b0*/  VIMNMX R8, R21, R8, PT ;  /* 0x0000000815087248 */ /* 0x000fe20003fe0100 */
[----:B--2---:R-:W-:-:S05]  /*261c0*/  @P1 IMAD.HI.U32 R2, R19, R2, RZ ;  /* 0x0000000213021227 */ /* 0x004fca00078e00ff */
        /* <DEDUP_REMOVED lines=14> */
.L_x_1720:
[----:B------:R-:W-:-:S13]  /*262b0*/  ISETP.NE.AND P0, PT, R3, 0x1, PT ;  /* 0x000000010300780c */ /* 0x000fda0003f05270 */
[----:B------:R-:W1:Y:S02]  /*262c0*/  @P0 LDC.64 R6, c[0x0][0x9e8] ;  /* 0x00027a00ff060b82 */ /* 0x000e640000000a00 */
[----:B-1----:R-:W-:-:S05]  /*262d0*/  @P0 IMAD.HI.U32 R6, R0, R6, RZ ;  /* 0x0000000600060227 */ /* 0x002fca00078e00ff */
[----:B------:R-:W-:-:S07]  /*262e0*/  @P0 SHF.R.U32.HI R0, RZ, R7, R6 ;  /* 0x00000007ff000219 */ /* 0x000fce0000011606 */
.L_x_1721:
[----:B------:R-:W-:Y:S05]  /*262f0*/  BSYNC B0 ;  /* 0x0000000000007941 */ /* 0x000fea0003800000 */
.L_x_1719:
[----:B------:R-:W-:-:S05]  /*26300*/  IMAD R0, R0, R3, RZ ;  /* 0x0000000300007224 */ /* 0x000fca00078e02ff */
[----:B------:R-:W-:-:S07]  /*26310*/  VIMNMX R2, R2, R0, !PT ;  /* 0x0000000002027248 */ /* 0x000fce0007fe0100 */
.L_x_1718:
[----:B------:R-:W-:Y:S01]  /*26320*/  ISETP.NE.AND P1, PT, R4, RZ, PT ;  /* 0x000000ff0400720c */ /* 0x000fe20003f25270 */
[----:B------:R-:W-:Y:S01]  /*26330*/  BSSY B0, `(.L_x_1722) ;  /* 0x0000024000007945 */ /* 0x000fe20003800000 */
[----:B------:R-:W-:-:S04]  /*26340*/  SHF.R.S32.HI R0, RZ, 0x1f, R2 ;  /* 0x0000001fff007819 */ /* 0x000fc80000011402 */
[----:B------:R-:W-:Y:S01]  /*26350*/  LEA.HI R0, R0, R2, RZ, 0x6 ;  /* 0x0000000200007211 */ /* 0x000fe200078f30ff */
[----:B------:R-:W-:-:S03]  /*26360*/  IMAD.MOV.U32 R2, RZ, RZ, RZ ;  /* 0x000000ffff027224 */ /* 0x000fc600078e00ff */
[----:B------:R-:W-:-:S03]  /*26370*/  SHF.R.S32.HI R0, RZ, 0x6, R0 ;  /* 0x00000006ff007819 */ /* 0x000fc60000011400 */
[----:B------:R-:W1:Y:S01]  /*26380*/  @!P1 LDC R4, c[0x0][0x9f0] ;  /* 0x00027c00ff049b82 */ /* 0x000e620000000800 */
[----:B------:R-:W-:-:S04]  /*26390*/  VIMNMX R0, RZ, R0, !PT ;  /* 0x00000000ff007248 */ /* 0x000fc80007fe0100 */
[----:B------:R-:W-:-:S13]  /*263a0*/  ISETP.GT.AND P0, PT, R8, R0, PT ;  /* 0x000000000800720c */ /* 0x000fda0003f04270 */
[----:B------:R-:W-:Y:S05]  /*263b0*/  @!P0 BRA `(.L_x_1723) ;  /* 0x00000000006c8947 */ /* 0x000fea0003800000 */
[----:B-1----:R-:W-:-:S04]  /*263c0*/  IABS R5, R4 ;  /* 0x0000000400057213 */ /* 0x002fc80000000000 */
[----:B------:R-:W1:Y:S08]  /*263d0*/  I2F.RP R2, R5 ;  /* 0x0000000500027306 */ /* 0x000e700000209400 */
[----:B-1----:R-:W1:Y:S02]  /*263e0*/  MUFU.RCP R2, R2 ;  /* 0x0000000200027308 */ /* 0x002e640000001000 */
[----:B-1----:R-:W-:-:S06]  /*263f0*/  VIADD R2, R2, 0xffffffe ;  /* 0x0ffffffe02027836 */ /* 0x002fcc0000000000 */
[----:B------:R-:W1:Y:S02]  /*26400*/  F2I.FTZ.U32.TRUNC.NTZ R3, R2 ;  /* 0x0000000200037305 */ /* 0x000e64000021f000 */
[----:B-1----:R-:W-:-:S04]  /*26410*/  IMAD.MOV R2, RZ, RZ, -R3 ;  /* 0x000000ffff027224 */ /* 0x002fc800078e0a03 */
[----:B------:R-:W-:Y:S02]  /*26420*/  IMAD R6, R2, R5, RZ ;  /* 0x0000000502067224 */ /* 0x000fe400078e02ff */
[----:B------:R-:W-:-:S04]  /*26430*/  IMAD.MOV.U32 R2, RZ, RZ, RZ ;  /* 0x000000ffff027224 */ /* 0x000fc800078e00ff */
[----:B------:R-:W-:Y:S01]  /*26440*/  IMAD.HI.U32 R9, R3, R6, R2 ;  /* 0x0000000603097227 */ /* 0x000fe200078e0002 */
[----:B------:R-:W-:Y:S02]  /*26450*/  IADD3 R6, R4, -0x1, R8 ;  /* 0xffffffff04067810 */ /* 0x000fe40007ffe008 */
[----:B------:R-:W-:-:S03]  /*26460*/  IABS R2, R4 ;  /* 0x0000000400027213 */ /* 0x000fc60000000000 */
[----:B------:R-:W-:Y:S02]  /*26470*/  IMAD.IADD R6, R6, 0x1, -R0 ;  /* 0x0000000106067824 */ /* 0x000fe400078e0a00 */
[----:B------:R-:W-:-:S03]  /*26480*/  IMAD.MOV R2, RZ, RZ, -R2 ;  /* 0x000000ffff027224 */ /* 0x000fc600078e0a02 */
[----:B------:R-:W-:Y:S01]  /*26490*/  IABS R3, R6 ;  /* 0x0000000600037213 */ /* 0x000fe20000000000 */
[----:B------:R-:W-:Y:S01]  /*264a0*/  IMAD.MOV.U32 R7, RZ, RZ, R2 ;  /* 0x000000ffff077224 */ /* 0x000fe200078e0002 */
        /* <DEDUP_REMOVED lines=12> */
.L_x_1723:
[----:B------:R-:W-:Y:S05]  /*26570*/  BSYNC B0 ;  /* 0x0000000000007941 */ /* 0x000fea0003800000 */
.L_x_1722:
[----:B------:R-:W2:Y:S02]  /*26580*/  LDL.LU R3, [R1+0x14] ;  /* 0x0000140001037983 */ /* 0x000ea40000300800 */
[----:B--2---:R-:W-:-:S05]  /*26590*/  IMAD R0, R3, R2, R0 ;  /* 0x0000000203007224 */ /* 0x004fca00078e0200 */
        /* <DEDUP_REMOVED lines=11> */
[----:B-1----:R-:W1:Y:S01]  /*26650*/  LDC.64 R4, c[0x0][0xc60] ;  /* 0x00031800ff047b82 */ /* 0x002e620000000a00 */
[----:B------:R-:W2:Y:S02]  /*26660*/  FLO.U32 R0, UR4 ;  /* 0x0000000400007d00 */ /* 0x000ea400080e0000 */
[----:B--2---:R-:W-:-:S06]  /*26670*/  ISETP.EQ.U32.AND P0, PT, R0, R2, PT ;  /* 0x000000020000720c */ /* 0x004fcc0003f02070 */
[----:B------:R-:W1:Y:S07]  /*26680*/  POPC R2, UR4 ;  /* 0x0000000400027d09 */ /* 0x000e6e0008000000 */
[----:B-1----:R-:W2:Y:S04]  /*26690*/  @P0 ATOMG.E.ADD.STRONG.GPU PT, R2, desc[UR46][R4.64], R2 ;  /* 0x00000002040209a8 */ /* 0x002ea800081ee1ee */
[----:B--2---:R1:W2:Y:S02]  /*266a0*/  SHFL.IDX PT, R2, R2, R0, 0x1f ;  /* 0x00001f0002027589 */ /* 0x0042a400000e0000 */
[----:B-1----:R-:W1:Y:S02]  /*266b0*/  S2R R0, SR_LTMASK ;  /* 0x0000000000007919 */ /* 0x002e640000003900 */
[----:B-1----:R-:W-:-:S06]  /*266c0*/  LOP3.LUT R0, R0, UR4, RZ, 0xc0, !PT ;  /* 0x0000000400007c12 */ /* 0x002fcc000f8ec0ff */
[----:B------:R-:W2:Y:S02]  /*266d0*/  POPC R0, R0 ;  /* 0x0000000000007309 */ /* 0x000ea40000000000 */
[----:B--2---:R-:W-:-:S05]  /*266e0*/  IADD3 R0, R2, UR37, R0 ;  /* 0x0000002502007c10 */ /* 0x004fca000fffe000 */
[----:B------:R3:W-:Y:S01]  /*266f0*/  STL [R1+0x10], R0 ;  /* 0x0000100001007387 */ /* 0x0007e20000100800 */
[----:B------:R-:W-:Y:S05]  /*26700*/  BRA `(.L_x_1725) ;  /* 0x0000003000687947 */ /* 0x000fea0003800000 */
.L_x_1724:
        /* <DEDUP_REMOVED lines=8> */
[----:B-1----:R-:W-:Y:S02]  /*26790*/  IMAD.U32 R4, RZ, RZ, UR6 ;  /* 0x00000006ff047e24 */ /* 0x002fe4000f8e00ff */
[----:B------:R-:W1:Y:S01]  /*267a0*/  LDC.64 R2, c[0x4][R2] ;  /* 0x0100000002027b82 */ /* 0x000e620000000a00 */
        /* <DEDUP_REMOVED lines=10> */
.L_x_1727:
[----:B------:R-:W-:Y:S05]  /*26850*/  BSYNC B6 ;  /* 0x0000000000067941 */ /* 0x000fea0003800000 */
.L_x_1726:
[----:B------:R-:W2:Y:S01]  /*26860*/  LDL.LU R17, [R1] ;  /* 0x0000000001117983 */ /* 0x000ea20000300800 */
[----:B------:R-:W-:Y:S01]  /*26870*/  VIADD R0, R18, 0x10000 ;  /* 0x0001000012007836 */ /* 0x000fe20000000000 */
[----:B------:R-:W-:Y:S04]  /*26880*/  BSSY B6, `(.L_x_1728) ;  /* 0x0000016000067945 */ /* 0x000fe80003800000 */
[----:B------:R-:W-:Y:S02]  /*26890*/  LOP3.LUT P0, RZ, R0, 0x3ff, RZ, 0xc0, !PT ;  /* 0x000003ff00ff7812 */ /* 0x000fe4000780c0ff */
[----:B--2---:R-:W-:-:S11]  /*268a0*/  LOP3.LUT R17, R17, 0xfffffffe, RZ, 0xc0, !PT ;  /* 0xfffffffe11117812 */ /* 0x004fd600078ec0ff */
[----:B------:R-:W-:-:S05]  /*268b0*/  @P0 LOP3.LUT R17, R17, 0x1, RZ, 0xfc, !PT ;  /* 0x0000000111110812 */ /* 0x000fca00078efcff */
[----:B------:R2:W-:Y:S01]  /*268c0*/  STL [R1], R17 ;  /* 0x0000001101007387 */ /* 0x0005e20000100800 */
        /* <DEDUP_REMOVED lines=17> */
.L_x_1729:
[----:B------:R-:W-:Y:S05]  /*269e0*/  BSYNC B6 ;  /* 0x0000000000067941 */ /* 0x000fea0003800000 */
.L_x_1728:
        /* <DEDUP_REMOVED lines=20> */
.L_x_1731:
[----:B------:R-:W-:Y:S05]  /*26b30*/  BSYNC B6 ;  /* 0x0000000000067941 */ /* 0x000fea0003800000 */
.L_x_1730:
[----:B------:R-:W-:Y:S01]  /*26b40*/  LOP3.LUT P6, RZ, R17, 0x1, RZ, 0xc0, !PT ;  /* 0x0000000111ff7812 */ /* 0x000fe200078cc0ff */
[----:B------:R-:W-:-:S12]  /*26b50*/  BSSY B6, `(.L_x_1732) ;  /* 0x0000012000067945 */ /* 0x000fd80003800000 */
        /* <DEDUP_REMOVED lines=17> */
.L_x_1733:
[----:B------:R-:W-:Y:S05]  /*26c70*/  BSYNC B6 ;  /* 0x0000000000067941 */ /* 0x000fea0003800000 */
.L_x_1732:
[----:B--2---:R-:W2:Y:S01]  /*26c80*/  LDL R17, [R1+0x1c] ;  /* 0x00001c0001117983 */ /* 0x004ea20000100800 */
[----:B------:R-:W-:Y:S02]  /*26c90*/  ULDC.64 UR4, c[0x0][0x9f8] ;  /* 0x00027e0000047ab9 */ /* 0x000fe40000000a00 */
[----:B------:R-:W-:-:S04]  /*26ca0*/  ISETP.NE.U32.AND P0, PT, RZ, UR4, PT ;  /* 0x00000004ff007c0c */ /* 0x000fc8000bf05070 */
[----:B------:R-:W-:Y:S01]  /*26cb0*/  ISETP.NE.AND.EX P0, PT, RZ, UR5, PT, P0 ;  /* 0x00000005ff007c0c */ /* 0x000fe2000bf05300 */
[----:B------:R-:W-:-:S12]  /*26cc0*/  ULDC.64 UR4, c[0x0][0xa08] ;  /* 0x0002820000047ab9 */ /* 0x000fd80000000a00 */
[----:B------:R-:W3:Y:S01]  /*26cd0*/  @P0 LDC.64 R2, c[0x0][0x9f8] ;  /* 0x00027e00ff020b82 */ /* 0x000ee20000000a00 */
[----:B--2---:R-:W-:Y:S02]  /*26ce0*/  IMAD.MOV.U32 R9, RZ, RZ, R17 ;  /* 0x000000ffff097224 */ /* 0x004fe400078e0011 */
[----:B---3--:R-:W-:-:S05]  /*26cf0*/  @P0 IMAD.WIDE R2, R17, 0x4, R2 ;  /* 0x0000000411020825 */ /* 0x008fca00078e0202 */
[----:B------:R2:W3:Y:S02]  /*26d00*/  @P0 LDG.E R9, desc[UR46][R2.64] ;  /* 0x0000002e02090981 */ /* 0x0004e4000c1e1900 */
[----:B--2---:R-:W2:Y:S02]  /*26d10*/  LDC.64 R2, c[0x0][0x418] ;  /* 0x00010600ff027b82 */ /* 0x004ea40000000a00 */
[----:B--2---:R-:W-:Y:S01]  /*26d20*/  LOP3.LUT P0, RZ, R2, UR4, RZ, 0xfc, !PT ;  /* 0x0000000402ff7c12 */ /* 0x004fe2000f80fcff */
[----:B------:R-:W-:-:S03]  /*26d30*/  UMOV UR4, 0xffffffff ;  /* 0xffffffff00047882 */ /* 0x000fc60000000000 */
[----:B------:R-:W-:Y:S02]  /*26d40*/  LOP3.LUT P0, RZ, R3, UR5, RZ, 0xfc, P0 ;  /* 0x0000000503ff7c12 */ /* 0x000fe4000800fcff */
[----:B---3--:R-:W-:Y:S01]  /*26d50*/  SHF.R.S32.HI R10, RZ, 0x1f, R9 ;  /* 0x0000001fff0a7819 */ /* 0x008fe20000011409 */
[----:B------:R2:W-:Y:S01]  /*26d60*/  STL [R1+0x14], R9 ;  /* 0x0000140901007387 */ /* 0x0005e20000100800 */
[----:B------:R-:W-:-:S03]  /*26d70*/  SEL R17, R9, RZ, !P0 ;  /* 0x000000ff09117207 */ /* 0x000fc60004000000 */
[----:B------:R2:W-:Y:S01]  /*26d80*/  STL [R1+0x24], R10 ;  /* 0x0000240a01007387 */ /* 0x0005e20000100800 */
[----:B------:R-:W-:Y:S05]  /*26d90*/  BRA.DIV UR4, `(.L_x_1734) ;  /* 0x0000009e04f87947 */ /* 0x000fea000b800000 */
[----:B------:R-:W3:Y:S02]  /*26da0*/  S2R R0, SR_TID.X ;  /* 0x0000000000007919 */ /* 0x000ee40000002100 */
[----:B---3--:R-:W-:-:S04]  /*26db0*/  SHF.R.U32.HI R0, RZ, 0x5, R0 ;  /* 0x00000005ff007819 */ /* 0x008fc80000011600 */
[----:B------:R-:W-:-:S05]  /*26dc0*/  LOP3.LUT R0, R0, 0x3, RZ, 0xc0, !PT ;  /* 0x0000000300007812 */ /* 0x000fca00078ec0ff */
[----:B------:R3:W4:Y:S02]  /*26dd0*/  SHFL.IDX PT, R14, R0, RZ, 0x1f ;  /* 0x00001fff000e7589 */ /* 0x00072400000e0000 */
.L_x_2040:
[----:B---3--:R-:W3:Y:S01]  /*26de0*/  LDL.LU R0, [R1] ;  /* 0x0000000001007983 */ /* 0x008ee20000300800 */
[----:B------:R-:W-:Y:S02]  /*26df0*/  PLOP3.LUT P1, PT, PT, PT, PT, 0x8, 0x0 ;  /* 0x000000000000781c */ /* 0x000fe40003f2e170 */
[----:B----4-:R-:W-:Y:S02]  /*26e00*/  ISETP.NE.AND P0, PT, R14, RZ, PT ;  /* 0x000000ff0e00720c */ /* 0x010fe40003f05270 */
[----:B---3--:R-:W-:-:S09]  /*26e10*/  LOP3.LUT R0, R0, 0xfffffffe, RZ, 0xc0, !PT ;  /* 0xfffffffe00007812 */ /* 0x008fd200078ec0ff */
[----:B------:R-:W-:-:S05]  /*26e20*/  @P1 LOP3.LUT R0, R0, 0x1, RZ, 0xfc, !PT ;  /* 0x0000000100001812 */ /* 0x000fca00078efcff */
[----:B------:R3:W-:Y:S01]  /*26e30*/  STL [R1], R0 ;  /* 0x0000000001007387 */ /* 0x0007e20000100800 */
[----:B------:R-:W-:Y:S05]  /*26e40*/  @P0 BRA `(.L_x_1735) ;  /* 0x0000000400900947 */ /* 0x000fea0003800000 */
[----:B------:R-:W-:-:S03]  /*26e50*/  UMOV UR4, 0xffffffff ;  /* 0xffffffff00047882 */ /* 0x000fc60000000000 */
[----:B------:R-:W-:Y:S05]  /*26e60*/  BRA.DIV UR4, `(.L_x_1736) ;  /* 0x0000009e04f87947 */ /* 0x000fea000b800000 */
[----:B------:R-:W-:-:S13]  /*26e70*/  ELECT P6, URZ, PT ;  /* 0x00000000003f782f */ /* 0x000fda00038c0000 */
.L_x_2043:
[----:B------:R-:W-:Y:S05]  /*26e80*/  @!P6 BRA `(.L_x_1735) ;  /* 0x000000040080e947 */ /* 0x000fea0003800000 */
[----:B---3--:R-:W1:Y:S01]  /*26e90*/  LDL R0, [R1+0x44] ;  /* 0x0000440001007983 */ /* 0x008e620000100800 */
[----:B------:R-:W-:-:S04]  /*26ea0*/  ISETP.NE.U32.AND P0, PT, R2, RZ, PT ;  /* 0x000000ff0200720c */ /* 0x000fc80003f05070 */
[----:B------:R-:W-:Y:S01]  /*26eb0*/  ISETP.NE.AND.EX P0, PT, R3, RZ, PT, P0 ;  /* 0x000000ff0300720c */ /* 0x000fe20003f05300 */
[----:B-1----:R-:W-:-:S12]  /*26ec0*/  VIADD R4, R0, 0xffffffff ;  /* 0xffffffff00047836 */ /* 0x002fd80000000000 */
[----:B------:R-:W-:Y:S05]  /*26ed0*/  @!P0 BRA `(.L_x_1737) ;  /* 0x0000000000488947 */ /* 0x000fea0003800000 */
[----:B------:R-:W1:Y:S01]  /*26ee0*/  LDC R8, c[0x0][0x43c] ;  /* 0x00010f00ff087b82 */ /* 0x000e620000000800 */
[----:B------:R-:W-:Y:S01]  /*26ef0*/  IMAD.MOV.U32 R0, RZ, RZ, R4 ;  /* 0x000000ffff007224 */ /* 0x000fe200078e0004 */
[----:B------:R-:W-:Y:S01]  /*26f00*/  ULDC.64 UR4, c[0x0][0x428] ;  /* 0x00010a0000047ab9 */ /* 0x000fe20000000a00 */
[----:B-1----:R-:W-:-:S13]  /*26f10*/  ISETP.NE.AND P0, PT, R8, 0x1, PT ;  /* 0x000000010800780c */ /* 0x002fda0003f05270 */
[----:B------:R-:W1:Y:S02]  /*26f20*/  @P0 LDC.64 R6, c[0x0][0x440] ;  /* 0x00011000ff060b82 */ /* 0x000e640000000a00 */
[----:B-1----:R-:W-:-:S05]  /*26f30*/  @P0 IMAD.HI.U32 R6, R4, R6, RZ ;  /* 0x0000000604060227 */ /* 0x002fca00078e00ff */
        /* <DEDUP_REMOVED lines=12> */
.L_x_1737:
[----:B------:R-:W3:Y:S04]  /*27000*/  LDL R0, [R1+0x4] ;  /* 0x0000040001007983 */ /* 0x000ee80000100800 */
[----:B-1----:R-:W4:Y:S01]  /*27010*/  LDL R2, [R1+0xc] ;  /* 0x00000c0001027983 */ /* 0x002f220000100800 */
[----:B--2---:R-:W1:Y:S02]  /*27020*/  S2R R9, SR_TID.X ;  /* 0x0000000000097919 */ /* 0x004e640000002100 */
[----:B-1----:R-:W-:-:S04]  /*27030*/  LOP3.LUT R9, R9, 0x7f, RZ, 0xc0, !PT ;  /* 0x0000007f09097812 */ /* 0x002fc800078ec0ff */
[----:B------:R-:W-:Y:S01]  /*27040*/  ISETP.NE.AND P1, PT, R9, RZ, PT ;  /* 0x000000ff0900720c */ /* 0x000fe20003f25270 */
[----:B---3--:R-:W-:Y:S01]  /*27050*/  IMAD R0, R0, 0x8, R18 ;  /* 0x0000000800007824 */ /* 0x008fe200078e0212 */
[----:B----4-:R-:W-:-:S04]  /*27060*/  SHF.L.U32 R3, R2, 0x1f, RZ ;  /* 0x0000001f02037819 */ /* 0x010fc800000006ff */
[----:B------:R-:W1:Y:S02]  /*27070*/  SYNCS.PHASECHK.TRANS64.TRYWAIT P0, [R0+URZ+0x28480], R3 ;  /* 0x02848003000075a7 */ /* 0x000e64000800017f */
[----:B-1----:R-:W-:Y:S05]  /*27080*/  @!P0 BRA `(.L_x_1738) ;  /* 0x0000009c00908947 */ /* 0x002fea0003800000 */
.L_x_2044:
        /* <DEDUP_REMOVED lines=8> */
.L_x_1739:
        /* <DEDUP_REMOVED lines=19> */
[----:B--2---:R-:W-:Y:S01]  /*27240*/  UMOV UR8, UR14 ;  /* 0x0000000e00087c82 */ /* 0x004fe20008000000 */
[----:B------:R-:W-:Y:S02]  /*27250*/  UMOV UR10, UR15 ;  /* 0x0000000f000a7c82 */ /* 0x000fe40008000000 */
[----:B------:R2:W-:Y:S01]  /*27260*/  UTMALDG.4D [UR8], [UR4], desc[UR6] ;  /* 0x00000608040075b4 */ /* 0x0005e20008019000 */
[----:B------:R-:W3:Y:S02]  /*27270*/  SYNCS.PHASECHK.TRANS64.TRYWAIT P0, [R0+URZ+0x28440], R3 ;  /* 0x02844003000075a7 */ /* 0x000ee4000800017f */
[----:B--23--:R-:W-:Y:S05]  /*27280*/  @!P0 BRA `(.L_x_1740) ;  /* 0x0000009c00248947 */ /* 0x00cfea0003800000 */
.L_x_2045:
[----:B------:R-:W-:Y:S05]  /*27290*/  @P1 BRA `(.L_x_1741) ;  /* 0x00000000001c1947 */ /* 0x000fea0003800000 */
[----:B------:R-:W3:Y:S01]  /*272a0*/  S2R R5, SR_TID.X ;  /* 0x0000000000057919 */ /* 0x000ee20000002100 */
[----:B-12---:R-:W-:-:S04]  /*272b0*/  IMAD.MOV.U32 R3, RZ, RZ, 0x4000 ;  /* 0x00004000ff037424 */ /* 0x006fc800078e00ff */
[----:B------:R4:W-:Y:S01]  /*272c0*/  SYNCS.ARRIVE.TRANS64 RZ, [R0+URZ+0x28430], R3 ;  /* 0x0284300300ff79a7 */ /* 0x0009e2000800003f */
[----:B---3--:R-:W-:-:S04]  /*272d0*/  LOP3.LUT R5, R5, 0x1f, RZ, 0xc0, !PT ;  /* 0x0000001f05057812 */ /* 0x008fc800078ec0ff */
[----:B------:R-:W-:-:S13]  /*272e0*/  ISETP.NE.AND P0, PT, R5, RZ, PT ;  /* 0x000000ff0500720c */ /* 0x000fda0003f05270 */
[----:B----4-:R-:W-:Y:S05]  /*272f0*/  @!P0 BRA `(.L_x_1741) ;  /* 0x0000000000048947 */ /* 0x010fea0003800000 */
[----:B------:R-:W-:Y:S01]  /*27300*/  BPT.TRAP 0x1 ;  /* 0x000000040000795c */ /* 0x000fe20000300000 */
.L_x_1741:
[----:B-12---:R-:W2:Y:S01]  /*27310*/  LDL.LU R3, [R1] ;  /* 0x0000000001037983 */ /* 0x006ea20000300800 */
        /* <DEDUP_REMOVED lines=16> */
[----:B-1----:R-:W-:Y:S01]  /*27420*/  UMOV UR8, UR14 ;  /* 0x0000000e00087c82 */ /* 0x002fe20008000000 */
[----:B------:R-:W-:Y:S02]  /*27430*/  UMOV UR10, UR15 ;  /* 0x0000000f000a7c82 */ /* 0x000fe40008000000 */
[----:B------:R4:W-:Y:S01]  /*27440*/  UTMALDG.4D [UR8], [UR4], desc[UR6] ;  /* 0x00000608040075b4 */ /* 0x0009e20008019000 */
[----:B--2---:R-:W-:-:S04]  /*27450*/  LOP3.LUT R3, R3, 0xfffffffe, RZ, 0xc0, !PT ;  /* 0xfffffffe03037812 */ /* 0x004fc800078ec0ff */
[----:B------:R-:W-:-:S05]  /*27460*/  @P0 LOP3.LUT R3, R3, 0x1, RZ, 0xfc, !PT ;  /* 0x0000000103030812 */ /* 0x000fca00078efcff */
[----:B------:R4:W-:Y:S01]  /*27470*/  STL [R1], R3 ;  /* 0x0000000301007387 */ /* 0x0009e20000100800 */
[----:B------:R-:W-:Y:S01]  /*27480*/  NOP ;  /* 0x0000000000007918 */ /* 0x000fe20000000000 */
.L_x_1735:
[----:B----4-:R-:W3:Y:S01]  /*27490*/  LDL.LU R3, [R1+0x48] ;  /* 0x0000480001037983 */ /* 0x010ee20000300800 */
[----:B------:R-:W-:Y:S05]  /*274a0*/  WARPSYNC.ALL ;  /* 0x0000000000007948 */ /* 0x000fea0003800000 */
[----:B------:R-:W-:Y:S01]  /*274b0*/  ULDC.64 UR4, c[0x0][0x298] ;  /* 0x0000a60000047ab9 */ /* 0x000fe20000000a00 */
[----:B------:R-:W-:Y:S01]  /*274c0*/  BSSY B6, `(.L_x_1742) ;  /* 0x000001c000067945 */ /* 0x000fe20003800000 */
[----:B------:R-:W-:Y:S01]  /*274d0*/  BAR.SYNC.DEFER_BLOCKING 0x8, 0x180 ;  /* 0x0206000000007b1d */ /* 0x000fe20000010000 */
[----:B---3--:R-:W-:Y:S01]  /*274e0*/  SHF.R.S32.HI R0, RZ, 0x1f, R3 ;  /* 0x0000001fff007819 */ /* 0x008fe20000011403 */
[----:B-1----:R-:W-:-:S04]  /*274f0*/  IMAD.WIDE.U32 R4, R3, UR4, RZ ;  /* 0x0000000403047c25 */ /* 0x002fc8000f8e00ff */
[----:B------:R-:W-:Y:S01]  /*27500*/  IMAD R2, R0, UR4, RZ ;  /* 0x0000000400027c24 */ /* 0x000fe2000f8e02ff */
[----:B------:R1:W-:Y:S01]  /*27510*/  STL.64 [R1+0x48], R4 ;  /* 0x0000480401007387 */ /* 0x0003e20000100a00 */
[----:B------:R-:W-:Y:S02]  /*27520*/  VIADD R0, R18, 0x18000 ;  /* 0x0001800012007836 */ /* 0x000fe40000000000 */
[----:B------:R-:W-:-:S03]  /*27530*/  IMAD R2, R3, UR5, R2 ;  /* 0x0000000503027c24 */ /* 0x000fc6000f8e0202 */
[----:B------:R-:W-:Y:S01]  /*27540*/  LOP3.LUT P0, RZ, R0, 0x3ff, RZ, 0xc0, !PT ;  /* 0x000003ff00ff7812 */ /* 0x000fe2000780c0ff */
[----:B------:R-:W-:-:S05]  /*27550*/  IMAD.IADD R0, R5, 0x1, R2 ;  /* 0x0000000105007824 */ /* 0x000fca00078e0202 */
[----:B------:R1:W-:Y:S07]  /*27560*/  STL [R1+0x50], R0 ;  /* 0x0000500001007387 */ /* 0x0003ee0000100800 */
        /* <DEDUP_REMOVED lines=10> */
[----:B--2---:R-:W-:Y:S02]  /*27610*/  IMAD.U32 R10, RZ, RZ, UR8 ;  /* 0x00000008ff0a7e24 */ /* 0x004fe4000f8e00ff */
[----:B------:R-:W-:Y:S02]  /*27620*/  IMAD.U32 R11, RZ, RZ, UR9 ;  /* 0x00000009ff0b7e24 */ /* 0x000fe4000f8e00ff */
[----:B------:R-:W-:Y:S02]  /*27630*/  IMAD.MOV.U32 R8, RZ, RZ, 0x70 ;  /* 0x00000070ff087424 */ /* 0x000fe400078e00ff */
[----:B------:R-:W-:Y:S02]  /*27640*/  IMAD.MOV.U32 R12, RZ, RZ, 0x1 ;  /* 0x00000001ff0c7424 */ /* 0x000fe400078e00ff */
[----:B------:R-:W-:-:S07]  /*27650*/  IMAD.MOV.U32 R13, RZ, RZ, RZ ;  /* 0x000000ffff0d7224 */ /* 0x000fce00078e00ff */
[----:B------:R-:W-:-:S07]  /*27660*/  LEPC R20, `(.L_x_1743) ;  /* 0x000000001014794e */ /* 0x000fce0000000000 */
[----:B01----:R-:W-:Y:S05]  /*27670*/  CALL.ABS.NOINC R2 ;  /* 0x0000000002007343 */ /* 0x003fea0003c00000 */
.L_x_1743:
[----:B------:R-:W-:Y:S05]  /*27680*/  BSYNC B6 ;  /* 0x0000000000067941 */ /* 0x000fea0003800000 */
.L_x_1742:
[----:B-1----:R-:W3:Y:S01]  /*27690*/  LDL.LU R0, [R1+0x50] ;  /* 0x0000500001007983 */ /* 0x002ee20000300800 */
[----:B------:R-:W-:Y:S01]  /*276a0*/  ULDC.64 UR6, c[0x0][0xa00] ;  /* 0x0002800000067ab9 */ /* 0x000fe20000000a00 */
[----:B------:R-:W1:Y:S01]  /*276b0*/  LDC R7, c[0x0][0x448] ;  /* 0x00011200ff077b82 */ /* 0x000e620000000800 */
[----:B------:R-:W-:Y:S01]  /*276c0*/  ULDC.64 UR4, c[0x0][0x2d8] ;  /* 0x0000b60000047ab9 */ /* 0x000fe20000000a00 */
[----:B------:R-:W3:Y:S04]  /*276d0*/  LDL.LU.64 R2, [R1+0x48] ;  /* 0x0000480001027983 */ /* 0x000ee80000300a00 */
[----:B------:R-:W4:Y:S01]  /*276e0*/  LDL R6, [R1+0x1c] ;  /* 0x00001c0001067983 */ /* 0x000f220000100800 */
[----:B------:R-:W-:Y:S01]  /*276f0*/  ISETP.NE.U32.AND P0, PT, RZ, UR6, PT ;  /* 0x00000006ff007c0c */ /* 0x000fe2000bf05070 */
[----:B------:R-:W0:Y:S03]  /*27700*/  S2R R5, SR_TID.X ;  /* 0x0000000000057919 */ /* 0x000e260000002100 */
[----:B------:R-:W-:Y:S01]  /*27710*/  ISETP.NE.AND.EX P0, PT, RZ, UR7, PT, P0 ;  /* 0x00000007ff007c0c */ /* 0x000fe2000bf05300 */
[----:B------:R-:W-:Y:S01]  /*27720*/  ULDC.64 UR6, c[0x0][0x280] ;  /* 0x0000a00000067ab9 */ /* 0x000fe20000000a00 */
[----:B--2---:R-:W2:Y:S01]  /*27730*/  S2R R9, SR_TID.X ;  /* 0x0000000000097919 */ /* 0x004ea20000002100 */
[----:B0-----:R-:W-:-:S04]  /*27740*/  LOP3.LUT R5, R5, 0x7f, RZ, 0xc0, !PT ;  /* 0x0000007f05057812 */ /* 0x001fc800078ec0ff */
[----:B------:R-:W-:Y:S01]  /*27750*/  SHF.R.U32.HI R5, RZ, 0x3, R5 ;  /* 0x00000003ff057819 */ /* 0x000fe20000011605 */
[----:B--2---:R-:W-:-:S05]  /*27760*/  IMAD.SHL.U32 R9, R9, 0x10, RZ ;  /* 0x0000001009097824 */ /* 0x004fca00078e00ff */
[----:B------:R-:W-:-:S04]  /*27770*/  LOP3.LUT R9, R9, 0x70, RZ, 0xc0, !PT ;  /* 0x0000007009097812 */ /* 0x000fc800078ec0ff */
[----:B------:R-:W-:Y:S01]  /*27780*/  LOP3.LUT R9, R9, 0x80, RZ, 0xfc, !PT ;  /* 0x0000008009097812 */ /* 0x000fe200078efcff */
[----:B---3--:R-:W-:Y:S01]  /*27790*/  IMAD.MOV.U32 R3, RZ, RZ, R0 ;  /* 0x000000ffff037224 */ /* 0x008fe200078e0000 */
[----:B----4-:R-:W-:Y:S01]  /*277a0*/  SHF.R.S32.HI R0, RZ, 0x1f, R6 ;  /* 0x0000001fff007819 */ /* 0x010fe20000011406 */
[----:B------:R-:W-:-:S03]  /*277b0*/  IMAD.WIDE.U32 R2, R16, UR4, R2 ;  /* 0x0000000410027c25 */ /* 0x000fc6000f8e0002 */
[----:B------:R-:W-:Y:S01]  /*277c0*/  SEL R4, R0, RZ, !P0 ;  /* 0x000000ff00047207 */ /* 0x000fe20004000000 */
[----:B------:R-:W-:Y:S01]  /*277d0*/  IMAD R3, R16, UR5, R3 ;  /* 0x0000000510037c24 */ /* 0x000fe2000f8e0203 */
[----:B------:R-:W-:Y:S01]  /*277e0*/  SEL R0, R6, RZ, !P0 ;  /* 0x000000ff06007207 */ /* 0x000fe20004000000 */
[----:B------:R-:W-:Y:S01]  /*277f0*/  ULDC.64 UR4, c[0x0][0x2e0] ;  /* 0x0000b80000047ab9 */ /* 0x000fe20000000a00 */
[----:B------:R-:W0:Y:S01]  /*27800*/  S2R R6, SR_TID.X ;  /* 0x0000000000067919 */ /* 0x000e220000002100 */
[----:B-1----:R-:W-:Y:S01]  /*27810*/  ISETP.NE.AND P0, PT, R7, 0x1, PT ;  /* 0x000000010700780c */ /* 0x002fe20003f05270 */
[----:B------:R-:W-:Y:S02]  /*27820*/  IMAD R4, R4, UR4, RZ ;  /* 0x0000000404047c24 */ /* 0x000fe4000f8e02ff */
[----:B------:R-:W-:-:S04]  /*27830*/  IMAD.WIDE.U32 R2, R0, UR4, R2 ;  /* 0x0000000400027c25 */ /* 0x000fc8000f8e0002 */
[----:B------:R-:W-:Y:S01]  /*27840*/  IMAD R0, R0, UR5, R4 ;  /* 0x0000000500007c24 */ /* 0x000fe2000f8e0204 */
[----:B------:R-:W-:-:S03]  /*27850*/  ULDC.64 UR4, c[0x0][0x2d0] ;  /* 0x0000b40000047ab9 */ /* 0x000fc60000000a00 */
[----:B------:R-:W-:Y:S02]  /*27860*/  IMAD.IADD R3, R3, 0x1, R0 ;  /* 0x0000000103037824 */ /* 0x000fe400078e0200 */
[----:B0-----:R-:W-:Y:S02]  /*27870*/  IMAD.SHL.U32 R8, R6, 0x10, RZ ;  /* 0x0000001006087824 */ /* 0x001fe400078e00ff */
[----:B------:R-:W0:Y:S03]  /*27880*/  @P0 LDC R6, c[0x0][0x450] ;  /* 0x00011400ff060b82 */ /* 0x000e260000000800 */
[----:B------:R-:W-:-:S05]  /*27890*/  LOP3.LUT R8, R5, 0x70, R8, 0xf8, !PT ;  /* 0x0000007005087812 */ /* 0x000fca00078ef808 */
[----:B------:R-:W1:Y:S01]  /*278a0*/  @P0 LDC R5, c[0x0][0x44c] ;  /* 0x00011300ff050b82 */ /* 0x000e620000000800 */
[----:B------:R-:W-:Y:S02]  /*278b0*/  IMAD.IADD R4, R8, 0x1, R19 ;  /* 0x0000000108047824 */ /* 0x000fe400078e0213 */
[----:B------:R-:W2:Y:S02]  /*278c0*/  S2R R8, SR_TID.X ;  /* 0x0000000000087919 */ /* 0x000ea40000002100 */
[----:B------:R-:W-:Y:S02]  /*278d0*/  IMAD.MOV.U32 R0, RZ, RZ, R4 ;  /* 0x000000ffff007224 */ /* 0x000fe400078e0004 */
[----:B-1----:R-:W-:-:S05]  /*278e0*/  @P0 IMAD.HI.U32 R5, R4, R5, RZ ;  /* 0x0000000504050227 */ /* 0x002fca00078e00ff */
[----:B0-----:R-:W-:-:S05]  /*278f0*/  @P0 SHF.R.U32.HI R0, RZ, R6, R5 ;  /* 0x00000006ff000219 */ /* 0x001fca0000011605 */
[----:B------:R-:W-:Y:S02]  /*27900*/  IMAD.MOV R5, RZ, RZ, -R0 ;  /* 0x000000ffff057224 */ /* 0x000fe400078e0a00 */
[----:B------:R-:W-:-:S04]  /*27910*/  IMAD.WIDE.U32 R2, R0, UR4, R2 ;  /* 0x0000000400027c25 */ /* 0x000fc8000f8e0002 */
[----:B------:R-:W-:Y:S01]  /*27920*/  IMAD R4, R7, R5, R4 ;  /* 0x0000000507047224 */ /* 0x000fe200078e0204 */
[----:B------:R-:W-:Y:S01]  /*27930*/  SHF.R.S32.HI R5, RZ, 0x1f, R0 ;  /* 0x0000001fff057819 */ /* 0x000fe20000011400 */
[----:B--2---:R-:W-:-:S04]  /*27940*/  IMAD.SHL.U32 R10, R8, 0x10, RZ ;  /* 0x00000010080a7824 */ /* 0x004fc800078e00ff */
[----:B------:R-:W-:Y:S01]  /*27950*/  IMAD R5, R5, UR4, RZ ;  /* 0x0000000405057c24 */ /* 0x000fe2000f8e02ff */
[----:B------:R-:W-:-:S03]  /*27960*/  LOP3.LUT R10, R10, 0x70, RZ, 0xc0, !PT ;  /* 0x000000700a0a7812 */ /* 0x000fc600078ec0ff */
        /* <DEDUP_REMOVED lines=15> */
[----:B------:R-:W1:Y:S02]  /*27a60*/  S2R R6, SR_TID.X ;  /* 0x0000000000067919 */ /* 0x000e640000002100 */
[----:B-1----:R-:W-:-:S04]  /*27a70*/  LOP3.LUT R6, R6, 0x7f, RZ, 0xc0, !PT ;  /* 0x0000007f06067812 */ /* 0x002fc800078ec0ff */
[----:B------:R-:W-:Y:S02]  /*27a80*/  SHF.R.U32.HI R8, RZ, 0x3, R6 ;  /* 0x00000003ff087819 */ /* 0x000fe40000011606 */
[----:B------:R-:W2:Y:S03]  /*27a90*/  LDL.LU R6, [R1+0x40] ;  /* 0x0000400001067983 */ /* 0x000ea60000300800 */
[----:B------:R-:W-:Y:S02]  /*27aa0*/  IMAD.IADD R0, R8, 0x1, R19 ;  /* 0x0000000108007824 */ /* 0x000fe400078e0213 */
[----:B------:R-:W-:Y:S02]  /*27ab0*/  SHFL.IDX PT, R8, R3, 0x1, 0x181f ;  /* 0x00381f0003087f89 */ /* 0x000fe400000e0000 */
[----:B------:R-:W-:Y:S02]  /*27ac0*/  VIADD R5, R0, 0x10 ;  /* 0x0000001000057836 */ /* 0x000fe40000000000 */
[----:B--2---:R-:W-:-:S02]  /*27ad0*/  IMAD R2, R6, R7, RZ ;  /* 0x0000000706027224 */ /* 0x004fc400078e02ff */
[----:B------:R-:W1:Y:S03]  /*27ae0*/  SHFL.IDX PT, R7, R4, RZ, 0x181f ;  /* 0x00181fff04077589 */ /* 0x000e6600000e0000 */
[-C--:B------:R-:W-:Y:S01]  /*27af0*/  ISETP.GE.AND P4, PT, R0, R2.reuse, PT ;  /* 0x000000020000720c */ /* 0x080fe20003f86270 */
[----:B------:R-:W2:Y:S01]  /*27b00*/  SHFL.IDX PT, R6, R3, RZ, 0x181f ;  /* 0x00181fff03067589 */ /* 0x000ea200000e0000 */
[----:B------:R-:W-:-:S03]  /*27b10*/  ISETP.GE.AND P2, PT, R5, R2, PT ;  /* 0x000000020500720c */ /* 0x000fc60003f46270 */
[----:B------:R-:W3:Y:S08]  /*27b20*/  SHFL.IDX PT, R5, R4, 0x1, 0x181f ;  /* 0x00381f0004057f89 */ /* 0x000ef000000e0000 */
[----:B-1----:R-:W-:-:S05]  /*27b30*/  @!P4 IADD3 R7, P3, R10, R7, RZ ;  /* 0x000000070a07c210 */ /* 0x002fca0007f7e0ff */
[----:B--2---:R-:W-:-:S05]  /*27b40*/  @!P4 IMAD.X R6, RZ, RZ, R6, P3 ;  /* 0x000000ffff06c224 */ /* 0x004fca00018e0606 */
[----:B------:R-:W-:-:S04]  /*27b50*/  @!P4 LOP3.LUT R7, R7, R6, RZ, 0x3c, !PT ;  /* 0x000000060707c212 */ /* 0x000fc800078e3cff */
[----:B------:R-:W-:-:S04]  /*27b60*/  @!P4 LOP3.LUT R6, R7, R6, RZ, 0x3c, !PT ;  /* 0x000000060706c212 */ /* 0x000fc800078e3cff */
[----:B------:R-:W-:-:S05]  /*27b70*/  @!P4 LOP3.LUT R7, R7, R6, RZ, 0x3c, !PT ;  /* 0x000000060707c212 */ /* 0x000fca00078e3cff */
[----:B-----5:R-:W-:Y:S04]  /*27b80*/  @!P4 LDGSTS.E.BYPASS.LTC128B.128 [R9+0x18000], desc[UR46][R6.64], !P0 ;  /* 0x180000000609cfae */ /* 0x020fe8000c101d6e */
[----:B------:R3:W-:Y:S02]  /*27b90*/  @!P4 LDGSTS.E.BYPASS.LTC128B.128 [R9+0x1c000], desc[UR46][R6.64+0x80], !P1 ;  /* 0x1c0000800609cfae */ /* 0x0007e4000c901d6e */
[----:B---3--:R-:W-:Y:S01]  /*27ba0*/  @!P2 IADD3 R7, P3, R10, R5, RZ ;  /* 0x000000050a07a210 */ /* 0x008fe20007f7e0ff */
        /* <DEDUP_REMOVED lines=8> */
[----:B------:R-:W2:Y:S04]  /*27c30*/  SHFL.IDX PT, R5, R4, 0x2, 0x181f ;  /* 0x00581f0004057f89 */ /* 0x000ea800000e0000 */
[----:B-1----:R-:W1:Y:S06]  /*27c40*/  SHFL.IDX PT, R6, R3, 0x2, 0x181f ;  /* 0x00581f0003067f89 */ /* 0x002e6c00000e0000 */
[----:B--2---:R-:W-:-:S05]  /*27c50*/  @!P2 IADD3 R5, P3, R10, R5, RZ ;  /* 0x000000050a05a210 */ /* 0x004fca0007f7e0ff */
[----:B-1----:R-:W-:-:S04]  /*27c60*/  @!P2 IMAD.X R6, RZ, RZ, R6, P3 ;  /* 0x000000ffff06a224 */ /* 0x002fc800018e0606 */
[----:B------:R-:W-:Y:S02]  /*27c70*/  @!P2 IMAD.MOV.U32 R7, RZ, RZ, R6 ;  /* 0x000000ffff07a224 */ /* 0x000fe400078e0006 */
[----:B------:R-:W-:Y:S02]  /*27c80*/  @!P2 IMAD.MOV.U32 R6, RZ, RZ, R5 ;  /* 0x000000ffff06a224 */ /* 0x000fe400078e0005 */
[----:B------:R-:W-:-:S03]  /*27c90*/  VIADD R5, R0, 0x30 ;  /* 0x0000003000057836 */ /* 0x000fc60000000000 */
        /* <DEDUP_REMOVED lines=39> */
[----:B------:R1:W2:Y:S04]  /*27f10*/  SHFL.IDX PT, R5, R3, 0x7, 0x181f ;  /* 0x00f81f0003057f89 */ /* 0x0002a800000e0000 */
[----:B------:R1:W-:Y:S04]  /*27f20*/  @!P2 LDGSTS.E.BYPASS.LTC128B.128 [R9+0x1b000], desc[UR46][R6.64], !P0 ;  /* 0x1b0000000609afae */ /* 0x0003e8000c101d6e */
[----:B------:R1:W-:Y:S04]  /*27f30*/  @!P2 LDGSTS.E.BYPASS.LTC128B.128 [R9+0x1f000], desc[UR46][R6.64+0x80], !P1 ;  /* 0x1f0000800609afae */ /* 0x0003e8000c901d6e */
[----:B------:R1:W3:Y:S02]  /*27f40*/  SHFL.IDX PT, R3, R4, 0x7, 0x181f ;  /* 0x00f81f0004037f89 */ /* 0x0002e400000e0000 */
.L_x_2062:
[----:B------:R-:W-:Y:S01]  /*27f50*/  VIADD R0, R0, 0x70 ;  /* 0x0000007000007836 */ /* 0x000fe20000000000 */
[----:B------:R-:W-:Y:S04]  /*27f60*/  BSSY B0, `(.L_x_1745) ;  /* 0x000000a000007945 */ /* 0x000fe80003800000 */
[----:B------:R-:W-:-:S13]  /*27f70*/  ISETP.GE.AND P2, PT, R0, R2, PT ;  /* 0x000000020000720c */ /* 0x000fda0003f46270 */
[----:B------:R-:W-:Y:S05]  /*27f80*/  @P2 BRA `(.L_x_1746) ;  /* 0x00000000001c2947 */ /* 0x000fea0003800000 */
[----:B---3--:R-:W-:-:S05]  /*27f90*/  IADD3 R2, P2, R10, R3, RZ ;  /* 0x000000030a027210 */ /* 0x008fca0007f5e0ff */
[----:B-12---:R-:W-:-:S05]  /*27fa0*/  IMAD.X R3, RZ, RZ, R5, P2 ;  /* 0x000000ffff037224 */ /* 0x006fca00010e0605 */
[----:B------:R-:W-:Y:S01]  /*27fb0*/  @!PT LDS RZ, [RZ] ;  /* 0x00000000fffff984 */ /* 0x000fe20000000800 */
[----:B------:R-:W-:Y:S01]  /*27fc0*/  @!PT LDS RZ, [RZ] ;  /* 0x00000000fffff984 */ /* 0x000fe20000000800 */
[----:B------:R-:W-:Y:S01]  /*27fd0*/  @!PT LDS RZ, [RZ] ;  /* 0x00000000fffff984 */ /* 0x000fe20000000800 */
[----:B------:R4:W-:Y:S04]  /*27fe0*/  LDGSTS.E.BYPASS.LTC128B.128 [R9+0x1b800], desc[UR46][R2.64], !P0 ;  /* 0x1b80000002097fae */ /* 0x0009e8000c101d6e */
[----:B------:R4:W-:Y:S02]  /*27ff0*/  LDGSTS.E.BYPASS.LTC128B.128 [R9+0x1f800], desc[UR46][R2.64+0x80], !P1 ;  /* 0x1f80008002097fae */ /* 0x0009e4000c901d6e */
.L_x_1746:
[----:B------:R-:W-:Y:S05]  /*28000*/  BSYNC B0 ;  /* 0x0000000000007941 */ /* 0x000fea0003800000 */
.L_x_1745:
[----:B------:R-:W-:Y:S01]  /*28010*/  NOP ;  /* 0x0000000000007918 */ /* 0x000fe20000000000 */
[----:B------:R-:W-:-:S13]  /*28020*/  PLOP3.LUT P0, PT, PT, PT, PT, 0x80, 0x0 ;  /* 0x000000000000781c */ /* 0x000fda0003f0f070 */
.L_x_1747:
[----:B------:R-:W-:Y:S02]  /*28030*/  PLOP3.LUT P1, PT, P1, P0, PT, 0xa2, 0x0 ;  /* 0x000000000000781c */ /* 0x000fe40000f21472 */
[----:B------:R-:W-:-:S08]  /*28040*/  @P0 R2UR P1, UR4, R18 ;  /* 0x00000000120402ca */ /* 0x000fd00000020000 */
[----:B------:R-:W-:-:S05]  /*28050*/  @P0 PLOP3.LUT P0, PT, P1, PT, PT, 0x80, 0x0 ;  /* 0x000000000000081c */ /* 0x000fca0000f0f070 */
[----:B------:R-:W-:Y:S01]  /*28060*/  @!P1 SYNCS.ARRIVE.TRANS64.RED.A0T1 RZ, [UR4+0x28400], RZ ;  /* 0x028400ffffff99a7 */ /* 0x000fe20008200404 */
[----:B------:R-:W-:Y:S07]  /*28070*/  @!P1 ARRIVES.LDGSTSBAR.64.TRANSCNT [UR4+0x28400] ;  /* 0x02840000ff0099b0 */ /* 0x000fee0008000a84 */
[----:B------:R-:W-:Y:S05]  /*28080*/  @P0 BRA.U.ANY `(.L_x_1747) ;  /* 0xfffffffd00e80947 */ /* 0x000fea000393ffff */
[----:B----4-:R-:W4:Y:S02]  /*28090*/  LDL.LU R2, [R1+0x54] ;  /* 0x0000540001027983 */ /* 0x010f240000300800 */
[----:B----4-:R-:W-:-:S05]  /*280a0*/  VIADD R2, R2, 0x1 ;  /* 0x0000000102027836 */ /* 0x010fca0000000000 */
        /* <DEDUP_REMOVED lines=8> */
[----:B------:R-:W5:Y:S03]  /*28130*/  SYNCS.PHASECHK.TRANS64.TRYWAIT P0, [R18+URZ+0x28420], R0 ;  /* 0x02842000120075a7 */ /* 0x000f66000800017f */
[----:B----45:R-:W-:Y:S05]  /*28140*/  @!P0 BRA `(.L_x_1749) ;  /* 0x0000009800408947 */ /* 0x030fea0003800000 */
.L_x_2063:
[----:B------:R-:W-:Y:S05]  /*28150*/  BSYNC B0 ;  /* 0x0000000000007941 */ /* 0x000fea0003800000 */
.L_x_1748:
[----:B-1-3--:R-:W4:Y:S04]  /*28160*/  LDL.LU R3, [R1+0x44] ;  /* 0x0000440001037983 */ /* 0x00af280000300800 */
[----:B------:R-:W3:Y:S01]  /*28170*/  LDL R2, [R1+0x18] ;  /* 0x0000180001027983 */ /* 0x000ee20000100800 */
[----:B----4-:R-:W-:-:S05]  /*28180*/  VIADD R0, R3, 0xfffffffe ;  /* 0xfffffffe03007836 */ /* 0x010fca0000000000 */
[----:B---3--:R-:W-:-:S13]  /*28190*/  ISETP.GE.AND P0, PT, R0, R2, PT ;  /* 0x000000020000720c */ /* 0x008fda0003f06270 */
[----:B------:R-:W-:Y:S05]  /*281a0*/  @!P0 BRA `(.L_x_1750) ;  /* 0x0000000c00d88947 */ /* 0x000fea0003800000 */
[----:B------:R1:W5:Y:S04]  /*281b0*/  LDL.LU R6, [R1+0x4] ;  /* 0x0000040001067983 */ /* 0x0003680000300800 */
[----:B------:R1:W5:Y:S02]  /*281c0*/  LDL.LU R7, [R1+0xc] ;  /* 0x00000c0001077983 */ /* 0x0003640000300800 */
.L_x_1772:
[----:B---3--:R-:W3:Y:S01]  /*281d0*/  LDL R2, [R1] ;  /* 0x0000000001027983 */ /* 0x008ee20000100800 */
[----:B-----5:R-:W-:Y:S01]  /*281e0*/  VIADD R3, R6, 0x1 ;  /* 0x0000000106037836 */ /* 0x020fe20000000000 */
        /* <DEDUP_REMOVED lines=15> */
[----:B------:R-:W4:Y:S01]  /*282e0*/  LDL R12, [R1+0x24] ;  /* 0x00002400010c7983 */ /* 0x000f220000100800 */
[----:B--2---:R-:W2:Y:S01]  /*282f0*/  LDC R5, c[0x0][0x43c] ;  /* 0x00010f00ff057b82 */ /* 0x004ea20000000800 */
[----:B------:R-:W-:Y:S02]  /*28300*/  ULDC.64 UR6, c[0x0][0x428] ;  /* 0x00010a0000067ab9 */ /* 0x000fe40000000a00 */
[----:B------:R-:W3:Y:S01]  /*28310*/  LDL R11, [R1+0x14] ;  /* 0x00001400010b7983 */ /* 0x000ee20000100800 */
[----:B--2---:R-:W-:-:S13]  /*28320*/  ISETP.NE.AND P0, PT, R5, 0x1, PT ;  /* 0x000000010500780c */ /* 0x004fda0003f05270 */
[----:B------:R-:W2:Y:S02]  /*28330*/  @P0 LDC.64 R2, c[0x0][0x440] ;  /* 0x00011000ff020b82 */ /* 0x000ea40000000a00 */
[----:B--2---:R-:W-:-:S04]  /*28340*/  @P0 IMAD.HI.U32 R4, R0, R2, RZ ;  /* 0x0000000200040227 */ /* 0x004fc800078e00ff */
[----:B------:R-:W-:Y:S01]  /*28350*/  IMAD.MOV.U32 R2, RZ, RZ, R0 ;  /* 0x000000ffff027224 */ /* 0x000fe200078e0000 */
[----:B------:R-:W-:-:S04]  /*28360*/  @P0 SHF.R.U32.HI R2, RZ, R3, R4 ;  /* 0x00000003ff020219 */ /* 0x000fc80000011604 */
[--C-:B------:R-:W-:Y:S01]  /*28370*/  SHF.R.S32.HI R3, RZ, 0x1f, R2.reuse ;  /* 0x0000001fff037819 */ /* 0x100fe20000011402 */
[----:B------:R-:W-:-:S04]  /*28380*/  IMAD.MOV R8, RZ, RZ, -R2 ;  /* 0x000000ffff087224 */ /* 0x000fc800078e0a02 */
[----:B------:R-:W-:Y:S02]  /*28390*/  IMAD R8, R5, R8, R0 ;  /* 0x0000000805087224 */ /* 0x000fe400078e0200 */
[----:B----4-:R-:W-:-:S04]  /*283a0*/  IMAD R4, R12, UR6, RZ ;  /* 0x000000060c047c24 */ /* 0x010fc8000f8e02ff */
[C---:B---3--:R-:W-:Y:S02]  /*283b0*/  IMAD R4, R11.reuse, UR7, R4 ;  /* 0x000000070b047c24 */ /* 0x048fe4000f8e0204 */
[----:B------:R-:W-:-:S04]  /*283c0*/  IMAD.WIDE.U32 R2, R11, UR6, R2 ;  /* 0x000000060b027c25 */ /* 0x000fc8000f8e0002 */
[----:B------:R-:W-:Y:S01]  /*283d0*/  IMAD.IADD R3, R4, 0x1, R3 ;  /* 0x0000000104037824 */ /* 0x000fe200078e0203 */
[----:B------:R-:W-:-:S04]  /*283e0*/  LEA R4, P0, R2, UR4, 0x2 ;  /* 0x0000000402047c11 */ /* 0x000fc8000f8010ff */
[----:B------:R-:W-:-:S05]  /*283f0*/  LEA.HI.X R5, R2, UR5, R3, 0x2, P0 ;  /* 0x0000000502057c11 */ /* 0x000fca00080f1403 */
[----:B------:R4:W5:Y:S04]  /*28400*/  LDG.E R17, desc[UR46][R4.64] ;  /* 0x0000002e04117981 */ /* 0x000968000c1e1900 */
.L_x_1753:
[----:B----4-:R-:W-:Y:S01]  /*28410*/  IMAD R4, R10, 0x8, R18 ;  /* 0x000000080a047824 */ /* 0x010fe200078e0212 */
[----:B------:R-:W-:Y:S01]  /*28420*/  SHF.L.U32 R3, R9, 0x1f, RZ ;  /* 0x0000001f09037819 */ /* 0x000fe200000006ff */
[----:B------:R-:W4:Y:S01]  /*28430*/  S2R R2, SR_TID.X ;  /* 0x0000000000027919 */ /* 0x000f220000002100 */
[----:B------:R-:W-:Y:S02]  /*28440*/  BSSY B1, `(.L_x_1754) ;  /* 0x0000005000017945 */ /* 0x000fe40003800000 */
[----:B------:R-:W0:Y:S01]  /*28450*/  SYNCS.PHASECHK.TRANS64.TRYWAIT P0, [R4+URZ+0x28480], R3 ;  /* 0x02848003040075a7 */ /* 0x000e22000800017f */
[----:B----4-:R-:W-:-:S04]  /*28460*/  LOP3.LUT R2, R2, 0x7f, RZ, 0xc0, !PT ;  /* 0x0000007f02027812 */ /* 0x010fc800078ec0ff */
[----:B------:R-:W-:Y:S01]  /*28470*/  ISETP.NE.AND P1, PT, R2, RZ, PT ;  /* 0x000000ff0200720c */ /* 0x000fe20003f25270 */
[----:B0-----:R-:W-:-:S12]  /*28480*/  @!P0 BRA `(.L_x_1755) ;  /* 0x0000009400848947 */ /* 0x001fd80003800000 */
.L_x_2064:
[----:B------:R-:W-:Y:S05]  /*28490*/  BSYNC B1 ;  /* 0x0000000000017941 */ /* 0x000fea0003800000 */
.L_x_1754:
        /* <DEDUP_REMOVED lines=9> */
.L_x_1757:
[----:B------:R-:W-:Y:S05]  /*28530*/  BSYNC B1 ;  /* 0x0000000000017941 */ /* 0x000fea0003800000 */
.L_x_1756:
[----:B------:R-:W4:Y:S04]  /*28540*/  LDL R2, [R1+0x4] ;  /* 0x0000040001027983 */ /* 0x000f280000100800 */
[----:B--2---:R-:W2:Y:S01]  /*28550*/  LDL R5, [R1+0x28] ;  /* 0x0000280001057983 */ /* 0x004ea20000100800 */
        /* <DEDUP_REMOVED lines=10> */
[----:B---3--:R-:W-:-:S07]  /*28600*/  VIADD R9, R2, 0x10000 ;  /* 0x0001000002097836 */ /* 0x008fce0000000000 */
.L_x_1758:
        /* <DEDUP_REMOVED lines=16> */
.L_x_1759:
        /* <DEDUP_REMOVED lines=10> */
[----:B------:R-:W2:Y:S01]  /*287b0*/  SYNCS.PHASECHK.TRANS64.TRYWAIT P0, [R4+URZ+0x28440], R3 ;  /* 0x02844003040075a7 */ /* 0x000ea2000800017f */
[----:B------:R-:W-:Y:S04]  /*287c0*/  BSSY B1, `(.L_x_1760) ;  /* 0x0000002000017945 */ /* 0x000fe80003800000 */
[----:B--2---:R-:W-:Y:S05]  /*287d0*/  @!P0 BRA `(.L_x_1761) ;  /* 0x0000009000c48947 */ /* 0x004fea0003800000 */
.L_x_2065:
[----:B------:R-:W-:Y:S05]  /*287e0*/  BSYNC B1 ;  /* 0x0000000000017941 */ /* 0x000fea0003800000 */
.L_x_1760:
[----:B------:R-:W-:Y:S01]  /*287f0*/  BSSY B1, `(.L_x_1762) ;  /* 0x000000b000017945 */ /* 0x000fe20003800000 */
[----:B------:R-:W-:Y:S02]  /*28800*/  IMAD.MOV.U32 R10, RZ, RZ, 0x0 ;  /* 0x00000000ff0a7424 */ /* 0x000fe400078e00ff */
[----:B------:R-:W-:Y:S01]  /*28810*/  IMAD.MOV.U32 R11, RZ, RZ, 0x14f00000 ;  /* 0x14f00000ff0b7424 */ /* 0x000fe200078e00ff */
[----:B------:R-:W-:Y:S06]  /*28820*/  @P1 BRA `(.L_x_1763) ;  /* 0x00000000001c1947 */ /* 0x000fec0003800000 */
[----:B------:R-:W3:Y:S01]  /*28830*/  S2R R5, SR_TID.X ;  /* 0x0000000000057919 */ /* 0x000ee20000002100 */
[----:B0-2---:R-:W-:-:S04]  /*28840*/  IMAD.MOV.U32 R3, RZ, RZ, 0x4000 ;  /* 0x00004000ff037424 */ /* 0x005fc800078e00ff */
[----:B------:R4:W-:Y:S01]  /*28850*/  SYNCS.ARRIVE.TRANS64 RZ, [R4+URZ+0x28430], R3 ;  /* 0x0284300304ff79a7 */ /* 0x0009e2000800003f */
[----:B---3--:R-:W-:-:S04]  /*28860*/  LOP3.LUT R5, R5, 0x1f, RZ, 0xc0, !PT ;  /* 0x0000001f05057812 */ /* 0x008fc800078ec0ff */
[----:B------:R-:W-:-:S13]  /*28870*/  ISETP.NE.AND P0, PT, R5, RZ, PT ;  /* 0x000000ff0500720c */ /* 0x000fda0003f05270 */
[----:B----4-:R-:W-:Y:S05]  /*28880*/  @!P0 BRA `(.L_x_1763) ;  /* 0x0000000000048947 */ /* 0x010fea0003800000 */
[----:B------:R-:W-:Y:S01]  /*28890*/  BPT.TRAP 0x1 ;  /* 0x000000040000795c */ /* 0x000fe20000300000 */
.L_x_1763:
[----:B------:R-:W-:Y:S05]  /*288a0*/  BSYNC B1 ;  /* 0x0000000000017941 */ /* 0x000fea0003800000 */
.L_x_1762:
[----:B------:R-:W-:Y:S01]  /*288b0*/  R2UR UR10, R13 ;  /* 0x000000000d0a72ca */ /* 0x000fe200000e0000 */
[----:B------:R-:W-:Y:S01]  /*288c0*/  UIADD3 UR4, UP0, UR42, 0x370, URZ ;  /* 0x000003702a047890 */ /* 0x000fe2000ff1e03f */
[----:B------:R-:W-:Y:S01]  /*288d0*/  R2UR UR6, R10 ;  /* 0x000000000a0672ca */ /* 0x000fe200000e0000 */
[----:B0-2---:R-:W-:Y:S01]  /*288e0*/  VIADD R4, R4, 0x28430 ;  /* 0x0002843004047836 */ /* 0x005fe20000000000 */
[----:B------:R-:W-:Y:S01]  /*288f0*/  R2UR UR7, R11 ;  /* 0x000000000b0772ca */ /* 0x000fe200000e0000 */
[----:B------:R-:W-:Y:S01]  /*28900*/  VIADD R3, R2, 0x20000 ;  /* 0x0002000002037836 */ /* 0x000fe20000000000 */
[----:B------:R-:W-:Y:S01]  /*28910*/  PLOP3.LUT P0, PT, PT, PT, PT, 0x80, 0x0 ;  /* 0x000000000000781c */ /* 0x000fe20003f0f070 */
[----:B------:R-:W-:-:S12]  /*28920*/  UIADD3.X UR5, URZ, UR43, URZ, UP0, !UPT ;  /* 0x0000002b3f057290 */ /* 0x000fd800087fe43f */
.L_x_1764:
        /* <DEDUP_REMOVED lines=15> */
.L_x_1765:
        /* <DEDUP_REMOVED lines=9> */
[----:B----4-:R-:W-:Y:S05]  /*28ab0*/  @P0 BRA.U.ANY `(.L_x_1765) ;  /* 0xfffffffd00d80947 */ /* 0x010fea000393ffff */
.L_x_1752:
[----:B------:R-:W-:Y:S05]  /*28ac0*/  BSYNC B0 ;  /* 0x0000000000007941 */ /* 0x000fea0003800000 */
.L_x_1751:
[----:B------:R-:W-:-:S06]  /*28ad0*/  UISETP.NE.AND UP0, UPT, UR36, 0x3, UPT ;  /* 0x000000032400788c */ /* 0x000fcc000bf05270 */
[----:B------:R-:W-:-:S13]  /*28ae0*/  PLOP3.LUT P0, PT, PT, PT, UP0, 0x80, 0x0 ;  /* 0x000000000000781c */ /* 0x000fda0003f0f008 */
[----:B------:R-:W-:Y:S05]  /*28af0*/  @!P0 BRA `(.L_x_1766) ;  /* 0x0000000000048947 */ /* 0x000fea0003800000 */
[----:B------:R-:W-:Y:S01]  /*28b00*/  BPT.TRAP 0x1 ;  /* 0x000000040000795c */ /* 0x000fe20000300000 */
.L_x_1766:
[----:B------:R-:W-:Y:S01]  /*28b10*/  IMAD.U32 R2, RZ, RZ, UR38 ;  /* 0x00000026ff027e24 */ /* 0x000fe2000f8e00ff */
[----:B------:R-:W-:Y:S01]  /*28b20*/  BSSY B0, `(.L_x_1767) ;  /* 0x0000007000007945 */ /* 0x000fe20003800000 */
[----:B------:R-:W-:-:S03]  /*28b30*/  IMAD R19, R6, 0x8, R18 ;  /* 0x0000000806137824 */ /* 0x000fc600078e0212 */
[----:B------:R-:W-:Y:S02]  /*28b40*/  ISETP.NE.AND P1, PT, R2, 0x3, PT ;  /* 0x000000030200780c */ /* 0x000fe40003f25270 */
[----:B------:R-:W-:-:S04]  /*28b50*/  LOP3.LUT R2, R7, 0x1, RZ, 0x3c, !PT ;  /* 0x0000000107027812 */ /* 0x000fc800078e3cff */
[----:B------:R-:W-:-:S04]  /*28b60*/  SHF.L.U32 R2, R2, 0x1f, RZ ;  /* 0x0000001f02027819 */ /* 0x000fc800000006ff */
[----:B------:R-:W4:Y:S02]  /*28b70*/  SYNCS.PHASECHK.TRANS64.TRYWAIT P0, [R19+URZ+0x28470], R2 ;  /* 0x02847002130075a7 */ /* 0x000f24000800017f */
[----:B----4-:R-:W-:Y:S05]  /*28b80*/  @!P0 BRA `(.L_x_1768) ;  /* 0x0000008c00ec8947 */ /* 0x010fea0003800000 */
.L_x_2066:
[----:B------:R-:W-:Y:S05]  /*28b90*/  BSYNC B0 ;  /* 0x0000000000007941 */ /* 0x000fea0003800000 */
.L_x_1767:
[----:B------:R-:W-:Y:S05]  /*28ba0*/  @!P1 BRA `(.L_x_1769) ;  /* 0x0000000000049947 */ /* 0x000fea0003800000 */
[----:B------:R-:W-:Y:S01]  /*28bb0*/  BPT.TRAP 0x1 ;  /* 0x000000040000795c */ /* 0x000fe20000300000 */
.L_x_1769:
[----:B----4-:R-:W-:Y:S01]  /*28bc0*/  SHF.L.U32 R2, R7, 0x1f, RZ ;  /* 0x0000001f07027819 */ /* 0x010fe200000006ff */
[----:B------:R-:W-:-:S03]  /*28bd0*/  IMAD.SHL.U32 R12, R6, 0x4000, RZ ;  /* 0x00004000060c7824 */ /* 0x000fc600078e00ff */
[----:B------:R-:W4:Y:S02]  /*28be0*/  SYNCS.PHASECHK.TRANS64.TRYWAIT P0, [R19+URZ+0x28460], R2 ;  /* 0x02846002130075a7 */ /* 0x000f24000800017f */
[----:B----4-:R-:W-:Y:S05]  /*28bf0*/  @!P0 BRA `(.L_x_1770) ;  /* 0x0000008c00e48947 */ /* 0x010fea0003800000 */
.L_x_2067:
[----:B------:R-:W4:Y:S04]  /*28c00*/  LDL R4, [R1+0x34] ;  /* 0x0000340001047983 */ /* 0x000f280000100800 */
[----:B------:R-:W5:Y:S04]  /*28c10*/  LDL R3, [R1+0x38] ;  /* 0x0000380001037983 */ /* 0x000f680000100800 */
[----:B------:R-:W2:Y:S01]  /*28c20*/  LDL R13, [R1+0x2c] ;  /* 0x00002c00010d7983 */ /* 0x000ea20000100800 */
[----:B------:R-:W-:Y:S05]  /*28c30*/  WARPSYNC.ALL ;  /* 0x0000000000007948 */ /* 0x000fea0003800000 */
[----:B----4-:R-:W-:-:S05]  /*28c40*/  LOP3.LUT R2, R12, R4, RZ, 0xfc, !PT ;  /* 0x000000040c027212 */ /* 0x010fca00078efcff */
[----:B------:R-:W-:Y:S01]  /*28c50*/  IMAD.IADD R2, R18, 0x1, R2 ;  /* 0x0000000112027824 */ /* 0x000fe200078e0202 */
[----:B--2---:R-:W-:-:S03]  /*28c60*/  LOP3.LUT R20, R12, R13, RZ, 0xfc, !PT ;  /* 0x0000000d0c147212 */ /* 0x004fc600078efcff */
[----:B-----5:R-:W-:Y:S01]  /*28c70*/  IMAD.IADD R3, R3, 0x1, R2 ;  /* 0x0000000103037824 */ /* 0x020fe200078e0202 */
[----:B------:R-:W2:Y:S01]  /*28c80*/  LDSM.16.MT88.4 R4, [R2+0x10000] ;  /* 0x010000000204783b */ /* 0x000ea20000004200 */
[----:B------:R-:W-:Y:S01]  /*28c90*/  IMAD.IADD R20, R18, 0x1, R20 ;  /* 0x0000000112147824 */ /* 0x000fe200078e0214 */
[C-C-:B--2---:R-:W-:Y:S02]  /*28ca0*/  PRMT R8, R4.reuse, 0x6420, R5.reuse ;  /* 0x0000642004087816 */ /* 0x144fe40000000005 */
[----:B---3--:R-:W-:Y:S02]  /*28cb0*/  PRMT R9, R4, 0x7531, R5 ;  /* 0x0000753104097816 */ /* 0x008fe40000000005 */
[C-C-:B------:R-:W-:Y:S02]  /*28cc0*/  PRMT R10, R6.reuse, 0x6420, R7.reuse ;  /* 0x00006420060a7816 */ /* 0x140fe40000000007 */
[----:B------:R-:W-:Y:S02]  /*28cd0*/  PRMT R11, R6, 0x7531, R7 ;  /* 0x00007531060b7816 */ /* 0x000fe40000000007 */
[----:B------:R-:W2:Y:S04]  /*28ce0*/  LDSM.16.MT88.4 R4, [R3+0x10000] ;  /* 0x010000000304783b */ /* 0x000ea80000004200 */
[----:B------:R2:W-:Y:S02]  /*28cf0*/  STSM.16.M88.4 [R20+0x8000], R8 ;  /* 0x0080000814007844 */ /* 0x0005e40000000200 */
        /* <DEDUP_REMOVED lines=16> */
[----:B------:R2:W-:Y:S04]  /*28e00*/  STSM.16.M88.4 [R20+0xb000], R8 ;  /* 0x00b0000814007844 */ /* 0x0005e80000000200 */
[----:B------:R-:W3:Y:S04]  /*28e10*/  LDSM.16.MT88.4 R4, [R2+0x11000] ;  /* 0x011000000204783b */ /* 0x000ee80000004200 */
[----:B--2---:R-:W2:Y:S01]  /*28e20*/  LDL R11, [R1+0x30] ;  /* 0x00003000010b7983 */ /* 0x004ea20000100800 */
[C-C-:B---3--:R-:W-:Y:S02]  /*28e30*/  PRMT R12, R4.reuse, 0x6420, R5.reuse ;  /* 0x00006420040c7816 */ /* 0x148fe40000000005 */
[----:B------:R-:W-:-:S02]  /*28e40*/  PRMT R13, R4, 0x7531, R5 ;  /* 0x00007531040d7816 */ /* 0x000fc40000000005 */
[C-C-:B------:R-:W-:Y:S02]  /*28e50*/  PRMT R14, R6.reuse, 0x6420, R7.reuse ;  /* 0x00006420060e7816 */ /* 0x140fe40000000007 */
[----:B------:R-:W-:Y:S02]  /*28e60*/  PRMT R15, R6, 0x7531, R7 ;  /* 0x00007531060f7816 */ /* 0x000fe40000000007 */
[----:B------:R-:W3:Y:S02]  /*28e70*/  LDSM.16.MT88.4 R4, [R3+0x11000] ;  /* 0x011000000304783b */ /* 0x000ee40000004200 */
[C-C-:B---3--:R-:W-:Y:S02]  /*28e80*/  PRMT R8, R4.reuse, 0x6420, R5.reuse ;  /* 0x0000642004087816 */ /* 0x148fe40000000005 */
[----:B------:R-:W-:Y:S02]  /*28e90*/  PRMT R9, R4, 0x7531, R5 ;  /* 0x0000753104097816 */ /* 0x000fe40000000005 */
[----:B------:R-:W-:-:S02]  /*28ea0*/  PRMT R10, R6, 0x6420, R7 ;  /* 0x00006420060a7816 */ /* 0x000fc40000000007 */
[----:B--2---:R-:W-:Y:S02]  /*28eb0*/  IADD3 R20, R11, 0x8000, R20 ;  /* 0x000080000b147810 */ /* 0x004fe40007ffe014 */
[----:B------:R-:W-:-:S03]  /*28ec0*/  PRMT R11, R6, 0x7531, R7 ;  /* 0x00007531060b7816 */ /* 0x000fc60000000007 */
[----:B------:R-:W-:Y:S04]  /*28ed0*/  STSM.16.M88.4 [R20], R12 ;  /* 0x0000000c14007844 */ /* 0x000fe80000000200 */
[----:B------:R-:W-:Y:S04]  /*28ee0*/  STSM.16.M88.4 [R20+0x1000], R8 ;  /* 0x0010000814007844 */ /* 0x000fe80000000200 */
[----:B------:R-:W2:Y:S02]  /*28ef0*/  LDSM.16.MT88.4 R4, [R2+0x13000] ;  /* 0x013000000204783b */ /* 0x000ea40000004200 */
[----:B--2---:R-:W-:-:S02]  /*28f00*/  PRMT R12, R4, 0x6420, R5 ;  /* 0x00006420040c7816 */ /* 0x004fc40000000005 */
[----:B------:R-:W-:Y:S02]  /*28f10*/  PRMT R13, R4, 0x7531, R5 ;  /* 0x00007531040d7816 */ /* 0x000fe40000000005 */
[C-C-:B------:R-:W-:Y:S02]  /*28f20*/  PRMT R14, R6.reuse, 0x6420, R7.reuse ;  /* 0x00006420060e7816 */ /* 0x140fe40000000007 */
[----:B------:R-:W-:Y:S02]  /*28f30*/  PRMT R15, R6, 0x7531, R7 ;  /* 0x00007531060f7816 */ /* 0x000fe40000000007 */
[----:B------:R-:W2:Y:S04]  /*28f40*/  LDSM.16.MT88.4 R4, [R3+0x13000] ;  /* 0x013000000304783b */ /* 0x000ea80000004200 */
[----:B------:R3:W-:Y:S01]  /*28f50*/  STSM.16.M88.4 [R20+0x2000], R12 ;  /* 0x0020000c14007844 */ /* 0x0007e20000000200 */
[----:B--2---:R-:W-:-:S02]  /*28f60*/  PRMT R8, R4, 0x6420, R5 ;  /* 0x0000642004087816 */ /* 0x004fc40000000005 */
[----:B------:R-:W-:Y:S02]  /*28f70*/  PRMT R9, R4, 0x7531, R5 ;  /* 0x0000753104097816 */ /* 0x000fe40000000005 */
        /* <DEDUP_REMOVED lines=11> */
.L_x_1771:
[----:B------:R-:W4:Y:S01]  /*29030*/  S2R R2, SR_TID.X ;  /* 0x0000000000027919 */ /* 0x000f220000002100 */
[----:B--2---:R2:W-:Y:S01]  /*29040*/  SYNCS.ARRIVE.TRANS64.A1T0 RZ, [R19+URZ+0x28450], RZ ;  /* 0x028450ff13ff79a7 */ /* 0x0045e2000810003f */
[----:B------:R0:W5:Y:S04]  /*29050*/  LDL R6, [R1+0x4] ;  /* 0x0000040001067983 */ /* 0x0001680000100800 */
[----:B------:R0:W5:Y:S01]  /*29060*/  LDL R7, [R1+0xc] ;  /* 0x00000c0001077983 */ /* 0x0001620000100800 */
[----:B----4-:R-:W-:-:S03]  /*29070*/  LOP3.LUT R3, R2, 0x7f, RZ, 0xc0, !PT ;  /* 0x0000007f02037812 */ /* 0x010fc600078ec0ff */
[----:B------:R-:W4:Y:S01]  /*29080*/  LDL R2, [R1+0x18] ;  /* 0x0000180001027983 */ /* 0x000f220000100800 */
[----:B------:R-:W-:Y:S01]  /*29090*/  BAR.SYNC.DEFER_BLOCKING 0x2, 0x80 ;  /* 0x0082000000007b1d */ /* 0x000fe20000010000 */
[----:B------:R-:W-:-:S13]  /*290a0*/  ISETP.NE.AND P0, PT, R3, RZ, PT ;  /* 0x000000ff0300720c */ /* 0x000fda0003f05270 */
[----:B--2---:R-:W-:-:S05]  /*290b0*/  @!P0 VIADD R19, R19, 0x28480 ;  /* 0x0002848013138836 */ /* 0x004fca0000000000 */
[----:B------:R-:W-:-:S04]  /*290c0*/  @!P0 PRMT R19, RZ, 0x654, R19 ;  /* 0x00000654ff138816 */ /* 0x000fc80000000013 */
[----:B------:R0:W-:Y:S01]  /*290d0*/  @!P0 SYNCS.ARRIVE.TRANS64.RED.A1T0 RZ, [R19+URZ], RZ ;  /* 0x000000ff13ff89a7 */ /* 0x0001e2000810043f */
[C---:B----4-:R-:W-:Y:S01]  /*290e0*/  ISETP.GT.AND P0, PT, R0.reuse, R2, PT ;  /* 0x000000020000720c */ /* 0x050fe20003f04270 */
[----:B------:R-:W-:-:S12]  /*290f0*/  VIADD R0, R0, 0xffffffff ;  /* 0xffffffff00007836 */ /* 0x000fd80000000000 */
[----:B0-----:R-:W-:Y:S05]  /*29100*/  @P0 BRA `(.L_x_1772) ;  /* 0xfffffff000300947 */ /* 0x001fea000383ffff */
.L_x_1750:
[----:B------:R-:W4:Y:S01]  /*29110*/  S2R R2, SR_TID.X ;  /* 0x0000000000027919 */ /* 0x000f220000002100 */
[----:B------:R-:W-:Y:S01]  /*29120*/  BSSY B0, `(.L_x_1773) ;  /* 0x0000011000007945 */ /* 0x000fe20003800000 */
[----:B----4-:R-:W-:-:S04]  /*29130*/  LOP3.LUT R2, R2, 0x7f, RZ, 0xc0, !PT ;  /* 0x0000007f02027812 */ /* 0x010fc800078ec0ff */
[----:B------:R-:W-:-:S13]  /*29140*/  ISETP.NE.AND P0, PT, R2, RZ, PT ;  /* 0x000000ff0200720c */ /* 0x000fda0003f05270 */
[----:B------:R-:W-:Y:S05]  /*29150*/  @P0 BRA `(.L_x_1774) ;  /* 0x0000000000340947 */ /* 0x000fea0003800000 */
[----:B------:R-:W4:Y:S01]  /*29160*/  S2R R2, SR_LANEID ;  /* 0x0000000000027919 */ /* 0x000f220000000000 */
[----:B------:R-:W-:Y:S01]  /*29170*/  VOTEU.ANY UR4, UPT, PT ;  /* 0x0000000000047886 */ /* 0x000fe200038e0100 */
[----:B--2---:R-:W2:Y:S01]  /*29180*/  LDC.64 R4, c[0x0][0xc60] ;  /* 0x00031800ff047b82 */ /* 0x004ea20000000a00 */
[----:B------:R-:W4:Y:S02]  /*29190*/  FLO.U32 R0, UR4 ;  /* 0x0000000400007d00 */ /* 0x000f2400080e0000 */
[----:B----4-:R-:W-:-:S06]  /*291a0*/  ISETP.EQ.U32.AND P1, PT, R0, R2, PT ;  /* 0x000000020000720c */ /* 0x010fcc0003f22070 */
[----:B------:R-:W2:Y:S07]  /*291b0*/  POPC R2, UR4 ;  /* 0x0000000400027d09 */ /* 0x000eae0008000000 */
[----:B--2---:R-:W2:Y:S04]  /*291c0*/  @P1 ATOMG.E.ADD.STRONG.GPU PT, R2, desc[UR46][R4.64], R2 ;  /* 0x00000002040219a8 */ /* 0x004ea800081ee1ee */
[----:B--2---:R2:W4:Y:S02]  /*291d0*/  SHFL.IDX PT, R2, R2, R0, 0x1f ;  /* 0x00001f0002027589 */ /* 0x00452400000e0000 */
[----:B--2---:R-:W2:Y:S02]  /*291e0*/  S2R R0, SR_LTMASK ;  /* 0x0000000000007919 */ /* 0x004ea40000003900 */
[----:B--2---:R-:W-:-:S06]  /*291f0*/  LOP3.LUT R0, R0, UR4, RZ, 0xc0, !PT ;  /* 0x0000000400007c12 */ /* 0x004fcc000f8ec0ff */
[----:B------:R-:W4:Y:S02]  /*29200*/  POPC R0, R0 ;  /* 0x0000000000007309 */ /* 0x000f240000000000 */
[----:B----4-:R-:W-:-:S05]  /*29210*/  IADD3 R0, R2, UR37, R0 ;  /* 0x0000002502007c10 */ /* 0x010fca000fffe000 */
[----:B------:R4:W-:Y:S02]  /*29220*/  STL [R1+0x10], R0 ;  /* 0x0000100001007387 */ /* 0x0009e40000100800 */
.L_x_1774:
[----:B------:R-:W-:Y:S05]  /*29230*/  BSYNC B0 ;  /* 0x0000000000007941 */ /* 0x000fea0003800000 */
.L_x_1773:
[----:B------:R-:W-:-:S06]  /*29240*/  UISETP.NE.AND UP0, UPT, UR36, 0x3, UPT ;  /* 0x000000032400788c */ /* 0x000fcc000bf05270 */
[----:B------:R-:W-:-:S13]  /*29250*/  PLOP3.LUT P1, PT, PT, PT, UP0, 0x80, 0x0 ;  /* 0x000000000000781c */ /* 0x000fda0003f2f008 */
[----:B------:R-:W-:Y:S05]  /*29260*/  @!P1 BRA `(.L_x_1775) ;  /* 0x0000000000049947 */ /* 0x000fea0003800000 */
[----:B------:R-:W-:Y:S01]  /*29270*/  BPT.TRAP 0x1 ;  /* 0x000000040000795c */ /* 0x000fe20000300000 */
.L_x_1775:
[----:B------:R-:W2:Y:S04]  /*29280*/  LDL R3, [R1+0xc] ;  /* 0x00000c0001037983 */ /* 0x000ea80000100800 */
[----:B------:R-:W3:Y:S01]  /*29290*/  LDL R2, [R1+0x4] ;  /* 0x0000040001027983 */ /* 0x000ee20000100800 */
[----:B----4-:R-:W-:Y:S01]  /*292a0*/  IMAD.U32 R0, RZ, RZ, UR38 ;  /* 0x00000026ff007e24 */ /* 0x010fe2000f8e00ff */
[----:B------:R-:W-:Y:S04]  /*292b0*/  BSSY B0, `(.L_x_1776) ;  /* 0x0000007000007945 */ /* 0x000fe80003800000 */
[----:B------:R-:W-:-:S02]  /*292c0*/  ISETP.NE.AND P2, PT, R0, 0x3, PT ;  /* 0x000000030000780c */ /* 0x000fc40003f45270 */
[----:B--2---:R-:W-:-:S04]  /*292d0*/  LOP3.LUT R0, R3, 0x1, RZ, 0x3c, !PT ;  /* 0x0000000103007812 */ /* 0x004fc800078e3cff */
[----:B------:R-:W-:Y:S01]  /*292e0*/  SHF.L.U32 R0, R0, 0x1f, RZ ;  /* 0x0000001f00007819 */ /* 0x000fe200000006ff */
[----:B---3--:R-:W-:-:S04]  /*292f0*/  IMAD R16, R2, 0x8, R18 ;  /* 0x0000000802107824 */ /* 0x008fc800078e0212 */
[----:B------:R-:W2:Y:S02]  /*29300*/  SYNCS.PHASECHK.TRANS64.TRYWAIT P1, [R16+URZ+0x28470], R0 ;  /* 0x02847000100075a7 */ /* 0x000ea4000802017f */
[----:B--2---:R-:W-:Y:S05]  /*29310*/  @!P1 BRA `(.L_x_1777) ;  /* 0x0000008800309947 */ /* 0x004fea0003800000 */
.L_x_2068:
[----:B------:R-:W-:Y:S05]  /*29320*/  BSYNC B0 ;  /* 0x0000000000007941 */ /* 0x000fea0003800000 */
.L_x_1776:
[----:B------:R-:W-:Y:S05]  /*29330*/  @!P2 BRA `(.L_x_1778) ;  /* 0x000000000004a947 */ /* 0x000fea0003800000 */
[----:B------:R-:W-:Y:S01]  /*29340*/  BPT.TRAP 0x1 ;  /* 0x000000040000795c */ /* 0x000fe20000300000 */
.L_x_1778:
[----:B--2---:R-:W2:Y:S02]  /*29350*/  LDL R0, [R1+0xc] ;  /* 0x00000c0001007983 */ /* 0x004ea40000100800 */
[----:B--2---:R-:W-:-:S04]  /*29360*/  SHF.L.U32 R0, R0, 0x1f, RZ ;  /* 0x0000001f00007819 */ /* 0x004fc800000006ff */
[----:B------:R-:W2:Y:S02]  /*29370*/  SYNCS.PHASECHK.TRANS64.TRYWAIT P1, [R16+URZ+0x28460], R0 ;  /* 0x02846000100075a7 */ /* 0x000ea4000802017f */
[----:B--2---:R-:W-:Y:S05]  /*29380*/  @!P1 BRA `(.L_x_1779) ;  /* 0x0000008800289947 */ /* 0x004fea0003800000 */
.L_x_2069:
[----:B------:R-:W2:Y:S04]  /*29390*/  LDL R17, [R1+0x4] ;  /* 0x0000040001117983 */ /* 0x000ea80000100800 */
[----:B------:R-:W3:Y:S04]  /*293a0*/  LDL R2, [R1+0x34] ;  /* 0x0000340001027983 */ /* 0x000ee80000100800 */
[----:B------:R-:W4:Y:S04]  /*293b0*/  LDL R3, [R1+0x38] ;  /* 0x0000380001037983 */ /* 0x000f280000100800 */
[----:B------:R-:W4:Y:S04]  /*293c0*/  LDL R12, [R1+0x2c] ;  /* 0x00002c00010c7983 */ /* 0x000f280000100800 */
[----:B------:R-:W4:Y:S01]  /*293d0*/  LDL R19, [R1+0x30] ;  /* 0x0000300001137983 */ /* 0x000f220000100800 */
[----:B------:R-:W-:Y:S05]  /*293e0*/  WARPSYNC.ALL ;  /* 0x0000000000007948 */ /* 0x000fea0003800000 */
[----:B--2---:R-:W-:-:S05]  /*293f0*/  IMAD.SHL.U32 R0, R17, 0x4000, RZ ;  /* 0x0000400011007824 */ /* 0x004fca00078e00ff */
[----:B---3--:R-:W-:-:S05]  /*29400*/  LOP3.LUT R2, R0, R2, RZ, 0xfc, !PT ;  /* 0x0000000200027212 */ /* 0x008fca00078efcff */
[----:B------:R-:W-:-:S05]  /*29410*/  IMAD.IADD R2, R18, 0x1, R2 ;  /* 0x0000000112027824 */ /* 0x000fca00078e0202 */
[----:B-----5:R-:W2:Y:S01]  /*29420*/  LDSM.16.MT88.4 R4, [R2+0x10000] ;  /* 0x010000000204783b */ /* 0x020ea20000004200 */
[----:B----4-:R-:W-:Y:S01]  /*29430*/  IMAD.IADD R3, R3, 0x1, R2 ;  /* 0x0000000103037824 */ /* 0x010fe200078e0202 */
[----:B------:R-:W-:Y:S02]  /*29440*/  LOP3.LUT R0, R0, R12, RZ, 0xfc, !PT ;  /* 0x0000000c00007212 */ /* 0x000fe400078efcff */
[C-C-:B--2---:R-:W-:Y:S02]  /*29450*/  PRMT R8, R4.reuse, 0x6420, R5.reuse ;  /* 0x0000642004087816 */ /* 0x144fe40000000005 */
[----:B------:R-:W-:Y:S02]  /*29460*/  PRMT R9, R4, 0x7531, R5 ;  /* 0x0000753104097816 */ /* 0x000fe40000000005 */
[C-C-:B------:R-:W-:Y:S02]  /*29470*/  PRMT R10, R6.reuse, 0x6420, R7.reuse ;  /* 0x00006420060a7816 */ /* 0x140fe40000000007 */
[----:B------:R-:W-:-:S02]  /*29480*/  PRMT R11, R6, 0x7531, R7 ;  /* 0x00007531060b7816 */ /* 0x000fc40000000007 */
[----:B------:R-:W2:Y:S01]  /*29490*/  LDSM.16.MT88.4 R4, [R3+0x10000] ;  /* 0x010000000304783b */ /* 0x000ea20000004200 */
[----:B------:R-:W-:-:S05]  /*294a0*/  IMAD.IADD R0, R18, 0x1, R0 ;  /* 0x0000000112007824 */ /* 0x000fca00078e0200 */
[----:B------:R2:W-:Y:S02]  /*294b0*/  STSM.16.M88.4 [R0+0x8000], R8 ;  /* 0x0080000800007844 */ /* 0x0005e40000000200 */
[C-C-:B--2---:R-:W-:Y:S02]  /*294c0*/  PRMT R8, R4.reuse, 0x6420, R5.reuse ;  /* 0x0000642004087816 */ /* 0x144fe40000000005 */
        /* <DEDUP_REMOVED lines=21> */
[----:B------:R-:W2:Y:S01]  /*29620*/  LDSM.16.MT88.4 R4, [R3+0x11000] ;  /* 0x011000000304783b */ /* 0x000ea20000004200 */
[----:B------:R-:W-:-:S05]  /*29630*/  IADD3 R0, R19, 0x8000, R0 ;  /* 0x0000800013007810 */ /* 0x000fca0007ffe000 */
[----:B------:R-:W-:Y:S01]  /*29640*/  STSM.16.M88.4 [R0], R12 ;  /* 0x0000000c00007844 */ /* 0x000fe20000000200 */
        /* <DEDUP_REMOVED lines=11> */
[----:B------:R3:W-:Y:S01]  /*29700*/  STSM.16.M88.4 [R0+0x2000], R12 ;  /* 0x0020000c00007844 */ /* 0x0007e20000000200 */
[C-C-:B--2---:R-:W-:Y:S02]  /*29710*/  PRMT R8, R4.reuse, 0x6420, R5.reuse ;  /* 0x0000642004087816 */ /* 0x144fe40000000005 */
        /* <DEDUP_REMOVED lines=12> */
.L_x_1780:
[----:B------:R-:W4:Y:S01]  /*297e0*/  LDL.LU R3, [R1+0xc] ;  /* 0x00000c0001037983 */ /* 0x000f220000300800 */
[----:B--2---:R2:W-:Y:S01]  /*297f0*/  SYNCS.ARRIVE.TRANS64.A1T0 RZ, [R16+URZ+0x28450], RZ ;  /* 0x028450ff10ff79a7 */ /* 0x0045e2000810003f */
[----:B---3--:R-:W-:Y:S02]  /*29800*/  VIADD R0, R17, 0x1 ;  /* 0x0000000111007836 */ /* 0x008fe40000000000 */
[----:B--2---:R-:W-:-:S05]  /*29810*/  @!P0 VIADD R16, R16, 0x28480 ;  /* 0x0002848010108836 */ /* 0x004fca0000000000 */
[----:B------:R-:W-:Y:S01]  /*29820*/  @!P0 PRMT R16, RZ, 0x654, R16 ;  /* 0x00000654ff108816 */ /* 0x000fe20000000010 */
[----:B------:R-:W-:Y:S06]  /*29830*/  BAR.SYNC.DEFER_BLOCKING 0x2, 0x80 ;  /* 0x0082000000007b1d */ /* 0x000fec0000010000 */
[----:B------:R2:W-:Y:S01]  /*29840*/  @!P0 SYNCS.ARRIVE.TRANS64.RED.A1T0 RZ, [R16+URZ], RZ ;  /* 0x000000ff10ff89a7 */ /* 0x0005e2000810043f */
[----:B------:R-:W-:-:S04]  /*29850*/  ISETP.NE.AND P0, PT, R0, 0x2, PT ;  /* 0x000000020000780c */ /* 0x000fc80003f05270 */
[----:B------:R-:W-:Y:S02]  /*29860*/  SEL R2, RZ, 0x1, P0 ;  /* 0x00000001ff027807 */ /* 0x000fe40000000000 */
[----:B------:R-:W-:-:S05]  /*29870*/  SEL R0, R0, RZ, P0 ;  /* 0x000000ff00007207 */ /* 0x000fca0000000000 */
[----:B------:R2:W-:Y:S01]  /*29880*/  STL [R1+0x4], R0 ;  /* 0x0000040001007387 */ /* 0x0005e20000100800 */
[----:B----4-:R-:W-:-:S05]  /*29890*/  LOP3.LUT R3, R3, R2, RZ, 0x3c, !PT ;  /* 0x0000000203037212 */ /* 0x010fca00078e3cff */
[----:B------:R2:W-:Y:S02]  /*298a0*/  STL [R1+0xc], R3 ;  /* 0x00000c0301007387 */ /* 0x0005e40000100800 */
.L_x_1725:
[----:B--23--:R-:W2:Y:S02]  /*298b0*/  LDL R0, [R1] ;  /* 0x0000000001007983 */ /* 0x00cea40000100800 */
[----:B--2---:R-:W-:-:S13]  /*298c0*/  LOP3.LUT P0, RZ, R0, 0x2, RZ, 0xc0, !PT ;  /* 0x0000000200ff7812 */ /* 0x004fda000780c0ff */
[----:B------:R-:W-:Y:S05]  /*298d0*/  @!P0 BRA `(.L_x_1781) ;  /* 0x00000000002c8947 */ /* 0x000fea0003800000 */
[----:B------:R-:W-:Y:S05]  /*298e0*/  WARPSYNC.ALL ;  /* 0x0000000000007948 */ /* 0x000fea0003800000 */
[----:B------:R-:W2:Y:S08]  /*298f0*/  S2UR UR5, SR_CgaCtaId ;  /* 0x00000000000579c3 */ /* 0x000eb00000008800 */
[----:B------:R-:W-:Y:S06]  /*29900*/  BAR.SYNC.DEFER_BLOCKING 0x5, 0x180 ;  /* 0x0146000000007b1d */ /* 0x000fec0000010000 */
[----:B------:R-:W-:-:S02]  /*29910*/  UMOV UR4, 0x400 ;  /* 0x0000040000047882 */ /* 0x000fc40000000000 */
[----:B--2---:R-:W-:-:S06]  /*29920*/  ULEA UR4, UR5, UR4, 0x18 ;  /* 0x0000000405047291 */ /* 0x004fcc000f8ec03f */
[----:B------:R-:W-:-:S05]  /*29930*/  IMAD.U32 R18, RZ, RZ, UR4 ;  /* 0x00000004ff127e24 */ /* 0x000fca000f8e00ff */
[----:B-1----:R-:W1:Y:S04]  /*29940*/  LDS.128 R4, [R18+0x284d0] ;  /* 0x0284d00012047984 */ /* 0x002e680000000c00 */
[----:B-1----:R1:W-:Y:S04]  /*29950*/  STL.64 [R1+0x10], R4 ;  /* 0x0000100401007387 */ /* 0x0023e80000100a00 */
[----:B------:R1:W-:Y:S01]  /*29960*/  STL.64 [R1+0x18], R6 ;  /* 0x0000180601007387 */ /* 0x0003e20000100a00 */
[----:B------:R-:W-:Y:S06]  /*29970*/  BAR.ARV 0x4, 0x180 ;  /* 0x0106000000007b1d */ /* 0x000fec0000002000 */
[----:B------:R-:W-:Y:S05]  /*29980*/  BRA `(.L_x_1782) ;  /* 0x0000001000407947 */ /* 0x000fea0003800000 */
.L_x_1781:
[----:B------:R-:W2:Y:S01]  /*29990*/  S2R R0, SR_TID.X ;  /* 0x0000000000007919 */ /* 0x000ea20000002100 */
[----:B------:R-:W-:Y:S01]  /*299a0*/  UMOV UR4, 0xffffffff ;  /* 0xffffffff00047882 */ /* 0x000fe20000000000 */
[----:B--2---:R-:W-:-:S04]  /*299b0*/  LOP3.LUT R16, R0, 0x1f, RZ, 0xc0, !PT ;  /* 0x0000001f00107812 */ /* 0x004fc800078ec0ff */
[----:B------:R-:W-:Y:S01]  /*299c0*/  ISETP.NE.AND P0, PT, R16, 0x1f, PT ;  /* 0x0000001f1000780c */ /* 0x000fe20003f05270 */
[----:B------:R-:W-:-:S12]  /*299d0*/  BRA.DIV UR4, `(.L_x_1783) ;  /* 0x0000008204a87947 */ /* 0x000fd8000b800000 */
[----:B------:R-:W2:Y:S01]  /*299e0*/  LDL.LU R0, [R1+0x10] ;  /* 0x0000100001007983 */ /* 0x000ea20000300800 */
[----:B------:R-:W-:-:S03]  /*299f0*/  ULDC UR4, c[0x0][0xc3c] ;  /* 0x00030f0000047ab9 */ /* 0x000fc60000000800 */
[----:B------:R-:W1:Y:S01]  /*29a00*/  LDL R2, [R1+0x1c] ;  /* 0x00001c0001027983 */ /* 0x000e620000100800 */
[----:B--2---:R-:W-:Y:S02]  /*29a10*/  IMAD.MOV.U32 R11, RZ, RZ, R0 ;  /* 0x000000ffff0b7224 */ /* 0x004fe400078e0000 */
[----:B-1----:R-:W-:-:S05]  /*29a20*/  IMAD.IADD R4, R2, 0x1, R16 ;  /* 0x0000000102047824 */ /* 0x002fca00078e0210 */
[----:B------:R-:W-:-:S13]  /*29a30*/  ISETP.GE.OR P1, PT, R4, UR4, !P0 ;  /* 0x0000000404007c0c */ /* 0x000fda000c726670 */
[----:B------:R-:W1:Y:S08]  /*29a40*/  @!P1 LDC.64 R2, c[0x0][0xc80] ;  /* 0x00032000ff029b82 */ /* 0x000e700000000a00 */
[----:B------:R-:W2:Y:S01]  /*29a50*/  @!P1 LDC.64 R6, c[0x0][0xc78] ;  /* 0x00031e00ff069b82 */ /* 0x000ea20000000a00 */
[----:B-1----:R-:W-:-:S05]  /*29a60*/  @!P1 IMAD.WIDE R2, R4, 0x4, R2 ;  /* 0x0000000404029825 */ /* 0x002fca00078e0202 */
[----:B------:R2:W3:Y:S02]  /*29a70*/  @!P1 LDG.E R0, desc[UR46][R2.64] ;  /* 0x0000002e02009981 */ /* 0x0004e4000c1e1900 */
[----:B--2---:R-:W-:-:S06]  /*29a80*/  @!P1 IMAD.WIDE R2, R4, 0x4, R6 ;  /* 0x0000000404029825 */ /* 0x004fcc00078e0206 */
[----:B------:R-:W2:Y:S01]  /*29a90*/  @!P1 LDG.E R2, desc[UR46][R2.64] ;  /* 0x0000002e02029981 */ /* 0x000ea2000c1e1900 */
[----:B------:R-:W-:Y:S01]  /*29aa0*/  IMAD.MOV.U32 R4, RZ, RZ, RZ ;  /* 0x000000ffff047224 */ /* 0x000fe200078e00ff */
[C---:B------:R-:W-:Y:S01]  /*29ab0*/  ISETP.GE.U32.AND P2, PT, R16.reuse, 0x2, PT ;  /* 0x000000021000780c */ /* 0x040fe20003f46070 */
[----:B------:R-:W-:Y:S01]  /*29ac0*/  IMAD.MOV.U32 R6, RZ, RZ, RZ ;  /* 0x000000ffff067224 */ /* 0x000fe200078e00ff */
[C---:B------:R-:W-:Y:S01]  /*29ad0*/  ISETP.GE.U32.AND P3, PT, R16.reuse, 0x4, PT ;  /* 0x000000041000780c */ /* 0x040fe20003f66070 */
[----:B------:R-:W-:Y:S01]  /*29ae0*/  SHFL.IDX PT, R5, R11, RZ, 0x1f ;  /* 0x00001fff0b057589 */ /* 0x000fe200000e0000 */
[C---:B------:R-:W-:Y:S01]  /*29af0*/  ISETP.GE.U32.AND P4, PT, R16.reuse, 0x8, PT ;  /* 0x000000081000780c */ /* 0x040fe20003f86070 */
[----:B------:R-:W-:Y:S01]  /*29b00*/  IMAD.MOV.U32 R8, RZ, RZ, RZ ;  /* 0x000000ffff087224 */ /* 0x000fe200078e00ff */
[----:B------:R-:W-:Y:S01]  /*29b10*/  ISETP.GE.U32.AND P5, PT, R16, 0x10, PT ;  /* 0x000000101000780c */ /* 0x000fe20003fa6070 */
[----:B------:R-:W-:Y:S01]  /*29b20*/  SHFL.IDX PT, R10, R11, 0x1, 0x1f ;  /* 0x00201f000b0a7f89 */ /* 0x000fe200000e0000 */
[----:B---3--:R-:W-:-:S02]  /*29b30*/  @!P1 IMAD.MOV.U32 R4, RZ, RZ, R0 ;  /* 0x000000ffff049224 */ /* 0x008fc400078e0000 */
[----:B--2---:R-:W-:Y:S01]  /*29b40*/  @!P1 IMAD.MOV.U32 R6, RZ, RZ, R2 ;  /* 0x000000ffff069224 */ /* 0x004fe200078e0002 */
[----:B------:R-:W-:-:S03]  /*29b50*/  ISETP.NE.AND P1, PT, R16, RZ, PT ;  /* 0x000000ff1000720c */ /* 0x000fc60003f25270 */
[----:B------:R-:W-:-:S05]  /*29b60*/  IMAD R0, R6, R4, RZ ;  /* 0x0000000406007224 */ /* 0x000fca00078e02ff */
        /* <DEDUP_REMOVED lines=15> */
[----:B------:R1:W2:Y:S02]  /*29c60*/  SHFL.IDX PT, R9, R3, 0x1f, 0x1f ;  /* 0x03e01f0003097f89 */ /* 0x0002a400000e0000 */
.L_x_2079:
[----:B------:R-:W-:Y:S01]  /*29c70*/  ULDC UR4, c[0x0][0xc38] ;  /* 0x00030e0000047ab9 */ /* 0x000fe20000000800 */
[----:B------:R-:W-:Y:S02]  /*29c80*/  IMAD.MOV.U32 R7, RZ, RZ, R3 ;  /* 0x000000ffff077224 */ /* 0x000fe400078e0003 */
[----:B------:R-:W-:-:S04]  /*29c90*/  IMAD.U32 R2, RZ, RZ, UR4 ;  /* 0x00000004ff027e24 */ /* 0x000fc8000f8e00ff */
[----:B--2---:R-:W-:-:S04]  /*29ca0*/  IMAD R9, R9, R2, RZ ;  /* 0x0000000209097224 */ /* 0x004fc800078e02ff */
[----:B------:R-:W-:-:S05]  /*29cb0*/  IMAD.IADD R0, R10, 0x1, R9 ;  /* 0x000000010a007824 */ /* 0x000fca00078e0209 */
[----:B------:R-:W-:-:S13]  /*29cc0*/  ISETP.GT.AND P6, PT, R0, R5, PT ;  /* 0x000000050000720c */ /* 0x000fda0003fc4270 */
[----:B------:R-:W-:Y:S05]  /*29cd0*/  @P6 BRA `(.L_x_1784) ;  /* 0x0000000000b06947 */ /* 0x000fea0003800000 */
.L_x_1787:
[----:B-1----:R-:W2:Y:S01]  /*29ce0*/  LDL.LU R3, [R1+0x1c] ;  /* 0x00001c0001037983 */ /* 0x002ea20000300800 */
[----:B------:R-:W1:Y:S01]  /*29cf0*/  LDC R2, c[0x0][0xc3c] ;  /* 0x00030f00ff027b82 */ /* 0x000e620000000800 */
[----:B--2---:R-:W-:-:S05]  /*29d00*/  VIADD R3, R3, 0x1f ;  /* 0x0000001f03037836 */ /* 0x004fca0000000000 */
[----:B-1----:R-:W-:-:S13]  /*29d10*/  ISETP.GE.AND P6, PT, R3, R2, PT ;  /* 0x000000020300720c */ /* 0x002fda0003fc6270 */
[----:B------:R-:W-:Y:S05]  /*29d20*/  @P6 BRA `(.L_x_1785) ;  /* 0x0000000800f06947 */ /* 0x000fea0003800000 */
[----:B------:R-:W1:Y:S01]  /*29d30*/  S2R R4, SR_TID.X ;  /* 0x0000000000047919 */ /* 0x000e620000002100 */
[----:B------:R2:W-:Y:S01]  /*29d40*/  STL [R1+0x1c], R3 ;  /* 0x00001c0301007387 */ /* 0x0005e20000100800 */
[----:B-1----:R-:W-:-:S05]  /*29d50*/  LOP3.LUT R4, R4, 0x1f, RZ, 0xc0, !PT ;  /* 0x0000001f04047812 */ /* 0x002fca00078ec0ff */
[----:B------:R-:W-:Y:S02]  /*29d60*/  IMAD.IADD R6, R3, 0x1, R4 ;  /* 0x0000000103067824 */ /* 0x000fe400078e0204 */
[----:B------:R-:W-:-:S03]  /*29d70*/  IMAD.MOV.U32 R4, RZ, RZ, RZ ;  /* 0x000000ffff047224 */ /* 0x000fc600078e00ff */
[----:B------:R-:W-:-:S13]  /*29d80*/  ISETP.GE.OR P6, PT, R6, R2, !P0 ;  /* 0x000000020600720c */ /* 0x000fda00047c6670 */
[----:B--2---:R-:W1:Y:S02]  /*29d90*/  @!P6 LDC.64 R2, c[0x0][0xc80] ;  /* 0x00032000ff02eb82 */ /* 0x004e640000000a00 */
[----:B-1----:R-:W-:-:S05]  /*29da0*/  @!P6 IMAD.WIDE R2, R6, 0x4, R2 ;  /* 0x000000040602e825 */ /* 0x002fca00078e0202 */
[----:B------:R1:W2:Y:S02]  /*29db0*/  @!P6 LDG.E R4, desc[UR46][R2.64] ;  /* 0x0000002e0204e981 */ /* 0x0002a4000c1e1900 */
[----:B-1----:R-:W1:Y:S02]  /*29dc0*/  @!P6 LDC.64 R2, c[0x0][0xc78] ;  /* 0x00031e00ff02eb82 */ /* 0x002e640000000a00 */
[----:B-1----:R-:W-:-:S04]  /*29dd0*/  @!P6 IMAD.WIDE R2, R6, 0x4, R2 ;  /* 0x000000040602e825 */ /* 0x002fc800078e0202 */
[----:B------:R-:W-:-:S06]  /*29de0*/  IMAD.MOV.U32 R6, RZ, RZ, RZ ;  /* 0x000000ffff067224 */ /* 0x000fcc00078e00ff */
[----:B------:R-:W2:Y:S01]  /*29df0*/  @!P6 LDG.E R6, desc[UR46][R2.64] ;  /* 0x0000002e0206e981 */ /* 0x000ea2000c1e1900 */
[----:B------:R-:W-:Y:S01]  /*29e00*/  UMOV UR4, 0xffffffff ;  /* 0xffffffff00047882 */ /* 0x000fe20000000000 */
[----:B--2---:R-:W-:Y:S02]  /*29e10*/  IMAD R2, R6, R4, RZ ;  /* 0x0000000406027224 */ /* 0x004fe400078e02ff */
[----:B------:R-:W-:Y:S05]  /*29e20*/  BRA.DIV UR4, `(.L_x_1786) ;  /* 0x0000008204f47947 */ /* 0x000fea000b800000 */
        /* <DEDUP_REMOVED lines=16> */
.L_x_2087:
[----:B------:R-:W-:Y:S02]  /*29f30*/  ULDC UR4, c[0x0][0xc38] ;  /* 0x00030e0000047ab9 */ /* 0x000fe40000000800 */
[----:B------:R-:W-:-:S04]  /*29f40*/  IMAD.U32 R2, RZ, RZ, UR4 ;  /* 0x00000004ff027e24 */ /* 0x000fc8000f8e00ff */
[----:B--2---:R-:W-:-:S04]  /*29f50*/  IMAD R9, R9, R2, RZ ;  /* 0x0000000209097224 */ /* 0x004fc800078e02ff */
[----:B------:R-:W-:-:S05]  /*29f60*/  IMAD.IADD R0, R9, 0x1, R0 ;  /* 0x0000000109007824 */ /* 0x000fca00078e0200 */
[----:B------:R-:W-:-:S13]  /*29f70*/  ISETP.GT.AND P6, PT, R0, R5, PT ;  /* 0x000000050000720c */ /* 0x000fda0003fc4270 */
[----:B------:R-:W-:Y:S05]  /*29f80*/  @!P6 BRA `(.L_x_1787) ;  /* 0xfffffffc0054e947 */ /* 0x000fea000383ffff */
[----:B------:R-:W-:-:S07]  /*29f90*/  IMAD.MOV.U32 R7, RZ, RZ, R3 ;  /* 0x000000ffff077224 */ /* 0x000fce00078e0003 */
.L_x_1784:
[----:B------:R-:W-:Y:S01]  /*29fa0*/  IMAD.IADD R9, R0, 0x1, -R9 ;  /* 0x0000000100097824 */ /* 0x000fe200078e0a09 */
[----:B------:R-:W-:-:S03]  /*29fb0*/  UMOV UR4, 0xffffffff ;  /* 0xffffffff00047882 */ /* 0x000fc60000000000 */
[----:B------:R-:W-:-:S05]  /*29fc0*/  IMAD R0, R7, R2, R9 ;  /* 0x0000000207007224 */ /* 0x000fca00078e0209 */
[----:B------:R-:W-:Y:S01]  /*29fd0*/  ISETP.GT.AND P6, PT, R0, R5, PT ;  /* 0x000000050000720c */ /* 0x000fe20003fc4270 */
[----:B------:R-:W-:-:S12]  /*29fe0*/  BRA.DIV UR4, `(.L_x_1788) ;  /* 0x00000086045c7947 */ /* 0x000fd8000b800000 */
[----:B------:R-:W2:Y:S01]  /*29ff0*/  LDL.LU R10, [R1+0x1c] ;  /* 0x00001c00010a7983 */ /* 0x000ea20000300800 */
[----:B-1----:R-:W-:-:S04]  /*2a000*/  VOTE.ANY R3, PT, !P6 ;  /* 0x0000000000037806 */ /* 0x002fc800070e0100 */
[----:B------:R-:W1:Y:S02]  /*2a010*/  POPC R0, R3 ;  /* 0x0000000300007309 */ /* 0x000e640000000000 */
[----:B-1----:R1:W3:Y:S04]  /*2a020*/  SHFL.IDX PT, R4, R4, R0, 0x1f ;  /* 0x00001f0004047589 */ /* 0x0022e800000e0000 */
[----:B------:R1:W4:Y:S01]  /*2a030*/  SHFL.IDX PT, R6, R6, R0, 0x1f ;  /* 0x00001f0006067589 */ /* 0x00032200000e0000 */
[----:B--2---:R-:W-:-:S05]  /*2a040*/  IMAD.IADD R10, R0, 0x1, R10 ;  /* 0x00000001000a7824 */ /* 0x004fca00078e020a */
[----:B---34-:R1:W-:Y:S02]  /*2a050*/  STL [R1+0x1c], R10 ;  /* 0x00001c0a01007387 */ /* 0x0183e40000100800 */
.L_x_2092:
[----:B------:R-:W-:-:S13]  /*2a060*/  ISETP.NE.AND P0, PT, R3, RZ, PT ;  /* 0x000000ff0300720c */ /* 0x000fda0003f05270 */
[----:B------:R-:W-:Y:S05]  /*2a070*/  @!P0 BRA `(.L_x_1789) ;  /* 0x0000000000148947 */ /* 0x000fea0003800000 */
[----:B------:R-:W-:Y:S01]  /*2a080*/  UMOV UR4, 0xffffffff ;  /* 0xffffffff00047882 */ /* 0x000fe20000000000 */
[----:B-1----:R-:W-:Y:S02]  /*2a090*/  VIADD R0, R0, 0xffffffff ;  /* 0xffffffff00007836 */ /* 0x002fe40000000000 */
[----:B------:R-:W-:Y:S05]  /*2a0a0*/  BRA.DIV UR4, `(.L_x_1790) ;  /* 0x0000008604947947 */ /* 0x000fea000b800000 */
[----:B------:R1:W2:Y:S02]  /*2a0b0*/  SHFL.IDX PT, R0, R7, R0, 0x1f ;  /* 0x00001f0007007589 */ /* 0x0002a400000e0000 */
.L_x_2095:
[----:B--2---:R-:W-:-:S07]  /*2a0c0*/  IMAD.MOV.U32 R8, RZ, RZ, R0 ;  /* 0x000000ffff087224 */ /* 0x004fce00078e0000 */
.L_x_1789:
[----:B------:R-:W-:Y:S01]  /*2a0d0*/  ISETP.NE.AND P0, PT, R6, 0x1, PT ;  /* 0x000000010600780c */ /* 0x000fe20003f05270 */
[----:B-1----:R-:W-:-:S05]  /*2a0e0*/  IMAD R0, R8, R2, R9 ;  /* 0x0000000208007224 */ /* 0x002fca00078e0209 */
[----:B------:R1:W-:Y:S02]  /*2a0f0*/  STL [R1+0x10], R0 ;  /* 0x0000100001007387 */ /* 0x0003e40000100800 */
[----:B-1----:R-:W-:-:S05]  /*2a100*/  IMAD.IADD R0, R5, 0x1, -R0 ;  /* 0x0000000105007824 */ /* 0x002fca00078e0a00 */
[----:B------:R-:W-:Y:S05]  /*2a110*/  @!P0 BRA `(.L_x_1791) ;  /* 0x0000000000e48947 */ /* 0x000fea0003800000 */
[----:B------:R-:W-:-:S04]  /*2a120*/  IABS R5, R4 ;  /* 0x0000000400057213 */ /* 0x000fc80000000000 */
        /* <DEDUP_REMOVED lines=19> */
[----:B------:R-:W1:Y:S07]  /*2a260*/  I2F.RP R2, R5 ;  /* 0x0000000500027306 */ /* 0x000e6e0000209400 */
[----:B------:R-:W-:Y:S01]  /*2a270*/  @P0 VIADD R8, R8, 0x1 ;  /* 0x0000000108080836 */ /* 0x000fe20000000000 */
[----:B-1----:R-:W1:Y:S02]  /*2a280*/  MUFU.RCP R2, R2 ;  /* 0x0000000200027308 */ /* 0x002e640000001000 */
[----:B-1----:R-:W-:-:S06]  /*2a290*/  VIADD R2, R2, 0xffffffe ;  /* 0x0ffffffe02027836 */ /* 0x002fcc0000000000 */
[----:B------:R-:W1:Y:S02]  /*2a2a0*/  F2I.FTZ.U32.TRUNC.NTZ R3, R2 ;  /* 0x0000000200037305 */ /* 0x000e64000021f000 */
[----:B-1----:R-:W-:-:S04]  /*2a2b0*/  IMAD.MOV R2, RZ, RZ, -R3 ;  /* 0x000000ffff027224 */ /* 0x002fc800078e0a03 */
        /* <DEDUP_REMOVED lines=25> */
[----:B------:R-:W-:-:S04]  /*2a450*/  IMAD.MOV R2, RZ, RZ, -R7 ;  /* 0x000000ffff027224 */ /* 0x000fc800078e0a07 */
[C---:B------:R-:W-:Y:S02]  /*2a460*/  IMAD R2, R6.reuse, R2, R3 ;  /* 0x0000000206027224 */ /* 0x040fe400078e0203 */
[----:B------:R-:W-:-:S04]  /*2a470*/  IMAD R6, R6, 0x1000000, R7 ;  /* 0x0100000006067824 */ /* 0x000fc800078e0207 */
[----:B------:R-:W-:-:S05]  /*2a480*/  IMAD R2, R2, 0x10000, R6 ;  /* 0x0001000002027824 */ /* 0x000fca00078e0206 */
[----:B------:R1:W-:Y:S01]  /*2a490*/  STL [R1+0x18], R2 ;  /* 0x0000180201007387 */ /* 0x0003e20000100800 */
[----:B------:R-:W-:Y:S05]  /*2a4a0*/  BRA `(.L_x_1792) ;  /* 0x0000000400007947 */ /* 0x000fea0003800000 */
.L_x_1791:
[----:B------:R-:W2:Y:S01]  /*2a4b0*/  LDL R3, [R1+0x1c] ;  /* 0x00001c0001037983 */ /* 0x000ea20000100800 */
[----:B------:R-:W2:Y:S02]  /*2a4c0*/  LDC.64 R6, c[0x0][0xc90] ;  /* 0x00032400ff067b82 */ /* 0x000ea40000000a00 */
[----:B--2---:R-:W-:-:S05]  /*2a4d0*/  IMAD.WIDE R6, R3, 0x4, R6 ;  /* 0x0000000403067825 */ /* 0x004fca00078e0206 */
[----:B------:R-:W2:Y:S02]  /*2a4e0*/  LDG.E R3, desc[UR46][R6.64] ;  /* 0x0000002e06037981 */ /* 0x000ea4000c1e1900 */
[----:B--2---:R-:W-:-:S05]  /*2a4f0*/  IMAD R9, R4, R3, RZ ;  /* 0x0000000304097224 */ /* 0x004fca00078e02ff */
        /* <DEDUP_REMOVED lines=21> */
[----:B------:R-:W-:-:S04]  /*2a650*/  @P0 VIADD R8, R8, 0x1 ;  /* 0x0000000108080836 */ /* 0x000fc80000000000 */
[----:B------:R-:W-:-:S04]  /*2a660*/  IMAD.MOV.U32 R5, RZ, RZ, R8 ;  /* 0x000000ffff057224 */ /* 0x000fc800078e0008 */
        /* <DEDUP_REMOVED lines=8> */
[----:B------:R-:W1:Y:S08]  /*2a6f0*/  I2F.RP R2, R8 ;  /* 0x0000000800027306 */ /* 0x000e700000209400 */
[----:B-1----:R-:W1:Y:S02]  /*2a700*/  MUFU.RCP R2, R2 ;  /* 0x0000000200027308 */ /* 0x002e640000001000 */
[----:B-1----:R-:W-:-:S06]  /*2a710*/  VIADD R2, R2, 0xffffffe ;  /* 0x0ffffffe02027836 */ /* 0x002fcc0000000000 */
[----:B------:R1:W2:Y:S02]  /*2a720*/  F2I.FTZ.U32.TRUNC.NTZ R3, R2 ;  /* 0x0000000200037305 */ /* 0x0002a4000021f000 */
[----:B-1----:R-:W-:Y:S02]  /*2a730*/  IMAD.MOV.U32 R2, RZ, RZ, RZ ;  /* 0x000000ffff027224 */ /* 0x002fe400078e00ff */
[----:B--2---:R-:W-:-:S04]  /*2a740*/  IMAD.MOV R0, RZ, RZ, -R3 ;  /* 0x000000ffff007224 */ /* 0x004fc800078e0a03 */
        /* <DEDUP_REMOVED lines=15> */
[----:B------:R-:W-:-:S04]  /*2a840*/  @P0 VIADD R2, R2, 0x1 ;  /* 0x0000000102020836 */ /* 0x000fc80000000000 */
[----:B------:R-:W-:-:S04]  /*2a850*/  IMAD.MOV.U32 R0, RZ, RZ, R2 ;  /* 0x000000ffff007224 */ /* 0x000fc800078e0002 */
[----:B------:R-:W-:Y:S01]  /*2a860*/  @!P2 IMAD.MOV R0, RZ, RZ, -R0 ;  /* 0x000000ffff00a224 */ /* 0x000fe200078e0a00 */
[----:B------:R-:W-:Y:S01]  /*2a870*/  @!P1 LOP3.LUT R0, RZ, R7, RZ, 0x33, !PT ;  /* 0x00000007ff009212 */ /* 0x000fe200078e33ff */
[----:B------:R-:W-:-:S04]  /*2a880*/  IMAD.MOV R7, RZ, RZ, -R7 ;  /* 0x000000ffff077224 */ /* 0x000fc800078e0a07 */
[----:B------:R-:W-:-:S05]  /*2a890*/  IMAD R2, R0, R7, R5 ;  /* 0x0000000700027224 */ /* 0x000fca00078e0205 */
[----:B------:R2:W-:Y:S02]  /*2a8a0*/  STL [R1+0x18], R2 ;  /* 0x0000180201007387 */ /* 0x0005e40000100800 */
.L_x_1792:
[----:B------:R-:W-:-:S05]  /*2a8b0*/  LOP3.LUT R0, RZ, R0, RZ, 0x33, !PT ;  /* 0x00000000ff007212 */ /* 0x000fca00078e33ff */
[----:B------:R-:W-:-:S05]  /*2a8c0*/  IMAD.IADD R0, R4, 0x1, R0 ;  /* 0x0000000104007824 */ /* 0x000fca00078e0200 */
[----:B------:R3:W-:Y:S01]  /*2a8d0*/  STL [R1+0x14], R0 ;  /* 0x0000140001007387 */ /* 0x0007e20000100800 */
[----:B------:R-:W-:Y:S05]  /*2a8e0*/  BRA `(.L_x_1793) ;  /* 0x0000000000287947 */ /* 0x000fea0003800000 */
.L_x_1785:
[----:B------:R-:W-:Y:S01]  /*2a8f0*/  UMOV UR4, URZ ;  /* 0x0000003f00047c82 */ /* 0x000fe20008000000 */
[----:B------:R-:W-:Y:S01]  /*2a900*/  ULDC UR6, c[0x0][0xc3c] ;  /* 0x00030f0000067ab9 */ /* 0x000fe20000000800 */
[----:B------:R-:W-:Y:S01]  /*2a910*/  UMOV UR5, URZ ;  /* 0x0000003f00057c82 */ /* 0x000fe20008000000 */
[----:B------:R-:W-:Y:S01]  /*2a920*/  IMAD.U32 R3, RZ, RZ, UR4 ;  /* 0x00000004ff037e24 */ /* 0x000fe2000f8e00ff */
[----:B------:R1:W-:Y:S01]  /*2a930*/  STL [R1+0x10], R5 ;  /* 0x0000100501007387 */ /* 0x0003e20000100800 */
[----:B------:R-:W-:Y:S02]  /*2a940*/  IMAD.U32 R0, RZ, RZ, UR6 ;  /* 0x00000006ff007e24 */ /* 0x000fe4000f8e00ff */
[----:B------:R-:W-:Y:S01]  /*2a950*/  IMAD.U32 R2, RZ, RZ, UR5 ;  /* 0x00000005ff027e24 */ /* 0x000fe2000f8e00ff */
[----:B------:R1:W-:Y:S04]  /*2a960*/  STL [R1+0x14], R3 ;  /* 0x0000140301007387 */ /* 0x0003e80000100800 */
[----:B------:R1:W-:Y:S04]  /*2a970*/  STL [R1+0x1c], R0 ;  /* 0x00001c0001007387 */ /* 0x0003e80000100800 */
[----:B------:R1:W-:Y:S02]  /*2a980*/  STL [R1+0x18], R2 ;  /* 0x0000180201007387 */ /* 0x0003e40000100800 */
.L_x_1793:
[----:B-12---:R-:W2:Y:S04]  /*2a990*/  LDL R2, [R1+0x1c] ;  /* 0x00001c0001027983 */ /* 0x006ea80000100800 */
[----:B------:R-:W4:Y:S04]  /*2a9a0*/  LDL R3, [R1+0x18] ;  /* 0x0000180001037983 */ /* 0x000f280000100800 */
[----:B------:R-:W5:Y:S04]  /*2a9b0*/  LDL R4, [R1+0x10] ;  /* 0x0000100001047983 */ /* 0x000f680000100800 */
[----:B------:R-:W5:Y:S01]  /*2a9c0*/  LDL R5, [R1+0x14] ;  /* 0x0000140001057983 */ /* 0x000f620000100800 */
[----:B---3--:R-:W1:Y:S01]  /*2a9d0*/  S2R R0, SR_TID.X ;  /* 0x0000000000007919 */ /* 0x008e620000002100 */
[----:B------:R-:W-:Y:S05]  /*2a9e0*/  WARPSYNC.ALL ;  /* 0x0000000000007948 */ /* 0x000fea0003800000 */
[----:B-1----:R-:W-:Y:S01]  /*2a9f0*/  LOP3.LUT R0, R0, 0x1f, RZ, 0xc0, !PT ;  /* 0x0000001f00007812 */ /* 0x002fe200078ec0ff */
[----:B------:R-:W-:Y:S03]  /*2aa00*/  BAR.SYNC.DEFER_BLOCKING 0x4, 0x180 ;  /* 0x0106000000007b1d */ /* 0x000fe60000010000 */
[----:B------:R-:W-:-:S13]  /*2aa10*/  ISETP.NE.AND P0, PT, R0, RZ, PT ;  /* 0x000000ff0000720c */ /* 0x000fda0003f05270 */
[----:B------:R-:W1:Y:S01]  /*2aa20*/  @!P0 S2R R0, SR_CgaCtaId ;  /* 0x0000000000008919 */ /* 0x000e620000008800 */
[----:B--2---:R-:W-:Y:S01]  /*2aa30*/  IMAD.MOV.U32 R7, RZ, RZ, R2 ;  /* 0x000000ffff077224 */ /* 0x004fe200078e0002 */
[----:B------:R-:W-:Y:S01]  /*2aa40*/  @!P0 MOV R2, 0x400 ;  /* 0x0000040000028802 */ /* 0x000fe20000000f00 */
[----:B----4-:R-:W-:-:S03]  /*2aa50*/  IMAD.MOV.U32 R6, RZ, RZ, R3 ;  /* 0x000000ffff067224 */ /* 0x010fc600078e0003 */
[----:B-1----:R-:W-:-:S05]  /*2aa60*/  @!P0 LEA R18, R0, R2, 0x18 ;  /* 0x0000000200128211 */ /* 0x002fca00078ec0ff */
[----:B-----5:R2:W-:Y:S01]  /*2aa70*/  @!P0 STS.128 [R18+0x284d0], R4 ;  /* 0x0284d00412008388 */ /* 0x0205e20000000c00 */
[----:B------:R-:W-:Y:S06]  /*2aa80*/  BAR.ARV 0x5, 0x180 ;  /* 0x0146000000007b1d */ /* 0x000fec0000002000 */
.L_x_1782:
[----:B------:R-:W3:Y:S01]  /*2aa90*/  LDL R0, [R1+0x1c] ;  /* 0x00001c0001007983 */ /* 0x000ee20000100800 */
[----:B------:R-:W-:Y:S02]  /*2aaa0*/  ULDC UR4, c[0x0][0xc3c] ;  /* 0x00030f0000047ab9 */ /* 0x000fe40000000800 */
[----:B---3--:R-:W-:-:S13]  /*2aab0*/  ISETP.GE.AND P0, PT, R0, UR4, PT ;  /* 0x0000000400007c0c */ /* 0x008fda000bf06270 */
[----:B------:R-:W-:Y:S05]  /*2aac0*/  @!P0 BRA `(.L_x_1794) ;  /* 0xffffff9400888947 */ /* 0x000fea000383ffff */
[----:B------:R-:W-:Y:S05]  /*2aad0*/  BSYNC B7 ;  /* 0x0000000000077941 */ /* 0x000fea0003800000 */
.L_x_1664:
[----:B---3--:R-:W3:Y:S01]  /*2aae0*/  LDL.LU R0, [R1+0x54] ;  /* 0x0000540001007983 */ /* 0x008ee20000300800 */
[----:B------:R-:W-:Y:S01]  /*2aaf0*/  BSSY B0, `(.L_x_1795) ;  /* 0x000000b000007945 */ /* 0x000fe20003800000 */
[----:B-12---:R-:W1:Y:S01]  /*2ab00*/  S2R R5, SR_CgaCtaId ;  /* 0x0000000000057919 */ /* 0x006e620000008800 */
[----:B---3--:R-:W-:-:S05]  /*2ab10*/  VIADD R0, R0, 0x1 ;  /* 0x0000000100007836 */ /* 0x008fca0000000000 */
[----:B0-----:R-:W-:-:S04]  /*2ab20*/  LEA.HI R2, R0, R0, RZ, 0x1 ;  /* 0x0000000000027211 */ /* 0x001fc800078f08ff */
[----:B------:R-:W-:-:S05]  /*2ab30*/  LOP3.LUT R3, R2, 0xfffffffe, RZ, 0xc0, !PT ;  /* 0xfffffffe02037812 */ /* 0x000fca00078ec0ff */
[----:B------:R-:W-:Y:S01]  /*2ab40*/  IMAD.IADD R3, R0, 0x1, -R3 ;  /* 0x0000000100037824 */ /* 0x000fe200078e0a03 */
[----:B------:R-:W-:-:S04]  /*2ab50*/  MOV R0, 0x400 ;  /* 0x0000040000007802 */ /* 0x000fc80000000f00 */
[----:B-1----:R-:W-:Y:S02]  /*2ab60*/  LEA R0, R5, R0, 0x18 ;  /* 0x0000000005007211 */ /* 0x002fe400078ec0ff */
[----:B------:R-:W-:-:S04]  /*2ab70*/  SHF.L.U32 R3, R3, 0x1f, RZ ;  /* 0x0000001f03037819 */ /* 0x000fc800000006ff */
[----:B------:R-:W0:Y:S02]  /*2ab80*/  SYNCS.PHASECHK.TRANS64.TRYWAIT P0, [R0+URZ+0x28420], R3 ;  /* 0x02842003000075a7 */ /* 0x000e24000800017f */
[----:B0-----:R-:W-:Y:S05]  /*2ab90*/  @!P0 BRA `(.L_x_1796) ;  /* 0x0000007c00048947 */ /* 0x001fea0003800000 */
.L_x_2096:
[----:B------:R-:W-:Y:S05]  /*2aba0*/  BSYNC B0 ;  /* 0x0000000000007941 */ /* 0x000fea0003800000 */
.L_x_1795:
[----:B------:R-:W-:-:S03]  /*2abb0*/  UMOV UR4, 0xffffffff ;  /* 0xffffffff00047882 */ /* 0x000fc60000000000 */
[----:B------:R-:W-:Y:S05]  /*2abc0*/  BRA.DIV UR4, `(.L_x_1797) ;  /* 0x0000007e040c7947 */ /* 0x000fea000b800000 */
[----:B------:R-:W1:Y:S02]  /*2abd0*/  S2R R2, SR_TID.X ;  /* 0x0000000000027919 */ /* 0x000e640000002100 */
[----:B-1----:R-:W-:-:S04]  /*2abe0*/  SHF.R.U32.HI R2, RZ, 0x5, R2 ;  /* 0x00000005ff027819 */ /* 0x002fc80000011602 */
[----:B------:R-:W-:-:S05]  /*2abf0*/  LOP3.LUT R2, R2, 0x3, RZ, 0xc0, !PT ;  /* 0x0000000302027812 */ /* 0x000fca00078ec0ff */
[----:B------:R1:W2:Y:S02]  /*2ac00*/  SHFL.IDX PT, R14, R2, RZ, 0x1f ;  /* 0x00001fff020e7589 */ /* 0x0002a400000e0000 */
.L_x_2099:
[----:B--2---:R-:W-:-:S13]  /*2ac10*/  ISETP.NE.AND P0, PT, R14, RZ, PT ;  /* 0x000000ff0e00720c */ /* 0x004fda0003f05270 */
[----:B------:R-:W-:Y:S05]  /*2ac20*/  @P0 BRA `(.L_x_1412) ;  /* 0x0000000000b00947 */ /* 0x000fea0003800000 */
[----:B------:R-:W-:-:S03]  /*2ac30*/  UMOV UR4, 0xffffffff ;  /* 0xffffffff00047882 */ /* 0x000fc60000000000 */
[----:B------:R-:W-:Y:S05]  /*2ac40*/  BRA.DIV UR4, `(.L_x_1798) ;  /* 0x0000007e04207947 */ /* 0x000fea000b800000 */
[----:B------:R-:W-:-:S13]  /*2ac50*/  ELECT P6, URZ, PT ;  /* 0x00000000003f782f */ /* 0x000fda00038c0000 */
.L_x_2102:
[----:B------:R-:W-:Y:S05]  /*2ac60*/  @!P6 BRA `(.L_x_1412) ;  /* 0x0000000000a0e947 */ /* 0x000fea0003800000 */
[----:B------:R-:W-:-:S06]  /*2ac70*/  ULOP3.LUT UR4, UR40, 0x2, URZ, 0xfc, !UPT ;  /* 0x0000000228047892 */ /* 0x000fcc000f8efc3f */
[----:B-1----:R-:W-:-:S05]  /*2ac80*/  IMAD.U32 R2, RZ, RZ, UR4 ;  /* 0x00000004ff027e24 */ /* 0x002fca000f8e00ff */
[----:B------:R-:W-:-:S13]  /*2ac90*/  ISETP.NE.AND P0, PT, R2, 0x3, PT ;  /* 0x000000030200780c */ /* 0x000fda0003f05270 */
[----:B------:R-:W-:Y:S05]  /*2aca0*/  @!P0 BRA `(.L_x_1799) ;  /* 0x0000000000048947 */ /* 0x000fea0003800000 */
[----:B------:R-:W-:Y:S01]  /*2acb0*/  BPT.TRAP 0x1 ;  /* 0x000000040000795c */ /* 0x000fe20000300000 */
.L_x_1799:
[----:B0-----:R-:W2:Y:S04]  /*2acc0*/  LDL R3, [R1+0x4] ;  /* 0x0000040001037983 */ /* 0x001ea80000100800 */
        /* <DEDUP_REMOVED lines=13> */
.L_x_2103:
[----:B------:R-:W1:Y:S02]  /*2ada0*/  SYNCS.PHASECHK.TRANS64.TRYWAIT P1, [R7+URZ], R2 ;  /* 0x00000002070075a7 */ /* 0x000e64000802017f */
[----:B-1----:R-:W-:Y:S05]  /*2adb0*/  @!P1 BRA `(.L_x_1801) ;  /* 0x0000007800f89947 */ /* 0x002fea0003800000 */
.L_x_2104:
[----:B------:R-:W-:Y:S05]  /*2adc0*/  @!P0 BRA `(.L_x_1802) ;  /* 0x0000000000048947 */ /* 0x000fea0003800000 */
[----:B------:R-:W-:Y:S01]  /*2add0*/  BPT.TRAP 0x1 ;  /* 0x000000040000795c */ /* 0x000fe20000300000 */
.L_x_1802:
[----:B------:R-:W2:Y:S02]  /*2ade0*/  LDL.LU R4, [R1+0x4] ;  /* 0x0000040001047983 */ /* 0x000ea40000300800 */
[----:B--2---:R-:W-:-:S04]  /*2adf0*/  IMAD R4, R4, 0x8, R0 ;  /* 0x0000000804047824 */ /* 0x004fc800078e0200 */
[----:B------:R-:W2:Y:S02]  /*2ae00*/  SYNCS.PHASECHK.TRANS64.TRYWAIT P1, [R4+URZ+0x28460], R5 ;  /* 0x02846005040075a7 */ /* 0x000ea4000802017f */
[----:B--2---:R-:W-:Y:S05]  /*2ae10*/  @!P1 BRA `(.L_x_1803) ;  /* 0x0000007800f49947 */ /* 0x004fea0003800000 */
.L_x_2105:
[----:B------:R-:W-:Y:S05]  /*2ae20*/  @!P0 BRA `(.L_x_1804) ;  /* 0x0000000000048947 */ /* 0x000fea0003800000 */
[----:B------:R-:W-:Y:S01]  /*2ae30*/  BPT.TRAP 0x1 ;  /* 0x000000040000795c */ /* 0x000fe20000300000 */
.L_x_1804:
[----:B------:R-:W-:-:S04]  /*2ae40*/  IMAD R3, R3, 0x8, R0 ;  /* 0x0000000803037824 */ /* 0x000fc800078e0200 */
[----:B------:R-:W3:Y:S02]  /*2ae50*/  SYNCS.PHASECHK.TRANS64.TRYWAIT P1, [R3+URZ+0x28460], R2 ;  /* 0x02846002030075a7 */ /* 0x000ee4000802017f */
[----:B---3--:R-:W-:Y:S05]  /*2ae60*/  @!P1 BRA `(.L_x_1805) ;  /* 0x0000007800f49947 */ /* 0x008fea0003800000 */
.L_x_2106:
[----:B------:R-:W-:Y:S05]  /*2ae70*/  @!P0 BRA `(.L_x_1806) ;  /* 0x0000000000048947 */ /* 0x000fea0003800000 */
[----:B------:R-:W-:Y:S01]  /*2ae80*/  BPT.TRAP 0x1 ;  /* 0x000000040000795c */ /* 0x000fe20000300000 */
.L_x_1806:
[----:B------:R-:W4:Y:S02]  /*2ae90*/  SYNCS.PHASECHK.TRANS64.TRYWAIT P0, [R4+URZ+0x28480], R5 ;  /* 0x02848005040075a7 */ /* 0x000f24000800017f */
[----:B----4-:R-:W-:Y:S05]  /*2aea0*/  @!P0 BRA `(.L_x_1807) ;  /* 0x0000007800f88947 */ /* 0x010fea0003800000 */
.L_x_1808:
[----:B------:R0:W0:Y:S02]  /*2aeb0*/  SYNCS.PHASECHK.TRANS64.TRYWAIT P0, [R3+URZ+0x28480], R2 ;  /* 0x02848002030075a7 */ /* 0x000024000800017f */
[----:B0-----:R-:W-:Y:S05]  /*2aec0*/  @!P0 NANOSLEEP.SYNCS 0x989680 ;  /* 0x009896800000895d */ /* 0x001fea0003900000 */
[----:B------:R-:W0:Y:S02]  /*2aed0*/  @!P0 SYNCS.PHASECHK.TRANS64 P0, [R3+URZ+0x28480], R2 ;  /* 0x02848002030085a7 */ /* 0x000e24000800007f */
[----:B0-----:R-:W-:Y:S05]  /*2aee0*/  @!P0 BRA `(.L_x_1808) ;  /* 0xfffffffc00f08947 */ /* 0x001fea000383ffff */
.L_x_1412:
[----:B------:R-:W-:Y:S05]  /*2aef0*/  BSYNC B8 ;  /* 0x0000000000087941 */ /* 0x000fea0003800000 */
.L_x_1409:
[----:B------:R-:W-:Y:S05]  /*2af00*/  EXIT ;  /* 0x000000000000794d */ /* 0x000fea0003800000 */
.L_x_1440:
[----:B-1----:R1:W2:Y:S02]  /*2af10*/  SYNCS.PHASECHK.TRANS64.TRYWAIT P6, [R91+URZ+0x28490], R92 ;  /* 0x0284905c5b0075a7 */ /* 0x0022a400080c017f */
[----:B--2---:R-:W-:Y:S05]  /*2af20*/  @!P6 NANOSLEEP.SYNCS 0x989680 ;  /* 0x009896800000e95d */ /* 0x004fea0003900000 */
[----:B------:R-:W2:Y:S02]  /*2af30*/  @!P6 SYNCS.PHASECHK.TRANS64 P6, [R91+URZ+0x28490], R92 ;  /* 0x0284905c5b00e5a7 */ /* 0x000ea400080c007f */
[----:B--2---:R-:W-:Y:S05]  /*2af40*/  @!P6 BRA `(.L_x_1440) ;  /* 0xfffffffc00f0e947 */ /* 0x004fea000383ffff */
[----:B------:R-:W-:Y:S05]  /*2af50*/  BRA `(.L_x_1809) ;  /* 0xfffffd8400007947 */ /* 0x000fea000383ffff */
.L_x_1458:
[----:B0-----:R0:W1:Y:S02]  /*2af60*/  SYNCS.PHASECHK.TRANS64.TRYWAIT P5, [R91+URZ+0x28490], R92 ;  /* 0x0284905c5b0075a7 */ /* 0x00106400080a017f */
[----:B-1----:R-:W-:Y:S05]  /*2af70*/  @!P5 NANOSLEEP.SYNCS 0x989680 ;  /* 0x009896800000d95d */ /* 0x002fea0003900000 */
[----:B------:R-:W1:Y:S02]  /*2af80*/  @!P5 SYNCS.PHASECHK.TRANS64 P5, [R91+URZ+0x28490], R92 ;  /* 0x0284905c5b00d5a7 */ /* 0x000e6400080a007f */
[----:B-1----:R-:W-:Y:S05]  /*2af90*/  @!P5 BRA `(.L_x_1458) ;  /* 0xfffffffc00f0d947 */ /* 0x002fea000383ffff */
[----:B------:R-:W-:Y:S05]  /*2afa0*/  BRA `(.L_x_1810) ;  /* 0xfffffda000d07947 */ /* 0x000fea000383ffff */
.L_x_1467:
[----:B0-----:R0:W1:Y:S02]  /*2afb0*/  SYNCS.PHASECHK.TRANS64.TRYWAIT P4, [R91+URZ+0x28490], R92 ;  /* 0x0284905c5b0075a7 */ /* 0x001064000808017f */
[----:B-1----:R-:W-:Y:S05]  /*2afc0*/  @!P4 NANOSLEEP.SYNCS 0x989680 ;  /* 0x009896800000c95d */ /* 0x002fea0003900000 */
[----:B------:R-:W1:Y:S02]  /*2afd0*/  @!P4 SYNCS.PHASECHK.TRANS64 P4, [R91+URZ+0x28490], R92 ;  /* 0x0284905c5b00c5a7 */ /* 0x000e64000808007f */
[----:B-1----:R-:W-:Y:S05]  /*2afe0*/  @!P4 BRA `(.L_x_1467) ;  /* 0xfffffffc00f0c947 */ /* 0x002fea000383ffff */
[----:B------:R-:W-:Y:S05]  /*2aff0*/  BRA `(.L_x_1811) ;  /* 0xfffffdc000c07947 */ /* 0x000fea000383ffff */
.L_x_1473:
[----:B-1----:R1:W2:Y:S02]  /*2b000*/  SYNCS.PHASECHK.TRANS64.TRYWAIT P3, [R91+URZ+0x284b0], R92 ;  /* 0x0284b05c5b0075a7 */ /* 0x0022a4000806017f */
[----:B--2---:R-:W-:Y:S05]  /*2b010*/  @!P3 NANOSLEEP.SYNCS 0x989680 ;  /* 0x009896800000b95d */ /* 0x004fea0003900000 */
[----:B------:R-:W2:Y:S02]  /*2b020*/  @!P3 SYNCS.PHASECHK.TRANS64 P3, [R91+URZ+0x284b0], R92 ;  /* 0x0284b05c5b00b5a7 */ /* 0x000ea4000806007f */
[----:B--2---:R-:W-:Y:S05]  /*2b030*/  @!P3 BRA `(.L_x_1473) ;  /* 0xfffffffc00f0b947 */ /* 0x004fea000383ffff */
[----:B------:R-:W-:Y:S05]  /*2b040*/  BRA `(.L_x_1812) ;  /* 0xfffffdc4004c7947 */ /* 0x000fea000383ffff */
.L_x_1491:
[----:B------:R-:W-:Y:S01]  /*2b050*/  BSSY B0, `(.L_x_1813) ;  /* 0x0000007000007945 */ /* 0x000fe20003800000 */
[----:B------:R-:W-:Y:S02]  /*2b060*/  IMAD.MOV.U32 R12, RZ, RZ, RZ ;  /* 0x000000ffff0c7224 */ /* 0x000fe400078e00ff */
[----:B------:R-:W-:Y:S02]  /*2b070*/  IMAD.MOV.U32 R11, RZ, RZ, 0x1f ;  /* 0x0000001fff0b7424 */ /* 0x000fe400078e00ff */
[----:B------:R-:W-:-:S07]  /*2b080*/  IMAD.MOV.U32 R15, RZ, RZ, -0x1 ;  /* 0xffffffffff0f7424 */ /* 0x000fce00078e00ff */
[----:B-----5:R-:W-:Y:S05]  /*2b090*/  WARPSYNC.COLLECTIVE R15, `(.L_x_1814) ;  /* 0x000000000f087348 */ /* 0x020fea0003c00000 */
[----:B------:R0:W1:Y:S02]  /*2b0a0*/  SHFL.IDX P6, R14, R13, R12, R11 ;  /* 0x0000000c0d0e7389 */ /* 0x00006400000c000b */
[----:B01---5:R-:W-:Y:S01]  /*2b0b0*/  ENDCOLLECTIVE ;  /* 0x000000000000791b */ /* 0x023fe20003800000 */
.L_x_1814:
[----:B------:R-:W-:Y:S05]  /*2b0c0*/  BSYNC B0 ;  /* 0x0000000000007941 */ /* 0x000fea0003800000 */
.L_x_1813:
[----:B------:R-:W-:Y:S01]  /*2b0d0*/  IMAD.MOV.U32 R201, RZ, RZ, R14 ;  /* 0x000000ffffc97224 */ /* 0x000fe200078e000e */
[----:B------:R-:W-:Y:S06]  /*2b0e0*/  BRA `(.L_x_1815) ;  /* 0xfffffdd4008c7947 */ /* 0x000fec000383ffff */
.L_x_1501:
[----:B------:R-:W-:Y:S01]  /*2b0f0*/  BSSY B1, `(.L_x_1816) ;  /* 0x0000008000017945 */ /* 0x000fe20003800000 */
[----:B0-----:R-:W-:Y:S02]  /*2b100*/  IMAD.MOV.U32 R13, RZ, RZ, R48 ;  /* 0x000000ffff0d7224 */ /* 0x001fe400078e0030 */
[----:B------:R-:W-:Y:S02]  /*2b110*/  IMAD.MOV.U32 R12, RZ, RZ, RZ ;  /* 0x000000ffff0c7224 */ /* 0x000fe400078e00ff */
[----:B------:R-:W-:Y:S02]  /*2b120*/  IMAD.MOV.U32 R11, RZ, RZ, 0x181f ;  /* 0x0000181fff0b7424 */ /* 0x000fe400078e00ff */
[----:B------:R-:W-:-:S07]  /*2b130*/  IMAD.MOV.U32 R15, RZ, RZ, -0x1 ;  /* 0xffffffffff0f7424 */ /* 0x000fce00078e00ff */
[----:B------:R-:W-:Y:S05]  /*2b140*/  WARPSYNC.COLLECTIVE R15, `(.L_x_1817) ;  /* 0x000000000f087348 */ /* 0x000fea0003c00000 */
[----:B------:R0:W1:Y:S02]  /*2b150*/  SHFL.IDX P6, R14, R13, R12, R11 ;  /* 0x0000000c0d0e7389 */ /* 0x00006400000c000b */
[----:B01----:R-:W-:Y:S01]  /*2b160*/  ENDCOLLECTIVE ;  /* 0x000000000000791b */ /* 0x003fe20003800000 */
.L_x_1817:
[----:B------:R-:W-:Y:S05]  /*2b170*/  BSYNC B1 ;  /* 0x0000000000017941 */ /* 0x000fea0003800000 */
.L_x_1816:
[----:B------:R-:W-:Y:S02]  /*2b180*/  IMAD.MOV.U32 R13, RZ, RZ, R0 ;  /* 0x000000ffff0d7224 */ /* 0x000fe400078e0000 */
[----:B------:R-:W-:Y:S02]  /*2b190*/  IMAD.MOV.U32 R12, RZ, RZ, RZ ;  /* 0x000000ffff0c7224 */ /* 0x000fe400078e00ff */
[----:B------:R-:W-:Y:S02]  /*2b1a0*/  IMAD.MOV.U32 R11, RZ, RZ, 0x181f ;  /* 0x0000181fff0b7424 */ /* 0x000fe400078e00ff */
[----:B------:R-:W-:Y:S02]  /*2b1b0*/  IMAD.MOV.U32 R15, RZ, RZ, -0x1 ;  /* 0xffffffffff0f7424 */ /* 0x000fe400078e00ff */
[----:B------:R-:W-:-:S07]  /*2b1c0*/  IMAD.MOV.U32 R3, RZ, RZ, R14 ;  /* 0x000000ffff037224 */ /* 0x000fce00078e000e */
[----:B------:R-:W-:Y:S05]  /*2b1d0*/  WARPSYNC.COLLECTIVE R15, `(.L_x_1818) ;  /* 0x000000000f087348 */ /* 0x000fea0003c00000 */
[----:B------:R0:W1:Y:S02]  /*2b1e0*/  SHFL.IDX P6, R14, R13, R12, R11 ;  /* 0x0000000c0d0e7389 */ /* 0x00006400000c000b */
[----:B01----:R-:W-:Y:S01]  /*2b1f0*/  ENDCOLLECTIVE ;  /* 0x000000000000791b */ /* 0x003fe20003800000 */
.L_x_1818:
[----:B------:R-:W-:Y:S02]  /*2b200*/  IMAD.MOV.U32 R13, RZ, RZ, R49 ;  /* 0x000000ffff0d7224 */ /* 0x000fe400078e0031 */
[----:B------:R-:W-:-:S07]  /*2b210*/  IMAD.MOV.U32 R5, RZ, RZ, R14 ;  /* 0x000000ffff057224 */ /* 0x000fce00078e000e */
[----:B------:R-:W-:Y:S05]  /*2b220*/  WARPSYNC.COLLECTIVE R15, `(.L_x_1819) ;  /* 0x000000000f087348 */ /* 0x000fea0003c00000 */
[----:B------:R0:W1:Y:S02]  /*2b230*/  SHFL.IDX P6, R14, R13, R12, R11 ;  /* 0x0000000c0d0e7389 */ /* 0x00006400000c000b */
[----:B01----:R-:W-:Y:S01]  /*2b240*/  ENDCOLLECTIVE ;  /* 0x000000000000791b */ /* 0x003fe20003800000 */
.L_x_1819:
[----:B------:R-:W-:Y:S02]  /*2b250*/  IMAD.MOV.U32 R13, RZ, RZ, R51 ;  /* 0x000000ffff0d7224 */ /* 0x000fe400078e0033 */
[----:B------:R-:W-:-:S07]  /*2b260*/  IMAD.MOV.U32 R9, RZ, RZ, R14 ;  /* 0x000000ffff097224 */ /* 0x000fce00078e000e */
[----:B------:R-:W-:Y:S05]  /*2b270*/  WARPSYNC.COLLECTIVE R15, `(.L_x_1820) ;  /* 0x000000000f087348 */ /* 0x000fea0003c00000 */
[----:B------:R0:W1:Y:S02]  /*2b280*/  SHFL.IDX P6, R14, R13, R12, R11 ;  /* 0x0000000c0d0e7389 */ /* 0x00006400000c000b */
[----:B01----:R-:W-:Y:S01]  /*2b290*/  ENDCOLLECTIVE ;  /* 0x000000000000791b */ /* 0x003fe20003800000 */
.L_x_1820:
[----:B------:R-:W-:Y:S05]  /*2b2a0*/  BRA `(.L_x_1821) ;  /* 0xfffffdd800e07947 */ /* 0x000fea000383ffff */
.L_x_1504:
[----:B------:R-:W-:Y:S01]  /*2b2b0*/  BSSY B1, `(.L_x_1822) ;  /* 0x0000008000017945 */ /* 0x000fe20003800000 */
[----:B0-----:R-:W-:Y:S02]  /*2b2c0*/  IMAD.MOV.U32 R13, RZ, RZ, R48 ;  /* 0x000000ffff0d7224 */ /* 0x001fe400078e0030 */
[----:B------:R-:W-:Y:S02]  /*2b2d0*/  IMAD.MOV.U32 R12, RZ, RZ, 0x1 ;  /* 0x00000001ff0c7424 */ /* 0x000fe400078e00ff */
[----:B------:R-:W-:Y:S02]  /*2b2e0*/  IMAD.MOV.U32 R11, RZ, RZ, 0x181f ;  /* 0x0000181fff0b7424 */ /* 0x000fe400078e00ff */
[----:B------:R-:W-:-:S07]  /*2b2f0*/  IMAD.MOV.U32 R15, RZ, RZ, -0x1 ;  /* 0xffffffffff0f7424 */ /* 0x000fce00078e00ff */
[----:B-12345:R-:W-:Y:S05]  /*2b300*/  WARPSYNC.COLLECTIVE R15, `(.L_x_1823) ;  /* 0x000000000f087348 */ /* 0x03efea0003c00000 */
[----:B------:R0:W0:Y:S02]  /*2b310*/  SHFL.IDX P6, R14, R13, R12, R11 ;  /* 0x0000000c0d0e7389 */ /* 0x00002400000c000b */
[----:B012345:R-:W-:Y:S01]  /*2b320*/  ENDCOLLECTIVE ;  /* 0x000000000000791b */ /* 0x03ffe20003800000 */
.L_x_1823:
[----:B------:R-:W-:Y:S05]  /*2b330*/  BSYNC B1 ;  /* 0x0000000000017941 */ /* 0x000fea0003800000 */
.L_x_1822:
[----:B------:R-:W-:Y:S02]  /*2b340*/  IMAD.MOV.U32 R13, RZ, RZ, R0 ;  /* 0x000000ffff0d7224 */ /* 0x000fe400078e0000 */
[----:B------:R-:W-:Y:S02]  /*2b350*/  IMAD.MOV.U32 R12, RZ, RZ, 0x1 ;  /* 0x00000001ff0c7424 */ /* 0x000fe400078e00ff */
[----:B------:R-:W-:Y:S02]  /*2b360*/  IMAD.MOV.U32 R11, RZ, RZ, 0x181f ;  /* 0x0000181fff0b7424 */ /* 0x000fe400078e00ff */
[----:B------:R-:W-:Y:S02]  /*2b370*/  IMAD.MOV.U32 R15, RZ, RZ, -0x1 ;  /* 0xffffffffff0f7424 */ /* 0x000fe400078e00ff */
[----:B------:R-:W-:-:S07]  /*2b380*/  IMAD.MOV.U32 R3, RZ, RZ, R14 ;  /* 0x000000ffff037224 */ /* 0x000fce00078e000e */
[----:B------:R-:W-:Y:S05]  /*2b390*/  WARPSYNC.COLLECTIVE R15, `(.L_x_1824) ;  /* 0x000000000f087348 */ /* 0x000fea0003c00000 */
[----:B------:R0:W1:Y:S02]  /*2b3a0*/  SHFL.IDX P6, R14, R13, R12, R11 ;  /* 0x0000000c0d0e7389 */ /* 0x00006400000c000b */
[----:B01----:R-:W-:Y:S01]  /*2b3b0*/  ENDCOLLECTIVE ;  /* 0x000000000000791b */ /* 0x003fe20003800000 */
.L_x_1824:
[----:B------:R-:W-:Y:S02]  /*2b3c0*/  IMAD.MOV.U32 R13, RZ, RZ, R49 ;  /* 0x000000ffff0d7224 */ /* 0x000fe400078e0031 */
[----:B------:R-:W-:-:S07]  /*2b3d0*/  IMAD.MOV.U32 R5, RZ, RZ, R14 ;  /* 0x000000ffff057224 */ /* 0x000fce00078e000e */
[----:B------:R-:W-:Y:S05]  /*2b3e0*/  WARPSYNC.COLLECTIVE R15, `(.L_x_1825) ;  /* 0x000000000f087348 */ /* 0x000fea0003c00000 */
[----:B------:R0:W1:Y:S02]  /*2b3f0*/  SHFL.IDX P6, R14, R13, R12, R11 ;  /* 0x0000000c0d0e7389 */ /* 0x00006400000c000b */
[----:B01----:R-:W-:Y:S01]  /*2b400*/  ENDCOLLECTIVE ;  /* 0x000000000000791b */ /* 0x003fe20003800000 */
.L_x_1825:
[----:B------:R-:W-:Y:S02]  /*2b410*/  IMAD.MOV.U32 R13, RZ, RZ, R51 ;  /* 0x000000ffff0d7224 */ /* 0x000fe400078e0033 */
[----:B------:R-:W-:-:S07]  /*2b420*/  IMAD.MOV.U32 R9, RZ, RZ, R14 ;  /* 0x000000ffff097224 */ /* 0x000fce00078e000e */
[----:B------:R-:W-:Y:S05]  /*2b430*/  WARPSYNC.COLLECTIVE R15, `(.L_x_1826) ;  /* 0x000000000f087348 */ /* 0x000fea0003c00000 */
[----:B------:R0:W1:Y:S02]  /*2b440*/  SHFL.IDX P6, R14, R13, R12, R11 ;  /* 0x0000000c0d0e7389 */ /* 0x00006400000c000b */
[----:B01----:R-:W-:Y:S01]  /*2b450*/  ENDCOLLECTIVE ;  /* 0x000000000000791b */ /* 0x003fe20003800000 */
.L_x_1826:
[----:B------:R-:W-:Y:S05]  /*2b460*/  BRA `(.L_x_1827) ;  /* 0xfffffdd800fc7947 */ /* 0x000fea000383ffff */
.L_x_1507:
[----:B------:R-:W-:Y:S01]  /*2b470*/  BSSY B1, `(.L_x_1828) ;  /* 0x0000008000017945 */ /* 0x000fe20003800000 */
[----:B------:R-:W-:Y:S02]  /*2b480*/  IMAD.MOV.U32 R13, RZ, RZ, R48 ;  /* 0x000000ffff0d7224 */ /* 0x000fe400078e0030 */
[----:B------:R-:W-:Y:S02]  /*2b490*/  IMAD.MOV.U32 R12, RZ, RZ, 0x2 ;  /* 0x00000002ff0c7424 */ /* 0x000fe400078e00ff */
[----:B------:R-:W-:Y:S02]  /*2b4a0*/  IMAD.MOV.U32 R11, RZ, RZ, 0x181f ;  /* 0x0000181fff0b7424 */ /* 0x000fe400078e00ff */
[----:B------:R-:W-:-:S07]  /*2b4b0*/  IMAD.MOV.U32 R15, RZ, RZ, -0x1 ;  /* 0xffffffffff0f7424 */ /* 0x000fce00078e00ff */
[----:B012345:R-:W-:Y:S05]  /*2b4c0*/  WARPSYNC.COLLECTIVE R15, `(.L_x_1829) ;  /* 0x000000000f087348 */ /* 0x03ffea0003c00000 */
[----:B----4-:R4:W0:Y:S02]  /*2b4d0*/  SHFL.IDX P6, R14, R13, R12, R11 ;  /* 0x0000000c0d0e7389 */ /* 0x01082400000c000b */
[----:B012345:R-:W-:Y:S01]  /*2b4e0*/  ENDCOLLECTIVE ;  /* 0x000000000000791b */ /* 0x03ffe20003800000 */
.L_x_1829:
[----:B------:R-:W-:Y:S05]  /*2b4f0*/  BSYNC B1 ;  /* 0x0000000000017941 */ /* 0x000fea0003800000 */
.L_x_1828:
        /* <DEDUP_REMOVED lines=8> */
.L_x_1830:
[----:B------:R-:W-:Y:S02]  /*2b580*/  IMAD.MOV.U32 R13, RZ, RZ, R49 ;  /* 0x000000ffff0d7224 */ /* 0x000fe400078e0031 */
[----:B------:R-:W-:-:S07]  /*2b590*/  IMAD.MOV.U32 R5, RZ, RZ, R14 ;  /* 0x000000ffff057224 */ /* 0x000fce00078e000e */
[----:B------:R-:W-:Y:S05]  /*2b5a0*/  WARPSYNC.COLLECTIVE R15, `(.L_x_1831) ;  /* 0x000000000f087348 */ /* 0x000fea0003c00000 */
[----:B------:R0:W1:Y:S02]  /*2b5b0*/  SHFL.IDX P6, R14, R13, R12, R11 ;  /* 0x0000000c0d0e7389 */ /* 0x00006400000c000b */
[----:B01----:R-:W-:Y:S01]  /*2b5c0*/  ENDCOLLECTIVE ;  /* 0x000000000000791b */ /* 0x003fe20003800000 */
.L_x_1831:
[----:B------:R-:W-:Y:S02]  /*2b5d0*/  IMAD.MOV.U32 R13, RZ, RZ, R51 ;  /* 0x000000ffff0d7224 */ /* 0x000fe400078e0033 */
[----:B------:R-:W-:-:S07]  /*2b5e0*/  IMAD.MOV.U32 R9, RZ, RZ, R14 ;  /* 0x000000ffff097224 */ /* 0x000fce00078e000e */
[----:B------:R-:W-:Y:S05]  /*2b5f0*/  WARPSYNC.COLLECTIVE R15, `(.L_x_1832) ;  /* 0x000000000f087348 */ /* 0x000fea0003c00000 */
[----:B------:R0:W1:Y:S02]  /*2b600*/  SHFL.IDX P6, R14, R13, R12, R11 ;  /* 0x0000000c0d0e7389 */ /* 0x00006400000c000b */
[----:B01----:R-:W-:Y:S01]  /*2b610*/  ENDCOLLECTIVE ;  /* 0x000000000000791b */ /* 0x003fe20003800000 */
.L_x_1832:
[----:B------:R-:W-:Y:S05]  /*2b620*/  BRA `(.L_x_1833) ;  /* 0xfffffddc00107947 */ /* 0x000fea000383ffff */
.L_x_1510:
[----:B------:R-:W-:Y:S01]  /*2b630*/  BSSY B1, `(.L_x_1834) ;  /* 0x0000008000017945 */ /* 0x000fe20003800000 */
[----:B------:R-:W-:Y:S02]  /*2b640*/  IMAD.MOV.U32 R13, RZ, RZ, R48 ;  /* 0x000000ffff0d7224 */ /* 0x000fe400078e0030 */
[----:B------:R-:W-:Y:S02]  /*2b650*/  IMAD.MOV.U32 R12, RZ, RZ, 0x3 ;  /* 0x00000003ff0c7424 */ /* 0x000fe400078e00ff */
[----:B------:R-:W-:Y:S02]  /*2b660*/  IMAD.MOV.U32 R11, RZ, RZ, 0x181f ;  /* 0x0000181fff0b7424 */ /* 0x000fe400078e00ff */
[----:B------:R-:W-:-:S07]  /*2b670*/  IMAD.MOV.U32 R15, RZ, RZ, -0x1 ;  /* 0xffffffffff0f7424 */ /* 0x000fce00078e00ff */
[----:B--2345:R-:W-:Y:S05]  /*2b680*/  WARPSYNC.COLLECTIVE R15, `(.L_x_1835) ;  /* 0x000000000f087348 */ /* 0x03cfea0003c00000 */
[----:B----4-:R0:W1:Y:S02]  /*2b690*/  SHFL.IDX P6, R14, R13, R12, R11 ;  /* 0x0000000c0d0e7389 */ /* 0x01006400000c000b */
[----:B0123-5:R-:W-:Y:S01]  /*2b6a0*/  ENDCOLLECTIVE ;  /* 0x000000000000791b */ /* 0x02ffe20003800000 */
.L_x_1835:
[----:B------:R-:W-:Y:S05]  /*2b6b0*/  BSYNC B1 ;  /* 0x0000000000017941 */ /* 0x000fea0003800000 */
.L_x_1834:
        /* <DEDUP_REMOVED lines=8> */
.L_x_1836:
[----:B------:R-:W-:Y:S02]  /*2b740*/  IMAD.MOV.U32 R13, RZ, RZ, R49 ;  /* 0x000000ffff0d7224 */ /* 0x000fe400078e0031 */
[----:B------:R-:W-:-:S07]  /*2b750*/  IMAD.MOV.U32 R5, RZ, RZ, R14 ;  /* 0x000000ffff057224 */ /* 0x000fce00078e000e */
[----:B------:R-:W-:Y:S05]  /*2b760*/  WARPSYNC.COLLECTIVE R15, `(.L_x_1837) ;  /* 0x000000000f087348 */ /* 0x000fea0003c00000 */
[----:B------:R0:W1:Y:S02]  /*2b770*/  SHFL.IDX P6, R14, R13, R12, R11 ;  /* 0x0000000c0d0e7389 */ /* 0x00006400000c000b */
[----:B01----:R-:W-:Y:S01]  /*2b780*/  ENDCOLLECTIVE ;  /* 0x000000000000791b */ /* 0x003fe20003800000 */
.L_x_1837:
[----:B------:R-:W-:Y:S02]  /*2b790*/  IMAD.MOV.U32 R13, RZ, RZ, R51 ;  /* 0x000000ffff0d7224 */ /* 0x000fe400078e0033 */
[----:B------:R-:W-:-:S07]  /*2b7a0*/  IMAD.MOV.U32 R49, RZ, RZ, R14 ;  /* 0x000000ffff317224 */ /* 0x000fce00078e000e */
[----:B------:R-:W-:Y:S05]  /*2b7b0*/  WARPSYNC.COLLECTIVE R15, `(.L_x_1838) ;  /* 0x000000000f087348 */ /* 0x000fea0003c00000 */
[----:B------:R0:W1:Y:S02]  /*2b7c0*/  SHFL.IDX P6, R14, R13, R12, R11 ;  /* 0x0000000c0d0e7389 */ /* 0x00006400000c000b */
[----:B01----:R-:W-:Y:S01]  /*2b7d0*/  ENDCOLLECTIVE ;  /* 0x000000000000791b */ /* 0x003fe20003800000 */
.L_x_1838:
[----:B------:R-:W-:Y:S01]  /*2b7e0*/  IMAD.MOV.U32 R51, RZ, RZ, R14 ;  /* 0x000000ffff337224 */ /* 0x000fe200078e000e */
[----:B------:R-:W-:Y:S06]  /*2b7f0*/  BRA `(.L_x_1839) ;  /* 0xfffffddc00287947 */ /* 0x000fec000383ffff */
.L_x_1514:
[----:B0-----:R0:W1:Y:S02]  /*2b800*/  SYNCS.PHASECHK.TRANS64.TRYWAIT P0, [R16+URZ+0x28400], R3 ;  /* 0x02840003100075a7 */ /* 0x001064000800017f */
[----:B-1----:R-:W-:Y:S05]  /*2b810*/  @!P0 NANOSLEEP.SYNCS 0x989680 ;  /* 0x009896800000895d */ /* 0x002fea0003900000 */
[----:B------:R-:W1:Y:S02]  /*2b820*/  @!P0 SYNCS.PHASECHK.TRANS64 P0, [R16+URZ+0x28400], R3 ;  /* 0x02840003100085a7 */ /* 0x000e64000800007f */
[----:B-1----:R-:W-:Y:S05]  /*2b830*/  @!P0 BRA `(.L_x_1514) ;  /* 0xfffffffc00f08947 */ /* 0x002fea000383ffff */
[----:B------:R-:W-:Y:S05]  /*2b840*/  BRA `(.L_x_1840) ;  /* 0xfffffddc00a87947 */ /* 0x000fea000383ffff */
.L_x_1530:
[----:B------:R-:W1:Y:S01]  /*2b850*/  LDC R53, c[0x0][0x3f4] ;  /* 0x0000fd00ff357b82 */ /* 0x000e620000000800 */
[----:B------:R-:W-:Y:S01]  /*2b860*/  BSSY B1, `(.L_x_1841) ;  /* 0x0000008000017945 */ /* 0x000fe20003800000 */
[----:B0-----:R-:W-:Y:S02]  /*2b870*/  IMAD.MOV.U32 R13, RZ, RZ, R10 ;  /* 0x000000ffff0d7224 */ /* 0x001fe400078e000a */
[----:B------:R-:W-:Y:S02]  /*2b880*/  IMAD.MOV.U32 R12, RZ, RZ, RZ ;  /* 0x000000ffff0c7224 */ /* 0x000fe400078e00ff */
[----:B------:R-:W-:Y:S02]  /*2b890*/  IMAD.MOV.U32 R11, RZ, RZ, 0x181f ;  /* 0x0000181fff0b7424 */ /* 0x000fe400078e00ff */
[----:B------:R-:W-:-:S07]  /*2b8a0*/  IMAD.MOV.U32 R15, RZ, RZ, -0x1 ;  /* 0xffffffffff0f7424 */ /* 0x000fce00078e00ff */
[----:B-1----:R-:W-:Y:S05]  /*2b8b0*/  WARPSYNC.COLLECTIVE R15, `(.L_x_1842) ;  /* 0x000000000f087348 */ /* 0x002fea0003c00000 */
[----:B------:R0:W2:Y:S02]  /*2b8c0*/  SHFL.IDX P6, R14, R13, R12, R11 ;  /* 0x0000000c0d0e7389 */ /* 0x0000a400000c000b */
[----:B012---:R-:W-:Y:S01]  /*2b8d0*/  ENDCOLLECTIVE ;  /* 0x000000000000791b */ /* 0x007fe20003800000 */
.L_x_1842:
[----:B------:R-:W-:Y:S05]  /*2b8e0*/  BSYNC B1 ;  /* 0x0000000000017941 */ /* 0x000fea0003800000 */
.L_x_1841:
[----:B------:R-:W-:Y:S01]  /*2b8f0*/  IMAD.MOV.U32 R13, RZ, RZ, R55 ;  /* 0x000000ffff0d7224 */ /* 0x000fe200078e0037 */
[----:B------:R-:W-:Y:S01]  /*2b900*/  ISETP.GE.AND P0, PT, R22, R53, PT ;  /* 0x000000351600720c */ /* 0x000fe20003f06270 */
[----:B------:R-:W-:Y:S02]  /*2b910*/  IMAD.MOV.U32 R12, RZ, RZ, RZ ;  /* 0x000000ffff0c7224 */ /* 0x000fe400078e00ff */
[----:B------:R-:W-:Y:S02]  /*2b920*/  IMAD.MOV.U32 R11, RZ, RZ, 0x181f ;  /* 0x0000181fff0b7424 */ /* 0x000fe400078e00ff */
[----:B------:R-:W-:Y:S02]  /*2b930*/  IMAD.MOV.U32 R15, RZ, RZ, -0x1 ;  /* 0xffffffffff0f7424 */ /* 0x000fe400078e00ff */
[----:B------:R-:W-:Y:S02]  /*2b940*/  IMAD.MOV.U32 R3, RZ, RZ, R14 ;  /* 0x000000ffff037224 */ /* 0x000fe400078e000e */
[----:B------:R-:W-:-:S07]  /*2b950*/  IMAD R54, R195, R54, RZ ;  /* 0x00000036c3367224 */ /* 0x000fce00078e02ff */
[----:B------:R-:W-:Y:S05]  /*2b960*/  WARPSYNC.COLLECTIVE R15, `(.L_x_1843) ;  /* 0x000000000f087348 */ /* 0x000fea0003c00000 */
[----:B------:R0:W1:Y:S02]  /*2b970*/  SHFL.IDX P6, R14, R13, R12, R11 ;  /* 0x0000000c0d0e7389 */ /* 0x00006400000c000b */
[----:B01----:R-:W-:Y:S01]  /*2b980*/  ENDCOLLECTIVE ;  /* 0x000000000000791b */ /* 0x003fe20003800000 */
.L_x_1843:
[----:B------:R-:W-:Y:S01]  /*2b990*/  ISETP.GE.OR P1, PT, R37, R54, P0 ;  /* 0x000000362500720c */ /* 0x000fe20000726670 */
[----:B------:R-:W-:Y:S02]  /*2b9a0*/  IMAD.MOV.U32 R13, RZ, RZ, R52 ;  /* 0x000000ffff0d7224 */ /* 0x000fe400078e0034 */
[----:B------:R-:W-:-:S10]  /*2b9b0*/  IMAD.MOV.U32 R5, RZ, RZ, R14 ;  /* 0x000000ffff057224 */ /* 0x000fd400078e000e */
[----:B------:R-:W-:Y:S05]  /*2b9c0*/  WARPSYNC.COLLECTIVE R15, `(.L_x_1844) ;  /* 0x000000000f087348 */ /* 0x000fea0003c00000 */
[----:B------:R0:W1:Y:S02]  /*2b9d0*/  SHFL.IDX P6, R14, R13, R12, R11 ;  /* 0x0000000c0d0e7389 */ /* 0x00006400000c000b */
[----:B01----:R-:W-:Y:S01]  /*2b9e0*/  ENDCOLLECTIVE ;  /* 0x000000000000791b */ /* 0x003fe20003800000 */
.L_x_1844:
[----:B------:R-:W-:-:S05]  /*2b9f0*/  @!P1 IADD3 R6, P2, R22, R5, RZ ;  /* 0x0000000516069210 */ /* 0x000fca0007f5e0ff */
[----:B------:R-:W-:Y:S02]  /*2ba00*/  @!P1 IMAD.X R5, R3, 0x1, R56, P2 ;  /* 0x0000000103059824 */ /* 0x000fe400010e0638 */
[----:B------:R-:W-:Y:S02]  /*2ba10*/  IMAD.MOV.U32 R13, RZ, RZ, R57 ;  /* 0x000000ffff0d7224 */ /* 0x000fe400078e0039 */
[----:B------:R-:W-:-:S07]  /*2ba20*/  IMAD.MOV.U32 R4, RZ, RZ, R14 ;  /* 0x000000ffff047224 */ /* 0x000fce00078e000e */
[----:B------:R-:W-:Y:S05]  /*2ba30*/  WARPSYNC.COLLECTIVE R15, `(.L_x_1845) ;  /* 0x000000000f087348 */ /* 0x000fea0003c00000 */
[----:B------:R0:W1:Y:S02]  /*2ba40*/  SHFL.IDX P6, R14, R13, R12, R11 ;  /* 0x0000000c0d0e7389 */ /* 0x00006400000c000b */
[----:B01----:R-:W-:Y:S01]  /*2ba50*/  ENDCOLLECTIVE ;  /* 0x000000000000791b */ /* 0x003fe20003800000 */
.L_x_1845:
[----:B------:R-:W-:-:S05]  /*2ba60*/  @!P1 IADD3 R24, P3, R22, R14, RZ ;  /* 0x0000000e16189210 */ /* 0x000fca0007f7e0ff */
[----:B------:R-:W-:Y:S02]  /*2ba70*/  @!P1 IMAD.X R25, R4, 0x1, R56, P3 ;  /* 0x0000000104199824 */ /* 0x000fe400018e0638 */
[----:B------:R-:W-:-:S04]  /*2ba80*/  @!P1 IMAD.MOV.U32 R4, RZ, RZ, R6 ;  /* 0x000000ffff049224 */ /* 0x000fc800078e0006 */
[----:B------:R-:W5:Y:S04]  /*2ba90*/  @!P1 LD.E.128 R24, desc[UR46][R24.64] ;  /* 0x0000002e18189980 */ /* 0x000f68000c101d00 */
[----:B------:R-:W5:Y:S01]  /*2baa0*/  @!P1 LD.E.128 R4, desc[UR46][R4.64] ;  /* 0x0000002e04049980 */ /* 0x000f62000c101d00 */
[----:B------:R-:W-:Y:S02]  /*2bab0*/  IMAD.MOV.U32 R13, RZ, RZ, R10 ;  /* 0x000000ffff0d7224 */ /* 0x000fe400078e000a */
[----:B------:R-:W-:-:S07]  /*2bac0*/  IMAD.MOV.U32 R12, RZ, RZ, 0x1 ;  /* 0x00000001ff0c7424 */ /* 0x000fce00078e00ff */
[----:B-----5:R-:W-:Y:S05]  /*2bad0*/  WARPSYNC.COLLECTIVE R15, `(.L_x_1846) ;  /* 0x000000000f087348 */ /* 0x020fea0003c00000 */
[----:B------:R0:W1:Y:S02]  /*2bae0*/  SHFL.IDX P6, R14, R13, R12, R11 ;  /* 0x0000000c0d0e7389 */ /* 0x00006400000c000b */
[----:B01---5:R-:W-:Y:S01]  /*2baf0*/  ENDCOLLECTIVE ;  /* 0x000000000000791b */ /* 0x023fe20003800000 */
.L_x_1846:
[----:B------:R-:W-:Y:S02]  /*2bb00*/  IMAD.MOV.U32 R13, RZ, RZ, R55 ;  /* 0x000000ffff0d7224 */ /* 0x000fe400078e0037 */
[----:B------:R-:W-:-:S07]  /*2bb10*/  IMAD.MOV.U32 R3, RZ, RZ, R14 ;  /* 0x000000ffff037224 */ /* 0x000fce00078e000e */
[----:B------:R-:W-:Y:S05]  /*2bb20*/  WARPSYNC.COLLECTIVE R15, `(.L_x_1847) ;  /* 0x000000000f087348 */ /* 0x000fea0003c00000 */
[----:B------:R0:W1:Y:S02]  /*2bb30*/  SHFL.IDX P6, R14, R13, R12, R11 ;  /* 0x0000000c0d0e7389 */ /* 0x00006400000c000b */
[----:B01----:R-:W-:Y:S01]  /*2bb40*/  ENDCOLLECTIVE ;  /* 0x000000000000791b */ /* 0x003fe20003800000 */
.L_x_1847:
[----:B------:R-:W-:Y:S02]  /*2bb50*/  IMAD.MOV.U32 R13, RZ, RZ, R52 ;  /* 0x000000ffff0d7224 */ /* 0x000fe400078e0034 */
[----:B------:R-:W-:-:S07]  /*2bb60*/  IMAD.MOV.U32 R9, RZ, RZ, R14 ;  /* 0x000000ffff097224 */ /* 0x000fce00078e000e */
[----:B------:R-:W-:Y:S05]  /*2bb70*/  WARPSYNC.COLLECTIVE R15, `(.L_x_1848) ;  /* 0x000000000f087348 */ /* 0x000fea0003c00000 */
[----:B------:R0:W1:Y:S02]  /*2bb80*/  SHFL.IDX P6, R14, R13, R12, R11 ;  /* 0x0000000c0d0e7389 */ /* 0x00006400000c000b */
[----:B01----:R-:W-:Y:S01]  /*2bb90*/  ENDCOLLECTIVE ;  /* 0x000000000000791b */ /* 0x003fe20003800000 */
.L_x_1848:
[----:B------:R-:W-:Y:S02]  /*2bba0*/  IMAD.MOV.U32 R13, RZ, RZ, R57 ;  /* 0x000000ffff0d7224 */ /* 0x000fe400078e0039 */
[----:B------:R-:W-:-:S07]  /*2bbb0*/  IMAD.MOV.U32 R8, RZ, RZ, R14 ;  /* 0x000000ffff087224 */ /* 0x000fce00078e000e */
[----:B------:R-:W-:Y:S05]  /*2bbc0*/  WARPSYNC.COLLECTIVE R15, `(.L_x_1849) ;  /* 0x000000000f087348 */ /* 0x000fea0003c00000 */
[----:B------:R0:W1:Y:S02]  /*2bbd0*/  SHFL.IDX P6, R14, R13, R12, R11 ;  /* 0x0000000c0d0e7389 */ /* 0x00006400000c000b */
[----:B01----:R-:W-:Y:S01]  /*2bbe0*/  ENDCOLLECTIVE ;  /* 0x000000000000791b */ /* 0x003fe20003800000 */
.L_x_1849:
[----:B------:R-:W-:Y:S02]  /*2bbf0*/  CS2R R44, SRZ ;  /* 0x00000000002c7805 */ /* 0x000fe4000001ff00 */
[----:B------:R-:W-:Y:S02]  /*2bc00*/  CS2R R46, SRZ ;  /* 0x00000000002e7805 */ /* 0x000fe4000001ff00 */
[----:B------:R-:W-:Y:S02]  /*2bc10*/  CS2R R48, SRZ ;  /* 0x0000000000307805 */ /* 0x000fe4000001ff00 */
[----:B------:R-:W-:Y:S01]  /*2bc20*/  CS2R R50, SRZ ;  /* 0x0000000000327805 */ /* 0x000fe2000001ff00 */
[----:B------:R-:W-:Y:S02]  /*2bc30*/  @!P1 IMAD.MOV.U32 R48, RZ, RZ, R24 ;  /* 0x000000ffff309224 */ /* 0x000fe400078e0018 */
[----:B------:R-:W-:Y:S02]  /*2bc40*/  @!P1 IMAD.MOV.U32 R49, RZ, RZ, R25 ;  /* 0x000000ffff319224 */ /* 0x000fe400078e0019 */
[----:B------:R-:W-:-:S02]  /*2bc50*/  @!P1 IMAD.MOV.U32 R44, RZ, RZ, R4 ;  /* 0x000000ffff2c9224 */ /* 0x000fc400078e0004 */
[----:B------:R-:W-:Y:S01]  /*2bc60*/  @!P1 IMAD.MOV.U32 R45, RZ, RZ, R5 ;  /* 0x000000ffff2d9224 */ /* 0x000fe200078e0005 */
[----:B------:R-:W-:Y:S01]  /*2bc70*/  CS2R R4, SRZ ;  /* 0x0000000000047805 */ /* 0x000fe2000001ff00 */
[----:B------:R-:W-:Y:S02]  /*2bc80*/  @!P1 IMAD.MOV.U32 R46, RZ, RZ, R6 ;  /* 0x000000ffff2e9224 */ /* 0x000fe400078e0006 */
[----:B------:R-:W-:Y:S02]  /*2bc90*/  @!P1 IMAD.MOV.U32 R47, RZ, RZ, R7 ;  /* 0x000000ffff2f9224 */ /* 0x000fe400078e0007 */
[----:B------:R-:W-:Y:S02]  /*2bca0*/  @!P1 IMAD.MOV.U32 R50, RZ, RZ, R26 ;  /* 0x000000ffff329224 */ /* 0x000fe400078e001a */
[----:B------:R-:W-:Y:S01]  /*2bcb0*/  @!P1 IMAD.MOV.U32 R51, RZ, RZ, R27 ;  /* 0x000000ffff339224 */ /* 0x000fe200078e001b */
[----:B------:R-:W-:Y:S06]  /*2bcc0*/  BRA `(.L_x_1850) ;  /* 0xfffffe1c002c7947 */ /* 0x000fec000383ffff */
.L_x_1533:
[----:B------:R-:W-:Y:S01]  /*2bcd0*/  BSSY B1, `(.L_x_1851) ;  /* 0x0000008000017945 */ /* 0x000fe20003800000 */
[----:B------:R-:W-:Y:S02]  /*2bce0*/  IMAD.MOV.U32 R13, RZ, RZ, R10 ;  /* 0x000000ffff0d7224 */ /* 0x000fe400078e000a */
[----:B------:R-:W-:Y:S02]  /*2bcf0*/  IMAD.MOV.U32 R12, RZ, RZ, 0x2 ;  /* 0x00000002ff0c7424 */ /* 0x000fe400078e00ff */
[----:B------:R-:W-:Y:S02]  /*2bd00*/  IMAD.MOV.U32 R11, RZ, RZ, 0x181f ;  /* 0x0000181fff0b7424 */ /* 0x000fe400078e00ff */
[----:B------:R-:W-:-:S07]  /*2bd10*/  IMAD.MOV.U32 R15, RZ, RZ, -0x1 ;  /* 0xffffffffff0f7424 */ /* 0x000fce00078e00ff */
[----:B-----5:R-:W-:Y:S05]  /*2bd20*/  WARPSYNC.COLLECTIVE R15, `(.L_x_1852) ;  /* 0x000000000f087348 */ /* 0x020fea0003c00000 */
[----:B------:R0:W1:Y:S02]  /*2bd30*/  SHFL.IDX P6, R14, R13, R12, R11 ;  /* 0x0000000c0d0e7389 */ /* 0x00006400000c000b */
[----:B01---5:R-:W-:Y:S01]  /*2bd40*/  ENDCOLLECTIVE ;  /* 0x000000000000791b */ /* 0x023fe20003800000 */
.L_x_1852:
[----:B------:R-:W-:Y:S05]  /*2bd50*/  BSYNC B1 ;  /* 0x0000000000017941 */ /* 0x000fea0003800000 */
.L_x_1851:
[----:B------:R-:W-:Y:S02]  /*2bd60*/  IMAD.MOV.U32 R13, RZ, RZ, R55 ;  /* 0x000000ffff0d7224 */ /* 0x000fe400078e0037 */
[----:B------:R-:W-:Y:S02]  /*2bd70*/  IMAD.MOV.U32 R12, RZ, RZ, 0x2 ;  /* 0x00000002ff0c7424 */ /* 0x000fe400078e00ff */
[----:B------:R-:W-:Y:S02]  /*2bd80*/  IMAD.MOV.U32 R11, RZ, RZ, 0x181f ;  /* 0x0000181fff0b7424 */ /* 0x000fe400078e00ff */
[----:B------:R-:W-:Y:S02]  /*2bd90*/  IMAD.MOV.U32 R15, RZ, RZ, -0x1 ;  /* 0xffffffffff0f7424 */ /* 0x000fe400078e00ff */
[----:B------:R-:W-:Y:S02]  /*2bda0*/  IMAD.MOV.U32 R3, RZ, RZ, R14 ;  /* 0x000000ffff037224 */ /* 0x000fe400078e000e */
[----:B------:R-:W-:-:S07]  /*2bdb0*/  VIADD R21, R37, 0x40 ;  /* 0x0000004025157836 */ /* 0x000fce0000000000 */
[----:B------:R-:W-:Y:S05]  /*2bdc0*/  WARPSYNC.COLLECTIVE R15, `(.L_x_1853) ;  /* 0x000000000f087348 */ /* 0x000fea0003c00000 */
[----:B------:R0:W1:Y:S02]  /*2bdd0*/  SHFL.IDX P6, R14, R13, R12, R11 ;  /* 0x0000000c0d0e7389 */ /* 0x00006400000c000b */
[----:B01----:R-:W-:Y:S01]  /*2bde0*/  ENDCOLLECTIVE ;  /* 0x000000000000791b */ /* 0x003fe20003800000 */
.L_x_1853:
[----:B------:R-:W-:Y:S01]  /*2bdf0*/  ISETP.GE.OR P1, PT, R21, R54, P0 ;  /* 0x000000361500720c */ /* 0x000fe20000726670 */
[----:B------:R-:W-:Y:S02]  /*2be00*/  IMAD.MOV.U32 R13, RZ, RZ, R52 ;  /* 0x000000ffff0d7224 */ /* 0x000fe400078e0034 */
[----:B------:R-:W-:-:S10]  /*2be10*/  IMAD.MOV.U32 R9, RZ, RZ, R14 ;  /* 0x000000ffff097224 */ /* 0x000fd400078e000e */
[----:B------:R-:W-:Y:S05]  /*2be20*/  WARPSYNC.COLLECTIVE R15, `(.L_x_1854) ;  /* 0x000000000f087348 */ /* 0x000fea0003c00000 */
[----:B------:R0:W1:Y:S02]  /*2be30*/  SHFL.IDX P6, R14, R13, R12, R11 ;  /* 0x0000000c0d0e7389 */ /* 0x00006400000c000b */
[----:B01----:R-:W-:Y:S01]  /*2be40*/  ENDCOLLECTIVE ;  /* 0x000000000000791b */ /* 0x003fe20003800000 */
.L_x_1854:
[----:B------:R-:W-:-:S05]  /*2be50*/  @!P1 IADD3 R24, P2, R22, R9, RZ ;  /* 0x0000000916189210 */ /* 0x000fca0007f5e0ff */
[----:B------:R-:W-:Y:S02]  /*2be60*/  @!P1 IMAD.X R25, R3, 0x1, R56, P2 ;  /* 0x0000000103199824 */ /* 0x000fe400010e0638 */
[----:B------:R-:W-:-:S04]  /*2be70*/  IMAD.MOV.U32 R13, RZ, RZ, R57 ;  /* 0x000000ffff0d7224 */ /* 0x000fc800078e0039 */
[----:B------:R-:W5:Y:S01]  /*2be80*/  @!P1 LD.E.128 R24, desc[UR46][R24.64] ;  /* 0x0000002e18189980 */ /* 0x000f62000c101d00 */
[----:B------:R-:W-:-:S07]  /*2be90*/  IMAD.MOV.U32 R8, RZ, RZ, R14 ;  /* 0x000000ffff087224 */ /* 0x000fce00078e000e */
[----:B-----5:R-:W-:Y:S05]  /*2bea0*/  WARPSYNC.COLLECTIVE R15, `(.L_x_1855) ;  /* 0x000000000f087348 */ /* 0x020fea0003c00000 */
[----:B------:R0:W1:Y:S02]  /*2beb0*/  SHFL.IDX P6, R14, R13, R12, R11 ;  /* 0x0000000c0d0e7389 */ /* 0x00006400000c000b */
[----:B01---5:R-:W-:Y:S01]  /*2bec0*/  ENDCOLLECTIVE ;  /* 0x000000000000791b */ /* 0x023fe20003800000 */
.L_x_1855:
[----:B------:R-:W-:-:S05]  /*2bed0*/  @!P1 IADD3 R32, P3, R22, R14, RZ ;  /* 0x0000000e16209210 */ /* 0x000fca0007f7e0ff */
[----:B------:R-:W-:-:S06]  /*2bee0*/  @!P1 IMAD.X R33, R8, 0x1, R56, P3 ;  /* 0x0000000108219824 */ /* 0x000fcc00018e0638 */
[----:B------:R-:W5:Y:S01]  /*2bef0*/  @!P1 LD.E.128 R32, desc[UR46][R32.64] ;  /* 0x0000002e20209980 */ /* 0x000f62000c101d00 */
[----:B------:R-:W-:Y:S02]  /*2bf00*/  IMAD.MOV.U32 R13, RZ, RZ, R10 ;  /* 0x000000ffff0d7224 */ /* 0x000fe400078e000a */
[----:B------:R-:W-:-:S07]  /*2bf10*/  IMAD.MOV.U32 R12, RZ, RZ, 0x3 ;  /* 0x00000003ff0c7424 */ /* 0x000fce00078e00ff */
[----:B-----5:R-:W-:Y:S05]  /*2bf20*/  WARPSYNC.COLLECTIVE R15, `(.L_x_1856) ;  /* 0x000000000f087348 */ /* 0x020fea0003c00000 */
[----:B------:R0:W1:Y:S02]  /*2bf30*/  SHFL.IDX P6, R14, R13, R12, R11 ;  /* 0x0000000c0d0e7389 */ /* 0x00006400000c000b */
[----:B01---5:R-:W-:Y:S01]  /*2bf40*/  ENDCOLLECTIVE ;  /* 0x000000000000791b */ /* 0x023fe20003800000 */
.L_x_1856:
[----:B------:R-:W-:Y:S02]  /*2bf50*/  IMAD.MOV.U32 R13, RZ, RZ, R55 ;  /* 0x000000ffff0d7224 */ /* 0x000fe400078e0037 */
[----:B------:R-:W-:-:S07]  /*2bf60*/  IMAD.MOV.U32 R3, RZ, RZ, R14 ;  /* 0x000000ffff037224 */ /* 0x000fce00078e000e */
[----:B------:R-:W-:Y:S05]  /*2bf70*/  WARPSYNC.COLLECTIVE R15, `(.L_x_1857) ;  /* 0x000000000f087348 */ /* 0x000fea0003c00000 */
[----:B------:R0:W1:Y:S02]  /*2bf80*/  SHFL.IDX P6, R14, R13, R12, R11 ;  /* 0x0000000c0d0e7389 */ /* 0x00006400000c000b */
[----:B01----:R-:W-:Y:S01]  /*2bf90*/  ENDCOLLECTIVE ;  /* 0x000000000000791b */ /* 0x003fe20003800000 */
.L_x_1857:
[----:B------:R-:W-:Y:S02]  /*2bfa0*/  IMAD.MOV.U32 R13, RZ, RZ, R52 ;  /* 0x000000ffff0d7224 */ /* 0x000fe400078e0034 */
[----:B------:R-:W-:-:S07]  /*2bfb0*/  IMAD.MOV.U32 R55, RZ, RZ, R14 ;  /* 0x000000ffff377224 */ /* 0x000fce00078e000e */
[----:B------:R-:W-:Y:S05]  /*2bfc0*/  WARPSYNC.COLLECTIVE R15, `(.L_x_1858) ;  /* 0x000000000f087348 */ /* 0x000fea0003c00000 */
[----:B------:R0:W1:Y:S02]  /*2bfd0*/  SHFL.IDX P6, R14, R13, R12, R11 ;  /* 0x0000000c0d0e7389 */ /* 0x00006400000c000b */
[----:B01----:R-:W-:Y:S01]  /*2bfe0*/  ENDCOLLECTIVE ;  /* 0x000000000000791b */ /* 0x003fe20003800000 */
.L_x_1858:
[----:B------:R-:W-:Y:S02]  /*2bff0*/  IMAD.MOV.U32 R13, RZ, RZ, R57 ;  /* 0x000000ffff0d7224 */ /* 0x000fe400078e0039 */
[----:B------:R-:W-:-:S07]  /*2c000*/  IMAD.MOV.U32 R52, RZ, RZ, R14 ;  /* 0x000000ffff347224 */ /* 0x000fce00078e000e */
[----:B------:R-:W-:Y:S05]  /*2c010*/  WARPSYNC.COLLECTIVE R15, `(.L_x_1859) ;  /* 0x000000000f087348 */ /* 0x000fea0003c00000 */
[----:B------:R0:W1:Y:S02]  /*2c020*/  SHFL.IDX P6, R14, R13, R12, R11 ;  /* 0x0000000c0d0e7389 */ /* 0x00006400000c000b */
[----:B01----:R-:W-:Y:S01]  /*2c030*/  ENDCOLLECTIVE ;  /* 0x000000000000791b */ /* 0x003fe20003800000 */
.L_x_1859:
[----:B------:R-:W-:Y:S02]  /*2c040*/  CS2R R20, SRZ ;  /* 0x0000000000147805 */ /* 0x000fe4000001ff00 */
[----:B------:R-:W-:Y:S02]  /*2c050*/  CS2R R38, SRZ ;  /* 0x0000000000267805 */ /* 0x000fe4000001ff00 */
[----:B------:R-:W-:Y:S02]  /*2c060*/  CS2R R40, SRZ ;  /* 0x0000000000287805 */ /* 0x000fe4000001ff00 */
[----:B------:R-:W-:Y:S02]  /*2c070*/  CS2R R42, SRZ ;  /* 0x00000000002a7805 */ /* 0x000fe4000001ff00 */
[----:B------:R-:W-:Y:S01]  /*2c080*/  CS2R R8, SRZ ;  /* 0x0000000000087805 */ /* 0x000fe2000001ff00 */
[----:B------:R-:W-:Y:S02]  /*2c090*/  IMAD.MOV.U32 R57, RZ, RZ, R14 ;  /* 0x000000ffff397224 */ /* 0x000fe400078e000e */
[----:B------:R-:W-:-:S02]  /*2c0a0*/  @!P1 IMAD.MOV.U32 R20, RZ, RZ, R24 ;  /* 0x000000ffff149224 */ /* 0x000fc400078e0018 */
[----:B------:R-:W-:Y:S02]  /*2c0b0*/  @!P1 IMAD.MOV.U32 R21, RZ, RZ, R25 ;  /* 0x000000ffff159224 */ /* 0x000fe400078e0019 */
[----:B------:R-:W-:Y:S02]  /*2c0c0*/  @!P1 IMAD.MOV.U32 R38, RZ, RZ, R26 ;  /* 0x000000ffff269224 */ /* 0x000fe400078e001a */
[----:B------:R-:W-:Y:S02]  /*2c0d0*/  @!P1 IMAD.MOV.U32 R39, RZ, RZ, R27 ;  /* 0x000000ffff279224 */ /* 0x000fe400078e001b */
[----:B------:R-:W-:Y:S02]  /*2c0e0*/  @!P1 IMAD.MOV.U32 R40, RZ, RZ, R32 ;  /* 0x000000ffff289224 */ /* 0x000fe400078e0020 */
[----:B------:R-:W-:Y:S02]  /*2c0f0*/  @!P1 IMAD.MOV.U32 R41, RZ, RZ, R33 ;  /* 0x000000ffff299224 */ /* 0x000fe400078e0021 */
[----:B------:R-:W-:-:S02]  /*2c100*/  @!P1 IMAD.MOV.U32 R42, RZ, RZ, R34 ;  /* 0x000000ffff2a9224 */ /* 0x000fc400078e0022 */
[----:B------:R-:W-:Y:S01]  /*2c110*/  @!P1 IMAD.MOV.U32 R43, RZ, RZ, R35 ;  /* 0x000000ffff2b9224 */ /* 0x000fe200078e0023 */
[----:B------:R-:W-:Y:S06]  /*2c120*/  BRA `(.L_x_1860) ;  /* 0xfffffe1800d87947 */ /* 0x000fec000383ffff */
.L_x_1537:
[----:B0-----:R0:W1:Y:S02]  /*2c130*/  SYNCS.PHASECHK.TRANS64.TRYWAIT P4, [R16+URZ+0x28400], R25 ;  /* 0x02840019100075a7 */ /* 0x001064000808017f */
[----:B-1----:R-:W-:Y:S05]  /*2c140*/  @!P4 NANOSLEEP.SYNCS 0x989680 ;  /* 0x009896800000c95d */ /* 0x002fea0003900000 */
[----:B------:R-:W1:Y:S02]  /*2c150*/  @!P4 SYNCS.PHASECHK.TRANS64 P4, [R16+URZ+0x28400], R25 ;  /* 0x028400191000c5a7 */ /* 0x000e64000808007f */
[----:B-1----:R-:W-:Y:S05]  /*2c160*/  @!P4 BRA `(.L_x_1537) ;  /* 0xfffffffc00f0c947 */ /* 0x002fea000383ffff */
[----:B------:R-:W-:Y:S05]  /*2c170*/  BRA `(.L_x_1861) ;  /* 0xfffffe1c00487947 */ /* 0x000fea000383ffff */
.L_x_1547:
[----:B0-----:R0:W1:Y:S02]  /*2c180*/  SYNCS.PHASECHK.TRANS64.TRYWAIT P2, [R13+URZ+0x28430], R0 ;  /* 0x028430000d0075a7 */ /* 0x001064000804017f */
[----:B-1----:R-:W-:Y:S05]  /*2c190*/  @!P2 NANOSLEEP.SYNCS 0x989680 ;  /* 0x009896800000a95d */ /* 0x002fea0003900000 */
[----:B------:R-:W1:Y:S02]  /*2c1a0*/  @!P2 SYNCS.PHASECHK.TRANS64 P2, [R13+URZ+0x28430], R0 ;  /* 0x028430000d00a5a7 */ /* 0x000e64000804007f */
[----:B-1----:R-:W-:Y:S05]  /*2c1b0*/  @!P2 BRA `(.L_x_1547) ;  /* 0xfffffffc00f0a947 */ /* 0x002fea000383ffff */
[----:B------:R-:W-:Y:S05]  /*2c1c0*/  BRA `(.L_x_1546) ;  /* 0xfffffe5c00ac7947 */ /* 0x000fea000383ffff */
.L_x_1565:
[----:B-1----:R1:W2:Y:S02]  /*2c1d0*/  SYNCS.PHASECHK.TRANS64.TRYWAIT P3, [R8+URZ+0x28430], R9 ;  /* 0x02843009080075a7 */ /* 0x0022a4000806017f */
[----:B--2---:R-:W-:Y:S05]  /*2c1e0*/  @!P3 NANOSLEEP.SYNCS 0x989680 ;  /* 0x009896800000b95d */ /* 0x004fea0003900000 */
[----:B------:R-:W2:Y:S02]  /*2c1f0*/  @!P3 SYNCS.PHASECHK.TRANS64 P3, [R8+URZ+0x28430], R9 ;  /* 0x028430090800b5a7 */ /* 0x000ea4000806007f */
[----:B--2---:R-:W-:Y:S05]  /*2c200*/  @!P3 BRA `(.L_x_1565) ;  /* 0xfffffffc00f0b947 */ /* 0x004fea000383ffff */
[----:B------:R-:W-:Y:S05]  /*2c210*/  BRA `(.L_x_1564) ;  /* 0xfffffe8400847947 */ /* 0x000fea000383ffff */
.L_x_1569:
[----:B-1----:R1:W2:Y:S02]  /*2c220*/  SYNCS.PHASECHK.TRANS64.TRYWAIT P2, [R9+URZ+0x28450], R8 ;  /* 0x02845008090075a7 */ /* 0x0022a4000804017f */
[----:B--2---:R-:W-:Y:S05]  /*2c230*/  @!P2 NANOSLEEP.SYNCS 0x989680 ;  /* 0x009896800000a95d */ /* 0x004fea0003900000 */
[----:B------:R-:W2:Y:S02]  /*2c240*/  @!P2 SYNCS.PHASECHK.TRANS64 P2, [R9+URZ+0x28450], R8 ;  /* 0x028450080900a5a7 */ /* 0x000ea4000804007f */
[----:B--2---:R-:W-:Y:S05]  /*2c250*/  @!P2 BRA `(.L_x_1569) ;  /* 0xfffffffc00f0a947 */ /* 0x004fea000383ffff */
[----:B------:R-:W-:Y:S05]  /*2c260*/  BRA `(.L_x_1566) ;  /* 0xfffffe8800847947 */ /* 0x000fea000383ffff */
.L_x_1589:
[----:B--2---:R2:W3:Y:S02]  /*2c270*/  SYNCS.PHASECHK.TRANS64.TRYWAIT P3, [R5+URZ+0x28430], R6 ;  /* 0x02843006050075a7 */ /* 0x0044e4000806017f */
[----:B---3--:R-:W-:Y:S05]  /*2c280*/  @!P3 NANOSLEEP.SYNCS 0x989680 ;  /* 0x009896800000b95d */ /* 0x008fea0003900000 */
[----:B------:R-:W3:Y:S02]  /*2c290*/  @!P3 SYNCS.PHASECHK.TRANS64 P3, [R5+URZ+0x28430], R6 ;  /* 0x028430060500b5a7 */ /* 0x000ee4000806007f */
[----:B---3--:R-:W-:Y:S05]  /*2c2a0*/  @!P3 BRA `(.L_x_1589) ;  /* 0xfffffffc00f0b947 */ /* 0x008fea000383ffff */
[----:B------:R-:W-:Y:S05]  /*2c2b0*/  BRA `(.L_x_1588) ;  /* 0xfffffeac00947947 */ /* 0x000fea000383ffff */
.L_x_1593:
[----:B-1----:R1:W2:Y:S02]  /*2c2c0*/  SYNCS.PHASECHK.TRANS64.TRYWAIT P2, [R6+URZ+0x28450], R5 ;  /* 0x02845005060075a7 */ /* 0x0022a4000804017f */
[----:B--2---:R-:W-:Y:S05]  /*2c2d0*/  @!P2 NANOSLEEP.SYNCS 0x989680 ;  /* 0x009896800000a95d */ /* 0x004fea0003900000 */
[----:B------:R-:W2:Y:S02]  /*2c2e0*/  @!P2 SYNCS.PHASECHK.TRANS64 P2, [R6+URZ+0x28450], R5 ;  /* 0x028450050600a5a7 */ /* 0x000ea4000804007f */
[----:B--2---:R-:W-:Y:S05]  /*2c2f0*/  @!P2 BRA `(.L_x_1593) ;  /* 0xfffffffc00f0a947 */ /* 0x004fea000383ffff */
[----:B------:R-:W-:Y:S05]  /*2c300*/  BRA `(.L_x_1590) ;  /* 0xfffffeb000a07947 */ /* 0x000fea000383ffff */
.L_x_1601:
[----:B-1----:R1:W2:Y:S02]  /*2c310*/  SYNCS.PHASECHK.TRANS64.TRYWAIT P3, [R5+URZ+0x28430], R6 ;  /* 0x02843006050075a7 */ /* 0x0022a4000806017f */
[----:B--2---:R-:W-:Y:S05]  /*2c320*/  @!P3 NANOSLEEP.SYNCS 0x989680 ;  /* 0x009896800000b95d */ /* 0x004fea0003900000 */
[----:B------:R-:W2:Y:S02]  /*2c330*/  @!P3 SYNCS.PHASECHK.TRANS64 P3, [R5+URZ+0x28430], R6 ;  /* 0x028430060500b5a7 */ /* 0x000ea4000806007f */
[----:B--2---:R-:W-:Y:S05]  /*2c340*/  @!P3 BRA `(.L_x_1601) ;  /* 0xfffffffc00f0b947 */ /* 0x004fea000383ffff */
[----:B------:R-:W-:Y:S05]  /*2c350*/  BRA `(.L_x_1600) ;  /* 0xfffffec8003c7947 */ /* 0x000fea000383ffff */
.L_x_1605:
[----:B-1----:R1:W2:Y:S02]  /*2c360*/  SYNCS.PHASECHK.TRANS64.TRYWAIT P2, [R6+URZ+0x28450], R5 ;  /* 0x02845005060075a7 */ /* 0x0022a4000804017f */
[----:B--2---:R-:W-:Y:S05]  /*2c370*/  @!P2 NANOSLEEP.SYNCS 0x989680 ;  /* 0x009896800000a95d */ /* 0x004fea0003900000 */
[----:B------:R-:W2:Y:S02]  /*2c380*/  @!P2 SYNCS.PHASECHK.TRANS64 P2, [R6+URZ+0x28450], R5 ;  /* 0x028450050600a5a7 */ /* 0x000ea4000804007f */
[----:B--2---:R-:W-:Y:S05]  /*2c390*/  @!P2 BRA `(.L_x_1605) ;  /* 0xfffffffc00f0a947 */ /* 0x004fea000383ffff */
[----:B------:R-:W-:Y:S05]  /*2c3a0*/  BRA `(.L_x_1602) ;  /* 0xfffffecc00487947 */ /* 0x000fea000383ffff */
.L_x_1619:
[----:B--2---:R2:W3:Y:S02]  /*2c3b0*/  SYNCS.PHASECHK.TRANS64.TRYWAIT P1, [R4+URZ+0x28450], R7 ;  /* 0x02845007040075a7 */ /* 0x0044e4000802017f */
[----:B---3--:R-:W-:Y:S05]  /*2c3c0*/  @!P1 NANOSLEEP.SYNCS 0x989680 ;  /* 0x009896800000995d */ /* 0x008fea0003900000 */
[----:B------:R-:W3:Y:S02]  /*2c3d0*/  @!P1 SYNCS.PHASECHK.TRANS64 P1, [R4+URZ+0x28450], R7 ;  /* 0x02845007040095a7 */ /* 0x000ee4000802007f */
[----:B---3--:R-:W-:Y:S05]  /*2c3e0*/  @!P1 BRA `(.L_x_1619) ;  /* 0xfffffffc00f09947 */ /* 0x008fea000383ffff */
[----:B------:R-:W-:Y:S05]  /*2c3f0*/  BRA `(.L_x_1618) ;  /* 0xfffffeec00747947 */ /* 0x000fea000383ffff */
.L_x_1623:
[----:B-----5:R-:W-:Y:S01]  /*2c400*/  IMAD.MOV.U32 R12, RZ, RZ, R0 ;  /* 0x000000ffff0c7224 */ /* 0x020fe200078e0000 */
[----:B0-----:R-:W-:Y:S01]  /*2c410*/  LOP3.LUT R2, R0, 0x2, RZ, 0x3c, !PT ;  /* 0x0000000200027812 */ /* 0x001fe200078e3cff */
[----:B------:R-:W-:Y:S01]  /*2c420*/  IMAD.MOV.U32 R11, RZ, RZ, 0x1c1f ;  /* 0x00001c1fff0b7424 */ /* 0x000fe200078e00ff */
[----:B------:R-:W-:Y:S01]  /*2c430*/  SEL R165, R6, R147, P0 ;  /* 0x0000009306a57207 */ /* 0x000fe20000000000 */
[----:B------:R-:W-:Y:S01]  /*2c440*/  IMAD.MOV.U32 R15, RZ, RZ, -0x1 ;  /* 0xffffffffff0f7424 */ /* 0x000fe200078e00ff */
[----:B------:R-:W-:Y:S02]  /*2c450*/  SEL R164, R147, R6, P0 ;  /* 0x0000000693a47207 */ /* 0x000fe40000000000 */
[----:B------:R-:W-:-:S07]  /*2c460*/  SEL R10, R7, R8, P0 ;  /* 0x00000008070a7207 */ /* 0x000fce0000000000 */
[----:B-123--:R-:W-:Y:S05]  /*2c470*/  WARPSYNC.COLLECTIVE R15, `(.L_x_1862) ;  /* 0x000000000f087348 */ /* 0x00efea0003c00000 */
[----:B------:R0:W4:Y:S02]  /*2c480*/  SHFL.IDX P6, R14, R13, R12, R11 ;  /* 0x0000000c0d0e7389 */ /* 0x00012400000c000b */
[----:B01234-:R-:W-:Y:S01]  /*2c490*/  ENDCOLLECTIVE ;  /* 0x000000000000791b */ /* 0x01ffe20003800000 */
.L_x_1862:
        /* <DEDUP_REMOVED lines=8> */
[----:B------:R-:W-:Y:S02]  /*2c520*/  SEL R39, R52, R53, P0 ;  /* 0x0000003534277207 */ /* 0x000fe40000000000 */
        /* <DEDUP_REMOVED lines=9> */
.L_x_1863:
        /* <DEDUP_REMOVED lines=19> */
.L_x_1864:
        /* <DEDUP_REMOVED lines=18> */
.L_x_1865:
        /* <DEDUP_REMOVED lines=19> */
.L_x_1866:
        /* <DEDUP_REMOVED lines=18> */
.L_x_1867:
        /* <DEDUP_REMOVED lines=19> */
.L_x_1868:
        /* <DEDUP_REMOVED lines=18> */
.L_x_1869:
        /* <DEDUP_REMOVED lines=19> */
.L_x_1870:
        /* <DEDUP_REMOVED lines=18> */
.L_x_1871:
[----:B------:R-:W-:Y:S02]  /*2cf00*/  SEL R142, R143, R142, P0 ;  /* 0x0000008e8f8e7207 */ /* 0x000fe40000000000 */
[----:B------:R-:W-:Y:S02]  /*2cf10*/  SEL R138, R139, R138, P0 ;  /* 0x0000008a8b8a7207 */ /* 0x000fe40000000000 */
[----:B------:R-:W-:Y:S02]  /*2cf20*/  SEL R103, R150, R151, P0 ;  /* 0x0000009796677207 */ /* 0x000fe40000000000 */
[----:B------:R-:W-:Y:S02]  /*2cf30*/  SEL R150, R151, R150, P0 ;  /* 0x0000009697967207 */ /* 0x000fe40000000000 */
[----:B------:R-:W-:Y:S01]  /*2cf40*/  SEL R204, R8, R10, P0 ;  /* 0x0000000a08cc7207 */ /* 0x000fe20000000000 */
[----:B------:R-:W-:Y:S02]  /*2cf50*/  IMAD.MOV.U32 R13, RZ, RZ, R44 ;  /* 0x000000ffff0d7224 */ /* 0x000fe400078e002c */
[----:B------:R-:W-:-:S02]  /*2cf60*/  IMAD.MOV.U32 R12, RZ, RZ, R2 ;  /* 0x000000ffff0c7224 */ /* 0x000fc400078e0002 */
[----:B------:R-:W-:-:S07]  /*2cf70*/  IMAD.MOV.U32 R20, RZ, RZ, R14 ;  /* 0x000000ffff147224 */ /* 0x000fce00078e000e */
[----:B------:R-:W-:Y:S05]  /*2cf80*/  WARPSYNC.COLLECTIVE R15, `(.L_x_1872) ;  /* 0x000000000f087348 */ /* 0x000fea0003c00000 */
[----:B------:R0:W1:Y:S02]  /*2cf90*/  SHFL.IDX P6, R14, R13, R12, R11 ;  /* 0x0000000c0d0e7389 */ /* 0x00006400000c000b */
[----:B01----:R-:W-:Y:S01]  /*2cfa0*/  ENDCOLLECTIVE ;  /* 0x000000000000791b */ /* 0x003fe20003800000 */
.L_x_1872:
[----:B------:R-:W-:Y:S02]  /*2cfb0*/  IMAD.MOV.U32 R13, RZ, RZ, R40 ;  /* 0x000000ffff0d7224 */ /* 0x000fe400078e0028 */
[----:B------:R-:W-:-:S07]  /*2cfc0*/  IMAD.MOV.U32 R25, RZ, RZ, R14 ;  /* 0x000000ffff197224 */ /* 0x000fce00078e000e */
[----:B------:R-:W-:Y:S05]  /*2cfd0*/  WARPSYNC.COLLECTIVE R15, `(.L_x_1873) ;  /* 0x000000000f087348 */ /* 0x000fea0003c00000 */
[----:B------:R0:W1:Y:S02]  /*2cfe0*/  SHFL.IDX P6, R14, R13, R12, R11 ;  /* 0x0000000c0d0e7389 */ /* 0x00006400000c000b */
[----:B01----:R-:W-:Y:S01]  /*2cff0*/  ENDCOLLECTIVE ;  /* 0x000000000000791b */ /* 0x003fe20003800000 */
.L_x_1873:
        /* <DEDUP_REMOVED lines=8> */
.L_x_1874:
[----:B------:R-:W-:Y:S02]  /*2d080*/  SEL R197, R20, R24, P0 ;  /* 0x0000001814c57207 */ /* 0x000fe40000000000 */
[----:B------:R-:W-:Y:S01]  /*2d090*/  SEL R201, R24, R20, P0 ;  /* 0x0000001418c97207 */ /* 0x000fe20000000000 */
[----:B------:R-:W-:Y:S02]  /*2d0a0*/  IMAD.MOV.U32 R13, RZ, RZ, R34 ;  /* 0x000000ffff0d7224 */ /* 0x000fe400078e0022 */
[----:B------:R-:W-:-:S07]  /*2d0b0*/  IMAD.MOV.U32 R39, RZ, RZ, R14 ;  /* 0x000000ffff277224 */ /* 0x000fce00078e000e */
[----:B------:R-:W-:Y:S05]  /*2d0c0*/  WARPSYNC.COLLECTIVE R15, `(.L_x_1875) ;  /* 0x000000000f087348 */ /* 0x000fea0003c00000 */
[----:B------:R0:W1:Y:S02]  /*2d0d0*/  SHFL.IDX P6, R14, R13, R12, R11 ;  /* 0x0000000c0d0e7389 */ /* 0x00006400000c000b */
[----:B01----:R-:W-:Y:S01]  /*2d0e0*/  ENDCOLLECTIVE ;  /* 0x000000000000791b */ /* 0x003fe20003800000 */
.L_x_1875:
[----:B------:R-:W-:Y:S02]  /*2d0f0*/  IMAD.MOV.U32 R13, RZ, RZ, R52 ;  /* 0x000000ffff0d7224 */ /* 0x000fe400078e0034 */
[----:B------:R-:W-:Y:S02]  /*2d100*/  IMAD.MOV.U32 R12, RZ, RZ, R2 ;  /* 0x000000ffff0c7224 */ /* 0x000fe400078e0002 */
[----:B------:R-:W-:-:S07]  /*2d110*/  IMAD.MOV.U32 R34, RZ, RZ, R14 ;  /* 0x000000ffff227224 */ /* 0x000fce00078e000e */
[----:B------:R-:W-:Y:S05]  /*2d120*/  WARPSYNC.COLLECTIVE R15, `(.L_x_1876) ;  /* 0x000000000f087348 */ /* 0x000fea0003c00000 */
[----:B------:R0:W1:Y:S02]  /*2d130*/  SHFL.IDX P6, R14, R13, R12, R11 ;  /* 0x0000000c0d0e7389 */ /* 0x00006400000c000b */
[----:B01----:R-:W-:Y:S01]  /*2d140*/  ENDCOLLECTIVE ;  /* 0x000000000000791b */ /* 0x003fe20003800000 */
.L_x_1876:
[----:B------:R-:W-:Y:S02]  /*2d150*/  IMAD.MOV.U32 R13, RZ, RZ, R31 ;  /* 0x000000ffff0d7224 */ /* 0x000fe400078e001f */
[----:B------:R-:W-:-:S07]  /*2d160*/  IMAD.MOV.U32 R52, RZ, RZ, R14 ;  /* 0x000000ffff347224 */ /* 0x000fce00078e000e */
[----:B------:R-:W-:Y:S05]  /*2d170*/  WARPSYNC.COLLECTIVE R15, `(.L_x_1877) ;  /* 0x000000000f087348 */ /* 0x000fea0003c00000 */
[----:B------:R0:W1:Y:S02]  /*2d180*/  SHFL.IDX P6, R14, R13, R12, R11 ;  /* 0x0000000c0d0e7389 */ /* 0x00006400000c000b */
[----:B01----:R-:W-:Y:S01]  /*2d190*/  ENDCOLLECTIVE ;  /* 0x000000000000791b */ /* 0x003fe20003800000 */
.L_x_1877:
        /* <DEDUP_REMOVED lines=8> */
.L_x_1878:
[----:B------:R-:W-:Y:S02]  /*2d220*/  SEL R189, R34, R31, P0 ;  /* 0x0000001f22bd7207 */ /* 0x000fe40000000000 */
[----:B------:R-:W-:Y:S01]  /*2d230*/  SEL R190, R31, R34, P0 ;  /* 0x000000221fbe7207 */ /* 0x000fe20000000000 */
[----:B------:R-:W-:Y:S02]  /*2d240*/  IMAD.MOV.U32 R13, RZ, RZ, R30 ;  /* 0x000000ffff0d7224 */ /* 0x000fe400078e001e */
[----:B------:R-:W-:-:S07]  /*2d250*/  IMAD.MOV.U32 R38, RZ, RZ, R14 ;  /* 0x000000ffff267224 */ /* 0x000fce00078e000e */
[----:B------:R-:W-:Y:S05]  /*2d260*/  WARPSYNC.COLLECTIVE R15, `(.L_x_1879) ;  /* 0x000000000f087348 */ /* 0x000fea0003c00000 */
[----:B------:R0:W1:Y:S02]  /*2d270*/  SHFL.IDX P6, R14, R13, R12, R11 ;  /* 0x0000000c0d0e7389 */ /* 0x00006400000c000b */
[----:B01----:R-:W-:Y:S01]  /*2d280*/  ENDCOLLECTIVE ;  /* 0x000000000000791b */ /* 0x003fe20003800000 */
.L_x_1879:
[----:B------:R-:W-:Y:S02]  /*2d290*/  IMAD.MOV.U32 R13, RZ, RZ, R60 ;  /* 0x000000ffff0d7224 */ /* 0x000fe400078e003c */
[----:B------:R-:W-:Y:S02]  /*2d2a0*/  IMAD.MOV.U32 R12, RZ, RZ, R2 ;  /* 0x000000ffff0c7224 */ /* 0x000fe400078e0002 */
[----:B------:R-:W-:-:S07]  /*2d2b0*/  IMAD.MOV.U32 R30, RZ, RZ, R14 ;  /* 0x000000ffff1e7224 */ /* 0x000fce00078e000e */
[----:B------:R-:W-:Y:S05]  /*2d2c0*/  WARPSYNC.COLLECTIVE R15, `(.L_x_1880) ;  /* 0x000000000f087348 */ /* 0x000fea0003c00000 */
[----:B------:R0:W1:Y:S02]  /*2d2d0*/  SHFL.IDX P6, R14, R13, R12, R11 ;  /* 0x0000000c0d0e7389 */ /* 0x00006400000c000b */
[----:B01----:R-:W-:Y:S01]  /*2d2e0*/  ENDCOLLECTIVE ;  /* 0x000000000000791b */ /* 0x003fe20003800000 */
.L_x_1880:
[----:B------:R-:W-:Y:S02]  /*2d2f0*/  IMAD.MOV.U32 R13, RZ, RZ, R29 ;  /* 0x000000ffff0d7224 */ /* 0x000fe400078e001d */
[----:B------:R-:W-:-:S07]  /*2d300*/  IMAD.MOV.U32 R60, RZ, RZ, R14 ;  /* 0x000000ffff3c7224 */ /* 0x000fce00078e000e */
[----:B------:R-:W-:Y:S05]  /*2d310*/  WARPSYNC.COLLECTIVE R15, `(.L_x_1881) ;  /* 0x000000000f087348 */ /* 0x000fea0003c00000 */
[----:B------:R0:W1:Y:S02]  /*2d320*/  SHFL.IDX P6, R14, R13, R12, R11 ;  /* 0x0000000c0d0e7389 */ /* 0x00006400000c000b */
[----:B01----:R-:W-:Y:S01]  /*2d330*/  ENDCOLLECTIVE ;  /* 0x000000000000791b */ /* 0x003fe20003800000 */
.L_x_1881:
        /* <DEDUP_REMOVED lines=8> */
.L_x_1882:
[----:B------:R-:W-:Y:S02]  /*2d3c0*/  SEL R185, R30, R29, P0 ;  /* 0x0000001d1eb97207 */ /* 0x000fe40000000000 */
[----:B------:R-:W-:Y:S01]  /*2d3d0*/  SEL R186, R29, R30, P0 ;  /* 0x0000001e1dba7207 */ /* 0x000fe20000000000 */
[----:B------:R-:W-:Y:S02]  /*2d3e0*/  IMAD.MOV.U32 R13, RZ, RZ, R28 ;  /* 0x000000ffff0d7224 */ /* 0x000fe400078e001c */
[----:B------:R-:W-:-:S07]  /*2d3f0*/  IMAD.MOV.U32 R37, RZ, RZ, R14 ;  /* 0x000000ffff257224 */ /* 0x000fce00078e000e */
[----:B------:R-:W-:Y:S05]  /*2d400*/  WARPSYNC.COLLECTIVE R15, `(.L_x_1883) ;  /* 0x000000000f087348 */ /* 0x000fea0003c00000 */
[----:B------:R0:W1:Y:S02]  /*2d410*/  SHFL.IDX P6, R14, R13, R12, R11 ;  /* 0x0000000c0d0e7389 */ /* 0x00006400000c000b */
[----:B01----:R-:W-:Y:S01]  /*2d420*/  ENDCOLLECTIVE ;  /* 0x000000000000791b */ /* 0x003fe20003800000 */
.L_x_1883:
[----:B------:R-:W-:Y:S02]  /*2d430*/  IMAD.MOV.U32 R13, RZ, RZ, R68 ;  /* 0x000000ffff0d7224 */ /* 0x000fe400078e0044 */
[----:B------:R-:W-:Y:S02]  /*2d440*/  IMAD.MOV.U32 R12, RZ, RZ, R2 ;  /* 0x000000ffff0c7224 */ /* 0x000fe400078e0002 */
[----:B------:R-:W-:-:S07]  /*2d450*/  IMAD.MOV.U32 R28, RZ, RZ, R14 ;  /* 0x000000ffff1c7224 */ /* 0x000fce00078e000e */
[----:B------:R-:W-:Y:S05]  /*2d460*/  WARPSYNC.COLLECTIVE R15, `(.L_x_1884) ;  /* 0x000000000f087348 */ /* 0x000fea0003c00000 */
[----:B------:R0:W1:Y:S02]  /*2d470*/  SHFL.IDX P6, R14, R13, R12, R11 ;  /* 0x0000000c0d0e7389 */ /* 0x00006400000c000b */
[----:B01----:R-:W-:Y:S01]  /*2d480*/  ENDCOLLECTIVE ;  /* 0x000000000000791b */ /* 0x003fe20003800000 */
.L_x_1884:
[----:B------:R-:W-:Y:S02]  /*2d490*/  IMAD.MOV.U32 R13, RZ, RZ, R27 ;  /* 0x000000ffff0d7224 */ /* 0x000fe400078e001b */
[----:B------:R-:W-:-:S07]  /*2d4a0*/  IMAD.MOV.U32 R68, RZ, RZ, R14 ;  /* 0x000000ffff447224 */ /* 0x000fce00078e000e */
[----:B------:R-:W-:Y:S05]  /*2d4b0*/  WARPSYNC.COLLECTIVE R15, `(.L_x_1885) ;  /* 0x000000000f087348 */ /* 0x000fea0003c00000 */
[----:B------:R0:W1:Y:S02]  /*2d4c0*/  SHFL.IDX P6, R14, R13, R12, R11 ;  /* 0x0000000c0d0e7389 */ /* 0x00006400000c000b */
[----:B01----:R-:W-:Y:S01]  /*2d4d0*/  ENDCOLLECTIVE ;  /* 0x000000000000791b */ /* 0x003fe20003800000 */
.L_x_1885:
        /* <DEDUP_REMOVED lines=8> */
.L_x_1886:
[----:B------:R-:W-:Y:S02]  /*2d560*/  SEL R182, R28, R27, P0 ;  /* 0x0000001b1cb67207 */ /* 0x000fe40000000000 */
[----:B------:R-:W-:Y:S01]  /*2d570*/  SEL R181, R27, R28, P0 ;  /* 0x0000001c1bb57207 */ /* 0x000fe20000000000 */
[----:B------:R-:W-:Y:S02]  /*2d580*/  IMAD.MOV.U32 R13, RZ, RZ, R26 ;  /* 0x000000ffff0d7224 */ /* 0x000fe400078e001a */
[----:B------:R-:W-:-:S07]  /*2d590*/  IMAD.MOV.U32 R36, RZ, RZ, R14 ;  /* 0x000000ffff247224 */ /* 0x000fce00078e000e */
[----:B------:R-:W-:Y:S05]  /*2d5a0*/  WARPSYNC.COLLECTIVE R15, `(.L_x_1887) ;  /* 0x000000000f087348 */ /* 0x000fea0003c00000 */
[----:B------:R0:W1:Y:S02]  /*2d5b0*/  SHFL.IDX P6, R14, R13, R12, R11 ;  /* 0x0000000c0d0e7389 */ /* 0x00006400000c000b */
[----:B01----:R-:W-:Y:S01]  /*2d5c0*/  ENDCOLLECTIVE ;  /* 0x000000000000791b */ /* 0x003fe20003800000 */
.L_x_1887:
[----:B------:R-:W-:Y:S02]  /*2d5d0*/  IMAD.MOV.U32 R13, RZ, RZ, R76 ;  /* 0x000000ffff0d7224 */ /* 0x000fe400078e004c */
[----:B------:R-:W-:Y:S02]  /*2d5e0*/  IMAD.MOV.U32 R12, RZ, RZ, R2 ;  /* 0x000000ffff0c7224 */ /* 0x000fe400078e0002 */
[----:B------:R-:W-:-:S07]  /*2d5f0*/  IMAD.MOV.U32 R26, RZ, RZ, R14 ;  /* 0x000000ffff1a7224 */ /* 0x000fce00078e000e */
[----:B------:R-:W-:Y:S05]  /*2d600*/  WARPSYNC.COLLECTIVE R15, `(.L_x_1888) ;  /* 0x000000000f087348 */ /* 0x000fea0003c00000 */
[----:B------:R0:W1:Y:S02]  /*2d610*/  SHFL.IDX P6, R14, R13, R12, R11 ;  /* 0x0000000c0d0e7389 */ /* 0x00006400000c000b */
[----:B01----:R-:W-:Y:S01]  /*2d620*/  ENDCOLLECTIVE ;  /* 0x000000000000791b */ /* 0x003fe20003800000 */
.L_x_1888:
[----:B------:R-:W-:Y:S02]  /*2d630*/  IMAD.MOV.U32 R13, RZ, RZ, R72 ;  /* 0x000000ffff0d7224 */ /* 0x000fe400078e0048 */
[----:B------:R-:W-:-:S07]  /*2d640*/  IMAD.MOV.U32 R76, RZ, RZ, R14 ;  /* 0x000000ffff4c7224 */ /* 0x000fce00078e000e */
[----:B------:R-:W-:Y:S05]  /*2d650*/  WARPSYNC.COLLECTIVE R15, `(.L_x_1889) ;  /* 0x000000000f087348 */ /* 0x000fea0003c00000 */
[----:B------:R0:W1:Y:S02]  /*2d660*/  SHFL.IDX P6, R14, R13, R12, R11 ;  /* 0x0000000c0d0e7389 */ /* 0x00006400000c000b */
[----:B01----:R-:W-:Y:S01]  /*2d670*/  ENDCOLLECTIVE ;  /* 0x000000000000791b */ /* 0x003fe20003800000 */
.L_x_1889:
        /* <DEDUP_REMOVED lines=8> */
.L_x_1890:
[----:B------:R-:W-:Y:S02]  /*2d700*/  SEL R178, R26, R72, P0 ;  /* 0x000000481ab27207 */ /* 0x000fe40000000000 */
[----:B------:R-:W-:Y:S01]  /*2d710*/  SEL R177, R72, R26, P0 ;  /* 0x0000001a48b17207 */ /* 0x000fe20000000000 */
[----:B------:R-:W-:Y:S02]  /*2d720*/  IMAD.MOV.U32 R13, RZ, RZ, R35 ;  /* 0x000000ffff0d7224 */ /* 0x000fe400078e0023 */
[----:B------:R-:W-:-:S07]  /*2d730*/  IMAD.MOV.U32 R41, RZ, RZ, R14 ;  /* 0x000000ffff297224 */ /* 0x000fce00078e000e */
[----:B------:R-:W-:Y:S05]  /*2d740*/  WARPSYNC.COLLECTIVE R15, `(.L_x_1891) ;  /* 0x000000000f087348 */ /* 0x000fea0003c00000 */
[----:B------:R0:W1:Y:S02]  /*2d750*/  SHFL.IDX P6, R14, R13, R12, R11 ;  /* 0x0000000c0d0e7389 */ /* 0x00006400000c000b */
[----:B01----:R-:W-:Y:S01]  /*2d760*/  ENDCOLLECTIVE ;  /* 0x000000000000791b */ /* 0x003fe20003800000 */
.L_x_1891:
[----:B------:R-:W-:Y:S02]  /*2d770*/  IMAD.MOV.U32 R13, RZ, RZ, R84 ;  /* 0x000000ffff0d7224 */ /* 0x000fe400078e0054 */
[----:B------:R-:W-:Y:S02]  /*2d780*/  IMAD.MOV.U32 R12, RZ, RZ, R2 ;  /* 0x000000ffff0c7224 */ /* 0x000fe400078e0002 */
[----:B------:R-:W-:-:S07]  /*2d790*/  IMAD.MOV.U32 R35, RZ, RZ, R14 ;  /* 0x000000ffff237224 */ /* 0x000fce00078e000e */
[----:B------:R-:W-:Y:S05]  /*2d7a0*/  WARPSYNC.COLLECTIVE R15, `(.L_x_1892) ;  /* 0x000000000f087348 */ /* 0x000fea0003c00000 */
[----:B------:R0:W1:Y:S02]  /*2d7b0*/  SHFL.IDX P6, R14, R13, R12, R11 ;  /* 0x0000000c0d0e7389 */ /* 0x00006400000c000b */
[----:B01----:R-:W-:Y:S01]  /*2d7c0*/  ENDCOLLECTIVE ;  /* 0x000000000000791b */ /* 0x003fe20003800000 */
.L_x_1892:
[----:B------:R-:W-:Y:S02]  /*2d7d0*/  IMAD.MOV.U32 R13, RZ, RZ, R80 ;  /* 0x000000ffff0d7224 */ /* 0x000fe400078e0050 */
[----:B------:R-:W-:-:S07]  /*2d7e0*/  IMAD.MOV.U32 R84, RZ, RZ, R14 ;  /* 0x000000ffff547224 */ /* 0x000fce00078e000e */
[----:B------:R-:W-:Y:S05]  /*2d7f0*/  WARPSYNC.COLLECTIVE R15, `(.L_x_1893) ;  /* 0x000000000f087348 */ /* 0x000fea0003c00000 */
[----:B------:R0:W1:Y:S02]  /*2d800*/  SHFL.IDX P6, R14, R13, R12, R11 ;  /* 0x0000000c0d0e7389 */ /* 0x00006400000c000b */
[----:B01----:R-:W-:Y:S01]  /*2d810*/  ENDCOLLECTIVE ;  /* 0x000000000000791b */ /* 0x003fe20003800000 */
.L_x_1893:
        /* <DEDUP_REMOVED lines=8> */
.L_x_1894:
[----:B------:R-:W-:Y:S02]  /*2d8a0*/  SEL R174, R35, R80, P0 ;  /* 0x0000005023ae7207 */ /* 0x000fe40000000000 */
[----:B------:R-:W-:Y:S01]  /*2d8b0*/  SEL R173, R80, R35, P0 ;  /* 0x0000002350ad7207 */ /* 0x000fe20000000000 */
[----:B------:R-:W-:Y:S02]  /*2d8c0*/  IMAD.MOV.U32 R13, RZ, RZ, R42 ;  /* 0x000000ffff0d7224 */ /* 0x000fe400078e002a */
[----:B------:R-:W-:-:S07]  /*2d8d0*/  IMAD.MOV.U32 R43, RZ, RZ, R14 ;  /* 0x000000ffff2b7224 */ /* 0x000fce00078e000e */
[----:B------:R-:W-:Y:S05]  /*2d8e0*/  WARPSYNC.COLLECTIVE R15, `(.L_x_1895) ;  /* 0x000000000f087348 */ /* 0x000fea0003c00000 */
[----:B------:R0:W1:Y:S02]  /*2d8f0*/  SHFL.IDX P6, R14, R13, R12, R11 ;  /* 0x0000000c0d0e7389 */ /* 0x00006400000c000b */
[----:B01----:R-:W-:Y:S01]  /*2d900*/  ENDCOLLECTIVE ;  /* 0x000000000000791b */ /* 0x003fe20003800000 */
.L_x_1895:
[----:B------:R-:W-:Y:S02]  /*2d910*/  IMAD.MOV.U32 R13, RZ, RZ, R92 ;  /* 0x000000ffff0d7224 */ /* 0x000fe400078e005c */
[----:B------:R-:W-:Y:S02]  /*2d920*/  IMAD.MOV.U32 R12, RZ, RZ, R2 ;  /* 0x000000ffff0c7224 */ /* 0x000fe400078e0002 */
[----:B------:R-:W-:-:S07]  /*2d930*/  IMAD.MOV.U32 R42, RZ, RZ, R14 ;  /* 0x000000ffff2a7224 */ /* 0x000fce00078e000e */
[----:B------:R-:W-:Y:S05]  /*2d940*/  WARPSYNC.COLLECTIVE R15, `(.L_x_1896) ;  /* 0x000000000f087348 */ /* 0x000fea0003c00000 */
[----:B------:R0:W1:Y:S02]  /*2d950*/  SHFL.IDX P6, R14, R13, R12, R11 ;  /* 0x0000000c0d0e7389 */ /* 0x00006400000c000b */
[----:B01----:R-:W-:Y:S01]  /*2d960*/  ENDCOLLECTIVE ;  /* 0x000000000000791b */ /* 0x003fe20003800000 */
.L_x_1896:
[----:B------:R-:W-:Y:S02]  /*2d970*/  IMAD.MOV.U32 R13, RZ, RZ, R88 ;  /* 0x000000ffff0d7224 */ /* 0x000fe400078e0058 */
[----:B------:R-:W-:-:S07]  /*2d980*/  IMAD.MOV.U32 R92, RZ, RZ, R14 ;  /* 0x000000ffff5c7224 */ /* 0x000fce00078e000e */
[----:B------:R-:W-:Y:S05]  /*2d990*/  WARPSYNC.COLLECTIVE R15, `(.L_x_1897) ;  /* 0x000000000f087348 */ /* 0x000fea0003c00000 */
[----:B------:R0:W1:Y:S02]  /*2d9a0*/  SHFL.IDX P6, R14, R13, R12, R11 ;  /* 0x0000000c0d0e7389 */ /* 0x00006400000c000b */
[----:B01----:R-:W-:Y:S01]  /*2d9b0*/  ENDCOLLECTIVE ;  /* 0x000000000000791b */ /* 0x003fe20003800000 */
.L_x_1897:
        /* <DEDUP_REMOVED lines=8> */
.L_x_1898:
[----:B------:R-:W-:Y:S02]  /*2da40*/  SEL R170, R42, R88, P0 ;  /* 0x000000582aaa7207 */ /* 0x000fe40000000000 */
[----:B------:R-:W-:Y:S01]  /*2da50*/  SEL R169, R88, R42, P0 ;  /* 0x0000002a58a97207 */ /* 0x000fe20000000000 */
[----:B------:R-:W-:Y:S02]  /*2da60*/  IMAD.MOV.U32 R13, RZ, RZ, R45 ;  /* 0x000000ffff0d7224 */ /* 0x000fe400078e002d */
[----:B------:R-:W-:-:S07]  /*2da70*/  IMAD.MOV.U32 R46, RZ, RZ, R14 ;  /* 0x000000ffff2e7224 */ /* 0x000fce00078e000e */
[----:B------:R-:W-:Y:S05]  /*2da80*/  WARPSYNC.COLLECTIVE R15, `(.L_x_1899) ;  /* 0x000000000f087348 */ /* 0x000fea0003c00000 */
[----:B------:R0:W1:Y:S02]  /*2da90*/  SHFL.IDX P6, R14, R13, R12, R11 ;  /* 0x0000000c0d0e7389 */ /* 0x00006400000c000b */
[----:B01----:R-:W-:Y:S01]  /*2daa0*/  ENDCOLLECTIVE ;  /* 0x000000000000791b */ /* 0x003fe20003800000 */
.L_x_1899:
[----:B------:R-:W-:Y:S02]  /*2dab0*/  IMAD.MOV.U32 R13, RZ, RZ, R100 ;  /* 0x000000ffff0d7224 */ /* 0x000fe400078e0064 */
[----:B------:R-:W-:Y:S02]  /*2dac0*/  IMAD.MOV.U32 R12, RZ, RZ, R2 ;  /* 0x000000ffff0c7224 */ /* 0x000fe400078e0002 */
[----:B------:R-:W-:-:S07]  /*2dad0*/  IMAD.MOV.U32 R45, RZ, RZ, R14 ;  /* 0x000000ffff2d7224 */ /* 0x000fce00078e000e */
[----:B------:R-:W-:Y:S05]  /*2dae0*/  WARPSYNC.COLLECTIVE R15, `(.L_x_1900) ;  /* 0x000000000f087348 */ /* 0x000fea0003c00000 */
[----:B------:R0:W1:Y:S02]  /*2daf0*/  SHFL.IDX P6, R14, R13, R12, R11 ;  /* 0x0000000c0d0e7389 */ /* 0x00006400000c000b */
[----:B01----:R-:W-:Y:S01]  /*2db00*/  ENDCOLLECTIVE ;  /* 0x000000000000791b */ /* 0x003fe20003800000 */
.L_x_1900:
[----:B------:R-:W-:Y:S02]  /*2db10*/  IMAD.MOV.U32 R13, RZ, RZ, R96 ;  /* 0x000000ffff0d7224 */ /* 0x000fe400078e0060 */
[----:B------:R-:W-:-:S07]  /*2db20*/  IMAD.MOV.U32 R100, RZ, RZ, R14 ;  /* 0x000000ffff647224 */ /* 0x000fce00078e000e */
[----:B------:R-:W-:Y:S05]  /*2db30*/  WARPSYNC.COLLECTIVE R15, `(.L_x_1901) ;  /* 0x000000000f087348 */ /* 0x000fea0003c00000 */
[----:B------:R0:W1:Y:S02]  /*2db40*/  SHFL.IDX P6, R14, R13, R12, R11 ;  /* 0x0000000c0d0e7389 */ /* 0x00006400000c000b */
[----:B01----:R-:W-:Y:S01]  /*2db50*/  ENDCOLLECTIVE ;  /* 0x000000000000791b */ /* 0x003fe20003800000 */
.L_x_1901:
[----:B------:R-:W-:Y:S01]  /*2db60*/  SEL R147, R100, R46, P0 ;  /* 0x0000002e64937207 */ /* 0x000fe20000000000 */
[----:B------:R-:W-:Y:S02]  /*2db70*/  IMAD.MOV.U32 R13, RZ, RZ, R48 ;  /* 0x000000ffff0d7224 */ /* 0x000fe400078e0030 */
[----:B------:R-:W-:Y:S02]  /*2db80*/  IMAD.MOV.U32 R12, RZ, RZ, R0 ;  /* 0x000000ffff0c7224 */ /* 0x000fe400078e0000 */
[----:B------:R-:W-:-:S07]  /*2db90*/  IMAD.MOV.U32 R96, RZ, RZ, R14 ;  /* 0x000000ffff607224 */ /* 0x000fce00078e000e */
[----:B------:R-:W-:Y:S05]  /*2dba0*/  WARPSYNC.COLLECTIVE R15, `(.L_x_1902) ;  /* 0x000000000f087348 */ /* 0x000fea0003c00000 */
[----:B------:R0:W1:Y:S02]  /*2dbb0*/  SHFL.IDX P6, R14, R13, R12, R11 ;  /* 0x0000000c0d0e7389 */ /* 0x00006400000c000b */
[----:B01----:R-:W-:Y:S01]  /*2dbc0*/  ENDCOLLECTIVE ;  /* 0x000000000000791b */ /* 0x003fe20003800000 */
.L_x_1902:
[----:B------:R-:W-:Y:S01]  /*2dbd0*/  SEL R166, R45, R96, P0 ;  /* 0x000000602da67207 */ /* 0x000fe20000000000 */
[----:B------:R-:W-:Y:S02]  /*2dbe0*/  IMAD.MOV.U32 R13, RZ, RZ, R47 ;  /* 0x000000ffff0d7224 */ /* 0x000fe400078e002f */
[----:B------:R-:W-:-:S07]  /*2dbf0*/  IMAD.MOV.U32 R48, RZ, RZ, R14 ;  /* 0x000000ffff307224 */ /* 0x000fce00078e000e */
[----:B------:R-:W-:Y:S05]  /*2dc00*/  WARPSYNC.COLLECTIVE R15, `(.L_x_1903) ;  /* 0x000000000f087348 */ /* 0x000fea0003c00000 */
[----:B------:R0:W1:Y:S02]  /*2dc10*/  SHFL.IDX P6, R14, R13, R12, R11 ;  /* 0x0000000c0d0e7389 */ /* 0x00006400000c000b */
[----:B01----:R-:W-:Y:S01]  /*2dc20*/  ENDCOLLECTIVE ;  /* 0x000000000000791b */ /* 0x003fe20003800000 */
.L_x_1903:
[----:B------:R-:W-:Y:S02]  /*2dc30*/  IMAD.MOV.U32 R13, RZ, RZ, R108 ;  /* 0x000000ffff0d7224 */ /* 0x000fe400078e006c */
[----:B------:R-:W-:Y:S02]  /*2dc40*/  IMAD.MOV.U32 R12, RZ, RZ, R2 ;  /* 0x000000ffff0c7224 */ /* 0x000fe400078e0002 */
[----:B------:R-:W-:-:S07]  /*2dc50*/  IMAD.MOV.U32 R47, RZ, RZ, R14 ;  /* 0x000000ffff2f7224 */ /* 0x000fce00078e000e */
[----:B------:R-:W-:Y:S05]  /*2dc60*/  WARPSYNC.COLLECTIVE R15, `(.L_x_1904) ;  /* 0x000000000f087348 */ /* 0x000fea0003c00000 */
[----:B------:R0:W1:Y:S02]  /*2dc70*/  SHFL.IDX P6, R14, R13, R12, R11 ;  /* 0x0000000c0d0e7389 */ /* 0x00006400000c000b */
[----:B01----:R-:W-:Y:S01]  /*2dc80*/  ENDCOLLECTIVE ;  /* 0x000000000000791b */ /* 0x003fe20003800000 */
.L_x_1904:
[----:B------:R-:W-:Y:S02]  /*2dc90*/  IMAD.MOV.U32 R13, RZ, RZ, R104 ;  /* 0x000000ffff0d7224 */ /* 0x000fe400078e0068 */
[----:B------:R-:W-:-:S07]  /*2dca0*/  IMAD.MOV.U32 R108, RZ, RZ, R14 ;  /* 0x000000ffff6c7224 */ /* 0x000fce00078e000e */
[----:B------:R-:W-:Y:S05]  /*2dcb0*/  WARPSYNC.COLLECTIVE R15, `(.L_x_1905) ;  /* 0x000000000f087348 */ /* 0x000fea0003c00000 */
[----:B------:R0:W1:Y:S02]  /*2dcc0*/  SHFL.IDX P6, R14, R13, R12, R11 ;  /* 0x0000000c0d0e7389 */ /* 0x00006400000c000b */
[----:B01----:R-:W-:Y:S01]  /*2dcd0*/  ENDCOLLECTIVE ;  /* 0x000000000000791b */ /* 0x003fe20003800000 */
.L_x_1905:
[----:B------:R-:W-:Y:S02]  /*2dce0*/  IMAD.MOV.U32 R13, RZ, RZ, R53 ;  /* 0x000000ffff0d7224 */ /* 0x000fe400078e0035 */
[----:B------:R-:W-:Y:S02]  /*2dcf0*/  IMAD.MOV.U32 R12, RZ, RZ, R0 ;  /* 0x000000ffff0c7224 */ /* 0x000fe400078e0000 */
[----:B------:R-:W-:-:S07]  /*2dd00*/  IMAD.MOV.U32 R104, RZ, RZ, R14 ;  /* 0x000000ffff687224 */ /* 0x000fce00078e000e */
[----:B------:R-:W-:Y:S05]  /*2dd10*/  WARPSYNC.COLLECTIVE R15, `(.L_x_1906) ;  /* 0x000000000f087348 */ /* 0x000fea0003c00000 */
[----:B------:R0:W1:Y:S02]  /*2dd20*/  SHFL.IDX P6, R14, R13, R12, R11 ;  /* 0x0000000c0d0e7389 */ /* 0x00006400000c000b */
[----:B01----:R-:W-:Y:S01]  /*2dd30*/  ENDCOLLECTIVE ;  /* 0x000000000000791b */ /* 0x003fe20003800000 */
.L_x_1906:
[----:B------:R-:W-:Y:S02]  /*2dd40*/  IMAD.MOV.U32 R13, RZ, RZ, R49 ;  /* 0x000000ffff0d7224 */ /* 0x000fe400078e0031 */
[----:B------:R-:W-:-:S07]  /*2dd50*/  IMAD.MOV.U32 R53, RZ, RZ, R14 ;  /* 0x000000ffff357224 */ /* 0x000fce00078e000e */
[----:B------:R-:W-:Y:S05]  /*2dd60*/  WARPSYNC.COLLECTIVE R15, `(.L_x_1907) ;  /* 0x000000000f087348 */ /* 0x000fea0003c00000 */
[----:B------:R0:W1:Y:S02]  /*2dd70*/  SHFL.IDX P6, R14, R13, R12, R11 ;  /* 0x0000000c0d0e7389 */ /* 0x00006400000c000b */
[----:B01----:R-:W-:Y:S01]  /*2dd80*/  ENDCOLLECTIVE ;  /* 0x000000000000791b */ /* 0x003fe20003800000 */
.L_x_1907:
[----:B------:R-:W-:Y:S02]  /*2dd90*/  IMAD.MOV.U32 R13, RZ, RZ, R116 ;  /* 0x000000ffff0d7224 */ /* 0x000fe400078e0074 */
[----:B------:R-:W-:Y:S02]  /*2dda0*/  IMAD.MOV.U32 R12, RZ, RZ, R2 ;  /* 0x000000ffff0c7224 */ /* 0x000fe400078e0002 */
[----:B------:R-:W-:-:S07]  /*2ddb0*/  IMAD.MOV.U32 R49, RZ, RZ, R14 ;  /* 0x000000ffff317224 */ /* 0x000fce00078e000e */
[----:B------:R-:W-:Y:S05]  /*2ddc0*/  WARPSYNC.COLLECTIVE R15, `(.L_x_1908) ;  /* 0x000000000f087348 */ /* 0x000fea0003c00000 */
[----:B------:R0:W1:Y:S02]  /*2ddd0*/  SHFL.IDX P6, R14, R13, R12, R11 ;  /* 0x0000000c0d0e7389 */ /* 0x00006400000c000b */
[----:B01----:R-:W-:Y:S01]  /*2dde0*/  ENDCOLLECTIVE ;  /* 0x000000000000791b */ /* 0x003fe20003800000 */
.L_x_1908:
[----:B------:R-:W-:Y:S02]  /*2ddf0*/  IMAD.MOV.U32 R13, RZ, RZ, R112 ;  /* 0x000000ffff0d7224 */ /* 0x000fe400078e0070 */
[----:B------:R-:W-:-:S07]  /*2de00*/  IMAD.MOV.U32 R116, RZ, RZ, R14 ;  /* 0x000000ffff747224 */ /* 0x000fce00078e000e */
[----:B------:R-:W-:Y:S05]  /*2de10*/  WARPSYNC.COLLECTIVE R15, `(.L_x_1909) ;  /* 0x000000000f087348 */ /* 0x000fea0003c00000 */
[----:B------:R0:W1:Y:S02]  /*2de20*/  SHFL.IDX P6, R14, R13, R12, R11 ;  /* 0x0000000c0d0e7389 */ /* 0x00006400000c000b */
[----:B01----:R-:W-:Y:S01]  /*2de30*/  ENDCOLLECTIVE ;  /* 0x000000000000791b */ /* 0x003fe20003800000 */
.L_x_1909:
        /* <DEDUP_REMOVED lines=8> */
.L_x_1910:
[----:B------:R-:W-:Y:S02]  /*2dec0*/  SEL R92, R49, R112, P0 ;  /* 0x00000070315c7207 */ /* 0x000fe40000000000 */
[----:B------:R-:W-:Y:S01]  /*2ded0*/  SEL R112, R112, R49, P0 ;  /* 0x0000003170707207 */ /* 0x000fe20000000000 */
[----:B------:R-:W-:Y:S02]  /*2dee0*/  IMAD.MOV.U32 R13, RZ, RZ, R57 ;  /* 0x000000ffff0d7224 */ /* 0x000fe400078e0039 */
[----:B------:R-:W-:-:S07]  /*2def0*/  IMAD.MOV.U32 R61, RZ, RZ, R14 ;  /* 0x000000ffff3d7224 */ /* 0x000fce00078e000e */
[----:B------:R-:W-:Y:S05]  /*2df00*/  WARPSYNC.COLLECTIVE R15, `(.L_x_1911) ;  /* 0x000000000f087348 */ /* 0x000fea0003c00000 */
[----:B------:R0:W1:Y:S02]  /*2df10*/  SHFL.IDX P6, R14, R13, R12, R11 ;  /* 0x0000000c0d0e7389 */ /* 0x00006400000c000b */
[----:B01----:R-:W-:Y:S01]  /*2df20*/  ENDCOLLECTIVE ;  /* 0x000000000000791b */ /* 0x003fe20003800000 */
.L_x_1911:
[----:B------:R-:W-:Y:S02]  /*2df30*/  IMAD.MOV.U32 R13, RZ, RZ, R124 ;  /* 0x000000ffff0d7224 */ /* 0x000fe400078e007c */
[----:B------:R-:W-:Y:S02]  /*2df40*/  IMAD.MOV.U32 R12, RZ, RZ, R2 ;  /* 0x000000ffff0c7224 */ /* 0x000fe400078e0002 */
[----:B------:R-:W-:-:S07]  /*2df50*/  IMAD.MOV.U32 R57, RZ, RZ, R14 ;  /* 0x000000ffff397224 */ /* 0x000fce00078e000e */
[----:B------:R-:W-:Y:S05]  /*2df60*/  WARPSYNC.COLLECTIVE R15, `(.L_x_1912) ;  /* 0x000000000f087348 */ /* 0x000fea0003c00000 */
[----:B------:R0:W1:Y:S02]  /*2df70*/  SHFL.IDX P6, R14, R13, R12, R11 ;  /* 0x0000000c0d0e7389 */ /* 0x00006400000c000b */
[----:B01----:R-:W-:Y:S01]  /*2df80*/  ENDCOLLECTIVE ;  /* 0x000000000000791b */ /* 0x003fe20003800000 */
.L_x_1912:
[----:B------:R-:W-:Y:S02]  /*2df90*/  IMAD.MOV.U32 R13, RZ, RZ, R120 ;  /* 0x000000ffff0d7224 */ /* 0x000fe400078e0078 */
[----:B------:R-:W-:-:S07]  /*2dfa0*/  IMAD.MOV.U32 R124, RZ, RZ, R14 ;  /* 0x000000ffff7c7224 */ /* 0x000fce00078e000e */
[----:B------:R-:W-:Y:S05]  /*2dfb0*/  WARPSYNC.COLLECTIVE R15, `(.L_x_1913) ;  /* 0x000000000f087348 */ /* 0x000fea0003c00000 */
[----:B------:R0:W1:Y:S02]  /*2dfc0*/  SHFL.IDX P6, R14, R13, R12, R11 ;  /* 0x0000000c0d0e7389 */ /* 0x00006400000c000b */
[----:B01----:R-:W-:Y:S01]  /*2dfd0*/  ENDCOLLECTIVE ;  /* 0x000000000000791b */ /* 0x003fe20003800000 */
.L_x_1913:
[----:B------:R-:W-:Y:S02]  /*2dfe0*/  IMAD.MOV.U32 R13, RZ, RZ, R65 ;  /* 0x000000ffff0d7224 */ /* 0x000fe400078e0041 */
[----:B------:R-:W-:Y:S02]  /*2dff0*/  IMAD.MOV.U32 R12, RZ, RZ, R0 ;  /* 0x000000ffff0c7224 */ /* 0x000fe400078e0000 */
[----:B------:R-:W-:-:S07]  /*2e000*/  IMAD.MOV.U32 R120, RZ, RZ, R14 ;  /* 0x000000ffff787224 */ /* 0x000fce00078e000e */
[----:B------:R-:W-:Y:S05]  /*2e010*/  WARPSYNC.COLLECTIVE R15, `(.L_x_1914) ;  /* 0x000000000f087348 */ /* 0x000fea0003c00000 */
[----:B------:R0:W1:Y:S02]  /*2e020*/  SHFL.IDX P6, R14, R13, R12, R11 ;  /* 0x0000000c0d0e7389 */ /* 0x00006400000c000b */
[----:B01----:R-:W-:Y:S01]  /*2e030*/  ENDCOLLECTIVE ;  /* 0x000000000000791b */ /* 0x003fe20003800000 */
.L_x_1914:
[----:B------:R-:W-:Y:S02]  /*2e040*/  IMAD.MOV.U32 R13, RZ, RZ, R64 ;  /* 0x000000ffff0d7224 */ /* 0x000fe400078e0040 */
[----:B------:R-:W-:-:S07]  /*2e050*/  IMAD.MOV.U32 R65, RZ, RZ, R14 ;  /* 0x000000ffff417224 */ /* 0x000fce00078e000e */
[----:B------:R-:W-:Y:S05]  /*2e060*/  WARPSYNC.COLLECTIVE R15, `(.L_x_1915) ;  /* 0x000000000f087348 */ /* 0x000fea0003c00000 */
[----:B------:R0:W1:Y:S02]  /*2e070*/  SHFL.IDX P6, R14, R13, R12, R11 ;  /* 0x0000000c0d0e7389 */ /* 0x00006400000c000b */
[----:B01----:R-:W-:Y:S01]  /*2e080*/  ENDCOLLECTIVE ;  /* 0x000000000000791b */ /* 0x003fe20003800000 */
.L_x_1915:
[----:B------:R-:W-:Y:S02]  /*2e090*/  IMAD.MOV.U32 R13, RZ, RZ, R132 ;  /* 0x000000ffff0d7224 */ /* 0x000fe400078e0084 */
[----:B------:R-:W-:Y:S02]  /*2e0a0*/  IMAD.MOV.U32 R12, RZ, RZ, R2 ;  /* 0x000000ffff0c7224 */ /* 0x000fe400078e0002 */
[----:B------:R-:W-:-:S07]  /*2e0b0*/  IMAD.MOV.U32 R64, RZ, RZ, R14 ;  /* 0x000000ffff407224 */ /* 0x000fce00078e000e */
[----:B------:R-:W-:Y:S05]  /*2e0c0*/  WARPSYNC.COLLECTIVE R15, `(.L_x_1916) ;  /* 0x000000000f087348 */ /* 0x000fea0003c00000 */
[----:B------:R0:W1:Y:S02]  /*2e0d0*/  SHFL.IDX P6, R14, R13, R12, R11 ;  /* 0x0000000c0d0e7389 */ /* 0x00006400000c000b */
[----:B01----:R-:W-:Y:S01]  /*2e0e0*/  ENDCOLLECTIVE ;  /* 0x000000000000791b */ /* 0x003fe20003800000 */
.L_x_1916:
[----:B------:R-:W-:Y:S02]  /*2e0f0*/  IMAD.MOV.U32 R13, RZ, RZ, R128 ;  /* 0x000000ffff0d7224 */ /* 0x000fe400078e0080 */
[----:B------:R-:W-:-:S07]  /*2e100*/  IMAD.MOV.U32 R132, RZ, RZ, R14 ;  /* 0x000000ffff847224 */ /* 0x000fce00078e000e */
[----:B------:R-:W-:Y:S05]  /*2e110*/  WARPSYNC.COLLECTIVE R15, `(.L_x_1917) ;  /* 0x000000000f087348 */ /* 0x000fea0003c00000 */
[----:B------:R0:W1:Y:S02]  /*2e120*/  SHFL.IDX P6, R14, R13, R12, R11 ;  /* 0x0000000c0d0e7389 */ /* 0x00006400000c000b */
[----:B01----:R-:W-:Y:S01]  /*2e130*/  ENDCOLLECTIVE ;  /* 0x000000000000791b */ /* 0x003fe20003800000 */
.L_x_1917:
[----:B------:R-:W-:Y:S02]  /*2e140*/  IMAD.MOV.U32 R13, RZ, RZ, R73 ;  /* 0x000000ffff0d7224 */ /* 0x000fe400078e0049 */
[----:B------:R-:W-:Y:S02]  /*2e150*/  IMAD.MOV.U32 R12, RZ, RZ, R0 ;  /* 0x000000ffff0c7224 */ /* 0x000fe400078e0000 */
[----:B------:R-:W-:-:S07]  /*2e160*/  IMAD.MOV.U32 R128, RZ, RZ, R14 ;  /* 0x000000ffff807224 */ /* 0x000fce00078e000e */
[----:B------:R-:W-:Y:S05]  /*2e170*/  WARPSYNC.COLLECTIVE R15, `(.L_x_1918) ;  /* 0x000000000f087348 */ /* 0x000fea0003c00000 */
[----:B------:R0:W1:Y:S02]  /*2e180*/  SHFL.IDX P6, R14, R13, R12, R11 ;  /* 0x0000000c0d0e7389 */ /* 0x00006400000c000b */
[----:B01----:R-:W-:Y:S01]  /*2e190*/  ENDCOLLECTIVE ;  /* 0x000000000000791b */ /* 0x003fe20003800000 */
.L_x_1918:
[----:B------:R-:W-:Y:S02]  /*2e1a0*/  IMAD.MOV.U32 R13, RZ, RZ, R69 ;  /* 0x000000ffff0d7224 */ /* 0x000fe400078e0045 */
[----:B------:R-:W-:-:S07]  /*2e1b0*/  IMAD.MOV.U32 R73, RZ, RZ, R14 ;  /* 0x000000ffff497224 */ /* 0x000fce00078e000e */
[----:B------:R-:W-:Y:S05]  /*2e1c0*/  WARPSYNC.COLLECTIVE R15, `(.L_x_1919) ;  /* 0x000000000f087348 */ /* 0x000fea0003c00000 */
[----:B------:R0:W1:Y:S02]  /*2e1d0*/  SHFL.IDX P6, R14, R13, R12, R11 ;  /* 0x0000000c0d0e7389 */ /* 0x00006400000c000b */
[----:B01----:R-:W-:Y:S01]  /*2e1e0*/  ENDCOLLECTIVE ;  /* 0x000000000000791b */ /* 0x003fe20003800000 */
.L_x_1919:
[----:B------:R-:W-:Y:S02]  /*2e1f0*/  IMAD.MOV.U32 R13, RZ, RZ, R140 ;  /* 0x000000ffff0d7224 */ /* 0x000fe400078e008c */
[----:B------:R-:W-:Y:S02]  /*2e200*/  IMAD.MOV.U32 R12, RZ, RZ, R2 ;  /* 0x000000ffff0c7224 */ /* 0x000fe400078e0002 */
[----:B------:R-:W-:-:S07]  /*2e210*/  IMAD.MOV.U32 R69, RZ, RZ, R14 ;  /* 0x000000ffff457224 */ /* 0x000fce00078e000e */
[----:B------:R-:W-:Y:S05]  /*2e220*/  WARPSYNC.COLLECTIVE R15, `(.L_x_1920) ;  /* 0x000000000f087348 */ /* 0x000fea0003c00000 */
[----:B------:R0:W1:Y:S02]  /*2e230*/  SHFL.IDX P6, R14, R13, R12, R11 ;  /* 0x0000000c0d0e7389 */ /* 0x00006400000c000b */
[----:B01----:R-:W-:Y:S01]  /*2e240*/  ENDCOLLECTIVE ;  /* 0x000000000000791b */ /* 0x003fe20003800000 */
.L_x_1920:
[----:B------:R-:W-:Y:S02]  /*2e250*/  IMAD.MOV.U32 R13, RZ, RZ, R136 ;  /* 0x000000ffff0d7224 */ /* 0x000fe400078e0088 */
[----:B------:R-:W-:-:S07]  /*2e260*/  IMAD.MOV.U32 R140, RZ, RZ, R14 ;  /* 0x000000ffff8c7224 */ /* 0x000fce00078e000e */
[----:B------:R-:W-:Y:S05]  /*2e270*/  WARPSYNC.COLLECTIVE R15, `(.L_x_1921) ;  /* 0x000000000f087348 */ /* 0x000fea0003c00000 */
[----:B------:R0:W1:Y:S02]  /*2e280*/  SHFL.IDX P6, R14, R13, R12, R11 ;  /* 0x0000000c0d0e7389 */ /* 0x00006400000c000b */
[----:B01----:R-:W-:Y:S01]  /*2e290*/  ENDCOLLECTIVE ;  /* 0x000000000000791b */ /* 0x003fe20003800000 */
.L_x_1921:
[----:B------:R-:W-:Y:S02]  /*2e2a0*/  IMAD.MOV.U32 R13, RZ, RZ, R81 ;  /* 0x000000ffff0d7224 */ /* 0x000fe400078e0051 */
[----:B------:R-:W-:Y:S02]  /*2e2b0*/  IMAD.MOV.U32 R12, RZ, RZ, R0 ;  /* 0x000000ffff0c7224 */ /* 0x000fe400078e0000 */
[----:B------:R-:W-:-:S07]  /*2e2c0*/  IMAD.MOV.U32 R136, RZ, RZ, R14 ;  /* 0x000000ffff887224 */ /* 0x000fce00078e000e */
[----:B------:R-:W-:Y:S05]  /*2e2d0*/  WARPSYNC.COLLECTIVE R15, `(.L_x_1922) ;  /* 0x000000000f087348 */ /* 0x000fea0003c00000 */
[----:B------:R0:W1:Y:S02]  /*2e2e0*/  SHFL.IDX P6, R14, R13, R12, R11 ;  /* 0x0000000c0d0e7389 */ /* 0x00006400000c000b */
[----:B01----:R-:W-:Y:S01]  /*2e2f0*/  ENDCOLLECTIVE ;  /* 0x000000000000791b */ /* 0x003fe20003800000 */
.L_x_1922:
[----:B------:R-:W-:Y:S02]  /*2e300*/  IMAD.MOV.U32 R13, RZ, RZ, R77 ;  /* 0x000000ffff0d7224 */ /* 0x000fe400078e004d */
[----:B------:R-:W-:-:S07]  /*2e310*/  IMAD.MOV.U32 R81, RZ, RZ, R14 ;  /* 0x000000ffff517224 */ /* 0x000fce00078e000e */
[----:B------:R-:W-:Y:S05]  /*2e320*/  WARPSYNC.COLLECTIVE R15, `(.L_x_1923) ;  /* 0x000000000f087348 */ /* 0x000fea0003c00000 */
[----:B------:R0:W1:Y:S02]  /*2e330*/  SHFL.IDX P6, R14, R13, R12, R11 ;  /* 0x0000000c0d0e7389 */ /* 0x00006400000c000b */
[----:B01----:R-:W-:Y:S01]  /*2e340*/  ENDCOLLECTIVE ;  /* 0x000000000000791b */ /* 0x003fe20003800000 */
.L_x_1923:
[----:B------:R-:W-:Y:S02]  /*2e350*/  IMAD.MOV.U32 R13, RZ, RZ, R148 ;  /* 0x000000ffff0d7224 */ /* 0x000fe400078e0094 */
[----:B------:R-:W-:Y:S02]  /*2e360*/  IMAD.MOV.U32 R12, RZ, RZ, R2 ;  /* 0x000000ffff0c7224 */ /* 0x000fe400078e0002 */
[----:B------:R-:W-:-:S07]  /*2e370*/  IMAD.MOV.U32 R77, RZ, RZ, R14 ;  /* 0x000000ffff4d7224 */ /* 0x000fce00078e000e */
[----:B------:R-:W-:Y:S05]  /*2e380*/  WARPSYNC.COLLECTIVE R15, `(.L_x_1924) ;  /* 0x000000000f087348 */ /* 0x000fea0003c00000 */
[----:B------:R0:W1:Y:S02]  /*2e390*/  SHFL.IDX P6, R14, R13, R12, R11 ;  /* 0x0000000c0d0e7389 */ /* 0x00006400000c000b */
[----:B01----:R-:W-:Y:S01]  /*2e3a0*/  ENDCOLLECTIVE ;  /* 0x000000000000791b */ /* 0x003fe20003800000 */
.L_x_1924:
[----:B------:R-:W-:Y:S02]  /*2e3b0*/  IMAD.MOV.U32 R13, RZ, RZ, R144 ;  /* 0x000000ffff0d7224 */ /* 0x000fe400078e0090 */
[----:B------:R-:W-:-:S07]  /*2e3c0*/  IMAD.MOV.U32 R148, RZ, RZ, R14 ;  /* 0x000000ffff947224 */ /* 0x000fce00078e000e */
[----:B------:R-:W-:Y:S05]  /*2e3d0*/  WARPSYNC.COLLECTIVE R15, `(.L_x_1925) ;  /* 0x000000000f087348 */ /* 0x000fea0003c00000 */
[----:B------:R0:W1:Y:S02]  /*2e3e0*/  SHFL.IDX P6, R14, R13, R12, R11 ;  /* 0x0000000c0d0e7389 */ /* 0x00006400000c000b */
[----:B01----:R-:W-:Y:S01]  /*2e3f0*/  ENDCOLLECTIVE ;  /* 0x000000000000791b */ /* 0x003fe20003800000 */
.L_x_1925:
[----:B------:R-:W-:Y:S02]  /*2e400*/  IMAD.MOV.U32 R13, RZ, RZ, R56 ;  /* 0x000000ffff0d7224 */ /* 0x000fe400078e0038 */
[----:B------:R-:W-:Y:S02]  /*2e410*/  IMAD.MOV.U32 R12, RZ, RZ, R0 ;  /* 0x000000ffff0c7224 */ /* 0x000fe400078e0000 */
[----:B------:R-:W-:-:S07]  /*2e420*/  IMAD.MOV.U32 R144, RZ, RZ, R14 ;  /* 0x000000ffff907224 */ /* 0x000fce00078e000e */
[----:B------:R-:W-:Y:S05]  /*2e430*/  WARPSYNC.COLLECTIVE R15, `(.L_x_1926) ;  /* 0x000000000f087348 */ /* 0x000fea0003c00000 */
[----:B------:R0:W1:Y:S02]  /*2e440*/  SHFL.IDX P6, R14, R13, R12, R11 ;  /* 0x0000000c0d0e7389 */ /* 0x00006400000c000b */
[----:B01----:R-:W-:Y:S01]  /*2e450*/  ENDCOLLECTIVE ;  /* 0x000000000000791b */ /* 0x003fe20003800000 */
.L_x_1926:
[----:B------:R-:W-:Y:S02]  /*2e460*/  IMAD.MOV.U32 R13, RZ, RZ, R85 ;  /* 0x000000ffff0d7224 */ /* 0x000fe400078e0055 */
[----:B------:R-:W-:-:S07]  /*2e470*/  IMAD.MOV.U32 R56, RZ, RZ, R14 ;  /* 0x000000ffff387224 */ /* 0x000fce00078e000e */
[----:B------:R-:W-:Y:S05]  /*2e480*/  WARPSYNC.COLLECTIVE R15, `(.L_x_1927) ;  /* 0x000000000f087348 */ /* 0x000fea0003c00000 */
[----:B------:R0:W1:Y:S02]  /*2e490*/  SHFL.IDX P6, R14, R13, R12, R11 ;  /* 0x0000000c0d0e7389 */ /* 0x00006400000c000b */
[----:B01----:R-:W-:Y:S01]  /*2e4a0*/  ENDCOLLECTIVE ;  /* 0x000000000000791b */ /* 0x003fe20003800000 */
.L_x_1927:
[----:B------:R-:W-:Y:S02]  /*2e4b0*/  IMAD.MOV.U32 R13, RZ, RZ, R146 ;  /* 0x000000ffff0d7224 */ /* 0x000fe400078e0092 */
[----:B------:R-:W-:Y:S02]  /*2e4c0*/  IMAD.MOV.U32 R12, RZ, RZ, R2 ;  /* 0x000000ffff0c7224 */ /* 0x000fe400078e0002 */
[----:B------:R-:W-:-:S07]  /*2e4d0*/  IMAD.MOV.U32 R85, RZ, RZ, R14 ;  /* 0x000000ffff557224 */ /* 0x000fce00078e000e */
[----:B------:R-:W-:Y:S05]  /*2e4e0*/  WARPSYNC.COLLECTIVE R15, `(.L_x_1928) ;  /* 0x000000000f087348 */ /* 0x000fea0003c00000 */
[----:B------:R0:W1:Y:S02]  /*2e4f0*/  SHFL.IDX P6, R14, R13, R12, R11 ;  /* 0x0000000c0d0e7389 */ /* 0x00006400000c000b */
[----:B01----:R-:W-:Y:S01]  /*2e500*/  ENDCOLLECTIVE ;  /* 0x000000000000791b */ /* 0x003fe20003800000 */
.L_x_1928:
[----:B------:R-:W-:Y:S02]  /*2e510*/  IMAD.MOV.U32 R13, RZ, RZ, R157 ;  /* 0x000000ffff0d7224 */ /* 0x000fe400078e009d */
[----:B------:R-:W-:-:S07]  /*2e520*/  IMAD.MOV.U32 R146, RZ, RZ, R14 ;  /* 0x000000ffff927224 */ /* 0x000fce00078e000e */
[----:B------:R-:W-:Y:S05]  /*2e530*/  WARPSYNC.COLLECTIVE R15, `(.L_x_1929) ;  /* 0x000000000f087348 */ /* 0x000fea0003c00000 */
[----:B------:R0:W1:Y:S02]  /*2e540*/  SHFL.IDX P6, R14, R13, R12, R11 ;  /* 0x0000000c0d0e7389 */ /* 0x00006400000c000b */
[----:B01----:R-:W-:Y:S01]  /*2e550*/  ENDCOLLECTIVE ;  /* 0x000000000000791b */ /* 0x003fe20003800000 */
.L_x_1929:
        /* <DEDUP_REMOVED lines=8> */
.L_x_1930:
[----:B------:R-:W-:Y:S02]  /*2e5e0*/  SEL R20, R85, R157, P0 ;  /* 0x0000009d55147207 */ /* 0x000fe40000000000 */
[----:B------:R-:W-:Y:S01]  /*2e5f0*/  SEL R85, R157, R85, P0 ;  /* 0x000000559d557207 */ /* 0x000fe20000000000 */
[----:B------:R-:W-:Y:S02]  /*2e600*/  IMAD.MOV.U32 R13, RZ, RZ, R89 ;  /* 0x000000ffff0d7224 */ /* 0x000fe400078e0059 */
[----:B------:R-:W-:-:S07]  /*2e610*/  IMAD.MOV.U32 R93, RZ, RZ, R14 ;  /* 0x000000ffff5d7224 */ /* 0x000fce00078e000e */
[----:B------:R-:W-:Y:S05]  /*2e620*/  WARPSYNC.COLLECTIVE R15, `(.L_x_1931) ;  /* 0x000000000f087348 */ /* 0x000fea0003c00000 */
[----:B------:R0:W1:Y:S02]  /*2e630*/  SHFL.IDX P6, R14, R13, R12, R11 ;  /* 0x0000000c0d0e7389 */ /* 0x00006400000c000b */
[----:B01----:R-:W-:Y:S01]  /*2e640*/  ENDCOLLECTIVE ;  /* 0x000000000000791b */ /* 0x003fe20003800000 */
.L_x_1931:
[----:B------:R-:W-:Y:S02]  /*2e650*/  IMAD.MOV.U32 R13, RZ, RZ, R154 ;  /* 0x000000ffff0d7224 */ /* 0x000fe400078e009a */
[----:B------:R-:W-:Y:S02]  /*2e660*/  IMAD.MOV.U32 R12, RZ, RZ, R2 ;  /* 0x000000ffff0c7224 */ /* 0x000fe400078e0002 */
[----:B------:R-:W-:-:S07]  /*2e670*/  IMAD.MOV.U32 R89, RZ, RZ, R14 ;  /* 0x000000ffff597224 */ /* 0x000fce00078e000e */
[----:B------:R-:W-:Y:S05]  /*2e680*/  WARPSYNC.COLLECTIVE R15, `(.L_x_1932) ;  /* 0x000000000f087348 */ /* 0x000fea0003c00000 */
[----:B------:R0:W1:Y:S02]  /*2e690*/  SHFL.IDX P6, R14, R13, R12, R11 ;  /* 0x0000000c0d0e7389 */ /* 0x00006400000c000b */
[----:B01----:R-:W-:Y:S01]  /*2e6a0*/  ENDCOLLECTIVE ;  /* 0x000000000000791b */ /* 0x003fe20003800000 */
.L_x_1932:
[----:B------:R-:W-:Y:S02]  /*2e6b0*/  IMAD.MOV.U32 R13, RZ, RZ, R153 ;  /* 0x000000ffff0d7224 */ /* 0x000fe400078e0099 */
[----:B------:R-:W-:-:S07]  /*2e6c0*/  IMAD.MOV.U32 R154, RZ, RZ, R14 ;  /* 0x000000ffff9a7224 */ /* 0x000fce00078e000e */
[----:B------:R-:W-:Y:S05]  /*2e6d0*/  WARPSYNC.COLLECTIVE R15, `(.L_x_1933) ;  /* 0x000000000f087348 */ /* 0x000fea0003c00000 */
[----:B------:R0:W1:Y:S02]  /*2e6e0*/  SHFL.IDX P6, R14, R13, R12, R11 ;  /* 0x0000000c0d0e7389 */ /* 0x00006400000c000b */
[----:B01----:R-:W-:Y:S01]  /*2e6f0*/  ENDCOLLECTIVE ;  /* 0x000000000000791b */ /* 0x003fe20003800000 */
.L_x_1933:
        /* <DEDUP_REMOVED lines=8> */
.L_x_1934:
[----:B------:R-:W-:Y:S02]  /*2e780*/  SEL R34, R89, R153, P0 ;  /* 0x0000009959227207 */ /* 0x000fe40000000000 */
[----:B------:R-:W-:Y:S01]  /*2e790*/  SEL R89, R153, R89, P0 ;  /* 0x0000005999597207 */ /* 0x000fe20000000000 */
[----:B------:R-:W-:Y:S02]  /*2e7a0*/  IMAD.MOV.U32 R13, RZ, RZ, R109 ;  /* 0x000000ffff0d7224 */ /* 0x000fe400078e006d */
[----:B------:R-:W-:-:S07]  /*2e7b0*/  IMAD.MOV.U32 R97, RZ, RZ, R14 ;  /* 0x000000ffff617224 */ /* 0x000fce00078e000e */
[----:B------:R-:W-:Y:S05]  /*2e7c0*/  WARPSYNC.COLLECTIVE R15, `(.L_x_1935) ;  /* 0x000000000f087348 */ /* 0x000fea0003c00000 */
[----:B------:R0:W1:Y:S02]  /*2e7d0*/  SHFL.IDX P6, R14, R13, R12, R11 ;  /* 0x0000000c0d0e7389 */ /* 0x00006400000c000b */
[----:B01----:R-:W-:Y:S01]  /*2e7e0*/  ENDCOLLECTIVE ;  /* 0x000000000000791b */ /* 0x003fe20003800000 */
.L_x_1935:
[----:B------:R-:W-:Y:S02]  /*2e7f0*/  IMAD.MOV.U32 R13, RZ, RZ, R156 ;  /* 0x000000ffff0d7224 */ /* 0x000fe400078e009c */
[----:B------:R-:W-:Y:S02]  /*2e800*/  IMAD.MOV.U32 R12, RZ, RZ, R2 ;  /* 0x000000ffff0c7224 */ /* 0x000fe400078e0002 */
[----:B------:R-:W-:-:S07]  /*2e810*/  IMAD.MOV.U32 R44, RZ, RZ, R14 ;  /* 0x000000ffff2c7224 */ /* 0x000fce00078e000e */
[----:B------:R-:W-:Y:S05]  /*2e820*/  WARPSYNC.COLLECTIVE R15, `(.L_x_1936) ;  /* 0x000000000f087348 */ /* 0x000fea0003c00000 */
[----:B------:R0:W1:Y:S02]  /*2e830*/  SHFL.IDX P6, R14, R13, R12, R11 ;  /* 0x0000000c0d0e7389 */ /* 0x00006400000c000b */
[----:B01----:R-:W-:Y:S01]  /*2e840*/  ENDCOLLECTIVE ;  /* 0x000000000000791b */ /* 0x003fe20003800000 */
.L_x_1936:
[----:B------:R-:W-:Y:S02]  /*2e850*/  IMAD.MOV.U32 R13, RZ, RZ, R155 ;  /* 0x000000ffff0d7224 */ /* 0x000fe400078e009b */
[----:B------:R-:W-:-:S07]  /*2e860*/  IMAD.MOV.U32 R156, RZ, RZ, R14 ;  /* 0x000000ffff9c7224 */ /* 0x000fce00078e000e */
[----:B------:R-:W-:Y:S05]  /*2e870*/  WARPSYNC.COLLECTIVE R15, `(.L_x_1937) ;  /* 0x000000000f087348 */ /* 0x000fea0003c00000 */
[----:B------:R0:W1:Y:S02]  /*2e880*/  SHFL.IDX P6, R14, R13, R12, R11 ;  /* 0x0000000c0d0e7389 */ /* 0x00006400000c000b */
[----:B01----:R-:W-:Y:S01]  /*2e890*/  ENDCOLLECTIVE ;  /* 0x000000000000791b */ /* 0x003fe20003800000 */
.L_x_1937:
        /* <DEDUP_REMOVED lines=8> */
.L_x_1938:
[----:B------:R-:W-:Y:S02]  /*2e920*/  SEL R36, R44, R40, P0 ;  /* 0x000000282c247207 */ /* 0x000fe40000000000 */
[----:B------:R-:W-:Y:S01]  /*2e930*/  SEL R40, R40, R44, P0 ;  /* 0x0000002c28287207 */ /* 0x000fe20000000000 */
[----:B------:R-:W-:Y:S02]  /*2e940*/  IMAD.MOV.U32 R13, RZ, RZ, R105 ;  /* 0x000000ffff0d7224 */ /* 0x000fe400078e0069 */
[----:B------:R-:W-:-:S07]  /*2e950*/  IMAD.MOV.U32 R50, RZ, RZ, R14 ;  /* 0x000000ffff327224 */ /* 0x000fce00078e000e */
[----:B------:R-:W-:Y:S05]  /*2e960*/  WARPSYNC.COLLECTIVE R15, `(.L_x_1939) ;  /* 0x000000000f087348 */ /* 0x000fea0003c00000 */
[----:B------:R0:W1:Y:S02]  /*2e970*/  SHFL.IDX P6, R14, R13, R12, R11 ;  /* 0x0000000c0d0e7389 */ /* 0x00006400000c000b */
[----:B01----:R-:W-:Y:S01]  /*2e980*/  ENDCOLLECTIVE ;  /* 0x000000000000791b */ /* 0x003fe20003800000 */
.L_x_1939:
[----:B------:R-:W-:Y:S02]  /*2e990*/  IMAD.MOV.U32 R13, RZ, RZ, R55 ;  /* 0x000000ffff0d7224 */ /* 0x000fe400078e0037 */
[----:B------:R-:W-:Y:S02]  /*2e9a0*/  IMAD.MOV.U32 R12, RZ, RZ, R2 ;  /* 0x000000ffff0c7224 */ /* 0x000fe400078e0002 */
[----:B------:R-:W-:-:S07]  /*2e9b0*/  IMAD.MOV.U32 R105, RZ, RZ, R14 ;  /* 0x000000ffff697224 */ /* 0x000fce00078e000e */
[----:B------:R-:W-:Y:S05]  /*2e9c0*/  WARPSYNC.COLLECTIVE R15, `(.L_x_1940) ;  /* 0x000000000f087348 */ /* 0x000fea0003c00000 */
[----:B------:R0:W1:Y:S02]  /*2e9d0*/  SHFL.IDX P6, R14, R13, R12, R11 ;  /* 0x0000000c0d0e7389 */ /* 0x00006400000c000b */
[----:B01----:R-:W-:Y:S01]  /*2e9e0*/  ENDCOLLECTIVE ;  /* 0x000000000000791b */ /* 0x003fe20003800000 */
.L_x_1940:
[----:B------:R-:W-:Y:S02]  /*2e9f0*/  IMAD.MOV.U32 R13, RZ, RZ, R51 ;  /* 0x000000ffff0d7224 */ /* 0x000fe400078e0033 */
[----:B------:R-:W-:-:S07]  /*2ea00*/  IMAD.MOV.U32 R55, RZ, RZ, R14 ;  /* 0x000000ffff377224 */ /* 0x000fce00078e000e */
[----:B------:R-:W-:Y:S05]  /*2ea10*/  WARPSYNC.COLLECTIVE R15, `(.L_x_1941) ;  /* 0x000000000f087348 */ /* 0x000fea0003c00000 */
[----:B------:R0:W1:Y:S02]  /*2ea20*/  SHFL.IDX P6, R14, R13, R12, R11 ;  /* 0x0000000c0d0e7389 */ /* 0x00006400000c000b */
[----:B01----:R-:W-:Y:S01]  /*2ea30*/  ENDCOLLECTIVE ;  /* 0x000000000000791b */ /* 0x003fe20003800000 */
.L_x_1941:
        /* <DEDUP_REMOVED lines=8> */
.L_x_1942:
[----:B------:R-:W-:Y:S02]  /*2eac0*/  SEL R38, R105, R51, P0 ;  /* 0x0000003369267207 */ /* 0x000fe40000000000 */
[----:B------:R-:W-:Y:S01]  /*2ead0*/  SEL R51, R51, R105, P0 ;  /* 0x0000006933337207 */ /* 0x000fe20000000000 */
[----:B------:R-:W-:Y:S02]  /*2eae0*/  IMAD.MOV.U32 R13, RZ, RZ, R54 ;  /* 0x000000ffff0d7224 */ /* 0x000fe400078e0036 */
[----:B------:R-:W-:-:S07]  /*2eaf0*/  IMAD.MOV.U32 R58, RZ, RZ, R14 ;  /* 0x000000ffff3a7224 */ /* 0x000fce00078e000e */
[----:B------:R-:W-:Y:S05]  /*2eb00*/  WARPSYNC.COLLECTIVE R15, `(.L_x_1943) ;  /* 0x000000000f087348 */ /* 0x000fea0003c00000 */
[----:B------:R0:W1:Y:S02]  /*2eb10*/  SHFL.IDX P6, R14, R13, R12, R11 ;  /* 0x0000000c0d0e7389 */ /* 0x00006400000c000b */
[----:B01----:R-:W-:Y:S01]  /*2eb20*/  ENDCOLLECTIVE ;  /* 0x000000000000791b */ /* 0x003fe20003800000 */
.L_x_1943:
[----:B------:R-:W-:Y:S02]  /*2eb30*/  IMAD.MOV.U32 R13, RZ, RZ, R63 ;  /* 0x000000ffff0d7224 */ /* 0x000fe400078e003f */
[----:B------:R-:W-:Y:S02]  /*2eb40*/  IMAD.MOV.U32 R12, RZ, RZ, R2 ;  /* 0x000000ffff0c7224 */ /* 0x000fe400078e0002 */
[----:B------:R-:W-:-:S07]  /*2eb50*/  IMAD.MOV.U32 R54, RZ, RZ, R14 ;  /* 0x000000ffff367224 */ /* 0x000fce00078e000e */
[----:B------:R-:W-:Y:S05]  /*2eb60*/  WARPSYNC.COLLECTIVE R15, `(.L_x_1944) ;  /* 0x000000000f087348 */ /* 0x000fea0003c00000 */
[----:B------:R0:W1:Y:S02]  /*2eb70*/  SHFL.IDX P6, R14, R13, R12, R11 ;  /* 0x0000000c0d0e7389 */ /* 0x00006400000c000b */
[----:B01----:R-:W-:Y:S01]  /*2eb80*/  ENDCOLLECTIVE ;  /* 0x000000000000791b */ /* 0x003fe20003800000 */
.L_x_1944:
[----:B------:R-:W-:Y:S02]  /*2eb90*/  IMAD.MOV.U32 R13, RZ, RZ, R59 ;  /* 0x000000ffff0d7224 */ /* 0x000fe400078e003b */
[----:B------:R-:W-:-:S07]  /*2eba0*/  IMAD.MOV.U32 R63, RZ, RZ, R14 ;  /* 0x000000ffff3f7224 */ /* 0x000fce00078e000e */
[----:B------:R-:W-:Y:S05]  /*2ebb0*/  WARPSYNC.COLLECTIVE R15, `(.L_x_1945) ;  /* 0x000000000f087348 */ /* 0x000fea0003c00000 */
[----:B------:R0:W1:Y:S02]  /*2ebc0*/  SHFL.IDX P6, R14, R13, R12, R11 ;  /* 0x0000000c0d0e7389 */ /* 0x00006400000c000b */
[----:B01----:R-:W-:Y:S01]  /*2ebd0*/  ENDCOLLECTIVE ;  /* 0x000000000000791b */ /* 0x003fe20003800000 */
.L_x_1945:
        /* <DEDUP_REMOVED lines=8> */
.L_x_1946:
[----:B------:R-:W-:Y:S02]  /*2ec60*/  SEL R41, R54, R59, P0 ;  /* 0x0000003b36297207 */ /* 0x000fe40000000000 */
[----:B------:R-:W-:Y:S01]  /*2ec70*/  SEL R54, R59, R54, P0 ;  /* 0x000000363b367207 */ /* 0x000fe20000000000 */
[----:B------:R-:W-:Y:S02]  /*2ec80*/  IMAD.MOV.U32 R13, RZ, RZ, R62 ;  /* 0x000000ffff0d7224 */ /* 0x000fe400078e003e */
[----:B------:R-:W-:-:S07]  /*2ec90*/  IMAD.MOV.U32 R66, RZ, RZ, R14 ;  /* 0x000000ffff427224 */ /* 0x000fce00078e000e */
[----:B------:R-:W-:Y:S05]  /*2eca0*/  WARPSYNC.COLLECTIVE R15, `(.L_x_1947) ;  /* 0x000000000f087348 */ /* 0x000fea0003c00000 */
[----:B------:R0:W1:Y:S02]  /*2ecb0*/  SHFL.IDX P6, R14, R13, R12, R11 ;  /* 0x0000000c0d0e7389 */ /* 0x00006400000c000b */
[----:B01----:R-:W-:Y:S01]  /*2ecc0*/  ENDCOLLECTIVE ;  /* 0x000000000000791b */ /* 0x003fe20003800000 */
.L_x_1947:
[----:B------:R-:W-:Y:S02]  /*2ecd0*/  IMAD.MOV.U32 R13, RZ, RZ, R71 ;  /* 0x000000ffff0d7224 */ /* 0x000fe400078e0047 */
[----:B------:R-:W-:Y:S02]  /*2ece0*/  IMAD.MOV.U32 R12, RZ, RZ, R2 ;  /* 0x000000ffff0c7224 */ /* 0x000fe400078e0002 */
[----:B------:R-:W-:-:S07]  /*2ecf0*/  IMAD.MOV.U32 R62, RZ, RZ, R14 ;  /* 0x000000ffff3e7224 */ /* 0x000fce00078e000e */
[----:B------:R-:W-:Y:S05]  /*2ed00*/  WARPSYNC.COLLECTIVE R15, `(.L_x_1948) ;  /* 0x000000000f087348 */ /* 0x000fea0003c00000 */
[----:B------:R0:W1:Y:S02]  /*2ed10*/  SHFL.IDX P6, R14, R13, R12, R11 ;  /* 0x0000000c0d0e7389 */ /* 0x00006400000c000b */
[----:B01----:R-:W-:Y:S01]  /*2ed20*/  ENDCOLLECTIVE ;  /* 0x000000000000791b */ /* 0x003fe20003800000 */
.L_x_1948:
[----:B------:R-:W-:Y:S02]  /*2ed30*/  IMAD.MOV.U32 R13, RZ, RZ, R67 ;  /* 0x000000ffff0d7224 */ /* 0x000fe400078e0043 */
[----:B------:R-:W-:-:S07]  /*2ed40*/  IMAD.MOV.U32 R71, RZ, RZ, R14 ;  /* 0x000000ffff477224 */ /* 0x000fce00078e000e */
[----:B------:R-:W-:Y:S05]  /*2ed50*/  WARPSYNC.COLLECTIVE R15, `(.L_x_1949) ;  /* 0x000000000f087348 */ /* 0x000fea0003c00000 */
[----:B------:R0:W1:Y:S02]  /*2ed60*/  SHFL.IDX P6, R14, R13, R12, R11 ;  /* 0x0000000c0d0e7389 */ /* 0x00006400000c000b */
[----:B01----:R-:W-:Y:S01]  /*2ed70*/  ENDCOLLECTIVE ;  /* 0x000000000000791b */ /* 0x003fe20003800000 */
.L_x_1949:
        /* <DEDUP_REMOVED lines=8> */
.L_x_1950:
[----:B------:R-:W-:Y:S02]  /*2ee00*/  SEL R43, R62, R67, P0 ;  /* 0x000000433e2b7207 */ /* 0x000fe40000000000 */
[----:B------:R-:W-:Y:S01]  /*2ee10*/  SEL R62, R67, R62, P0 ;  /* 0x0000003e433e7207 */ /* 0x000fe20000000000 */
[----:B------:R-:W-:Y:S02]  /*2ee20*/  IMAD.MOV.U32 R13, RZ, RZ, R70 ;  /* 0x000000ffff0d7224 */ /* 0x000fe400078e0046 */
[----:B------:R-:W-:-:S07]  /*2ee30*/  IMAD.MOV.U32 R74, RZ, RZ, R14 ;  /* 0x000000ffff4a7224 */ /* 0x000fce00078e000e */
[----:B------:R-:W-:Y:S05]  /*2ee40*/  WARPSYNC.COLLECTIVE R15, `(.L_x_1951) ;  /* 0x000000000f087348 */ /* 0x000fea0003c00000 */
[----:B------:R0:W1:Y:S02]  /*2ee50*/  SHFL.IDX P6, R14, R13, R12, R11 ;  /* 0x0000000c0d0e7389 */ /* 0x00006400000c000b */
[----:B01----:R-:W-:Y:S01]  /*2ee60*/  ENDCOLLECTIVE ;  /* 0x000000000000791b */ /* 0x003fe20003800000 */
.L_x_1951:
[----:B------:R-:W-:Y:S02]  /*2ee70*/  IMAD.MOV.U32 R13, RZ, RZ, R78 ;  /* 0x000000ffff0d7224 */ /* 0x000fe400078e004e */
[----:B------:R-:W-:Y:S02]  /*2ee80*/  IMAD.MOV.U32 R12, RZ, RZ, R2 ;  /* 0x000000ffff0c7224 */ /* 0x000fe400078e0002 */
[----:B------:R-:W-:-:S07]  /*2ee90*/  IMAD.MOV.U32 R109, RZ, RZ, R14 ;  /* 0x000000ffff6d7224 */ /* 0x000fce00078e000e */
[----:B------:R-:W-:Y:S05]  /*2eea0*/  WARPSYNC.COLLECTIVE R15, `(.L_x_1952) ;  /* 0x000000000f087348 */ /* 0x000fea0003c00000 */
[----:B------:R0:W1:Y:S02]  /*2eeb0*/  SHFL.IDX P6, R14, R13, R12, R11 ;  /* 0x0000000c0d0e7389 */ /* 0x00006400000c000b */
[----:B01----:R-:W-:Y:S01]  /*2eec0*/  ENDCOLLECTIVE ;  /* 0x000000000000791b */ /* 0x003fe20003800000 */
.L_x_1952:
[----:B------:R-:W-:Y:S02]  /*2eed0*/  IMAD.MOV.U32 R13, RZ, RZ, R75 ;  /* 0x000000ffff0d7224 */ /* 0x000fe400078e004b */
[----:B------:R-:W-:-:S07]  /*2eee0*/  IMAD.MOV.U32 R78, RZ, RZ, R14 ;  /* 0x000000ffff4e7224 */ /* 0x000fce00078e000e */
[----:B------:R-:W-:Y:S05]  /*2eef0*/  WARPSYNC.COLLECTIVE R15, `(.L_x_1953) ;  /* 0x000000000f087348 */ /* 0x000fea0003c00000 */
[----:B------:R0:W1:Y:S02]  /*2ef00*/  SHFL.IDX P6, R14, R13, R12, R11 ;  /* 0x0000000c0d0e7389 */ /* 0x00006400000c000b */
[----:B01----:R-:W-:Y:S01]  /*2ef10*/  ENDCOLLECTIVE ;  /* 0x000000000000791b */ /* 0x003fe20003800000 */
.L_x_1953:
[----:B------:R-:W-:Y:S02]  /*2ef20*/  IMAD.MOV.U32 R13, RZ, RZ, R79 ;  /* 0x000000ffff0d7224 */ /* 0x000fe400078e004f */
[----:B------:R-:W-:Y:S02]  /*2ef30*/  IMAD.MOV.U32 R12, RZ, RZ, R0 ;  /* 0x000000ffff0c7224 */ /* 0x000fe400078e0000 */
[----:B------:R-:W-:-:S07]  /*2ef40*/  IMAD.MOV.U32 R75, RZ, RZ, R14 ;  /* 0x000000ffff4b7224 */ /* 0x000fce00078e000e */
[----:B------:R-:W-:Y:S05]  /*2ef50*/  WARPSYNC.COLLECTIVE R15, `(.L_x_1954) ;  /* 0x000000000f087348 */ /* 0x000fea0003c00000 */
[----:B------:R0:W1:Y:S02]  /*2ef60*/  SHFL.IDX P6, R14, R13, R12, R11 ;  /* 0x0000000c0d0e7389 */ /* 0x00006400000c000b */
[----:B01----:R-:W-:Y:S01]  /*2ef70*/  ENDCOLLECTIVE ;  /* 0x000000000000791b */ /* 0x003fe20003800000 */
.L_x_1954:
[----:B------:R-:W-:Y:S02]  /*2ef80*/  IMAD.MOV.U32 R13, RZ, RZ, R113 ;  /* 0x000000ffff0d7224 */ /* 0x000fe400078e0071 */
[----:B------:R-:W-:-:S07]  /*2ef90*/  IMAD.MOV.U32 R79, RZ, RZ, R14 ;  /* 0x000000ffff4f7224 */ /* 0x000fce00078e000e */
[----:B------:R-:W-:Y:S05]  /*2efa0*/  WARPSYNC.COLLECTIVE R15, `(.L_x_1955) ;  /* 0x000000000f087348 */ /* 0x000fea0003c00000 */
[----:B------:R0:W1:Y:S02]  /*2efb0*/  SHFL.IDX P6, R14, R13, R12, R11 ;  /* 0x0000000c0d0e7389 */ /* 0x00006400000c000b */
[----:B01----:R-:W-:Y:S01]  /*2efc0*/  ENDCOLLECTIVE ;  /* 0x000000000000791b */ /* 0x003fe20003800000 */
.L_x_1955:
[----:B------:R-:W-:Y:S02]  /*2efd0*/  IMAD.MOV.U32 R13, RZ, RZ, R86 ;  /* 0x000000ffff0d7224 */ /* 0x000fe400078e0056 */
[----:B------:R-:W-:Y:S02]  /*2efe0*/  IMAD.MOV.U32 R12, RZ, RZ, R2 ;  /* 0x000000ffff0c7224 */ /* 0x000fe400078e0002 */
[----:B------:R-:W-:-:S07]  /*2eff0*/  IMAD.MOV.U32 R113, RZ, RZ, R14 ;  /* 0x000000ffff717224 */ /* 0x000fce00078e000e */
[----:B------:R-:W-:Y:S05]  /*2f000*/  WARPSYNC.COLLECTIVE R15, `(.L_x_1956) ;  /* 0x000000000f087348 */ /* 0x000fea0003c00000 */
[----:B------:R0:W1:Y:S02]  /*2f010*/  SHFL.IDX P6, R14, R13, R12, R11 ;  /* 0x0000000c0d0e7389 */ /* 0x00006400000c000b */
[----:B01----:R-:W-:Y:S01]  /*2f020*/  ENDCOLLECTIVE ;  /* 0x000000000000791b */ /* 0x003fe20003800000 */
.L_x_1956:
[----:B------:R-:W-:Y:S02]  /*2f030*/  IMAD.MOV.U32 R13, RZ, RZ, R117 ;  /* 0x000000ffff0d7224 */ /* 0x000fe400078e0075 */
[----:B------:R-:W-:-:S07]  /*2f040*/  IMAD.MOV.U32 R86, RZ, RZ, R14 ;  /* 0x000000ffff567224 */ /* 0x000fce00078e000e */
[----:B------:R-:W-:Y:S05]  /*2f050*/  WARPSYNC.COLLECTIVE R15, `(.L_x_1957) ;  /* 0x000000000f087348 */ /* 0x000fea0003c00000 */
[----:B------:R0:W1:Y:S02]  /*2f060*/  SHFL.IDX P6, R14, R13, R12, R11 ;  /* 0x0000000c0d0e7389 */ /* 0x00006400000c000b */
[----:B01----:R-:W-:Y:S01]  /*2f070*/  ENDCOLLECTIVE ;  /* 0x000000000000791b */ /* 0x003fe20003800000 */
.L_x_1957:
[----:B------:R-:W-:Y:S02]  /*2f080*/  IMAD.MOV.U32 R13, RZ, RZ, R82 ;  /* 0x000000ffff0d7224 */ /* 0x000fe400078e0052 */
[----:B------:R-:W-:Y:S02]  /*2f090*/  IMAD.MOV.U32 R12, RZ, RZ, R0 ;  /* 0x000000ffff0c7224 */ /* 0x000fe400078e0000 */
[----:B------:R-:W-:-:S07]  /*2f0a0*/  IMAD.MOV.U32 R117, RZ, RZ, R14 ;  /* 0x000000ffff757224 */ /* 0x000fce00078e000e */
[----:B------:R-:W-:Y:S05]  /*2f0b0*/  WARPSYNC.COLLECTIVE R15, `(.L_x_1958) ;  /* 0x000000000f087348 */ /* 0x000fea0003c00000 */
[----:B------:R0:W1:Y:S02]  /*2f0c0*/  SHFL.IDX P6, R14, R13, R12, R11 ;  /* 0x0000000c0d0e7389 */ /* 0x00006400000c000b */
[----:B01----:R-:W-:Y:S01]  /*2f0d0*/  ENDCOLLECTIVE ;  /* 0x000000000000791b */ /* 0x003fe20003800000 */
.L_x_1958:
[----:B------:R-:W-:Y:S02]  /*2f0e0*/  IMAD.MOV.U32 R13, RZ, RZ, R125 ;  /* 0x000000ffff0d7224 */ /* 0x000fe400078e007d */
[----:B------:R-:W-:-:S07]  /*2f0f0*/  IMAD.MOV.U32 R82, RZ, RZ, R14 ;  /* 0x000000ffff527224 */ /* 0x000fce00078e000e */
[----:B------:R-:W-:Y:S05]  /*2f100*/  WARPSYNC.COLLECTIVE R15, `(.L_x_1959) ;  /* 0x000000000f087348 */ /* 0x000fea0003c00000 */
[----:B------:R0:W1:Y:S02]  /*2f110*/  SHFL.IDX P6, R14, R13, R12, R11 ;  /* 0x0000000c0d0e7389 */ /* 0x00006400000c000b */
[----:B01----:R-:W-:Y:S01]  /*2f120*/  ENDCOLLECTIVE ;  /* 0x000000000000791b */ /* 0x003fe20003800000 */
.L_x_1959:
[----:B------:R-:W-:Y:S02]  /*2f130*/  IMAD.MOV.U32 R13, RZ, RZ, R94 ;  /* 0x000000ffff0d7224 */ /* 0x000fe400078e005e */
[----:B------:R-:W-:Y:S02]  /*2f140*/  IMAD.MOV.U32 R12, RZ, RZ, R2 ;  /* 0x000000ffff0c7224 */ /* 0x000fe400078e0002 */
[----:B------:R-:W-:-:S07]  /*2f150*/  IMAD.MOV.U32 R125, RZ, RZ, R14 ;  /* 0x000000ffff7d7224 */ /* 0x000fce00078e000e */
[----:B------:R-:W-:Y:S05]  /*2f160*/  WARPSYNC.COLLECTIVE R15, `(.L_x_1960) ;  /* 0x000000000f087348 */ /* 0x000fea0003c00000 */
[----:B------:R0:W1:Y:S02]  /*2f170*/  SHFL.IDX P6, R14, R13, R12, R11 ;  /* 0x0000000c0d0e7389 */ /* 0x00006400000c000b */
[----:B01----:R-:W-:Y:S01]  /*2f180*/  ENDCOLLECTIVE ;  /* 0x000000000000791b */ /* 0x003fe20003800000 */
.L_x_1960:
[----:B------:R-:W-:Y:S02]  /*2f190*/  IMAD.MOV.U32 R13, RZ, RZ, R121 ;  /* 0x000000ffff0d7224 */ /* 0x000fe400078e0079 */
[----:B------:R-:W-:-:S07]  /*2f1a0*/  IMAD.MOV.U32 R94, RZ, RZ, R14 ;  /* 0x000000ffff5e7224 */ /* 0x000fce00078e000e */
[----:B------:R-:W-:Y:S05]  /*2f1b0*/  WARPSYNC.COLLECTIVE R15, `(.L_x_1961) ;  /* 0x000000000f087348 */ /* 0x000fea0003c00000 */
[----:B------:R0:W1:Y:S02]  /*2f1c0*/  SHFL.IDX P6, R14, R13, R12, R11 ;  /* 0x0000000c0d0e7389 */ /* 0x00006400000c000b */
[----:B01----:R-:W-:Y:S01]  /*2f1d0*/  ENDCOLLECTIVE ;  /* 0x000000000000791b */ /* 0x003fe20003800000 */
.L_x_1961:
        /* <DEDUP_REMOVED lines=8> */
.L_x_1962:
[----:B------:R-:W-:Y:S02]  /*2f260*/  SEL R49, R125, R121, P0 ;  /* 0x000000797d317207 */ /* 0x000fe40000000000 */
[----:B------:R-:W-:Y:S01]  /*2f270*/  SEL R121, R121, R125, P0 ;  /* 0x0000007d79797207 */ /* 0x000fe20000000000 */
[----:B------:R-:W-:Y:S02]  /*2f280*/  IMAD.MOV.U32 R13, RZ, RZ, R83 ;  /* 0x000000ffff0d7224 */ /* 0x000fe400078e0053 */
[----:B------:R-:W-:-:S07]  /*2f290*/  IMAD.MOV.U32 R87, RZ, RZ, R14 ;  /* 0x000000ffff577224 */ /* 0x000fce00078e000e */
[----:B------:R-:W-:Y:S05]  /*2f2a0*/  WARPSYNC.COLLECTIVE R15, `(.L_x_1963) ;  /* 0x000000000f087348 */ /* 0x000fea0003c00000 */
[----:B------:R0:W1:Y:S02]  /*2f2b0*/  SHFL.IDX P6, R14, R13, R12, R11 ;  /* 0x0000000c0d0e7389 */ /* 0x00006400000c000b */
[----:B01----:R-:W-:Y:S01]  /*2f2c0*/  ENDCOLLECTIVE ;  /* 0x000000000000791b */ /* 0x003fe20003800000 */
.L_x_1963:
[----:B------:R-:W-:Y:S02]  /*2f2d0*/  IMAD.MOV.U32 R13, RZ, RZ, R102 ;  /* 0x000000ffff0d7224 */ /* 0x000fe400078e0066 */
[----:B------:R-:W-:Y:S02]  /*2f2e0*/  IMAD.MOV.U32 R12, RZ, RZ, R2 ;  /* 0x000000ffff0c7224 */ /* 0x000fe400078e0002 */
[----:B------:R-:W-:-:S07]  /*2f2f0*/  IMAD.MOV.U32 R83, RZ, RZ, R14 ;  /* 0x000000ffff537224 */ /* 0x000fce00078e000e */
[----:B------:R-:W-:Y:S05]  /*2f300*/  WARPSYNC.COLLECTIVE R15, `(.L_x_1964) ;  /* 0x000000000f087348 */ /* 0x000fea0003c00000 */
[----:B------:R0:W1:Y:S02]  /*2f310*/  SHFL.IDX P6, R14, R13, R12, R11 ;  /* 0x0000000c0d0e7389 */ /* 0x00006400000c000b */
[----:B01----:R-:W-:Y:S01]  /*2f320*/  ENDCOLLECTIVE ;  /* 0x000000000000791b */ /* 0x003fe20003800000 */
.L_x_1964:
[----:B------:R-:W-:Y:S02]  /*2f330*/  IMAD.MOV.U32 R13, RZ, RZ, R98 ;  /* 0x000000ffff0d7224 */ /* 0x000fe400078e0062 */
[----:B------:R-:W-:-:S07]  /*2f340*/  IMAD.MOV.U32 R102, RZ, RZ, R14 ;  /* 0x000000ffff667224 */ /* 0x000fce00078e000e */
[----:B------:R-:W-:Y:S05]  /*2f350*/  WARPSYNC.COLLECTIVE R15, `(.L_x_1965) ;  /* 0x000000000f087348 */ /* 0x000fea0003c00000 */
[----:B------:R0:W1:Y:S02]  /*2f360*/  SHFL.IDX P6, R14, R13, R12, R11 ;  /* 0x0000000c0d0e7389 */ /* 0x00006400000c000b */
[----:B01----:R-:W-:Y:S01]  /*2f370*/  ENDCOLLECTIVE ;  /* 0x000000000000791b */ /* 0x003fe20003800000 */
.L_x_1965:
        /* <DEDUP_REMOVED lines=8> */
.L_x_1966:
[----:B------:R-:W-:Y:S02]  /*2f400*/  SEL R55, R83, R98, P0 ;  /* 0x0000006253377207 */ /* 0x000fe40000000000 */
[----:B------:R-:W-:Y:S01]  /*2f410*/  SEL R83, R98, R83, P0 ;  /* 0x0000005362537207 */ /* 0x000fe20000000000 */
[----:B------:R-:W-:Y:S02]  /*2f420*/  IMAD.MOV.U32 R13, RZ, RZ, R129 ;  /* 0x000000ffff0d7224 */ /* 0x000fe400078e0081 */
[----:B------:R-:W-:-:S07]  /*2f430*/  IMAD.MOV.U32 R90, RZ, RZ, R14 ;  /* 0x000000ffff5a7224 */ /* 0x000fce00078e000e */
[----:B------:R-:W-:Y:S05]  /*2f440*/  WARPSYNC.COLLECTIVE R15, `(.L_x_1967) ;  /* 0x000000000f087348 */ /* 0x000fea0003c00000 */
[----:B------:R0:W1:Y:S02]  /*2f450*/  SHFL.IDX P6, R14, R13, R12, R11 ;  /* 0x0000000c0d0e7389 */ /* 0x00006400000c000b */
[----:B01----:R-:W-:Y:S01]  /*2f460*/  ENDCOLLECTIVE ;  /* 0x000000000000791b */ /* 0x003fe20003800000 */
.L_x_1967:
[----:B------:R-:W-:Y:S02]  /*2f470*/  IMAD.MOV.U32 R13, RZ, RZ, R110 ;  /* 0x000000ffff0d7224 */ /* 0x000fe400078e006e */
[----:B------:R-:W-:Y:S02]  /*2f480*/  IMAD.MOV.U32 R12, RZ, RZ, R2 ;  /* 0x000000ffff0c7224 */ /* 0x000fe400078e0002 */
[----:B------:R-:W-:-:S07]  /*2f490*/  IMAD.MOV.U32 R106, RZ, RZ, R14 ;  /* 0x000000ffff6a7224 */ /* 0x000fce00078e000e */
[----:B------:R-:W-:Y:S05]  /*2f4a0*/  WARPSYNC.COLLECTIVE R15, `(.L_x_1968) ;  /* 0x000000000f087348 */ /* 0x000fea0003c00000 */
[----:B------:R0:W1:Y:S02]  /*2f4b0*/  SHFL.IDX P6, R14, R13, R12, R11 ;  /* 0x0000000c0d0e7389 */ /* 0x00006400000c000b */
[----:B01----:R-:W-:Y:S01]  /*2f4c0*/  ENDCOLLECTIVE ;  /* 0x000000000000791b */ /* 0x003fe20003800000 */
.L_x_1968:
[----:B------:R-:W-:Y:S02]  /*2f4d0*/  IMAD.MOV.U32 R13, RZ, RZ, R107 ;  /* 0x000000ffff0d7224 */ /* 0x000fe400078e006b */
[----:B------:R-:W-:-:S07]  /*2f4e0*/  IMAD.MOV.U32 R110, RZ, RZ, R14 ;  /* 0x000000ffff6e7224 */ /* 0x000fce00078e000e */
[----:B------:R-:W-:Y:S05]  /*2f4f0*/  WARPSYNC.COLLECTIVE R15, `(.L_x_1969) ;  /* 0x000000000f087348 */ /* 0x000fea0003c00000 */
[----:B------:R0:W1:Y:S02]  /*2f500*/  SHFL.IDX P6, R14, R13, R12, R11 ;  /* 0x0000000c0d0e7389 */ /* 0x00006400000c000b */
[----:B01----:R-:W-:Y:S01]  /*2f510*/  ENDCOLLECTIVE ;  /* 0x000000000000791b */ /* 0x003fe20003800000 */
.L_x_1969:
        /* <DEDUP_REMOVED lines=8> */
.L_x_1970:
[----:B------:R-:W-:Y:S02]  /*2f5a0*/  SEL R60, R106, R107, P0 ;  /* 0x0000006b6a3c7207 */ /* 0x000fe40000000000 */
[----:B------:R-:W-:Y:S01]  /*2f5b0*/  SEL R106, R107, R106, P0 ;  /* 0x0000006a6b6a7207 */ /* 0x000fe20000000000 */
[----:B------:R-:W-:Y:S02]  /*2f5c0*/  IMAD.MOV.U32 R13, RZ, RZ, R111 ;  /* 0x000000ffff0d7224 */ /* 0x000fe400078e006f */
[----:B------:R-:W-:-:S07]  /*2f5d0*/  IMAD.MOV.U32 R91, RZ, RZ, R14 ;  /* 0x000000ffff5b7224 */ /* 0x000fce00078e000e */
[----:B------:R-:W-:Y:S05]  /*2f5e0*/  WARPSYNC.COLLECTIVE R15, `(.L_x_1971) ;  /* 0x000000000f087348 */ /* 0x000fea0003c00000 */
[----:B------:R0:W1:Y:S02]  /*2f5f0*/  SHFL.IDX P6, R14, R13, R12, R11 ;  /* 0x0000000c0d0e7389 */ /* 0x00006400000c000b */
[----:B01----:R-:W-:Y:S01]  /*2f600*/  ENDCOLLECTIVE ;  /* 0x000000000000791b */ /* 0x003fe20003800000 */
.L_x_1971:
[----:B------:R-:W-:Y:S02]  /*2f610*/  IMAD.MOV.U32 R13, RZ, RZ, R118 ;  /* 0x000000ffff0d7224 */ /* 0x000fe400078e0076 */
[----:B------:R-:W-:Y:S02]  /*2f620*/  IMAD.MOV.U32 R12, RZ, RZ, R2 ;  /* 0x000000ffff0c7224 */ /* 0x000fe400078e0002 */
[----:B------:R-:W-:-:S07]  /*2f630*/  IMAD.MOV.U32 R114, RZ, RZ, R14 ;  /* 0x000000ffff727224 */ /* 0x000fce00078e000e */
[----:B------:R-:W-:Y:S05]  /*2f640*/  WARPSYNC.COLLECTIVE R15, `(.L_x_1972) ;  /* 0x000000000f087348 */ /* 0x000fea0003c00000 */
[----:B------:R0:W1:Y:S02]  /*2f650*/  SHFL.IDX P6, R14, R13, R12, R11 ;  /* 0x0000000c0d0e7389 */ /* 0x00006400000c000b */
[----:B01----:R-:W-:Y:S01]  /*2f660*/  ENDCOLLECTIVE ;  /* 0x000000000000791b */ /* 0x003fe20003800000 */
.L_x_1972:
[----:B------:R-:W-:Y:S02]  /*2f670*/  IMAD.MOV.U32 R13, RZ, RZ, R115 ;  /* 0x000000ffff0d7224 */ /* 0x000fe400078e0073 */
[----:B------:R-:W-:-:S07]  /*2f680*/  IMAD.MOV.U32 R118, RZ, RZ, R14 ;  /* 0x000000ffff767224 */ /* 0x000fce00078e000e */
[----:B------:R-:W-:Y:S05]  /*2f690*/  WARPSYNC.COLLECTIVE R15, `(.L_x_1973) ;  /* 0x000000000f087348 */ /* 0x000fea0003c00000 */
[----:B------:R0:W1:Y:S02]  /*2f6a0*/  SHFL.IDX P6, R14, R13, R12, R11 ;  /* 0x0000000c0d0e7389 */ /* 0x00006400000c000b */
[----:B01----:R-:W-:Y:S01]  /*2f6b0*/  ENDCOLLECTIVE ;  /* 0x000000000000791b */ /* 0x003fe20003800000 */
.L_x_1973:
        /* <DEDUP_REMOVED lines=8> */
.L_x_1974:
[----:B------:R-:W-:Y:S02]  /*2f740*/  SEL R67, R114, R111, P0 ;  /* 0x0000006f72437207 */ /* 0x000fe40000000000 */
[----:B------:R-:W-:Y:S01]  /*2f750*/  SEL R111, R111, R114, P0 ;  /* 0x000000726f6f7207 */ /* 0x000fe20000000000 */
[----:B------:R-:W-:Y:S02]  /*2f760*/  IMAD.MOV.U32 R13, RZ, RZ, R119 ;  /* 0x000000ffff0d7224 */ /* 0x000fe400078e0077 */
[----:B------:R-:W-:-:S07]  /*2f770*/  IMAD.MOV.U32 R95, RZ, RZ, R14 ;  /* 0x000000ffff5f7224 */ /* 0x000fce00078e000e */
[----:B------:R-:W-:Y:S05]  /*2f780*/  WARPSYNC.COLLECTIVE R15, `(.L_x_1975) ;  /* 0x000000000f087348 */ /* 0x000fea0003c00000 */
[----:B------:R0:W1:Y:S02]  /*2f790*/  SHFL.IDX P6, R14, R13, R12, R11 ;  /* 0x0000000c0d0e7389 */ /* 0x00006400000c000b */
[----:B01----:R-:W-:Y:S01]  /*2f7a0*/  ENDCOLLECTIVE ;  /* 0x000000000000791b */ /* 0x003fe20003800000 */
.L_x_1975:
[----:B------:R-:W-:Y:S02]  /*2f7b0*/  IMAD.MOV.U32 R13, RZ, RZ, R126 ;  /* 0x000000ffff0d7224 */ /* 0x000fe400078e007e */
[----:B------:R-:W-:Y:S02]  /*2f7c0*/  IMAD.MOV.U32 R12, RZ, RZ, R2 ;  /* 0x000000ffff0c7224 */ /* 0x000fe400078e0002 */
[----:B------:R-:W-:-:S07]  /*2f7d0*/  IMAD.MOV.U32 R115, RZ, RZ, R14 ;  /* 0x000000ffff737224 */ /* 0x000fce00078e000e */
[----:B------:R-:W-:Y:S05]  /*2f7e0*/  WARPSYNC.COLLECTIVE R15, `(.L_x_1976) ;  /* 0x000000000f087348 */ /* 0x000fea0003c00000 */
[----:B------:R0:W1:Y:S02]  /*2f7f0*/  SHFL.IDX P6, R14, R13, R12, R11 ;  /* 0x0000000c0d0e7389 */ /* 0x00006400000c000b */
[----:B01----:R-:W-:Y:S01]  /*2f800*/  ENDCOLLECTIVE ;  /* 0x000000000000791b */ /* 0x003fe20003800000 */
.L_x_1976:
[----:B------:R-:W-:Y:S02]  /*2f810*/  IMAD.MOV.U32 R13, RZ, RZ, R122 ;  /* 0x000000ffff0d7224 */ /* 0x000fe400078e007a */
[----:B------:R-:W-:-:S07]  /*2f820*/  IMAD.MOV.U32 R126, RZ, RZ, R14 ;  /* 0x000000ffff7e7224 */ /* 0x000fce00078e000e */
[----:B------:R-:W-:Y:S05]  /*2f830*/  WARPSYNC.COLLECTIVE R15, `(.L_x_1977) ;  /* 0x000000000f087348 */ /* 0x000fea0003c00000 */
[----:B------:R0:W1:Y:S02]  /*2f840*/  SHFL.IDX P6, R14, R13, R12, R11 ;  /* 0x0000000c0d0e7389 */ /* 0x00006400000c000b */
[----:B01----:R-:W-:Y:S01]  /*2f850*/  ENDCOLLECTIVE ;  /* 0x000000000000791b */ /* 0x003fe20003800000 */
.L_x_1977:
        /* <DEDUP_REMOVED lines=8> */
.L_x_1978:
[----:B------:R-:W-:Y:S02]  /*2f8e0*/  SEL R71, R115, R119, P0 ;  /* 0x0000007773477207 */ /* 0x000fe40000000000 */
[----:B------:R-:W-:Y:S01]  /*2f8f0*/  SEL R115, R119, R115, P0 ;  /* 0x0000007377737207 */ /* 0x000fe20000000000 */
[----:B------:R-:W-:Y:S02]  /*2f900*/  IMAD.MOV.U32 R13, RZ, RZ, R123 ;  /* 0x000000ffff0d7224 */ /* 0x000fe400078e007b */
[----:B------:R-:W-:-:S07]  /*2f910*/  IMAD.MOV.U32 R99, RZ, RZ, R14 ;  /* 0x000000ffff637224 */ /* 0x000fce00078e000e */
[----:B------:R-:W-:Y:S05]  /*2f920*/  WARPSYNC.COLLECTIVE R15, `(.L_x_1979) ;  /* 0x000000000f087348 */ /* 0x000fea0003c00000 */
[----:B------:R0:W1:Y:S02]  /*2f930*/  SHFL.IDX P6, R14, R13, R12, R11 ;  /* 0x0000000c0d0e7389 */ /* 0x00006400000c000b */
[----:B01----:R-:W-:Y:S01]  /*2f940*/  ENDCOLLECTIVE ;  /* 0x000000000000791b */ /* 0x003fe20003800000 */
.L_x_1979:
[----:B------:R-:W-:Y:S02]  /*2f950*/  IMAD.MOV.U32 R13, RZ, RZ, R134 ;  /* 0x000000ffff0d7224 */ /* 0x000fe400078e0086 */
[----:B------:R-:W-:Y:S02]  /*2f960*/  IMAD.MOV.U32 R12, RZ, RZ, R2 ;  /* 0x000000ffff0c7224 */ /* 0x000fe400078e0002 */
[----:B------:R-:W-:-:S07]  /*2f970*/  IMAD.MOV.U32 R123, RZ, RZ, R14 ;  /* 0x000000ffff7b7224 */ /* 0x000fce00078e000e */
[----:B------:R-:W-:Y:S05]  /*2f980*/  WARPSYNC.COLLECTIVE R15, `(.L_x_1980) ;  /* 0x000000000f087348 */ /* 0x000fea0003c00000 */
[----:B------:R0:W1:Y:S02]  /*2f990*/  SHFL.IDX P6, R14, R13, R12, R11 ;  /* 0x0000000c0d0e7389 */ /* 0x00006400000c000b */
[----:B01----:R-:W-:Y:S01]  /*2f9a0*/  ENDCOLLECTIVE ;  /* 0x000000000000791b */ /* 0x003fe20003800000 */
.L_x_1980:
[----:B------:R-:W-:Y:S02]  /*2f9b0*/  IMAD.MOV.U32 R13, RZ, RZ, R130 ;  /* 0x000000ffff0d7224 */ /* 0x000fe400078e0082 */
[----:B------:R-:W-:-:S07]  /*2f9c0*/  IMAD.MOV.U32 R134, RZ, RZ, R14 ;  /* 0x000000ffff867224 */ /* 0x000fce00078e000e */
[----:B------:R-:W-:Y:S05]  /*2f9d0*/  WARPSYNC.COLLECTIVE R15, `(.L_x_1981) ;  /* 0x000000000f087348 */ /* 0x000fea0003c00000 */
[----:B------:R0:W1:Y:S02]  /*2f9e0*/  SHFL.IDX P6, R14, R13, R12, R11 ;  /* 0x0000000c0d0e7389 */ /* 0x00006400000c000b */
[----:B01----:R-:W-:Y:S01]  /*2f9f0*/  ENDCOLLECTIVE ;  /* 0x000000000000791b */ /* 0x003fe20003800000 */
.L_x_1981:
[----:B------:R-:W-:Y:S02]  /*2fa00*/  IMAD.MOV.U32 R13, RZ, RZ, R101 ;  /* 0x000000ffff0d7224 */ /* 0x000fe400078e0065 */
[----:B------:R-:W-:Y:S02]  /*2fa10*/  IMAD.MOV.U32 R12, RZ, RZ, R0 ;  /* 0x000000ffff0c7224 */ /* 0x000fe400078e0000 */
[----:B------:R-:W-:-:S07]  /*2fa20*/  IMAD.MOV.U32 R122, RZ, RZ, R14 ;  /* 0x000000ffff7a7224 */ /* 0x000fce00078e000e */
[----:B------:R-:W-:Y:S05]  /*2fa30*/  WARPSYNC.COLLECTIVE R15, `(.L_x_1982) ;  /* 0x000000000f087348 */ /* 0x000fea0003c00000 */
[----:B------:R0:W1:Y:S02]  /*2fa40*/  SHFL.IDX P6, R14, R13, R12, R11 ;  /* 0x0000000c0d0e7389 */ /* 0x00006400000c000b */
[----:B01----:R-:W-:Y:S01]  /*2fa50*/  ENDCOLLECTIVE ;  /* 0x000000000000791b */ /* 0x003fe20003800000 */
.L_x_1982:
[----:B------:R-:W-:Y:S02]  /*2fa60*/  SEL R76, R123, R122, P0 ;  /* 0x0000007a7b4c7207 */ /* 0x000fe40000000000 */
[----:B------:R-:W-:Y:S01]  /*2fa70*/  SEL R122, R122, R123, P0 ;  /* 0x0000007b7a7a7207 */ /* 0x000fe20000000000 */
[----:B------:R-:W-:Y:S02]  /*2fa80*/  IMAD.MOV.U32 R13, RZ, RZ, R127 ;  /* 0x000000ffff0d7224 */ /* 0x000fe400078e007f */
[----:B------:R-:W-:-:S07]  /*2fa90*/  IMAD.MOV.U32 R101, RZ, RZ, R14 ;  /* 0x000000ffff657224 */ /* 0x000fce00078e000e */
[----:B------:R-:W-:Y:S05]  /*2faa0*/  WARPSYNC.COLLECTIVE R15, `(.L_x_1983) ;  /* 0x000000000f087348 */ /* 0x000fea0003c00000 */
[----:B------:R0:W1:Y:S02]  /*2fab0*/  SHFL.IDX P6, R14, R13, R12, R11 ;  /* 0x0000000c0d0e7389 */ /* 0x00006400000c000b */
[----:B01----:R-:W-:Y:S01]  /*2fac0*/  ENDCOLLECTIVE ;  /* 0x000000000000791b */ /* 0x003fe20003800000 */
.L_x_1983:
[----:B------:R-:W-:Y:S02]  /*2fad0*/  IMAD.MOV.U32 R13, RZ, RZ, R142 ;  /* 0x000000ffff0d7224 */ /* 0x000fe400078e008e */
[----:B------:R-:W-:Y:S02]  /*2fae0*/  IMAD.MOV.U32 R12, RZ, RZ, R2 ;  /* 0x000000ffff0c7224 */ /* 0x000fe400078e0002 */
[----:B------:R-:W-:-:S07]  /*2faf0*/  IMAD.MOV.U32 R127, RZ, RZ, R14 ;  /* 0x000000ffff7f7224 */ /* 0x000fce00078e000e */
[----:B------:R-:W-:Y:S05]  /*2fb00*/  WARPSYNC.COLLECTIVE R15, `(.L_x_1984) ;  /* 0x000000000f087348 */ /* 0x000fea0003c00000 */
[----:B------:R0:W1:Y:S02]  /*2fb10*/  SHFL.IDX P6, R14, R13, R12, R11 ;  /* 0x0000000c0d0e7389 */ /* 0x00006400000c000b */
[----:B01----:R-:W-:Y:S01]  /*2fb20*/  ENDCOLLECTIVE ;  /* 0x000000000000791b */ /* 0x003fe20003800000 */
.L_x_1984:
[----:B------:R-:W-:Y:S02]  /*2fb30*/  IMAD.MOV.U32 R13, RZ, RZ, R138 ;  /* 0x000000ffff0d7224 */ /* 0x000fe400078e008a */
[----:B------:R-:W-:-:S07]  /*2fb40*/  IMAD.MOV.U32 R142, RZ, RZ, R14 ;  /* 0x000000ffff8e7224 */ /* 0x000fce00078e000e */
[----:B------:R-:W-:Y:S05]  /*2fb50*/  WARPSYNC.COLLECTIVE R15, `(.L_x_1985) ;  /* 0x000000000f087348 */ /* 0x000fea0003c00000 */
[----:B------:R0:W1:Y:S02]  /*2fb60*/  SHFL.IDX P6, R14, R13, R12, R11 ;  /* 0x0000000c0d0e7389 */ /* 0x00006400000c000b */
[----:B01----:R-:W-:Y:S01]  /*2fb70*/  ENDCOLLECTIVE ;  /* 0x000000000000791b */ /* 0x003fe20003800000 */
.L_x_1985:
        /* <DEDUP_REMOVED lines=8> */
.L_x_1986:
[----:B------:R-:W-:Y:S02]  /*2fc00*/  SEL R80, R127, R129, P0 ;  /* 0x000000817f507207 */ /* 0x000fe40000000000 */
[----:B------:R-:W-:Y:S01]  /*2fc10*/  SEL R127, R129, R127, P0 ;  /* 0x0000007f817f7207 */ /* 0x000fe20000000000 */
[----:B------:R-:W-:Y:S01]  /*2fc20*/  IMAD.MOV.U32 R13, RZ, RZ, R165 ;  /* 0x000000ffff0d7224 */ /* 0x000fe200078e00a5 */
[----:B------:R-:W-:Y:S02]  /*2fc30*/  SEL R165, R96, R45, P0 ;  /* 0x0000002d60a57207 */ /* 0x000fe40000000000 */
[----:B------:R-:W-:Y:S02]  /*2fc40*/  SEL R96, R48, R108, P0 ;  /* 0x0000006c30607207 */ /* 0x000fe40000000000 */
[----:B------:R-:W-:Y:S02]  /*2fc50*/  SEL R108, R108, R48, P0 ;  /* 0x000000306c6c7207 */ /* 0x000fe40000000000 */
[----:B------:R-:W-:-:S02]  /*2fc60*/  SEL R45, R109, R75, P0 ;  /* 0x0000004b6d2d7207 */ /* 0x000fc40000000000 */
[----:B------:R-:W-:Y:S01]  /*2fc70*/  SEL R48, R79, R86, P0 ;  /* 0x000000564f307207 */ /* 0x000fe20000000000 */
[----:B------:R-:W-:Y:S01]  /*2fc80*/  IMAD.MOV.U32 R103, RZ, RZ, R14 ;  /* 0x000000ffff677224 */ /* 0x000fe200078e000e */
[----:B------:R-:W-:-:S07]  /*2fc90*/  SEL R75, R75, R109, P0 ;  /* 0x0000006d4b4b7207 */ /* 0x000fce0000000000 */
[----:B------:R-:W-:Y:S05]  /*2fca0*/  WARPSYNC.COLLECTIVE R15, `(.L_x_1987) ;  /* 0x000000000f087348 */ /* 0x000fea0003c00000 */
[----:B------:R0:W1:Y:S02]  /*2fcb0*/  SHFL.IDX P6, R14, R13, R12, R11 ;  /* 0x0000000c0d0e7389 */ /* 0x00006400000c000b */
[----:B01----:R-:W-:Y:S01]  /*2fcc0*/  ENDCOLLECTIVE ;  /* 0x000000000000791b */ /* 0x003fe20003800000 */
.L_x_1987:
[----:B------:R-:W-:Y:S01]  /*2fcd0*/  SEL R79, R86, R79, P0 ;  /* 0x0000004f564f7207 */ /* 0x000fe20000000000 */
[----:B------:R-:W-:Y:S02]  /*2fce0*/  IMAD.MOV.U32 R13, RZ, RZ, R150 ;  /* 0x000000ffff0d7224 */ /* 0x000fe400078e0096 */
[----:B------:R-:W-:Y:S01]  /*2fcf0*/  IMAD.MOV.U32 R12, RZ, RZ, R2 ;  /* 0x000000ffff0c7224 */ /* 0x000fe200078e0002 */
[----:B------:R-:W-:Y:S01]  /*2fd00*/  SEL R2, R5, R4, P0 ;  /* 0x0000000405027207 */ /* 0x000fe20000000000 */
[----:B------:R-:W-:-:S07]  /*2fd10*/  IMAD.MOV.U32 R70, RZ, RZ, R14 ;  /* 0x000000ffff467224 */ /* 0x000fce00078e000e */
[----:B------:R-:W-:Y:S05]  /*2fd20*/  WARPSYNC.COLLECTIVE R15, `(.L_x_1988) ;  /* 0x000000000f087348 */ /* 0x000fea0003c00000 */
[----:B------:R0:W1:Y:S02]  /*2fd30*/  SHFL.IDX P6, R14, R13, R12, R11 ;  /* 0x0000000c0d0e7389 */ /* 0x00006400000c000b */
[----:B01----:R-:W-:Y:S01]  /*2fd40*/  ENDCOLLECTIVE ;  /* 0x000000000000791b */ /* 0x003fe20003800000 */
.L_x_1988:
        /* <DEDUP_REMOVED lines=11> */
.L_x_1989:
[----:B------:R-:W-:Y:S02]  /*2fe00*/  SEL R78, R99, R134, P0 ;  /* 0x00000086634e7207 */ /* 0x000fe40000000000 */
[----:B------:R-:W-:Y:S02]  /*2fe10*/  SEL R113, R117, R113, P0 ;  /* 0x0000007175717207 */ /* 0x000fe40000000000 */
[----:B------:R-:W-:Y:S02]  /*2fe20*/  SEL R134, R134, R99, P0 ;  /* 0x0000006386867207 */ /* 0x000fe40000000000 */
[----:B------:R-:W-:Y:S02]  /*2fe30*/  SEL R11, R4, R5, P0 ;  /* 0x00000005040b7207 */ /* 0x000fe40000000000 */
[----:B------:R-:W-:Y:S02]  /*2fe40*/  SEL R5, R3, R6, P0 ;  /* 0x0000000603057207 */ /* 0x000fe40000000000 */
[----:B------:R-:W-:Y:S01]  /*2fe50*/  SEL R4, R6, R3, P0 ;  /* 0x0000000306047207 */ /* 0x000fe20000000000 */
[----:B------:R0:W-:Y:S01]  /*2fe60*/  STL [R1+0x20], R11 ;  /* 0x0000200b01007387 */ /* 0x0001e20000100800 */
[----:B------:R-:W-:-:S02]  /*2fe70*/  SEL R3, R9, R7, P0 ;  /* 0x0000000709037207 */ /* 0x000fc40000000000 */
[----:B------:R-:W-:Y:S01]  /*2fe80*/  SEL R6, R65, R132, P0 ;  /* 0x0000008441067207 */ /* 0x000fe20000000000 */
[----:B------:R1:W-:Y:S01]  /*2fe90*/  STL [R1+0x24], R2 ;  /* 0x0000240201007387 */ /* 0x0003e20000100800 */
[----:B------:R-:W-:Y:S01]  /*2fea0*/  IMAD.MOV.U32 R0, RZ, RZ, R14 ;  /* 0x000000ffff007224 */ /* 0x000fe200078e000e */
[----:B------:R-:W-:Y:S02]  /*2feb0*/  SEL R65, R132, R65, P0 ;  /* 0x0000004184417207 */ /* 0x000fe40000000000 */
[----:B------:R2:W-:Y:S01]  /*2fec0*/  STL [R1+0x18], R5 ;  /* 0x0000180501007387 */ /* 0x0005e20000100800 */
[----:B0-----:R-:W-:-:S03]  /*2fed0*/  IMAD.MOV.U32 R11, RZ, RZ, RZ ;  /* 0x000000ffff0b7224 */ /* 0x001fc600078e00ff */
[----:B------:R0:W-:Y:S01]  /*2fee0*/  STL [R1+0x1c], R4 ;  /* 0x00001c0401007387 */ /* 0x0001e20000100800 */
[----:B-1----:R-:W-:Y:S02]  /*2fef0*/  SEL R2, R7, R9, P0 ;  /* 0x0000000907027207 */ /* 0x002fe40000000000 */
[----:B------:R-:W-:Y:S02]  /*2ff00*/  SEL R7, R69, R136, P0 ;  /* 0x0000008845077207 */ /* 0x000fe40000000000 */
[----:B--2---:R-:W-:Y:S01]  /*2ff10*/  SEL R5, R64, R128, P0 ;  /* 0x0000008040057207 */ /* 0x004fe20000000000 */
[----:B------:R1:W-:Y:S01]  /*2ff20*/  STL [R1+0x10], R2 ;  /* 0x0000100201007387 */ /* 0x0003e20000100800 */
[----:B------:R-:W-:Y:S02]  /*2ff30*/  SEL R9, R77, R144, P0 ;  /* 0x000000904d097207 */ /* 0x000fe40000000000 */
[----:B0-----:R-:W-:Y:S01]  /*2ff40*/  SEL R4, R61, R124, P0 ;  /* 0x0000007c3d047207 */ /* 0x001fe20000000000 */
[----:B------:R0:W-:Y:S01]  /*2ff50*/  STL [R1+0x14], R3 ;  /* 0x0000140301007387 */ /* 0x0001e20000100800 */
[----:B------:R-:W-:-:S02]  /*2ff60*/  SEL R61, R124, R61, P0 ;  /* 0x0000003d7c3d7207 */ /* 0x000fc40000000000 */
[----:B------:R-:W-:Y:S02]  /*2ff70*/  SEL R64, R128, R64, P0 ;  /* 0x0000004080407207 */ /* 0x000fe40000000000 */
[----:B------:R-:W-:Y:S02]  /*2ff80*/  SEL R69, R136, R69, P0 ;  /* 0x0000004588457207 */ /* 0x000fe40000000000 */
[----:B-1----:R-:W-:Y:S02]  /*2ff90*/  SEL R2, R10, R8, P0 ;  /* 0x000000080a027207 */ /* 0x002fe40000000000 */
[----:B------:R-:W-:Y:S02]  /*2ffa0*/  SEL R8, R73, R140, P0 ;  /* 0x0000008c49087207 */ /* 0x000fe40000000000 */
[----:B0-----:R-:W-:Y:S01]  /*2ffb0*/  SEL R3, R57, R120, P0 ;  /* 0x0000007839037207 */ /* 0x001fe20000000000 */
[----:B------:R0:W-:Y:S01]  /*2ffc0*/  STL [R1+0xc], R2 ;  /* 0x00000c0201007387 */ /* 0x0001e20000100800 */
[----:B------:R-:W-:-:S02]  /*2ffd0*/  SEL R10, R81, R148, P0 ;  /* 0x00000094510a7207 */ /* 0x000fc40000000000 */
[----:B------:R-:W-:Y:S02]  /*2ffe0*/  SEL R57, R120, R57, P0 ;  /* 0x0000003978397207 */ /* 0x000fe40000000000 */
[----:B------:R-:W-:Y:S02]  /*2fff0*/  SEL R73, R140, R73, P0 ;  /* 0x000000498c497207 */ /* 0x000fe40000000000 */
[----:B------:R-:W-:Y:S02]  /*30000*/  SEL R77, R144, R77, P0 ;  /* 0x0000004d904d7207 */ /* 0x000fe40000000000 */
[----:B------:R-:W-:Y:S01]  /*30010*/  SEL R81, R148, R81, P0 ;  /* 0x0000005194517207 */ /* 0x000fe20000000000 */
[----:B0-----:R-:W-:Y:S06]  /*30020*/  BRA `(.L_x_1990) ;  /* 0xfffffedc00dc7947 */ /* 0x001fec000383ffff */
.L_x_1626:
[----:B------:R-:W-:Y:S02]  /*30030*/  IMAD.MOV.U32 R13, RZ, RZ, R68 ;  /* 0x000000ffff0d7224 */ /* 0x000fe400078e0044 */
[----:B------:R-:W-:Y:S02]  /*30040*/  IMAD.MOV.U32 R12, RZ, RZ, RZ ;  /* 0x000000ffff0c7224 */ /* 0x000fe400078e00ff */
[----:B------:R-:W-:Y:S02]  /*30050*/  IMAD.MOV.U32 R11, RZ, RZ, 0x181f ;  /* 0x0000181fff0b7424 */ /* 0x000fe400078e00ff */
[----:B------:R-:W-:-:S07]  /*30060*/  IMAD.MOV.U32 R15, RZ, RZ, -0x1 ;  /* 0xffffffffff0f7424 */ /* 0x000fce00078e00ff */
[----:B-----5:R-:W-:Y:S05]  /*30070*/  WARPSYNC.COLLECTIVE R15, `(.L_x_1991) ;  /* 0x000000000f087348 */ /* 0x020fea0003c00000 */
[----:B------:R0:W1:Y:S02]  /*30080*/  SHFL.IDX P6, R14, R13, R12, R11 ;  /* 0x0000000c0d0e7389 */ /* 0x00006400000c000b */
[----:B01---5:R-:W-:Y:S01]  /*30090*/  ENDCOLLECTIVE ;  /* 0x000000000000791b */ /* 0x023fe20003800000 */
.L_x_1991:
[----:B------:R-:W-:Y:S02]  /*300a0*/  IMAD.MOV.U32 R13, RZ, RZ, R20 ;  /* 0x000000ffff0d7224 */ /* 0x000fe400078e0014 */
[----:B------:R-:W-:-:S07]  /*300b0*/  IMAD.MOV.U32 R21, RZ, RZ, R14 ;  /* 0x000000ffff157224 */ /* 0x000fce00078e000e */
[----:B------:R-:W-:Y:S05]  /*300c0*/  WARPSYNC.COLLECTIVE R15, `(.L_x_1992) ;  /* 0x000000000f087348 */ /* 0x000fea0003c00000 */
[----:B------:R0:W1:Y:S02]  /*300d0*/  SHFL.IDX P6, R14, R13, R12, R11 ;  /* 0x0000000c0d0e7389 */ /* 0x00006400000c000b */
[----:B01----:R-:W-:Y:S01]  /*300e0*/  ENDCOLLECTIVE ;  /* 0x000000000000791b */ /* 0x003fe20003800000 */
.L_x_1992:
[----:B------:R-:W-:Y:S05]  /*300f0*/  BRA `(.L_x_1993) ;  /* 0xfffffef4001c7947 */ /* 0x000fea000383ffff */
.L_x_1629:
[----:B------:R-:W-:Y:S01]  /*30100*/  BSSY B1, `(.L_x_1994) ;  /* 0x0000008000017945 */ /* 0x000fe20003800000 */
[----:B---3--:R-:W-:Y:S02]  /*30110*/  IMAD.MOV.U32 R13, RZ, RZ, R68 ;  /* 0x000000ffff0d7224 */ /* 0x008fe400078e0044 */
[----:B------:R-:W-:Y:S02]  /*30120*/  IMAD.MOV.U32 R12, RZ, RZ, 0x1 ;  /* 0x00000001ff0c7424 */ /* 0x000fe400078e00ff */
[----:B------:R-:W-:Y:S02]  /*30130*/  IMAD.MOV.U32 R11, RZ, RZ, 0x181f ;  /* 0x0000181fff0b7424 */ /* 0x000fe400078e00ff */
[----:B------:R-:W-:-:S07]  /*30140*/  IMAD.MOV.U32 R15, RZ, RZ, -0x1 ;  /* 0xffffffffff0f7424 */ /* 0x000fce00078e00ff */
[----:B012--5:R-:W-:Y:S05]  /*30150*/  WARPSYNC.COLLECTIVE R15, `(.L_x_1995) ;  /* 0x000000000f087348 */ /* 0x027fea0003c00000 */
[----:B--2---:R2:W3:Y:S02]  /*30160*/  SHFL.IDX P6, R14, R13, R12, R11 ;  /* 0x0000000c0d0e7389 */ /* 0x0044e400000c000b */
[----:B0123-5:R-:W-:Y:S01]  /*30170*/  ENDCOLLECTIVE ;  /* 0x000000000000791b */ /* 0x02ffe20003800000 */
.L_x_1995:
[----:B------:R-:W-:Y:S05]  /*30180*/  BSYNC B1 ;  /* 0x0000000000017941 */ /* 0x000fea0003800000 */
.L_x_1994:
        /* <DEDUP_REMOVED lines=8> */
.L_x_1996:
[----:B------:R-:W-:Y:S05]  /*30210*/  BRA `(.L_x_1997) ;  /* 0xfffffef400387947 */ /* 0x000fea000383ffff */
.L_x_1632:
[----:B------:R-:W-:Y:S01]  /*30220*/  BSSY B1, `(.L_x_1998) ;  /* 0x0000008000017945 */ /* 0x000fe20003800000 */
[----:B------:R-:W-:Y:S02]  /*30230*/  IMAD.MOV.U32 R13, RZ, RZ, R68 ;  /* 0x000000ffff0d7224 */ /* 0x000fe400078e0044 */
[----:B------:R-:W-:Y:S02]  /*30240*/  IMAD.MOV.U32 R12, RZ, RZ, 0x2 ;  /* 0x00000002ff0c7424 */ /* 0x000fe400078e00ff */
[----:B------:R-:W-:Y:S02]  /*30250*/  IMAD.MOV.U32 R11, RZ, RZ, 0x181f ;  /* 0x0000181fff0b7424 */ /* 0x000fe400078e00ff */
[----:B------:R-:W-:-:S07]  /*30260*/  IMAD.MOV.U32 R15, RZ, RZ, -0x1 ;  /* 0xffffffffff0f7424 */ /* 0x000fce00078e00ff */
[----:B012345:R-:W-:Y:S05]  /*30270*/  WARPSYNC.COLLECTIVE R15, `(.L_x_1999) ;  /* 0x000000000f087348 */ /* 0x03ffea0003c00000 */
[----:B--2---:R2:W0:Y:S02]  /*30280*/  SHFL.IDX P6, R14, R13, R12, R11 ;  /* 0x0000000c0d0e7389 */ /* 0x00442400000c000b */
[----:B012345:R-:W-:Y:S01]  /*30290*/  ENDCOLLECTIVE ;  /* 0x000000000000791b */ /* 0x03ffe20003800000 */
.L_x_1999:
[----:B------:R-:W-:Y:S05]  /*302a0*/  BSYNC B1 ;  /* 0x0000000000017941 */ /* 0x000fea0003800000 */
.L_x_1998:
        /* <DEDUP_REMOVED lines=8> */
.L_x_2000:
[----:B------:R-:W-:Y:S05]  /*30330*/  BRA `(.L_x_2001) ;  /* 0xfffffef400587947 */ /* 0x000fea000383ffff */
.L_x_1635:
[----:B------:R-:W-:Y:S01]  /*30340*/  BSSY B1, `(.L_x_2002) ;  /* 0x0000008000017945 */ /* 0x000fe20003800000 */
[----:B------:R-:W-:Y:S02]  /*30350*/  IMAD.MOV.U32 R13, RZ, RZ, R68 ;  /* 0x000000ffff0d7224 */ /* 0x000fe400078e0044 */
[----:B------:R-:W-:Y:S02]  /*30360*/  IMAD.MOV.U32 R12, RZ, RZ, 0x3 ;  /* 0x00000003ff0c7424 */ /* 0x000fe400078e00ff */
[----:B------:R-:W-:Y:S02]  /*30370*/  IMAD.MOV.U32 R11, RZ, RZ, 0x181f ;  /* 0x0000181fff0b7424 */ /* 0x000fe400078e00ff */
[----:B------:R-:W-:-:S07]  /*30380*/  IMAD.MOV.U32 R15, RZ, RZ, -0x1 ;  /* 0xffffffffff0f7424 */ /* 0x000fce00078e00ff */
[----:B012345:R-:W-:Y:S05]  /*30390*/  WARPSYNC.COLLECTIVE R15, `(.L_x_2003) ;  /* 0x000000000f087348 */ /* 0x03ffea0003c00000 */
[----:B0-----:R0:W0:Y:S02]  /*303a0*/  SHFL.IDX P6, R14, R13, R12, R11 ;  /* 0x0000000c0d0e7389 */ /* 0x00102400000c000b */
[----:B012345:R-:W-:Y:S01]  /*303b0*/  ENDCOLLECTIVE ;  /* 0x000000000000791b */ /* 0x03ffe20003800000 */
.L_x_2003:
[----:B------:R-:W-:Y:S05]  /*303c0*/  BSYNC B1 ;  /* 0x0000000000017941 */ /* 0x000fea0003800000 */
.L_x_2002:
        /* <DEDUP_REMOVED lines=8> */
.L_x_2004:
[----:B------:R-:W-:Y:S05]  /*30450*/  BRA `(.L_x_2005) ;  /* 0xfffffef400787947 */ /* 0x000fea000383ffff */
.L_x_1637:
[----:B------:R-:W-:Y:S02]  /*30460*/  IMAD.MOV.U32 R13, RZ, RZ, R31 ;  /* 0x000000ffff0d7224 */ /* 0x000fe400078e001f */
[----:B------:R-:W-:Y:S02]  /*30470*/  IMAD.MOV.U32 R12, RZ, RZ, RZ ;  /* 0x000000ffff0c7224 */ /* 0x000fe400078e00ff */
[----:B------:R-:W-:Y:S02]  /*30480*/  IMAD.MOV.U32 R11, RZ, RZ, 0x1c1f ;  /* 0x00001c1fff0b7424 */ /* 0x000fe400078e00ff */
[----:B------:R-:W-:-:S07]  /*30490*/  IMAD.MOV.U32 R15, RZ, RZ, -0x1 ;  /* 0xffffffffff0f7424 */ /* 0x000fce00078e00ff */
[----:B------:R-:W-:Y:S05]  /*304a0*/  WARPSYNC.COLLECTIVE R15, `(.L_x_2006) ;  /* 0x000000000f087348 */ /* 0x000fea0003c00000 */
[----:B------:R0:W1:Y:S02]  /*304b0*/  SHFL.IDX P6, R14, R13, R12, R11 ;  /* 0x0000000c0d0e7389 */ /* 0x00006400000c000b */
[----:B01----:R-:W-:Y:S01]  /*304c0*/  ENDCOLLECTIVE ;  /* 0x000000000000791b */ /* 0x003fe20003800000 */
.L_x_2006:
[----:B------:R-:W-:Y:S02]  /*304d0*/  IMAD.MOV.U32 R13, RZ, RZ, R30 ;  /* 0x000000ffff0d7224 */ /* 0x000fe400078e001e */
[----:B------:R-:W-:-:S07]  /*304e0*/  IMAD.MOV.U32 R70, RZ, RZ, R14 ;  /* 0x000000ffff467224 */ /* 0x000fce00078e000e */
[----:B------:R-:W-:Y:S05]  /*304f0*/  WARPSYNC.COLLECTIVE R15, `(.L_x_2007) ;  /* 0x000000000f087348 */ /* 0x000fea0003c00000 */
[----:B------:R0:W1:Y:S02]  /*30500*/  SHFL.IDX P6, R14, R13, R12, R11 ;  /* 0x0000000c0d0e7389 */ /* 0x00006400000c000b */
[----:B01----:R-:W-:Y:S01]  /*30510*/  ENDCOLLECTIVE ;  /* 0x000000000000791b */ /* 0x003fe20003800000 */
.L_x_2007:
[----:B------:R-:W-:Y:S01]  /*30520*/  IMAD.MOV.U32 R11, RZ, RZ, R14 ;  /* 0x000000ffff0b7224 */ /* 0x000fe200078e000e */
[----:B------:R-:W-:Y:S06]  /*30530*/  BRA `(.L_x_2008) ;  /* 0xfffffef800507947 */ /* 0x000fec000383ffff */
.L_x_1640:
[----:B------:R-:W-:Y:S01]  /*30540*/  BSSY B1, `(.L_x_2009) ;  /* 0x0000008000017945 */ /* 0x000fe20003800000 */
[----:B---3--:R-:W-:Y:S02]  /*30550*/  IMAD.MOV.U32 R13, RZ, RZ, R31 ;  /* 0x000000ffff0d7224 */ /* 0x008fe400078e001f */
[----:B------:R-:W-:Y:S02]  /*30560*/  IMAD.MOV.U32 R12, RZ, RZ, 0x1 ;  /* 0x00000001ff0c7424 */ /* 0x000fe400078e00ff */
[----:B--2---:R-:W-:Y:S02]  /*30570*/  IMAD.MOV.U32 R11, RZ, RZ, 0x1c1f ;  /* 0x00001c1fff0b7424 */ /* 0x004fe400078e00ff */
[----:B------:R-:W-:-:S07]  /*30580*/  IMAD.MOV.U32 R15, RZ, RZ, -0x1 ;  /* 0xffffffffff0f7424 */ /* 0x000fce00078e00ff */
[----:B01----:R-:W-:Y:S05]  /*30590*/  WARPSYNC.COLLECTIVE R15, `(.L_x_2010) ;  /* 0x000000000f087348 */ /* 0x003fea0003c00000 */
[----:B------:R2:W3:Y:S02]  /*305a0*/  SHFL.IDX P6, R14, R13, R12, R11 ;  /* 0x0000000c0d0e7389 */ /* 0x0004e400000c000b */
[----:B0123--:R-:W-:Y:S01]  /*305b0*/  ENDCOLLECTIVE ;  /* 0x000000000000791b */ /* 0x00ffe20003800000 */
.L_x_2010:
[----:B------:R-:W-:Y:S05]  /*305c0*/  BSYNC B1 ;  /* 0x0000000000017941 */ /* 0x000fea0003800000 */
.L_x_2009:
        /* <DEDUP_REMOVED lines=8> */
.L_x_2011:
[----:B------:R-:W-:Y:S01]  /*30650*/  IMAD.MOV.U32 R30, RZ, RZ, R14 ;  /* 0x000000ffff1e7224 */ /* 0x000fe200078e000e */
[----:B------:R-:W-:Y:S06]  /*30660*/  BRA `(.L_x_2012) ;  /* 0xffffff0800287947 */ /* 0x000fec000383ffff */
.L_x_1644:
[----:B------:R-:W-:Y:S02]  /*30670*/  IMAD.MOV.U32 R13, RZ, RZ, R2 ;  /* 0x000000ffff0d7224 */ /* 0x000fe400078e0002 */
[----:B------:R-:W-:Y:S02]  /*30680*/  IMAD.MOV.U32 R12, RZ, RZ, RZ ;  /* 0x000000ffff0c7224 */ /* 0x000fe400078e00ff */
[----:B------:R-:W-:Y:S02]  /*30690*/  IMAD.MOV.U32 R11, RZ, RZ, 0x181f ;  /* 0x0000181fff0b7424 */ /* 0x000fe400078e00ff */
[----:B------:R-:W-:-:S07]  /*306a0*/  IMAD.MOV.U32 R15, RZ, RZ, -0x1 ;  /* 0xffffffffff0f7424 */ /* 0x000fce00078e00ff */
[----:B---3--:R-:W-:Y:S05]  /*306b0*/  WARPSYNC.COLLECTIVE R15, `(.L_x_2013) ;  /* 0x000000000f087348 */ /* 0x008fea0003c00000 */
[----:B------:R0:W1:Y:S02]  /*306c0*/  SHFL.IDX P6, R14, R13, R12, R11 ;  /* 0x0000000c0d0e7389 */ /* 0x00006400000c000b */
[----:B01-3--:R-:W-:Y:S01]  /*306d0*/  ENDCOLLECTIVE ;  /* 0x000000000000791b */ /* 0x00bfe20003800000 */
.L_x_2013:
[----:B------:R-:W-:Y:S02]  /*306e0*/  IMAD.MOV.U32 R13, RZ, RZ, R0 ;  /* 0x000000ffff0d7224 */ /* 0x000fe400078e0000 */
[----:B------:R-:W-:-:S07]  /*306f0*/  IMAD.MOV.U32 R3, RZ, RZ, R14 ;  /* 0x000000ffff037224 */ /* 0x000fce00078e000e */
[----:B------:R-:W-:Y:S05]  /*30700*/  WARPSYNC.COLLECTIVE R15, `(.L_x_2014) ;  /* 0x000000000f087348 */ /* 0x000fea0003c00000 */
[----:B------:R0:W1:Y:S02]  /*30710*/  SHFL.IDX P6, R14, R13, R12, R11 ;  /* 0x0000000c0d0e7389 */ /* 0x00006400000c000b */
[----:B01----:R-:W-:Y:S01]  /*30720*/  ENDCOLLECTIVE ;  /* 0x000000000000791b */ /* 0x003fe20003800000 */
.L_x_2014:
[----:B------:R-:W-:Y:S05]  /*30730*/  BRA `(.L_x_2015) ;  /* 0xffffff1c00d07947 */ /* 0x000fea000383ffff */
.L_x_1647:
[----:B------:R-:W-:Y:S01]  /*30740*/  BSSY B1, `(.L_x_2016) ;  /* 0x0000008000017945 */ /* 0x000fe20003800000 */
[----:B------:R-:W-:Y:S02]  /*30750*/  IMAD.MOV.U32 R13, RZ, RZ, R2 ;  /* 0x000000ffff0d7224 */ /* 0x000fe400078e0002 */
[----:B------:R-:W-:Y:S02]  /*30760*/  IMAD.MOV.U32 R12, RZ, RZ, 0x1 ;  /* 0x00000001ff0c7424 */ /* 0x000fe400078e00ff */
[----:B----4-:R-:W-:Y:S02]  /*30770*/  IMAD.MOV.U32 R11, RZ, RZ, 0x181f ;  /* 0x0000181fff0b7424 */ /* 0x010fe400078e00ff */
[----:B------:R-:W-:-:S07]  /*30780*/  IMAD.MOV.U32 R15, RZ, RZ, -0x1 ;  /* 0xffffffffff0f7424 */ /* 0x000fce00078e00ff */
[----:B0123--:R-:W-:Y:S05]  /*30790*/  WARPSYNC.COLLECTIVE R15, `(.L_x_2017) ;  /* 0x000000000f087348 */ /* 0x00ffea0003c00000 */
[----:B--2---:R2:W4:Y:S02]  /*307a0*/  SHFL.IDX P6, R14, R13, R12, R11 ;  /* 0x0000000c0d0e7389 */ /* 0x00452400000c000b */
[----:B01234-:R-:W-:Y:S01]  /*307b0*/  ENDCOLLECTIVE ;  /* 0x000000000000791b */ /* 0x01ffe20003800000 */
.L_x_2017:
[----:B------:R-:W-:Y:S05]  /*307c0*/  BSYNC B1 ;  /* 0x0000000000017941 */ /* 0x000fea0003800000 */
.L_x_2016:
        /* <DEDUP_REMOVED lines=8> */
.L_x_2018:
[----:B------:R-:W-:Y:S05]  /*30850*/  BRA `(.L_x_2019) ;  /* 0xffffff1c00f07947 */ /* 0x000fea000383ffff */
.L_x_1650:
        /* <DEDUP_REMOVED lines=8> */
.L_x_2021:
[----:B------:R-:W-:Y:S05]  /*308e0*/  BSYNC B1 ;  /* 0x0000000000017941 */ /* 0x000fea0003800000 */
.L_x_2020:
        /* <DEDUP_REMOVED lines=8> */
.L_x_2022:
[----:B------:R-:W-:Y:S05]  /*30970*/  BRA `(.L_x_2023) ;  /* 0xffffff2000107947 */ /* 0x000fea000383ffff */
.L_x_1653:
[----:B------:R-:W-:Y:S01]  /*30980*/  BSSY B1, `(.L_x_2024) ;  /* 0x0000008000017945 */ /* 0x000fe20003800000 */
[----:B------:R-:W-:Y:S02]  /*30990*/  IMAD.MOV.U32 R13, RZ, RZ, R2 ;  /* 0x000000ffff0d7224 */ /* 0x000fe400078e0002 */
[----:B------:R-:W-:Y:S02]  /*309a0*/  IMAD.MOV.U32 R12, RZ, RZ, 0x3 ;  /* 0x00000003ff0c7424 */ /* 0x000fe400078e00ff */
[----:B0-----:R-:W-:Y:S02]  /*309b0*/  IMAD.MOV.U32 R11, RZ, RZ, 0x181f ;  /* 0x0000181fff0b7424 */ /* 0x001fe400078e00ff */
[----:B------:R-:W-:-:S07]  /*309c0*/  IMAD.MOV.U32 R15, RZ, RZ, -0x1 ;  /* 0xffffffffff0f7424 */ /* 0x000fce00078e00ff */
[----:B-1234-:R-:W-:Y:S05]  /*309d0*/  WARPSYNC.COLLECTIVE R15, `(.L_x_2025) ;  /* 0x000000000f087348 */ /* 0x01efea0003c00000 */
[----:B----4-:R0:W4:Y:S02]  /*309e0*/  SHFL.IDX P6, R14, R13, R12, R11 ;  /* 0x0000000c0d0e7389 */ /* 0x01012400000c000b */
[----:B01234-:R-:W-:Y:S01]  /*309f0*/  ENDCOLLECTIVE ;  /* 0x000000000000791b */ /* 0x01ffe20003800000 */
.L_x_2025:
[----:B------:R-:W-:Y:S05]  /*30a00*/  BSYNC B1 ;  /* 0x0000000000017941 */ /* 0x000fea0003800000 */
.L_x_2024:
        /* <DEDUP_REMOVED lines=8> */
.L_x_2026:
[----:B------:R-:W-:Y:S05]  /*30a90*/  BRA `(.L_x_2027) ;  /* 0xffffff2000307947 */ /* 0x000fea000383ffff */
.L_x_1680:
[----:B------:R-:W1:Y:S01]  /*30aa0*/  S2R R6, SR_TID.X ;  /* 0x0000000000067919 */ /* 0x000e620000002100 */
[----:B------:R-:W-:Y:S01]  /*30ab0*/  BSSY B1, `(.L_x_2028) ;  /* 0x000000a000017945 */ /* 0x000fe20003800000 */
[----:B------:R-:W-:Y:S02]  /*30ac0*/  IMAD.MOV.U32 R12, RZ, RZ, RZ ;  /* 0x000000ffff0c7224 */ /* 0x000fe400078e00ff */
[----:B------:R-:W-:Y:S02]  /*30ad0*/  IMAD.MOV.U32 R11, RZ, RZ, 0x1f ;  /* 0x0000001fff0b7424 */ /* 0x000fe400078e00ff */
[----:B0-----:R-:W-:Y:S01]  /*30ae0*/  IMAD.MOV.U32 R15, RZ, RZ, -0x1 ;  /* 0xffffffffff0f7424 */ /* 0x001fe200078e00ff */
[----:B-1----:R-:W-:-:S04]  /*30af0*/  SHF.R.U32.HI R6, RZ, 0x5, R6 ;  /* 0x00000005ff067819 */ /* 0x002fc80000011606 */
[----:B------:R-:W-:-:S05]  /*30b00*/  LOP3.LUT R6, R6, 0x3, RZ, 0xc0, !PT ;  /* 0x0000000306067812 */ /* 0x000fca00078ec0ff */
[----:B------:R-:W-:-:S07]  /*30b10*/  IMAD.MOV.U32 R13, RZ, RZ, R6 ;  /* 0x000000ffff0d7224 */ /* 0x000fce00078e0006 */
[----:B------:R-:W-:Y:S05]  /*30b20*/  WARPSYNC.COLLECTIVE R15, `(.L_x_2029) ;  /* 0x000000000f087348 */ /* 0x000fea0003c00000 */
[----:B------:R0:W1:Y:S02]  /*30b30*/  SHFL.IDX P6, R14, R13, R12, R11 ;  /* 0x0000000c0d0e7389 */ /* 0x00006400000c000b */
[----:B01----:R-:W-:Y:S01]  /*30b40*/  ENDCOLLECTIVE ;  /* 0x000000000000791b */ /* 0x003fe20003800000 */
.L_x_2029:
[----:B------:R-:W-:Y:S05]  /*30b50*/  BSYNC B1 ;  /* 0x0000000000017941 */ /* 0x000fea0003800000 */
.L_x_2028:
[----:B------:R-:W-:Y:S05]  /*30b60*/  BRA `(.L_x_2030) ;  /* 0xffffff4000c47947 */ /* 0x000fea000383ffff */
.L_x_1682:
[----:B------:R-:W-:Y:S01]  /*30b70*/  BSSY B1, `(.L_x_2031) ;  /* 0x0000006000017945 */ /* 0x000fe20003800000 */
[----:B0-----:R-:W-:-:S07]  /*30b80*/  IMAD.MOV.U32 R15, RZ, RZ, -0x1 ;  /* 0xffffffffff0f7424 */ /* 0x001fce00078e00ff */
[----:B-1----:R-:W-:Y:S05]  /*30b90*/  WARPSYNC.COLLECTIVE R15, `(.L_x_2032) ;  /* 0x000000000f0c7348 */ /* 0x002fea0003c00000 */
[----:B------:R-:W-:Y:S02]  /*30ba0*/  ELECT P6, UR62, PT ;  /* 0x00000000003e782f */ /* 0x000fe400038c0000 */
[----:B------:R-:W-:Y:S01]  /*30bb0*/  MOV R14, UR62 ;  /* 0x0000003e000e7c02 */ /* 0x000fe20008000f00 */
[----:B-1----:R-:W-:Y:S10]  /*30bc0*/  ENDCOLLECTIVE ;  /* 0x000000000000791b */ /* 0x002ff40003800000 */
.L_x_2032:
[----:B------:R-:W-:Y:S05]  /*30bd0*/  BSYNC B1 ;  /* 0x0000000000017941 */ /* 0x000fea0003800000 */
.L_x_2031:
[----:B------:R-:W-:Y:S05]  /*30be0*/  BRA `(.L_x_1681) ;  /* 0xffffff4000bc7947 */ /* 0x000fea000383ffff */
.L_x_1684:
[----:B-1----:R1:W2:Y:S02]  /*30bf0*/  SYNCS.PHASECHK.TRANS64.TRYWAIT P0, [R18+URZ+0x28420], R5 ;  /* 0x02842005120075a7 */ /* 0x0022a4000800017f */
[----:B--2---:R-:W-:Y:S05]  /*30c00*/  @!P0 NANOSLEEP.SYNCS 0x989680 ;  /* 0x009896800000895d */ /* 0x004fea0003900000 */
[----:B------:R-:W2:Y:S02]  /*30c10*/  @!P0 SYNCS.PHASECHK.TRANS64 P0, [R18+URZ+0x28420], R5 ;  /* 0x02842005120085a7 */ /* 0x000ea4000800007f */
[----:B--2---:R-:W-:Y:S05]  /*30c20*/  @!P0 BRA `(.L_x_1684) ;  /* 0xfffffffc00f08947 */ /* 0x004fea000383ffff */
[----:B------:R-:W-:Y:S05]  /*30c30*/  BRA `(.L_x_2033) ;  /* 0xffffff4000cc7947 */ /* 0x000fea000383ffff */
.L_x_1688:
[----:B--2---:R2:W3:Y:S02]  /*30c40*/  SYNCS.PHASECHK.TRANS64.TRYWAIT P0, [R8+URZ+0x284a0], R11 ;  /* 0x0284a00b080075a7 */ /* 0x0044e4000800017f */
[----:B---3--:R-:W-:Y:S05]  /*30c50*/  @!P0 NANOSLEEP.SYNCS 0x989680 ;  /* 0x009896800000895d */ /* 0x008fea0003900000 */
[----:B------:R-:W3:Y:S02]  /*30c60*/  @!P0 SYNCS.PHASECHK.TRANS64 P0, [R8+URZ+0x284a0], R11 ;  /* 0x0284a00b080085a7 */ /* 0x000ee4000800007f */
[----:B---3--:R-:W-:Y:S05]  /*30c70*/  @!P0 BRA `(.L_x_1688) ;  /* 0xfffffffc00f08947 */ /* 0x008fea000383ffff */
[----:B------:R-:W-:Y:S05]  /*30c80*/  BRA `(.L_x_2034) ;  /* 0xffffff4000ec7947 */ /* 0x000fea000383ffff */
.L_x_1694:
[----:B0-----:R0:W1:Y:S02]  /*30c90*/  SYNCS.PHASECHK.TRANS64.TRYWAIT P0, [R8+URZ+0x284c0], R11 ;  /* 0x0284c00b080075a7 */ /* 0x001064000800017f */
[----:B-1----:R-:W-:Y:S05]  /*30ca0*/  @!P0 NANOSLEEP.SYNCS 0x989680 ;  /* 0x009896800000895d */ /* 0x002fea0003900000 */
[----:B------:R-:W1:Y:S02]  /*30cb0*/  @!P0 SYNCS.PHASECHK.TRANS64 P0, [R8+URZ+0x284c0], R11 ;  /* 0x0284c00b080085a7 */ /* 0x000e64000800007f */
[----:B-1----:R-:W-:Y:S05]  /*30cc0*/  @!P0 BRA `(.L_x_1694) ;  /* 0xfffffffc00f08947 */ /* 0x002fea000383ffff */
[----:B------:R-:W-:Y:S05]  /*30cd0*/  BRA `(.L_x_2035) ;  /* 0xffffff4400ac7947 */ /* 0x000fea000383ffff */
.L_x_1702:
[----:B0-----:R0:W1:Y:S02]  /*30ce0*/  SYNCS.PHASECHK.TRANS64.TRYWAIT P1, [R9+URZ+0x284a0], R8 ;  /* 0x0284a008090075a7 */ /* 0x001064000802017f */
[----:B-1----:R-:W-:Y:S05]  /*30cf0*/  @!P1 NANOSLEEP.SYNCS 0x989680 ;  /* 0x009896800000995d */ /* 0x002fea0003900000 */
[----:B------:R-:W1:Y:S02]  /*30d00*/  @!P1 SYNCS.PHASECHK.TRANS64 P1, [R9+URZ+0x284a0], R8 ;  /* 0x0284a008090095a7 */ /* 0x000e64000802007f */
[----:B-1----:R-:W-:Y:S05]  /*30d10*/  @!P1 BRA `(.L_x_1702) ;  /* 0xfffffffc00f09947 */ /* 0x002fea000383ffff */
[----:B------:R-:W-:Y:S05]  /*30d20*/  BRA `(.L_x_2036) ;  /* 0xffffff4800bc7947 */ /* 0x000fea000383ffff */
.L_x_1708:
[----:B-1----:R1:W2:Y:S02]  /*30d30*/  SYNCS.PHASECHK.TRANS64.TRYWAIT P1, [R9+URZ+0x284c0], R8 ;  /* 0x0284c008090075a7 */ /* 0x0022a4000802017f */
[----:B--2---:R-:W-:Y:S05]  /*30d40*/  @!P1 NANOSLEEP.SYNCS 0x989680 ;  /* 0x009896800000995d */ /* 0x004fea0003900000 */
[----:B------:R-:W2:Y:S02]  /*30d50*/  @!P1 SYNCS.PHASECHK.TRANS64 P1, [R9+URZ+0x284c0], R8 ;  /* 0x0284c008090095a7 */ /* 0x000ea4000802007f */
[----:B--2---:R-:W-:Y:S05]  /*30d60*/  @!P1 BRA `(.L_x_1708) ;  /* 0xfffffffc00f09947 */ /* 0x004fea000383ffff */
[----:B------:R-:W-:Y:S05]  /*30d70*/  BRA `(.L_x_2037) ;  /* 0xffffff4c00787947 */ /* 0x000fea000383ffff */
.L_x_1734:
[----:B------:R-:W3:Y:S01]  /*30d80*/  S2R R0, SR_TID.X ;  /* 0x0000000000007919 */ /* 0x000ee20000002100 */
[----:B------:R-:W-:Y:S01]  /*30d90*/  BSSY B0, `(.L_x_2038) ;  /* 0x000000a000007945 */ /* 0x000fe20003800000 */
[----:B------:R-:W-:Y:S02]  /*30da0*/  IMAD.MOV.U32 R12, RZ, RZ, RZ ;  /* 0x000000ffff0c7224 */ /* 0x000fe400078e00ff */
[----:B------:R-:W-:Y:S02]  /*30db0*/  IMAD.MOV.U32 R11, RZ, RZ, 0x1f ;  /* 0x0000001fff0b7424 */ /* 0x000fe400078e00ff */
[----:B0-----:R-:W-:Y:S01]  /*30dc0*/  IMAD.MOV.U32 R15, RZ, RZ, -0x1 ;  /* 0xffffffffff0f7424 */ /* 0x001fe200078e00ff */
[----:B---3--:R-:W-:-:S04]  /*30dd0*/  SHF.R.U32.HI R0, RZ, 0x5, R0 ;  /* 0x00000005ff007819 */ /* 0x008fc80000011600 */
[----:B------:R-:W-:-:S05]  /*30de0*/  LOP3.LUT R0, R0, 0x3, RZ, 0xc0, !PT ;  /* 0x0000000300007812 */ /* 0x000fca00078ec0ff */
[----:B------:R-:W-:-:S07]  /*30df0*/  IMAD.MOV.U32 R13, RZ, RZ, R0 ;  /* 0x000000ffff0d7224 */ /* 0x000fce00078e0000 */
[----:B-12---:R-:W-:Y:S05]  /*30e00*/  WARPSYNC.COLLECTIVE R15, `(.L_x_2039) ;  /* 0x000000000f087348 */ /* 0x006fea0003c00000 */
[----:B------:R0:W3:Y:S02]  /*30e10*/  SHFL.IDX P6, R14, R13, R12, R11 ;  /* 0x0000000c0d0e7389 */ /* 0x0000e400000c000b */
[----:B0123--:R-:W-:Y:S01]  /*30e20*/  ENDCOLLECTIVE ;  /* 0x000000000000791b */ /* 0x00ffe20003800000 */
.L_x_2039:
[----:B------:R-:W-:Y:S05]  /*30e30*/  BSYNC B0 ;  /* 0x0000000000007941 */ /* 0x000fea0003800000 */
.L_x_2038:
[----:B------:R-:W-:Y:S05]  /*30e40*/  BRA `(.L_x_2040) ;  /* 0xffffff5c00e47947 */ /* 0x000fea000383ffff */
.L_x_1736:
[----:B------:R-:W-:Y:S01]  /*30e50*/  BSSY B0, `(.L_x_2041) ;  /* 0x0000006000007945 */ /* 0x000fe20003800000 */
[----:B0-----:R-:W-:-:S07]  /*30e60*/  IMAD.MOV.U32 R15, RZ, RZ, -0x1 ;  /* 0xffffffffff0f7424 */ /* 0x001fce00078e00ff */
[----:B-123--:R-:W-:Y:S05]  /*30e70*/  WARPSYNC.COLLECTIVE R15, `(.L_x_2042) ;  /* 0x000000000f0c7348 */ /* 0x00efea0003c00000 */
[----:B------:R-:W-:Y:S02]  /*30e80*/  ELECT P6, UR62, PT ;  /* 0x00000000003e782f */ /* 0x000fe400038c0000 */
[----:B------:R-:W-:Y:S01]  /*30e90*/  MOV R14, UR62 ;  /* 0x0000003e000e7c02 */ /* 0x000fe20008000f00 */
[----:B-123--:R-:W-:Y:S10]  /*30ea0*/  ENDCOLLECTIVE ;  /* 0x000000000000791b */ /* 0x00eff40003800000 */
.L_x_2042:
[----:B------:R-:W-:Y:S05]  /*30eb0*/  BSYNC B0 ;  /* 0x0000000000007941 */ /* 0x000fea0003800000 */
.L_x_2041:
[----:B------:R-:W-:Y:S05]  /*30ec0*/  BRA `(.L_x_2043) ;  /* 0xffffff5c00ec7947 */ /* 0x000fea000383ffff */
.L_x_1738:
[----:B-1----:R1:W2:Y:S02]  /*30ed0*/  SYNCS.PHASECHK.TRANS64.TRYWAIT P0, [R0+URZ+0x28480], R3 ;  /* 0x02848003000075a7 */ /* 0x0022a4000800017f */
[----:B--2---:R-:W-:Y:S05]  /*30ee0*/  @!P0 NANOSLEEP.SYNCS 0x989680 ;  /* 0x009896800000895d */ /* 0x004fea0003900000 */
[----:B------:R-:W2:Y:S02]  /*30ef0*/  @!P0 SYNCS.PHASECHK.TRANS64 P0, [R0+URZ+0x28480], R3 ;  /* 0x02848003000085a7 */ /* 0x000ea4000800007f */
[----:B--2---:R-:W-:Y:S05]  /*30f00*/  @!P0 BRA `(.L_x_1738) ;  /* 0xfffffffc00f08947 */ /* 0x004fea000383ffff */
[----:B------:R-:W-:Y:S05]  /*30f10*/  BRA `(.L_x_2044) ;  /* 0xffffff60005c7947 */ /* 0x000fea000383ffff */
.L_x_1740:
[----:B--2---:R2:W3:Y:S02]  /*30f20*/  SYNCS.PHASECHK.TRANS64.TRYWAIT P0, [R0+URZ+0x28440], R3 ;  /* 0x02844003000075a7 */ /* 0x0044e4000800017f */
[----:B---3--:R-:W-:Y:S05]  /*30f30*/  @!P0 NANOSLEEP.SYNCS 0x989680 ;  /* 0x009896800000895d */ /* 0x008fea0003900000 */
[----:B------:R-:W3:Y:S02]  /*30f40*/  @!P0 SYNCS.PHASECHK.TRANS64 P0, [R0+URZ+0x28440], R3 ;  /* 0x02844003000085a7 */ /* 0x000ee4000800007f */
[----:B---3--:R-:W-:Y:S05]  /*30f50*/  @!P0 BRA `(.L_x_1740) ;  /* 0xfffffffc00f08947 */ /* 0x008fea000383ffff */
[----:B------:R-:W-:Y:S05]  /*30f60*/  BRA `(.L_x_2045) ;  /* 0xffffff6000c87947 */ /* 0x000fea000383ffff */
.L_x_1744:
[----:B------:R-:W2:Y:S01]  /*30f70*/  LDL.LU R11, [R1+0x40] ;  /* 0x00004000010b7983 */ /* 0x000ea20000300800 */
[----:B------:R-:W-:Y:S01]  /*30f80*/  IMAD.MOV.U32 R13, RZ, RZ, R3 ;  /* 0x000000ffff0d7224 */ /* 0x000fe200078e0003 */
[----:B------:R-:W-:Y:S01]  /*30f90*/  LOP3.LUT R8, R8, 0x7f, RZ, 0xc0, !PT ;  /* 0x0000007f08087812 */ /* 0x000fe200078ec0ff */
[----:B------:R-:W-:Y:S02]  /*30fa0*/  IMAD.MOV.U32 R12, RZ, RZ, RZ ;  /* 0x000000ffff0c7224 */ /* 0x000fe400078e00ff */
[----:B------:R-:W-:Y:S01]  /*30fb0*/  IMAD.MOV.U32 R15, RZ, RZ, -0x1 ;  /* 0xffffffffff0f7424 */ /* 0x000fe200078e00ff */
[----:B------:R-:W-:-:S05]  /*30fc0*/  SHF.R.U32.HI R5, RZ, 0x3, R8 ;  /* 0x00000003ff057819 */ /* 0x000fca0000011608 */
[----:B------:R-:W-:-:S04]  /*30fd0*/  IMAD.IADD R0, R5, 0x1, R19 ;  /* 0x0000000105007824 */ /* 0x000fc800078e0213 */
[----:B------:R-:W-:Y:S02]  /*30fe0*/  VIADD R5, R0, 0x10 ;  /* 0x0000001000057836 */ /* 0x000fe40000000000 */
[----:B--2---:R-:W-:Y:S02]  /*30ff0*/  IMAD R2, R11, R7, RZ ;  /* 0x000000070b027224 */ /* 0x004fe400078e02ff */
[----:B------:R-:W-:-:S03]  /*31000*/  IMAD.MOV.U32 R11, RZ, RZ, 0x181f ;  /* 0x0000181fff0b7424 */ /* 0x000fc600078e00ff */
[----:B------:R-:W-:-:S13]  /*31010*/  ISETP.GE.AND P2, PT, R0, R2, PT ;  /* 0x000000020000720c */ /* 0x000fda0003f46270 */
[----:B0----5:R-:W-:Y:S05]  /*31020*/  WARPSYNC.COLLECTIVE R15, `(.L_x_2046) ;  /* 0x000000000f087348 */ /* 0x021fea0003c00000 */
[----:B------:R1:W2:Y:S02]  /*31030*/  SHFL.IDX P6, R14, R13, R12, R11 ;  /* 0x0000000c0d0e7389 */ /* 0x0002a400000c000b */
[----:B012--5:R-:W-:Y:S01]  /*31040*/  ENDCOLLECTIVE ;  /* 0x000000000000791b */ /* 0x027fe20003800000 */
.L_x_2046:
[----:B------:R-:W-:Y:S02]  /*31050*/  IMAD.MOV.U32 R13, RZ, RZ, R4 ;  /* 0x000000ffff0d7224 */ /* 0x000fe400078e0004 */
[----:B------:R-:W-:-:S07]  /*31060*/  IMAD.MOV.U32 R6, RZ, RZ, R14 ;  /* 0x000000ffff067224 */ /* 0x000fce00078e000e */
[----:B------:R-:W-:Y:S05]  /*31070*/  WARPSYNC.COLLECTIVE R15, `(.L_x_2047) ;  /* 0x000000000f087348 */ /* 0x000fea0003c00000 */
[----:B------:R0:W1:Y:S02]  /*31080*/  SHFL.IDX P6, R14, R13, R12, R11 ;  /* 0x0000000c0d0e7389 */ /* 0x00006400000c000b */
[----:B01----:R-:W-:Y:S01]  /*31090*/  ENDCOLLECTIVE ;  /* 0x000000000000791b */ /* 0x003fe20003800000 */
.L_x_2047:
[----:B------:R-:W-:Y:S02]  /*310a0*/  IMAD.MOV.U32 R13, RZ, RZ, R3 ;  /* 0x000000ffff0d7224 */ /* 0x000fe400078e0003 */
[----:B------:R-:W-:Y:S02]  /*310b0*/  IMAD.MOV.U32 R12, RZ, RZ, 0x1 ;  /* 0x00000001ff0c7424 */ /* 0x000fe400078e00ff */
[----:B------:R-:W-:-:S07]  /*310c0*/  IMAD.MOV.U32 R7, RZ, RZ, R14 ;  /* 0x000000ffff077224 */ /* 0x000fce00078e000e */
[----:B------:R-:W-:Y:S05]  /*310d0*/  WARPSYNC.COLLECTIVE R15, `(.L_x_2048) ;  /* 0x000000000f087348 */ /* 0x000fea0003c00000 */
[----:B------:R0:W1:Y:S02]  /*310e0*/  SHFL.IDX P6, R14, R13, R12, R11 ;  /* 0x0000000c0d0e7389 */ /* 0x00006400000c000b */
[----:B01----:R-:W-:Y:S01]  /*310f0*/  ENDCOLLECTIVE ;  /* 0x000000000000791b */ /* 0x003fe20003800000 */
.L_x_2048:
        /* <DEDUP_REMOVED lines=10> */
.L_x_2049:
        /* <DEDUP_REMOVED lines=12> */
.L_x_2050:
        /* <DEDUP_REMOVED lines=17> */
.L_x_2051:
[----:B------:R-:W-:Y:S02]  /*31370*/  IMAD.MOV.U32 R13, RZ, RZ, R3 ;  /* 0x000000ffff0d7224 */ /* 0x000fe400078e0003 */
[----:B------:R-:W-:Y:S02]  /*31380*/  IMAD.MOV.U32 R12, RZ, RZ, 0x3 ;  /* 0x00000003ff0c7424 */ /* 0x000fe400078e00ff */
[----:B------:R-:W-:-:S07]  /*31390*/  IMAD.MOV.U32 R5, RZ, RZ, R14 ;  /* 0x000000ffff057224 */ /* 0x000fce00078e000e */
[----:B------:R-:W-:Y:S05]  /*313a0*/  WARPSYNC.COLLECTIVE R15, `(.L_x_2052) ;  /* 0x000000000f087348 */ /* 0x000fea0003c00000 */
[----:B------:R0:W1:Y:S02]  /*313b0*/  SHFL.IDX P6, R14, R13, R12, R11 ;  /* 0x0000000c0d0e7389 */ /* 0x00006400000c000b */
[----:B01----:R-:W-:Y:S01]  /*313c0*/  ENDCOLLECTIVE ;  /* 0x000000000000791b */ /* 0x003fe20003800000 */
.L_x_2052:
        /* <DEDUP_REMOVED lines=16> */
.L_x_2053:
[----:B------:R-:W-:Y:S02]  /*314d0*/  IMAD.MOV.U32 R13, RZ, RZ, R3 ;  /* 0x000000ffff0d7224 */ /* 0x000fe400078e0003 */
[----:B------:R-:W-:Y:S02]  /*314e0*/  IMAD.MOV.U32 R12, RZ, RZ, 0x4 ;  /* 0x00000004ff0c7424 */ /* 0x000fe400078e00ff */
[----:B------:R-:W-:-:S07]  /*314f0*/  IMAD.MOV.U32 R5, RZ, RZ, R14 ;  /* 0x000000ffff057224 */ /* 0x000fce00078e000e */
[----:B------:R-:W-:Y:S05]  /*31500*/  WARPSYNC.COLLECTIVE R15, `(.L_x_2054) ;  /* 0x000000000f087348 */ /* 0x000fea0003c00000 */
[----:B------:R0:W1:Y:S02]  /*31510*/  SHFL.IDX P6, R14, R13, R12, R11 ;  /* 0x0000000c0d0e7389 */ /* 0x00006400000c000b */
[----:B01----:R-:W-:Y:S01]  /*31520*/  ENDCOLLECTIVE ;  /* 0x000000000000791b */ /* 0x003fe20003800000 */
.L_x_2054:
        /* <DEDUP_REMOVED lines=16> */
.L_x_2055:
[----:B------:R-:W-:Y:S02]  /*31630*/  IMAD.MOV.U32 R13, RZ, RZ, R3 ;  /* 0x000000ffff0d7224 */ /* 0x000fe400078e0003 */
[----:B------:R-:W-:Y:S02]  /*31640*/  IMAD.MOV.U32 R12, RZ, RZ, 0x5 ;  /* 0x00000005ff0c7424 */ /* 0x000fe400078e00ff */
[----:B------:R-:W-:-:S07]  /*31650*/  IMAD.MOV.U32 R5, RZ, RZ, R14 ;  /* 0x000000ffff057224 */ /* 0x000fce00078e000e */
[----:B------:R-:W-:Y:S05]  /*31660*/  WARPSYNC.COLLECTIVE R15, `(.L_x_2056) ;  /* 0x000000000f087348 */ /* 0x000fea0003c00000 */
[----:B------:R0:W1:Y:S02]  /*31670*/  SHFL.IDX P6, R14, R13, R12, R11 ;  /* 0x0000000c0d0e7389 */ /* 0x00006400000c000b */
[----:B01----:R-:W-:Y:S01]  /*31680*/  ENDCOLLECTIVE ;  /* 0x000000000000791b */ /* 0x003fe20003800000 */
.L_x_2056:
        /* <DEDUP_REMOVED lines=16> */
.L_x_2057:
[----:B------:R-:W-:Y:S02]  /*31790*/  IMAD.MOV.U32 R13, RZ, RZ, R3 ;  /* 0x000000ffff0d7224 */ /* 0x000fe400078e0003 */
[----:B------:R-:W-:Y:S02]  /*317a0*/  IMAD.MOV.U32 R12, RZ, RZ, 0x6 ;  /* 0x00000006ff0c7424 */ /* 0x000fe400078e00ff */
[----:B------:R-:W-:-:S07]  /*317b0*/  IMAD.MOV.U32 R5, RZ, RZ, R14 ;  /* 0x000000ffff057224 */ /* 0x000fce00078e000e */
[----:B------:R-:W-:Y:S05]  /*317c0*/  WARPSYNC.COLLECTIVE R15, `(.L_x_2058) ;  /* 0x000000000f087348 */ /* 0x000fea0003c00000 */
[----:B------:R0:W1:Y:S02]  /*317d0*/  SHFL.IDX P6, R14, R13, R12, R11 ;  /* 0x0000000c0d0e7389 */ /* 0x00006400000c000b */
[----:B01----:R-:W-:Y:S01]  /*317e0*/  ENDCOLLECTIVE ;  /* 0x000000000000791b */ /* 0x003fe20003800000 */
.L_x_2058:
[----:B------:R-:W-:-:S05]  /*317f0*/  @!P2 IADD3 R5, P3, R10, R5, RZ ;  /* 0x000000050a05a210 */ /* 0x000fca0007f7e0ff */
[----:B------:R-:W-:-:S04]  /*31800*/  @!P2 IMAD.X R6, RZ, RZ, R6, P3 ;  /* 0x000000ffff06a224 */ /* 0x000fc800018e0606 */
        /* <DEDUP_REMOVED lines=12> */
.L_x_2059:
        /* <DEDUP_REMOVED lines=8> */
.L_x_2060:
[----:B------:R-:W-:-:S05]  /*31950*/  @!P2 IADD3 R5, P3, R10, R5, RZ ;  /* 0x000000050a05a210 */ /* 0x000fca0007f7e0ff */
[----:B------:R-:W-:-:S04]  /*31960*/  @!P2 IMAD.X R6, RZ, RZ, R6, P3 ;  /* 0x000000ffff06a224 */ /* 0x000fc800018e0606 */
[----:B------:R-:W-:Y:S02]  /*31970*/  @!P2 IMAD.MOV.U32 R7, RZ, RZ, R6 ;  /* 0x000000ffff07a224 */ /* 0x000fe400078e0006 */
[----:B------:R-:W-:Y:S02]  /*31980*/  IMAD.MOV.U32 R13, RZ, RZ, R4 ;  /* 0x000000ffff0d7224 */ /* 0x000fe400078e0004 */
[----:B------:R-:W-:-:S05]  /*31990*/  @!P2 IMAD.MOV.U32 R6, RZ, RZ, R5 ;  /* 0x000000ffff06a224 */ /* 0x000fca00078e0005 */
[----:B------:R-:W-:Y:S01]  /*319a0*/  @!PT LDS RZ, [RZ] ;  /* 0x00000000fffff984 */ /* 0x000fe20000000800 */
[----:B------:R-:W-:Y:S01]  /*319b0*/  @!PT LDS RZ, [RZ] ;  /* 0x00000000fffff984 */ /* 0x000fe20000000800 */
[----:B------:R-:W-:Y:S01]  /*319c0*/  @!PT LDS RZ, [RZ] ;  /* 0x00000000fffff984 */ /* 0x000fe20000000800 */
[----:B------:R0:W-:Y:S01]  /*319d0*/  @!P2 LDGSTS.E.BYPASS.LTC128B.128 [R9+0x1b000], desc[UR46][R6.64], !P0 ;  /* 0x1b0000000609afae */ /* 0x0001e2000c101d6e */
[----:B------:R-:W-:-:S03]  /*319e0*/  IMAD.MOV.U32 R5, RZ, RZ, R14 ;  /* 0x000000ffff057224 */ /* 0x000fc600078e000e */
[----:B------:R0:W-:Y:S04]  /*319f0*/  @!P2 LDGSTS.E.BYPASS.LTC128B.128 [R9+0x1f000], desc[UR46][R6.64+0x80], !P1 ;  /* 0x1f0000800609afae */ /* 0x0001e8000c901d6e */
[----:B0-----:R-:W-:Y:S05]  /*31a00*/  WARPSYNC.COLLECTIVE R15, `(.L_x_2061) ;  /* 0x000000000f087348 */ /* 0x001fea0003c00000 */
[----:B------:R1:W2:Y:S02]  /*31a10*/  SHFL.IDX P6, R14, R13, R12, R11 ;  /* 0x0000000c0d0e7389 */ /* 0x0002a400000c000b */
[----:B012---:R-:W-:Y:S01]  /*31a20*/  ENDCOLLECTIVE ;  /* 0x000000000000791b */ /* 0x007fe20003800000 */
.L_x_2061:
[----:B------:R-:W-:Y:S01]  /*31a30*/  IMAD.MOV.U32 R3, RZ, RZ, R14 ;  /* 0x000000ffff037224 */ /* 0x000fe200078e000e */
[----:B------:R-:W-:Y:S06]  /*31a40*/  BRA `(.L_x_2062) ;  /* 0xffffff6400407947 */ /* 0x000fec000383ffff */
.L_x_1749:
[----:B----4-:R4:W0:Y:S02]  /*31a50*/  SYNCS.PHASECHK.TRANS64.TRYWAIT P0, [R18+URZ+0x28420], R0 ;  /* 0x02842000120075a7 */ /* 0x010824000800017f */
[----:B0-----:R-:W-:Y:S05]  /*31a60*/  @!P0 NANOSLEEP.SYNCS 0x989680 ;  /* 0x009896800000895d */ /* 0x001fea0003900000 */
[----:B------:R-:W0:Y:S02]  /*31a70*/  @!P0 SYNCS.PHASECHK.TRANS64 P0, [R18+URZ+0x28420], R0 ;  /* 0x02842000120085a7 */ /* 0x000e24000800007f */
[----:B0-----:R-:W-:Y:S05]  /*31a80*/  @!P0 BRA `(.L_x_1749) ;  /* 0xfffffffc00f08947 */ /* 0x001fea000383ffff */
[----:B------:R-:W-:Y:S05]  /*31a90*/  BRA `(.L_x_2063) ;  /* 0xffffff6400ac7947 */ /* 0x000fea000383ffff */
.L_x_1755:
[----:B0-----:R0:W4:Y:S02]  /*31aa0*/  SYNCS.PHASECHK.TRANS64.TRYWAIT P0, [R4+URZ+0x28480], R3 ;  /* 0x02848003040075a7 */ /* 0x001124000800017f */
[----:B----4-:R-:W-:Y:S05]  /*31ab0*/  @!P0 NANOSLEEP.SYNCS 0x989680 ;  /* 0x009896800000895d */ /* 0x010fea0003900000 */
[----:B------:R-:W4:Y:S02]  /*31ac0*/  @!P0 SYNCS.PHASECHK.TRANS64 P0, [R4+URZ+0x28480], R3 ;  /* 0x02848003040085a7 */ /* 0x000f24000800007f */
[----:B----4-:R-:W-:Y:S05]  /*31ad0*/  @!P0 BRA `(.L_x_1755) ;  /* 0xfffffffc00f08947 */ /* 0x010fea000383ffff */
[----:B------:R-:W-:Y:S05]  /*31ae0*/  BRA `(.L_x_2064) ;  /* 0xffffff6800687947 */ /* 0x000fea000383ffff */
.L_x_1761:
[----:B--2---:R2:W3:Y:S02]  /*31af0*/  SYNCS.PHASECHK.TRANS64.TRYWAIT P0, [R4+URZ+0x28440], R3 ;  /* 0x02844003040075a7 */ /* 0x0044e4000800017f */
[----:B---3--:R-:W-:Y:S05]  /*31b00*/  @!P0 NANOSLEEP.SYNCS 0x989680 ;  /* 0x009896800000895d */ /* 0x008fea0003900000 */
[----:B------:R-:W3:Y:S02]  /*31b10*/  @!P0 SYNCS.PHASECHK.TRANS64 P0, [R4+URZ+0x28440], R3 ;  /* 0x02844003040085a7 */ /* 0x000ee4000800007f */
[----:B---3--:R-:W-:Y:S05]  /*31b20*/  @!P0 BRA `(.L_x_1761) ;  /* 0xfffffffc00f08947 */ /* 0x008fea000383ffff */
[----:B------:R-:W-:Y:S05]  /*31b30*/  BRA `(.L_x_2065) ;  /* 0xffffff6c00287947 */ /* 0x000fea000383ffff */
.L_x_1768:
[----:B----4-:R4:W0:Y:S02]  /*31b40*/  SYNCS.PHASECHK.TRANS64.TRYWAIT P0, [R19+URZ+0x28470], R2 ;  /* 0x02847002130075a7 */ /* 0x010824000800017f */
[----:B0-----:R-:W-:Y:S05]  /*31b50*/  @!P0 NANOSLEEP.SYNCS 0x989680 ;  /* 0x009896800000895d */ /* 0x001fea0003900000 */
[----:B------:R-:W0:Y:S02]  /*31b60*/  @!P0 SYNCS.PHASECHK.TRANS64 P0, [R19+URZ+0x28470], R2 ;  /* 0x02847002130085a7 */ /* 0x000e24000800007f */
[----:B0-----:R-:W-:Y:S05]  /*31b70*/  @!P0 BRA `(.L_x_1768) ;  /* 0xfffffffc00f08947 */ /* 0x001fea000383ffff */
[----:B------:R-:W-:Y:S05]  /*31b80*/  BRA `(.L_x_2066) ;  /* 0xffffff7000007947 */ /* 0x000fea000383ffff */
.L_x_1770:
[----:B----4-:R4:W0:Y:S02]  /*31b90*/  SYNCS.PHASECHK.TRANS64.TRYWAIT P0, [R19+URZ+0x28460], R2 ;  /* 0x02846002130075a7 */ /* 0x010824000800017f */
[----:B0-----:R-:W-:Y:S05]  /*31ba0*/  @!P0 NANOSLEEP.SYNCS 0x989680 ;  /* 0x009896800000895d */ /* 0x001fea0003900000 */
[----:B------:R-:W0:Y:S02]  /*31bb0*/  @!P0 SYNCS.PHASECHK.TRANS64 P0, [R19+URZ+0x28460], R2 ;  /* 0x02846002130085a7 */ /* 0x000e24000800007f */
[----:B0-----:R-:W-:Y:S05]  /*31bc0*/  @!P0 BRA `(.L_x_1770) ;  /* 0xfffffffc00f08947 */ /* 0x001fea000383ffff */
[----:B------:R-:W-:Y:S05]  /*31bd0*/  BRA `(.L_x_2067) ;  /* 0xffffff7000087947 */ /* 0x000fea000383ffff */
.L_x_1777:
[----:B--2---:R2:W3:Y:S02]  /*31be0*/  SYNCS.PHASECHK.TRANS64.TRYWAIT P1, [R16+URZ+0x28470], R0 ;  /* 0x02847000100075a7 */ /* 0x0044e4000802017f */
[----:B---3--:R-:W-:Y:S05]  /*31bf0*/  @!P1 NANOSLEEP.SYNCS 0x989680 ;  /* 0x009896800000995d */ /* 0x008fea0003900000 */
[----:B------:R-:W3:Y:S02]  /*31c00*/  @!P1 SYNCS.PHASECHK.TRANS64 P1, [R16+URZ+0x28470], R0 ;  /* 0x02847000100095a7 */ /* 0x000ee4000802007f */
[----:B---3--:R-:W-:Y:S05]  /*31c10*/  @!P1 BRA `(.L_x_1777) ;  /* 0xfffffffc00f09947 */ /* 0x008fea000383ffff */
[----:B------:R-:W-:Y:S05]  /*31c20*/  BRA `(.L_x_2068) ;  /* 0xffffff7400bc7947 */ /* 0x000fea000383ffff */
.L_x_1779:
[----:B--2---:R2:W3:Y:S02]  /*31c30*/  SYNCS.PHASECHK.TRANS64.TRYWAIT P1, [R16+URZ+0x28460], R0 ;  /* 0x02846000100075a7 */ /* 0x0044e4000802017f */
[----:B---3--:R-:W-:Y:S05]  /*31c40*/  @!P1 NANOSLEEP.SYNCS 0x989680 ;  /* 0x009896800000995d */ /* 0x008fea0003900000 */
[----:B------:R-:W3:Y:S02]  /*31c50*/  @!P1 SYNCS.PHASECHK.TRANS64 P1, [R16+URZ+0x28460], R0 ;  /* 0x02846000100095a7 */ /* 0x000ee4000802007f */
[----:B---3--:R-:W-:Y:S05]  /*31c60*/  @!P1 BRA `(.L_x_1779) ;  /* 0xfffffffc00f09947 */ /* 0x008fea000383ffff */
[----:B------:R-:W-:Y:S05]  /*31c70*/  BRA `(.L_x_2069) ;  /* 0xffffff7400c47947 */ /* 0x000fea000383ffff */
.L_x_1783:
[----:B------:R-:W2:Y:S01]  /*31c80*/  LDL R2, [R1+0x10] ;  /* 0x0000100001027983 */ /* 0x000ea20000100800 */
[----:B------:R-:W-:Y:S01]  /*31c90*/  BSSY B0, `(.L_x_2070) ;  /* 0x0000008000007945 */ /* 0x000fe20003800000 */
[----:B------:R-:W-:Y:S02]  /*31ca0*/  IMAD.MOV.U32 R12, RZ, RZ, RZ ;  /* 0x000000ffff0c7224 */ /* 0x000fe400078e00ff */
[----:B------:R-:W-:Y:S02]  /*31cb0*/  IMAD.MOV.U32 R11, RZ, RZ, 0x1f ;  /* 0x0000001fff0b7424 */ /* 0x000fe400078e00ff */
[----:B0-----:R-:W-:Y:S02]  /*31cc0*/  IMAD.MOV.U32 R15, RZ, RZ, -0x1 ;  /* 0xffffffffff0f7424 */ /* 0x001fe400078e00ff */
[----:B--2---:R-:W-:-:S07]  /*31cd0*/  IMAD.MOV.U32 R13, RZ, RZ, R2 ;  /* 0x000000ffff0d7224 */ /* 0x004fce00078e0002 */
[----:B-1----:R-:W-:Y:S05]  /*31ce0*/  WARPSYNC.COLLECTIVE R15, `(.L_x_2071) ;  /* 0x000000000f087348 */ /* 0x002fea0003c00000 */
[----:B------:R0:W2:Y:S02]  /*31cf0*/  SHFL.IDX P6, R14, R13, R12, R11 ;  /* 0x0000000c0d0e7389 */ /* 0x0000a400000c000b */
[----:B012---:R-:W-:Y:S01]  /*31d00*/  ENDCOLLECTIVE ;  /* 0x000000000000791b */ /* 0x007fe20003800000 */
.L_x_2071:
[----:B------:R-:W-:Y:S05]  /*31d10*/  BSYNC B0 ;  /* 0x0000000000007941 */ /* 0x000fea0003800000 */
.L_x_2070:
[----:B------:R0:W5:Y:S01]  /*31d20*/  LDL R0, [R1+0x1c] ;  /* 0x00001c0001007983 */ /* 0x0001620000100800 */
[----:B------:R-:W-:Y:S02]  /*31d30*/  IMAD.MOV.U32 R13, RZ, RZ, R2 ;  /* 0x000000ffff0d7224 */ /* 0x000fe400078e0002 */
[----:B------:R-:W-:Y:S02]  /*31d40*/  IMAD.MOV.U32 R12, RZ, RZ, 0x1 ;  /* 0x00000001ff0c7424 */ /* 0x000fe400078e00ff */
[----:B------:R-:W-:Y:S02]  /*31d50*/  IMAD.MOV.U32 R11, RZ, RZ, 0x1f ;  /* 0x0000001fff0b7424 */ /* 0x000fe400078e00ff */
[----:B------:R-:W-:Y:S02]  /*31d60*/  IMAD.MOV.U32 R15, RZ, RZ, -0x1 ;  /* 0xffffffffff0f7424 */ /* 0x000fe400078e00ff */
[----:B0-----:R-:W-:-:S07]  /*31d70*/  IMAD.MOV.U32 R5, RZ, RZ, R14 ;  /* 0x000000ffff057224 */ /* 0x001fce00078e000e */
[----:B-----5:R-:W-:Y:S05]  /*31d80*/  WARPSYNC.COLLECTIVE R15, `(.L_x_2072) ;  /* 0x000000000f087348 */ /* 0x020fea0003c00000 */
[----:B------:R0:W1:Y:S02]  /*31d90*/  SHFL.IDX P6, R14, R13, R12, R11 ;  /* 0x0000000c0d0e7389 */ /* 0x00006400000c000b */
[----:B01---5:R-:W-:Y:S01]  /*31da0*/  ENDCOLLECTIVE ;  /* 0x000000000000791b */ /* 0x023fe20003800000 */
.L_x_2072:
        /* <DEDUP_REMOVED lines=15> */
[----:B------:R-:W-:Y:S01]  /*31ea0*/  IMAD.MOV.U32 R8, RZ, RZ, RZ ;  /* 0x000000ffff087224 */ /* 0x000fe200078e00ff */
[C---:B------:R-:W-:Y:S02]  /*31eb0*/  ISETP.GE.U32.AND P4, PT, R16.reuse, 0x8, PT ;  /* 0x000000081000780c */ /* 0x040fe40003f86070 */
[C---:B------:R-:W-:Y:S01]  /*31ec0*/  ISETP.GE.U32.AND P5, PT, R16.reuse, 0x10, PT ;  /* 0x000000101000780c */ /* 0x040fe20003fa6070 */
[----:B--2---:R-:W-:Y:S02]  /*31ed0*/  @!P1 IMAD.MOV.U32 R4, RZ, RZ, R0 ;  /* 0x000000ffff049224 */ /* 0x004fe400078e0000 */
[----:B---3--:R-:W-:Y:S01]  /*31ee0*/  @!P1 IMAD.MOV.U32 R6, RZ, RZ, R2 ;  /* 0x000000ffff069224 */ /* 0x008fe200078e0002 */
[----:B------:R-:W-:-:S03]  /*31ef0*/  ISETP.NE.AND P1, PT, R16, RZ, PT ;  /* 0x000000ff1000720c */ /* 0x000fc60003f25270 */
[----:B------:R-:W-:-:S04]  /*31f00*/  IMAD R0, R6, R4, RZ ;  /* 0x0000000406007224 */ /* 0x000fc800078e02ff */
[----:B------:R-:W-:-:S07]  /*31f10*/  IMAD.MOV.U32 R13, RZ, RZ, R0 ;  /* 0x000000ffff0d7224 */ /* 0x000fce00078e0000 */
[----:B------:R-:W-:Y:S05]  /*31f20*/  WARPSYNC.COLLECTIVE R15, `(.L_x_2073) ;  /* 0x000000000f087348 */ /* 0x000fea0003c00000 */
[----:B------:R0:W1:Y:S02]  /*31f30*/  SHFL.UP P6, R14, R13, R12, R11 ;  /* 0x0400000c0d0e7389 */ /* 0x00006400000c000b */
[----:B01----:R-:W-:Y:S01]  /*31f40*/  ENDCOLLECTIVE ;  /* 0x000000000000791b */ /* 0x003fe20003800000 */
.L_x_2073:
        /* <DEDUP_REMOVED lines=8> */
.L_x_2074:
        /* <DEDUP_REMOVED lines=8> */
.L_x_2075:
        /* <DEDUP_REMOVED lines=8> */
.L_x_2076:
        /* <DEDUP_REMOVED lines=8> */
.L_x_2077:
[----:B------:R-:W-:Y:S02]  /*32150*/  IMAD.MOV.U32 R12, RZ, RZ, 0x1f ;  /* 0x0000001fff0c7424 */ /* 0x000fe400078e00ff */
[----:B------:R-:W-:Y:S02]  /*32160*/  IMAD.MOV.U32 R11, RZ, RZ, 0x1f ;  /* 0x0000001fff0b7424 */ /* 0x000fe400078e00ff */
[----:B------:R-:W-:-:S05]  /*32170*/  IMAD.MOV.U32 R2, RZ, RZ, R14 ;  /* 0x000000ffff027224 */ /* 0x000fca00078e000e */
[----:B------:R-:W-:-:S05]  /*32180*/  SEL R2, R2, RZ, P5 ;  /* 0x000000ff02027207 */ /* 0x000fca0002800000 */
[----:B------:R-:W-:-:S04]  /*32190*/  IMAD.IADD R3, R0, 0x1, R2 ;  /* 0x0000000100037824 */ /* 0x000fc800078e0202 */
[----:B------:R-:W-:-:S07]  /*321a0*/  IMAD.MOV.U32 R13, RZ, RZ, R3 ;  /* 0x000000ffff0d7224 */ /* 0x000fce00078e0003 */
[----:B------:R-:W-:Y:S05]  /*321b0*/  WARPSYNC.COLLECTIVE R15, `(.L_x_2078) ;  /* 0x000000000f087348 */ /* 0x000fea0003c00000 */
[----:B------:R0:W1:Y:S02]  /*321c0*/  SHFL.IDX P6, R14, R13, R12, R11 ;  /* 0x0000000c0d0e7389 */ /* 0x00006400000c000b */
[----:B01----:R-:W-:Y:S01]  /*321d0*/  ENDCOLLECTIVE ;  /* 0x000000000000791b */ /* 0x003fe20003800000 */
.L_x_2078:
[----:B------:R-:W-:Y:S01]  /*321e0*/  IMAD.MOV.U32 R9, RZ, RZ, R14 ;  /* 0x000000ffff097224 */ /* 0x000fe200078e000e */
[----:B------:R-:W-:Y:S06]  /*321f0*/  BRA `(.L_x_2079) ;  /* 0xffffff78009c7947 */ /* 0x000fec000383ffff */
.L_x_1786:
[----:B------:R-:W-:Y:S01]  /*32200*/  BSSY B0, `(.L_x_2080) ;  /* 0x0000008000007945 */ /* 0x000fe20003800000 */
[----:B------:R-:W-:Y:S02]  /*32210*/  IMAD.MOV.U32 R13, RZ, RZ, R2 ;  /* 0x000000ffff0d7224 */ /* 0x000fe400078e0002 */
[----:B------:R-:W-:Y:S02]  /*32220*/  IMAD.MOV.U32 R12, RZ, RZ, 0x1 ;  /* 0x00000001ff0c7424 */ /* 0x000fe400078e00ff */
[----:B------:R-:W-:Y:S02]  /*32230*/  IMAD.MOV.U32 R11, RZ, RZ, RZ ;  /* 0x000000ffff0b7224 */ /* 0x000fe400078e00ff */
[----:B0-----:R-:W-:-:S07]  /*32240*/  IMAD.MOV.U32 R15, RZ, RZ, -0x1 ;  /* 0xffffffffff0f7424 */ /* 0x001fce00078e00ff */
[----:B------:R-:W-:Y:S05]  /*32250*/  WARPSYNC.COLLECTIVE R15, `(.L_x_2081) ;  /* 0x000000000f087348 */ /* 0x000fea0003c00000 */
[----:B------:R0:W1:Y:S02]  /*32260*/  SHFL.UP P6, R14, R13, R12, R11 ;  /* 0x0400000c0d0e7389 */ /* 0x00006400000c000b */
[----:B01----:R-:W-:Y:S01]  /*32270*/  ENDCOLLECTIVE ;  /* 0x000000000000791b */ /* 0x003fe20003800000 */
.L_x_2081:
[----:B------:R-:W-:Y:S05]  /*32280*/  BSYNC B0 ;  /* 0x0000000000007941 */ /* 0x000fea0003800000 */
.L_x_2080:
[----:B------:R-:W-:Y:S02]  /*32290*/  IMAD.MOV.U32 R3, RZ, RZ, R14 ;  /* 0x000000ffff037224 */ /* 0x000fe400078e000e */
[----:B------:R-:W-:Y:S02]  /*322a0*/  IMAD.MOV.U32 R12, RZ, RZ, 0x2 ;  /* 0x00000002ff0c7424 */ /* 0x000fe400078e00ff */
[----:B------:R-:W-:Y:S01]  /*322b0*/  IMAD.MOV.U32 R11, RZ, RZ, RZ ;  /* 0x000000ffff0b7224 */ /* 0x000fe200078e00ff */
[----:B------:R-:W-:Y:S01]  /*322c0*/  SEL R3, R3, RZ, P1 ;  /* 0x000000ff03037207 */ /* 0x000fe20000800000 */
[----:B------:R-:W-:-:S04]  /*322d0*/  IMAD.MOV.U32 R15, RZ, RZ, -0x1 ;  /* 0xffffffffff0f7424 */ /* 0x000fc800078e00ff */
[----:B------:R-:W-:-:S04]  /*322e0*/  IMAD.IADD R2, R2, 0x1, R3 ;  /* 0x0000000102027824 */ /* 0x000fc800078e0203 */
[----:B------:R-:W-:-:S07]  /*322f0*/  IMAD.MOV.U32 R13, RZ, RZ, R2 ;  /* 0x000000ffff0d7224 */ /* 0x000fce00078e0002 */
[----:B------:R-:W-:Y:S05]  /*32300*/  WARPSYNC.COLLECTIVE R15, `(.L_x_2082) ;  /* 0x000000000f087348 */ /* 0x000fea0003c00000 */
[----:B------:R0:W1:Y:S02]  /*32310*/  SHFL.UP P6, R14, R13, R12, R11 ;  /* 0x0400000c0d0e7389 */ /* 0x00006400000c000b */
[----:B01----:R-:W-:Y:S01]  /*32320*/  ENDCOLLECTIVE ;  /* 0x000000000000791b */ /* 0x003fe20003800000 */
.L_x_2082:
        /* <DEDUP_REMOVED lines=8> */
.L_x_2083:
        /* <DEDUP_REMOVED lines=8> */
.L_x_2084:
        /* <DEDUP_REMOVED lines=8> */
.L_x_2085:
        /* <DEDUP_REMOVED lines=9> */
.L_x_2086:
[----:B------:R-:W-:Y:S01]  /*32540*/  IMAD.MOV.U32 R9, RZ, RZ, R14 ;  /* 0x000000ffff097224 */ /* 0x000fe200078e000e */
[----:B------:R-:W-:Y:S06]  /*32550*/  BRA `(.L_x_2087) ;  /* 0xffffff7800747947 */ /* 0x000fec000383ffff */
.L_x_1788:
[----:B------:R-:W-:Y:S01]  /*32560*/  BSSY B0, `(.L_x_2088) ;  /* 0x0000006000007945 */ /* 0x000fe20003800000 */
[----:B------:R-:W-:Y:S01]  /*32570*/  PLOP3.LUT P6, PT, P6, PT, PT, 0x8, 0x0 ;  /* 0x000000000000781c */ /* 0x000fe200037ce170 */
[----:B0-----:R-:W-:-:S12]  /*32580*/  IMAD.MOV.U32 R15, RZ, RZ, -0x1 ;  /* 0xffffffffff0f7424 */ /* 0x001fd800078e00ff */
[----:B-1----:R-:W-:Y:S05]  /*32590*/  WARPSYNC.COLLECTIVE R15, `(.L_x_2089) ;  /* 0x000000000f087348 */ /* 0x002fea0003c00000 */
[----:B------:R-:W-:Y:S01]  /*325a0*/  VOTE.ANY R14, PT, P6 ;  /* 0x00000000000e7806 */ /* 0x000fe200030e0100 */
[----:B-1----:R-:W-:Y:S06]  /*325b0*/  ENDCOLLECTIVE ;  /* 0x000000000000791b */ /* 0x002fec0003800000 */
.L_x_2089:
[----:B------:R-:W-:Y:S05]  /*325c0*/  BSYNC B0 ;  /* 0x0000000000007941 */ /* 0x000fea0003800000 */
.L_x_2088:
[----:B------:R0:W5:Y:S01]  /*325d0*/  LDL.LU R10, [R1+0x1c] ;  /* 0x00001c00010a7983 */ /* 0x0001620000300800 */
[----:B------:R-:W-:Y:S02]  /*325e0*/  IMAD.MOV.U32 R3, RZ, RZ, R14 ;  /* 0x000000ffff037224 */ /* 0x000fe400078e000e */
[----:B------:R-:W-:Y:S02]  /*325f0*/  IMAD.MOV.U32 R13, RZ, RZ, R4 ;  /* 0x000000ffff0d7224 */ /* 0x000fe400078e0004 */
[----:B------:R-:W1:Y:S01]  /*32600*/  POPC R0, R3 ;  /* 0x0000000300007309 */ /* 0x000e620000000000 */
[----:B------:R-:W-:Y:S02]  /*32610*/  IMAD.MOV.U32 R11, RZ, RZ, 0x1f ;  /* 0x0000001fff0b7424 */ /* 0x000fe400078e00ff */
[----:B------:R-:W-:Y:S02]  /*32620*/  IMAD.MOV.U32 R15, RZ, RZ, -0x1 ;  /* 0xffffffffff0f7424 */ /* 0x000fe400078e00ff */
[----:B01----:R-:W-:-:S07]  /*32630*/  IMAD.MOV.U32 R12, RZ, RZ, R0 ;  /* 0x000000ffff0c7224 */ /* 0x003fce00078e0000 */
[----:B-----5:R-:W-:Y:S05]  /*32640*/  WARPSYNC.COLLECTIVE R15, `(.L_x_2090) ;  /* 0x000000000f087348 */ /* 0x020fea0003c00000 */
[----:B------:R0:W1:Y:S02]  /*32650*/  SHFL.IDX P6, R14, R13, R12, R11 ;  /* 0x0000000c0d0e7389 */ /* 0x00006400000c000b */
[----:B01---5:R-:W-:Y:S01]  /*32660*/  ENDCOLLECTIVE ;  /* 0x000000000000791b */ /* 0x023fe20003800000 */
.L_x_2090:
[----:B------:R-:W-:Y:S02]  /*32670*/  IMAD.MOV.U32 R13, RZ, RZ, R6 ;  /* 0x000000ffff0d7224 */ /* 0x000fe400078e0006 */
[----:B------:R-:W-:-:S07]  /*32680*/  IMAD.MOV.U32 R4, RZ, RZ, R14 ;  /* 0x000000ffff047224 */ /* 0x000fce00078e000e */
[----:B------:R-:W-:Y:S05]  /*32690*/  WARPSYNC.COLLECTIVE R15, `(.L_x_2091) ;  /* 0x000000000f087348 */ /* 0x000fea0003c00000 */
[----:B------:R0:W1:Y:S02]  /*326a0*/  SHFL.IDX P6, R14, R13, R12, R11 ;  /* 0x0000000c0d0e7389 */ /* 0x00006400000c000b */
[----:B01----:R-:W-:Y:S01]  /*326b0*/  ENDCOLLECTIVE ;  /* 0x000000000000791b */ /* 0x003fe20003800000 */
.L_x_2091:
[----:B------:R-:W-:Y:S02]  /*326c0*/  IMAD.MOV.U32 R6, RZ, RZ, R14 ;  /* 0x000000ffff067224 */ /* 0x000fe400078e000e */
[----:B------:R-:W-:-:S05]  /*326d0*/  IMAD.IADD R10, R0, 0x1, R10 ;  /* 0x00000001000a7824 */ /* 0x000fca00078e020a */
[----:B------:R0:W-:Y:S01]  /*326e0*/  STL [R1+0x1c], R10 ;  /* 0x00001c0a01007387 */ /* 0x0001e20000100800 */
[----:B------:R-:W-:Y:S05]  /*326f0*/  BRA `(.L_x_2092) ;  /* 0xffffff7800587947 */ /* 0x000fea000383ffff */
.L_x_1790:
[----:B------:R-:W-:Y:S01]  /*32700*/  BSSY B0, `(.L_x_2093) ;  /* 0x0000008000007945 */ /* 0x000fe20003800000 */
[----:B------:R-:W-:Y:S02]  /*32710*/  IMAD.MOV.U32 R13, RZ, RZ, R7 ;  /* 0x000000ffff0d7224 */ /* 0x000fe400078e0007 */
[----:B------:R-:W-:Y:S02]  /*32720*/  IMAD.MOV.U32 R12, RZ, RZ, R0 ;  /* 0x000000ffff0c7224 */ /* 0x000fe400078e0000 */
[----:B------:R-:W-:Y:S02]  /*32730*/  IMAD.MOV.U32 R11, RZ, RZ, 0x1f ;  /* 0x0000001fff0b7424 */ /* 0x000fe400078e00ff */
[----:B0-----:R-:W-:-:S07]  /*32740*/  IMAD.MOV.U32 R15, RZ, RZ, -0x1 ;  /* 0xffffffffff0f7424 */ /* 0x001fce00078e00ff */
[----:B------:R-:W-:Y:S05]  /*32750*/  WARPSYNC.COLLECTIVE R15, `(.L_x_2094) ;  /* 0x000000000f087348 */ /* 0x000fea0003c00000 */
[----:B------:R0:W1:Y:S02]  /*32760*/  SHFL.IDX P6, R14, R13, R12, R11 ;  /* 0x0000000c0d0e7389 */ /* 0x00006400000c000b */
[----:B01----:R-:W-:Y:S01]  /*32770*/  ENDCOLLECTIVE ;  /* 0x000000000000791b */ /* 0x003fe20003800000 */
.L_x_2094:
[----:B------:R-:W-:Y:S05]  /*32780*/  BSYNC B0 ;  /* 0x0000000000007941 */ /* 0x000fea0003800000 */
.L_x_2093:
[----:B------:R-:W-:Y:S01]  /*32790*/  IMAD.MOV.U32 R0, RZ, RZ, R14 ;  /* 0x000000ffff007224 */ /* 0x000fe200078e000e */
[----:B------:R-:W-:Y:S06]  /*327a0*/  BRA `(.L_x_2095) ;  /* 0xffffff7800447947 */ /* 0x000fec000383ffff */
.L_x_1796:
[----:B0-----:R0:W1:Y:S02]  /*327b0*/  SYNCS.PHASECHK.TRANS64.TRYWAIT P0, [R0+URZ+0x28420], R3 ;  /* 0x02842003000075a7 */ /* 0x001064000800017f */
[----:B-1----:R-:W-:Y:S05]  /*327c0*/  @!P0 NANOSLEEP.SYNCS 0x989680 ;  /* 0x009896800000895d */ /* 0x002fea0003900000 */
[----:B------:R-:W1:Y:S02]  /*327d0*/  @!P0 SYNCS.PHASECHK.TRANS64 P0, [R0+URZ+0x28420], R3 ;  /* 0x02842003000085a7 */ /* 0x000e64000800007f */
[----:B-1----:R-:W-:Y:S05]  /*327e0*/  @!P0 BRA `(.L_x_1796) ;  /* 0xfffffffc00f08947 */ /* 0x002fea000383ffff */
[----:B------:R-:W-:Y:S05]  /*327f0*/  BRA `(.L_x_2096) ;  /* 0xffffff8000e87947 */ /* 0x000fea000383ffff */
.L_x_1797:
        /* <DEDUP_REMOVED lines=11> */
.L_x_2098:
[----:B------:R-:W-:Y:S05]  /*328b0*/  BSYNC B0 ;  /* 0x0000000000007941 */ /* 0x000fea0003800000 */
.L_x_2097:
[----:B------:R-:W-:Y:S05]  /*328c0*/  BRA `(.L_x_2099) ;  /* 0xffffff8000d07947 */ /* 0x000fea000383ffff */
.L_x_1798:
[----:B------:R-:W-:Y:S01]  /*328d0*/  BSSY B0, `(.L_x_2100) ;  /* 0x0000006000007945 */ /* 0x000fe20003800000 */
[----:B------:R-:W-:-:S07]  /*328e0*/  IMAD.MOV.U32 R15, RZ, RZ, -0x1 ;  /* 0xffffffffff0f7424 */ /* 0x000fce00078e00ff */
[----:B01----:R-:W-:Y:S05]  /*328f0*/  WARPSYNC.COLLECTIVE R15, `(.L_x_2101) ;  /* 0x000000000f0c7348 */ /* 0x003fea0003c00000 */
[----:B------:R-:W-:Y:S02]  /*32900*/  ELECT P6, UR62, PT ;  /* 0x00000000003e782f */ /* 0x000fe400038c0000 */
[----:B------:R-:W-:Y:S01]  /*32910*/  MOV R14, UR62 ;  /* 0x0000003e000e7c02 */ /* 0x000fe20008000f00 */
[----:B01----:R-:W-:Y:S10]  /*32920*/  ENDCOLLECTIVE ;  /* 0x000000000000791b */ /* 0x003ff40003800000 */
.L_x_2101:
[----:B------:R-:W-:Y:S05]  /*32930*/  BSYNC B0 ;  /* 0x0000000000007941 */ /* 0x000fea0003800000 */
.L_x_2100:
[----:B------:R-:W-:Y:S05]  /*32940*/  BRA `(.L_x_2102) ;  /* 0xffffff8000c47947 */ /* 0x000fea000383ffff */
.L_x_1800:
[----:B0-----:R0:W1:Y:S02]  /*32950*/  SYNCS.PHASECHK.TRANS64.TRYWAIT P1, [R6+URZ], R5 ;  /* 0x00000005060075a7 */ /* 0x001064000802017f */
[----:B-1----:R-:W-:Y:S05]  /*32960*/  @!P1 NANOSLEEP.SYNCS 0x989680 ;  /* 0x009896800000995d */ /* 0x002fea0003900000 */
[----:B------:R-:W1:Y:S02]  /*32970*/  @!P1 SYNCS.PHASECHK.TRANS64 P1, [R6+URZ], R5 ;  /* 0x00000005060095a7 */ /* 0x000e64000802007f */
[----:B-1----:R-:W-:Y:S05]  /*32980*/  @!P1 BRA `(.L_x_1800) ;  /* 0xfffffffc00f09947 */ /* 0x002fea000383ffff */
[----:B------:R-:W-:Y:S05]  /*32990*/  BRA `(.L_x_2103) ;  /* 0xffffff8400007947 */ /* 0x000fea000383ffff */
.L_x_1801:
[----:B-1----:R1:W2:Y:S02]  /*329a0*/  SYNCS.PHASECHK.TRANS64.TRYWAIT P1, [R7+URZ], R2 ;  /* 0x00000002070075a7 */ /* 0x0022a4000802017f */
[----:B--2---:R-:W-:Y:S05]  /*329b0*/  @!P1 NANOSLEEP.SYNCS 0x989680 ;  /* 0x009896800000995d */ /* 0x004fea0003900000 */
[----:B------:R-:W2:Y:S02]  /*329c0*/  @!P1 SYNCS.PHASECHK.TRANS64 P1, [R7+URZ], R2 ;  /* 0x00000002070095a7 */ /* 0x000ea4000802007f */
[----:B--2---:R-:W-:Y:S05]  /*329d0*/  @!P1 BRA `(.L_x_1801) ;  /* 0xfffffffc00f09947 */ /* 0x004fea000383ffff */
[----:B------:R-:W-:Y:S05]  /*329e0*/  BRA `(.L_x_2104) ;  /* 0xffffff8000f47947 */ /* 0x000fea000383ffff */
.L_x_1803:
[----:B--2---:R2:W3:Y:S02]  /*329f0*/  SYNCS.PHASECHK.TRANS64.TRYWAIT P1, [R4+URZ+0x28460], R5 ;  /* 0x02846005040075a7 */ /* 0x0044e4000802017f */
[----:B---3--:R-:W-:Y:S05]  /*32a00*/  @!P1 NANOSLEEP.SYNCS 0x989680 ;  /* 0x009896800000995d */ /* 0x008fea0003900000 */
[----:B------:R-:W3:Y:S02]  /*32a10*/  @!P1 SYNCS.PHASECHK.TRANS64 P1, [R4+URZ+0x28460], R5 ;  /* 0x02846005040095a7 */ /* 0x000ee4000802007f */
[----:B---3--:R-:W-:Y:S05]  /*32a20*/  @!P1 BRA `(.L_x_1803) ;  /* 0xfffffffc00f09947 */ /* 0x008fea000383ffff */
[----:B------:R-:W-:Y:S05]  /*32a30*/  BRA `(.L_x_2105) ;  /* 0xffffff8000f87947 */ /* 0x000fea000383ffff */
.L_x_1805:
[----:B---3--:R3:W4:Y:S02]  /*32a40*/  SYNCS.PHASECHK.TRANS64.TRYWAIT P1, [R3+URZ+0x28460], R2 ;  /* 0x02846002030075a7 */ /* 0x008724000802017f */
[----:B----4-:R-:W-:Y:S05]  /*32a50*/  @!P1 NANOSLEEP.SYNCS 0x989680 ;  /* 0x009896800000995d */ /* 0x010fea0003900000 */
[----:B------:R-:W4:Y:S02]  /*32a60*/  @!P1 SYNCS.PHASECHK.TRANS64 P1, [R3+URZ+0x28460], R2 ;  /* 0x02846002030095a7 */ /* 0x000f24000802007f */
[----:B----4-:R-:W-:Y:S05]  /*32a70*/  @!P1 BRA `(.L_x_1805) ;  /* 0xfffffffc00f09947 */ /* 0x010fea000383ffff */
[----:B------:R-:W-:Y:S05]  /*32a80*/  BRA `(.L_x_2106) ;  /* 0xffffff8000f87947 */ /* 0x000fea000383ffff */
.L_x_1807:
[----:B----4-:R4:W0:Y:S02]  /*32a90*/  SYNCS.PHASECHK.TRANS64.TRYWAIT P0, [R4+URZ+0x28480], R5 ;  /* 0x02848005040075a7 */ /* 0x010824000800017f */
[----:B0-----:R-:W-:Y:S05]  /*32aa0*/  @!P0 NANOSLEEP.SYNCS 0x989680 ;  /* 0x009896800000895d */ /* 0x001fea0003900000 */
[----:B------:R-:W0:Y:S02]  /*32ab0*/  @!P0 SYNCS.PHASECHK.TRANS64 P0, [R4+URZ+0x28480], R5 ;  /* 0x02848005040085a7 */ /* 0x000e24000800007f */
[----:B0-----:R-:W-:Y:S05]  /*32ac0*/  @!P0 BRA `(.L_x_1807) ;  /* 0xfffffffc00f08947 */ /* 0x001fea000383ffff */
[----:B------:R-:W-:Y:S05]  /*32ad0*/  BRA `(.L_x_1808) ;  /* 0xffffff8000f47947 */ /* 0x000fea000383ffff */
.L_x_2107:
        /* <DEDUP_REMOVED lines=10> */
.L_x_3139:


//--------------------- .text._ZN7cutlass13device_kernelIN5flash11enable_sm90INS1_16FlashAttnFwdSm90INS1_25CollectiveMainloopFwdSm90ILi2EN4cute5tupleIJNS5_1CILi1EEES8_S8_EEENS6_IJNS7_ILi128EEESA_NS7_ILi256EEEEEELi256ENS_12float_e4m3_tEfNS_4arch4Sm90ELb1ELb0ELb0ELb0ELb0ELb0ELb0ELb1ELb1ELb1ELb1ELb0EEENS1_21CollectiveEpilogueFwdINS6_IJSA_SB_SA_EEES9_NS_10bfloat16_tESF_Li256ELb0ELb1ELb1ELb1EEENS1_19SingleTileSchedulerILb0ELb1ELb1ELi128EEEEEEEEEvNT_6ParamsE --------------------------
	.section	.text._ZN7cutlass13device_kernelIN5flash11enable_sm90INS1_16FlashAttnFwdSm90INS1_25CollectiveMainloopFwdSm90ILi2EN4cute5tupleIJNS5_1CILi1EEES8_S8_EEENS6_IJNS7_ILi128EEESA_NS7_ILi256EEEEEELi256ENS_12float_e4m3_tEfNS_4arch4Sm90ELb1ELb0ELb0ELb0ELb0ELb0ELb0ELb1ELb1ELb1ELb1ELb0EEENS1_21CollectiveEpilogueFwdINS6_IJSA_SB_SA_EEES9_NS_10bfloat16_tESF_Li256ELb0ELb1ELb1ELb1EEENS1_19SingleTileSchedulerILb0ELb1ELb1ELi128EEEEEEEEEvNT_6ParamsE,"ax",@progbits
	.align	128
.text._ZN7cutlass13device_kernelIN5flash11enable_sm90INS1_16FlashAttnFwdSm90INS1_25CollectiveMainloopFwdSm90ILi2EN4cute5tupleIJNS5_1CILi1EEES8_S8_EEENS6_IJNS7_ILi128EEESA_NS7_ILi256EEEEEELi256ENS_12float_e4m3_tEfNS_4arch4Sm90ELb1ELb0ELb0ELb0ELb0ELb0ELb0ELb1ELb1ELb1ELb1ELb0EEENS1_21CollectiveEpilogueFwdINS6_IJSA_SB_SA_EEES9_NS_10bfloat16_tESF_Li256ELb0ELb1ELb1ELb1EEENS1_19SingleTileSchedulerILb0ELb1ELb1ELi128EEEEEEEEEvNT_6ParamsE:
        .type           _ZN7cutlass13device_kernelIN5flash11enable_sm90INS1_16FlashAttnFwdSm90INS1_25CollectiveMainloopFwdSm90ILi2EN4cute5tupleIJNS5_1CILi1EEES8_S8_EEENS6_IJNS7_ILi128EEESA_NS7_ILi256EEEEEELi256ENS_12float_e4m3_tEfNS_4arch4Sm90ELb1ELb0ELb0ELb0ELb0ELb0ELb0ELb1ELb1ELb1ELb1ELb0EEENS1_21CollectiveEpilogueFwdINS6_IJSA_SB_SA_EEES9_NS_10bfloat16_tESF_Li256ELb0ELb1ELb1ELb1EEENS1_19SingleTileSchedulerILb0ELb1ELb1ELi128EEEEEEEEEvNT_6ParamsE,@function
        .size           _ZN7cutlass13device_kernelIN5flash11enable_sm90INS1_16FlashAttnFwdSm90INS1_25CollectiveMainloopFwdSm90ILi2EN4cute5tupleIJNS5_1CILi1EEES8_S8_EEENS6_IJNS7_ILi128EEESA_NS7_ILi256EEEEEELi256ENS_12float_e4m3_tEfNS_4arch4Sm90ELb1ELb0ELb0ELb0ELb0ELb0ELb0ELb1ELb1ELb1ELb1ELb0EEENS1_21CollectiveEpilogueFwdINS6_IJSA_SB_SA_EEES9_NS_10bfloat16_tESF_Li256ELb0ELb1ELb1ELb1EEENS1_19SingleTileSchedulerILb0ELb1ELb1ELi128EEEEEEEEEvNT_6ParamsE,(.L_x_3140 - _ZN7cutlass13device_kernelIN5flash11enable_sm90INS1_16FlashAttnFwdSm90INS1_25CollectiveMainloopFwdSm90ILi2EN4cute5tupleIJNS5_1CILi1EEES8_S8_EEENS6_IJNS7_ILi128EEESA_NS7_ILi256EEEEEELi256ENS_12float_e4m3_tEfNS_4arch4Sm90ELb1ELb0ELb0ELb0ELb0ELb0ELb0ELb1ELb1ELb1ELb1ELb0EEENS1_21CollectiveEpilogueFwdINS6_IJSA_SB_SA_EEES9_NS_10bfloat16_tESF_Li256ELb0ELb1ELb1ELb1EEENS1_19SingleTileSchedulerILb0ELb1ELb1ELi128EEEEEEEEEvNT_6ParamsE)
        .other          _ZN7cutlass13device_kernelIN5flash11enable_sm90INS1_16FlashAttnFwdSm90INS1_25CollectiveMainloopFwdSm90ILi2EN4cute5tupleIJNS5_1CILi1EEES8_S8_EEENS6_IJNS7_ILi128EEESA_NS7_ILi256EEEEEELi256ENS_12float_e4m3_tEfNS_4arch4Sm90ELb1ELb0ELb0ELb0ELb0ELb0ELb0ELb1ELb1ELb1ELb1ELb0EEENS1_21CollectiveEpilogueFwdINS6_IJSA_SB_SA_EEES9_NS_10bfloat16_tESF_Li256ELb0ELb1ELb1ELb1EEENS1_19SingleTileSchedulerILb0ELb1ELb1ELi128EEEEEEEEEvNT_6ParamsE,@"STO_CUDA_ENTRY STV_DEFAULT"
_ZN7cutlass13device_kernelIN5flash11enable_sm90INS1_16FlashAttnFwdSm90INS1_25CollectiveMainloopFwdSm90ILi2EN4cute5tupleIJNS5_1CILi1EEES8_S8_EEENS6_IJNS7_ILi128EEESA_NS7_ILi256EEEEEELi256ENS_12float_e4m3_tEfNS_4arch4Sm90ELb1ELb0ELb0ELb0ELb0ELb0ELb0ELb1ELb1ELb1ELb1ELb0EEENS1_21CollectiveEpilogueFwdINS6_IJSA_SB_SA_EEES9_NS_10bfloat16_tESF_Li256ELb0ELb1ELb1ELb1EEENS1_19SingleTileSchedulerILb0ELb1ELb1ELi128EEEEEEEEEvNT_6ParamsE:
        /* <DEDUP_REMOVED lines=17> */
.L_x_2109:
[----:B------:R-:W-:Y:S05]  /*0110*/  BSYNC B0 ;  /* 0x0000000000007941 */ /* 0x000fea0003800000 */
.L_x_2108:
        /* <DEDUP_REMOVED lines=40> */
.L_x_2110:
        /* <DEDUP_REMOVED lines=22> */
.L_x_2111:
        /* <DEDUP_REMOVED lines=18> */
.L_x_2112:
        /* <DEDUP_REMOVED lines=22> */
.L_x_2113:
        /* <DEDUP_REMOVED lines=22> */
.L_x_2114:
        /* <DEDUP_REMOVED lines=9> */
.L_x_2117:
[----:B------:R-:W-:-:S08]  /*0970*/  NOP ;  /* 0x0000000000007918 */ /* 0x000fd00000000000 */
[----:B------:R-:W0:Y:S02]  /*0980*/  USETMAXREG.TRY_ALLOC.CTAPOOL UP0, 0xf0 ;  /* 0x000000f0000079c8 */ /* 0x000e240008000600 */
[----:B0-----:R-:W-:-:S13]  /*0990*/  PLOP3.LUT P0, PT, PT, PT, UP0, 0x80, 0x0 ;  /* 0x000000000000781c */ /* 0x001fda0003f0f008 */
[----:B------:R-:W-:Y:S05]  /*09a0*/  @!P0 BRA `(.L_x_2117) ;  /* 0xfffffffc00f08947 */ /* 0x000fea000383ffff */
[----:B--2---:R-:W0:Y:S01]  /*09b0*/  LDC R2, c[0x0][0xc50] ;  /* 0x00031400ff027b82 */ /* 0x004e220000000800 */
[----:B------:R-:W1:Y:S07]  /*09c0*/  S2R R24, SR_TID.X ;  /* 0x0000000000187919 */ /* 0x000e6e0000002100 */
[----:B------:R-:W2:Y:S08]  /*09d0*/  S2UR UR4, SR_CTAID.Y ;  /* 0x00000000000479c3 */ /* 0x000eb00000002600 */
[----:B------:R-:W3:Y:S08]  /*09e0*/  S2UR UR39, SR_CTAID.Z ;  /* 0x00000000002779c3 */ /* 0x000ef00000002700 */
[----:B------:R-:W-:Y:S06]  /*09f0*/  BAR.ARV 0x8, 0x180 ;  /* 0x0206000000007b1d */ /* 0x000fec0000002000 */
[----:B0-----:R-:W-:Y:S01]  /*0a00*/  ISETP.NE.AND P1, PT, R2, 0x1, PT ;  /* 0x000000010200780c */ /* 0x001fe20003f25270 */
[----:B--2---:R-:W-:Y:S01]  /*0a10*/  IMAD.U32 R17, RZ, RZ, UR4 ;  /* 0x00000004ff117e24 */ /* 0x004fe2000f8e00ff */
[----:B-1----:R-:W-:-:S11]  /*0a20*/  LOP3.LUT R4, R24, 0xffffff80, RZ, 0xc0, !PT ;  /* 0xffffff8018047812 */ /* 0x002fd600078ec0ff */
[----:B------:R-:W0:Y:S01]  /*0a30*/  @P1 LDC R0, c[0x0][0xc54] ;  /* 0x00031500ff001b82 */ /* 0x000e220000000800 */
[----:B------:R-:W-:-:S07]  /*0a40*/  ISETP.NE.AND P0, PT, R4, 0x80, PT ;  /* 0x000000800400780c */ /* 0x000fce0003f05270 */
[----:B------:R-:W1:Y:S08]  /*0a50*/  @P1 LDC R3, c[0x0][0xc58] ;  /* 0x00031600ff031b82 */ /* 0x000e700000000800 */
[----:B------:R-:W-:Y:S06]  /*0a60*/  @!P0 BAR.ARV 0x9, 0x100 ;  /* 0x0244000000008b1d */ /* 0x000fec0000002000 */
[----:B---3--:R-:W-:Y:S01]  /*0a70*/  ISETP.LE.AND P0, PT, RZ, UR39, PT ;  /* 0x00000027ff007c0c */ /* 0x008fe2000bf03270 */
        /* <DEDUP_REMOVED lines=25> */
[----:B------:R-:W-:Y:S02]  /*0c10*/  @P1 IMAD.WIDE.U32 R4, R10, UR39, RZ ;  /* 0x000000270a041c25 */ /* 0x000fe4000f8e00ff */
[----:B------:R-:W0:Y:S02]  /*0c20*/  LDC R10, c[0x0][0x288] ;  /* 0x0000a200ff0a7b82 */ /* 0x000e240000000800 */
[----:B---3--:R-:W-:-:S02]  /*0c30*/  @P0 IMAD R0, R7, R14, RZ ;  /* 0x0000000e07000224 */ /* 0x008fc400078e02ff */
        /* <DEDUP_REMOVED lines=8> */
[----:B------:R-:W-:Y:S01]  /*0cc0*/  @P1 LEA R8, P3, R6, R20, 0x2 ;  /* 0x0000001406081211 */ /* 0x000fe200078610ff */
[----:B------:R-:W-:Y:S01]  /*0cd0*/  @P1 IMAD.IADD R0, R7, 0x1, R11 ;  /* 0x0000000107001824 */ /* 0x000fe200078e020b */
[----:B------:R-:W1:Y:S01]  /*0ce0*/  S2R R22, SR_CTAID.X ;  /* 0x0000000000167919 */ /* 0x000e620000002500 */
[----:B------:R-:W-:Y:S01]  /*0cf0*/  IMAD.MOV.U32 R7, RZ, RZ, 0x3f800000 ;  /* 0x3f800000ff077424 */ /* 0x000fe200078e00ff */
[----:B------:R-:W-:Y:S02]  /*0d00*/  @P0 LEA.HI.X R5, R2, R13, R3, 0x2, P2 ;  /* 0x0000000d02050211 */ /* 0x000fe400010f1403 */
[----:B------:R-:W3:Y:S01]  /*0d10*/  LDC R2, c[0x0][0x448] ;  /* 0x00011200ff027b82 */ /* 0x000ee20000000800 */
[----:B------:R-:W-:Y:S01]  /*0d20*/  @P1 LEA.HI.X R9, R6, R21, R0, 0x2, P3 ;  /* 0x0000001506091211 */ /* 0x000fe200018f1400 */
[----:B------:R-:W-:Y:S01]  /*0d30*/  IMAD.MOV.U32 R0, RZ, RZ, 0x3f800000 ;  /* 0x3f800000ff007424 */ /* 0x000fe200078e00ff */
[----:B------:R0:W5:Y:S05]  /*0d40*/  @P0 LDG.E R7, desc[UR40][R4.64] ;  /* 0x0000002804070981 */ /* 0x00016a000c1e1900 */
[----:B------:R4:W5:Y:S01]  /*0d50*/  @P1 LDG.E R0, desc[UR40][R8.64] ;  /* 0x0000002808001981 */ /* 0x000962000c1e1900 */
[----:B------:R-:W4:Y:S01]  /*0d60*/  LDC R13, c[0x0][0x2f0] ;  /* 0x0000bc00ff0d7b82 */ /* 0x000f220000000800 */
[----:B------:R-:W-:Y:S01]  /*0d70*/  IMAD.MOV.U32 R23, RZ, RZ, RZ ;  /* 0x000000ffff177224 */ /* 0x000fe200078e00ff */
[----:B0-----:R-:W-:-:S02]  /*0d80*/  IADD3 R5, -R10, 0x80, RZ ;  /* 0x000000800a057810 */ /* 0x001fc40007ffe1ff */
[----:B---3--:R-:W-:-:S04]  /*0d90*/  ISETP.NE.AND P1, PT, R2, 0x1, PT ;  /* 0x000000010200780c */ /* 0x008fc80003f25270 */
[----:B------:R-:W0:Y:S01]  /*0da0*/  LDC.64 R2, c[0x0][0x418] ;  /* 0x00010600ff027b82 */ /* 0x000e220000000a00 */
[----:B-1----:R-:W-:-:S08]  /*0db0*/  IMAD.SHL.U32 R22, R22, 0x80, RZ ;  /* 0x0000008016167824 */ /* 0x002fd000078e00ff */
[----:B------:R-:W1:Y:S08]  /*0dc0*/  @P1 LDC R11, c[0x0][0x44c] ;  /* 0x00011300ff0b1b82 */ /* 0x000e700000000800 */
[----:B------:R-:W3:Y:S01]  /*0dd0*/  @P1 LDC R6, c[0x0][0x450] ;  /* 0x00011400ff061b82 */ /* 0x000ee20000000800 */
[----:B0-----:R-:W-:Y:S01]  /*0de0*/  ISETP.NE.U32.AND P0, PT, R2, RZ, PT ;  /* 0x000000ff0200720c */ /* 0x001fe20003f05070 */
[----:B------:R-:W-:-:S03]  /*0df0*/  @P1 VIADD R2, R22, 0x7f ;  /* 0x0000007f16021836 */ /* 0x000fc60000000000 */
[----:B------:R-:W-:-:S04]  /*0e00*/  ISETP.NE.AND.EX P0, PT, R3, RZ, PT, P0 ;  /* 0x000000ff0300720c */ /* 0x000fc80003f05300 */
[----:B--2---:R-:W-:Y:S01]  /*0e10*/  SEL R16, R16, 0x1, P0 ;  /* 0x0000000110107807 */ /* 0x004fe20000000000 */
[----:B-1----:R-:W-:-:S04]  /*0e20*/  @P1 IMAD.HI.U32 R3, R2, R11, RZ ;  /* 0x0000000b02031227 */ /* 0x002fc800078e00ff */
[----:B------:R-:W-:Y:S02]  /*0e30*/  VIADD R2, R22, 0x7f ;  /* 0x0000007f16027836 */ /* 0x000fe40000000000 */
[CC--:B----4-:R-:W-:Y:S01]  /*0e40*/  IMAD R5, R16.reuse, R13.reuse, R5 ;  /* 0x0000000d10057224 */ /* 0x0d0fe200078e0205 */
[----:B---3--:R-:W-:Y:S01]  /*0e50*/  @P1 SHF.R.U32.HI R2, RZ, R6, R3 ;  /* 0x00000006ff021219 */ /* 0x008fe20000011603 */
[----:B------:R-:W-:-:S04]  /*0e60*/  IMAD R3, R16, R13, 0x7f ;  /* 0x0000007f10037424 */ /* 0x000fc800078e020d */
[----:B------:R-:W-:Y:S01]  /*0e70*/  IMAD.IADD R5, R5, 0x1, R2 ;  /* 0x0000000105057824 */ /* 0x000fe200078e0202 */
[----:B------:R-:W-:-:S04]  /*0e80*/  SHF.R.S32.HI R2, RZ, 0x1f, R3 ;  /* 0x0000001fff027819 */ /* 0x000fc80000011403 */
[----:B------:R-:W-:Y:S02]  /*0e90*/  SHF.R.S32.HI R4, RZ, 0x1f, R5 ;  /* 0x0000001fff047819 */ /* 0x000fe40000011405 */
[----:B------:R-:W-:Y:S02]  /*0ea0*/  LEA.HI R2, R2, R3, RZ, 0x7 ;  /* 0x0000000302027211 */ /* 0x000fe400078f38ff */
[----:B------:R-:W-:Y:S02]  /*0eb0*/  LEA.HI R4, R4, R5, RZ, 0x7 ;  /* 0x0000000504047211 */ /* 0x000fe400078f38ff */
[----:B------:R-:W-:Y:S02]  /*0ec0*/  SHF.R.U32.HI R5, RZ, 0x10, R18 ;  /* 0x00000010ff057819 */ /* 0x000fe40000011612 */
[----:B------:R-:W-:Y:S02]  /*0ed0*/  SHF.R.S32.HI R2, RZ, 0x7, R2 ;  /* 0x00000007ff027819 */ /* 0x000fe40000011402 */
[----:B------:R-:W-:-:S02]  /*0ee0*/  ISETP.NE.AND P0, PT, R5, RZ, PT ;  /* 0x000000ff0500720c */ /* 0x000fc40003f05270 */
[----:B------:R-:W-:Y:S02]  /*0ef0*/  SHF.R.S32.HI R3, RZ, 0x7, R4 ;  /* 0x00000007ff037819 */ /* 0x000fe40000011404 */
[----:B------:R-:W-:Y:S02]  /*0f00*/  LOP3.LUT R18, R18, 0xffff, RZ, 0xc0, !PT ;  /* 0x0000ffff12127812 */ /* 0x000fe400078ec0ff */
[----:B------:R-:W-:-:S04]  /*0f10*/  VIMNMX R8, R2, R3, PT ;  /* 0x0000000302087248 */ /* 0x000fc80003fe0100 */
[----:B------:R-:W-:-:S03]  /*0f20*/  ISETP.GE.AND P1, PT, R8, 0x1, PT ;  /* 0x000000010800780c */ /* 0x000fc60003f26270 */
[----:B------:R-:W0:Y:S10]  /*0f30*/  @!P0 LDC R5, c[0x0][0x9f0] ;  /* 0x00027c00ff058b82 */ /* 0x000e340000000800 */
[----:B------:R-:W-:Y:S05]  /*0f40*/  @!P1 BRA `(.L_x_2119) ;  /* 0x00000000006c9947 */ /* 0x000fea0003800000 */
        /* <DEDUP_REMOVED lines=25> */
[----:B------:R-:W-:-:S05]  /*10e0*/  @!P1 LOP3.LUT R3, RZ, R5, RZ, 0x33, !PT ;  /* 0x00000005ff039212 */ /* 0x000fca00078e33ff */
[----:B------:R-:W-:-:S07]  /*10f0*/  IMAD.MOV.U32 R23, RZ, RZ, R3 ;  /* 0x000000ffff177224 */ /* 0x000fce00078e0003 */
.L_x_2119:
[-C--:B------:R-:W-:Y:S02]  /*1100*/  IMAD R18, R18, R23.reuse, RZ ;  /* 0x0000001712127224 */ /* 0x080fe400078e02ff */
[----:B-----5:R-:W-:Y:S01]  /*1110*/  FMUL.FTZ R0, R7, R0 ;  /* 0x0000000007007220 */ /* 0x020fe20000410000 */
[----:B------:R-:W-:Y:S01]  /*1120*/  ULDC UR4, c[0x0][0x988] ;  /* 0x0002620000047ab9 */ /* 0x000fe20000000800 */
[----:B------:R-:W-:Y:S01]  /*1130*/  VIADD R146, R24, 0xffffff80 ;  /* 0xffffff8018927836 */ /* 0x000fe20000000000 */
[----:B------:R-:W-:Y:S01]  /*1140*/  PLOP3.LUT P0, PT, PT, PT, PT, 0x80, 0x0 ;  /* 0x000000000000781c */ /* 0x000fe20003f0f070 */
[----:B------:R-:W-:Y:S01]  /*1150*/  FMUL.FTZ R2, R0, UR4 ;  /* 0x0000000400027c20 */ /* 0x000fe20008410000 */
[----:B------:R-:W-:Y:S02]  /*1160*/  VIADDMNMX R23, R18, R23, R8, PT ;  /* 0x0000001712177246 */ /* 0x000fe40003800108 */
[----:B------:R-:W-:Y:S01]  /*1170*/  CS2R R28, SRZ ;  /* 0x00000000001c7805 */ /* 0x000fe2000001ff00 */
[----:B------:R-:W-:Y:S01]  /*1180*/  IMAD.MOV.U32 R4, RZ, RZ, RZ ;  /* 0x000000ffff047224 */ /* 0x000fe200078e00ff */
[----:B------:R-:W-:-:S02]  /*1190*/  CS2R R24, SRZ ;  /* 0x0000000000187805 */ /* 0x000fc4000001ff00 */
[----:B------:R-:W-:Y:S01]  /*11a0*/  ISETP.GT.AND P1, PT, R23, R18, PT ;  /* 0x000000121700720c */ /* 0x000fe20003f24270 */
[----:B------:R-:W-:Y:S01]  /*11b0*/  IMAD.MOV.U32 R3, RZ, RZ, RZ ;  /* 0x000000ffff037224 */ /* 0x000fe200078e00ff */
        /* <DEDUP_REMOVED lines=61> */
[----:B------:R-:W-:Y:S02]  /*1590*/  IMAD.MOV.U32 R8, RZ, RZ, RZ ;  /* 0x000000ffff087224 */ /* 0x000fe400078e00ff */
[----:B------:R-:W-:Y:S01]  /*15a0*/  IMAD.MOV.U32 R147, RZ, RZ, RZ ;  /* 0x000000ffff937224 */ /* 0x000fe200078e00ff */
[----:B------:R-:W-:Y:S06]  /*15b0*/  @!P1 BRA `(.L_x_2120) ;  /* 0x0000008800b09947 */ /* 0x000fec0003800000 */
[----:B------:R-:W-:Y:S01]  /*15c0*/  SHF.R.S32.HI R89, RZ, 0x1f, R146 ;  /* 0x0000001fff597819 */ /* 0x000fe20000011492 */
[----:B------:R-:W1:Y:S01]  /*15d0*/  S2UR UR5, SR_CgaCtaId ;  /* 0x00000000000579c3 */ /* 0x000e620000008800 */
[----:B------:R-:W-:Y:S02]  /*15e0*/  UMOV UR36, 0x400 ;  /* 0x0000040000247882 */ /* 0x000fe40000000000 */
[----:B------:R-:W-:-:S04]  /*15f0*/  LEA.HI R88, R89, R146, RZ, 0x7 ;  /* 0x0000009259587211 */ /* 0x000fc800078f38ff */
[----:B------:R-:W-:-:S05]  /*1600*/  SHF.R.S32.HI R90, RZ, 0x7, R88 ;  /* 0x00000007ff5a7819 */ /* 0x000fca0000011458 */
[----:B------:R-:W2:Y:S01]  /*1610*/  SHFL.IDX PT, R0, R90, RZ, 0x1f ;  /* 0x00001fff5a007589 */ /* 0x000ea200000e0000 */
[----:B-1----:R-:W-:-:S04]  /*1620*/  ULEA UR36, UR5, UR36, 0x18 ;  /* 0x0000002405247291 */ /* 0x002fc8000f8ec03f */
[----:B------:R-:W-:-:S04]  /*1630*/  UIADD3 UR5, UR36, 0x20400, URZ ;  /* 0x0002040024057890 */ /* 0x000fc8000fffe03f */
[----:B------:R-:W-:Y:S01]  /*1640*/  ULOP3.LUT UP0, URZ, UR5, 0x3ff, URZ, 0xc0, !UPT ;  /* 0x000003ff053f7892 */ /* 0x000fe2000f80c03f */
[----:B--2---:R-:W-:-:S05]  /*1650*/  R2UR UR37, R0 ;  /* 0x00000000002572ca */ /* 0x004fca00000e0000 */
        /* <DEDUP_REMOVED lines=12> */
[----:B------:R1:W2:Y:S01]  /*1720*/  LDC.64 R14, c[0x4][R0] ;  /* 0x01000000000e7b82 */ /* 0x0002a20000000a00 */
[----:B0-----:R-:W-:Y:S01]  /*1730*/  IMAD.U32 R5, RZ, RZ, UR5 ;  /* 0x00000005ff057e24 */ /* 0x001fe2000f8e00ff */
[----:B------:R-:W-:Y:S01]  /*1740*/  ULDC.64 UR4, c[0x4][0xc8] ;  /* 0x0100320000047ab9 */ /* 0x000fe20000000a00 */
[----:B------:R-:W-:Y:S02]  /*1750*/  IMAD.U32 R10, RZ, RZ, UR6 ;  /* 0x00000006ff0a7e24 */ /* 0x000fe4000f8e00ff */
[----:B------:R-:W-:Y:S02]  /*1760*/  IMAD.U32 R6, RZ, RZ, UR4 ;  /* 0x00000004ff067e24 */ /* 0x000fe4000f8e00ff */
[----:B------:R-:W-:-:S02]  /*1770*/  IMAD.U32 R7, RZ, RZ, UR5 ;  /* 0x00000005ff077e24 */ /* 0x000fc4000f8e00ff */
[----:B------:R-:W-:Y:S02]  /*1780*/  IMAD.U32 R11, RZ, RZ, UR7 ;  /* 0x00000007ff0b7e24 */ /* 0x000fe4000f8e00ff */
[----:B------:R-:W-:Y:S02]  /*1790*/  IMAD.MOV.U32 R8, RZ, RZ, 0x70 ;  /* 0x00000070ff087424 */ /* 0x000fe400078e00ff */
[----:B------:R-:W-:Y:S02]  /*17a0*/  IMAD.MOV.U32 R12, RZ, RZ, 0x1 ;  /* 0x00000001ff0c7424 */ /* 0x000fe400078e00ff */
[----:B-1----:R-:W-:-:S07]  /*17b0*/  IMAD.MOV.U32 R13, RZ, RZ, RZ ;  /* 0x000000ffff0d7224 */ /* 0x002fce00078e00ff */
[----:B------:R-:W-:-:S07]  /*17c0*/  LEPC R20, `(.L_x_2121) ;  /* 0x000000001014794e */ /* 0x000fce0000000000 */
[----:B--2---:R-:W-:Y:S05]  /*17d0*/  CALL.ABS.NOINC R14 ;  /* 0x000000000e007343 */ /* 0x004fea0003c00000 */
.L_x_2121:
[----:B------:R-:W2:Y:S01]  /*17e0*/  LDL.LU R20, [R1+0x24] ;  /* 0x0000240001147983 */ /* 0x000ea20000300800 */
[----:B------:R-:W-:-:S04]  /*17f0*/  SHF.L.U32 R3, RZ, 0x1f, RZ ;  /* 0x0000001fff037819 */ /* 0x000fc800000006ff */
[----:B------:R-:W1:Y:S01]  /*1800*/  SYNCS.PHASECHK.TRANS64.TRYWAIT P0, [UR36+0x38800], R3 ;  /* 0x03880003ff0075a7 */ /* 0x000e620008000164 */
[----:B--2---:R-:W-:-:S04]  /*1810*/  LOP3.LUT R0, R20, 0x1, RZ, 0xfc, !PT ;  /* 0x0000000114007812 */ /* 0x004fc800078efcff */
[----:B------:R-:W-:Y:S01]  /*1820*/  ISETP.NE.AND P1, PT, R0, 0x3, PT ;  /* 0x000000030000780c */ /* 0x000fe20003f25270 */
[----:B-1----:R-:W-:-:S12]  /*1830*/  @!P0 BRA `(.L_x_2122) ;  /* 0x0000010400348947 */ /* 0x002fd80003800000 */
.L_x_2216:
[----:B------:R-:W-:Y:S05]  /*1840*/  @!P1 BRA `(.L_x_2123) ;  /* 0x0000000000049947 */ /* 0x000fea0003800000 */
[----:B------:R-:W-:Y:S01]  /*1850*/  BPT.TRAP 0x1 ;  /* 0x000000040000795c */ /* 0x000fe20000300000 */
.L_x_2123:
[----:B------:R2:W3:Y:S01]  /*1860*/  SYNCS.PHASECHK.TRANS64.TRYWAIT P2, [UR36+0x38830], R3 ;  /* 0x03883003ff0075a7 */ /* 0x0004e20008040164 */
[----:B------:R-:W-:Y:S05]  /*1870*/  @!P1 BRA `(.L_x_2124) ;  /* 0x0000000000049947 */ /* 0x000fea0003800000 */
[----:B------:R-:W-:Y:S01]  /*1880*/  BPT.TRAP 0x1 ;  /* 0x000000040000795c */ /* 0x000fe20000300000 */
.L_x_2124:
[----:B-1----:R-:W1:Y:S01]  /*1890*/  S2R R0, SR_TID.X ;  /* 0x0000000000007919 */ /* 0x002e620000002100 */
[----:B------:R-:W-:-:S05]  /*18a0*/  IMAD.U32 R6, RZ, RZ, UR42 ;  /* 0x0000002aff067e24 */ /* 0x000fca000f8e00ff */
[----:B------:R-:W-:Y:S02]  /*18b0*/  LOP3.LUT R6, R6, 0x10000, RZ, 0xfc, !PT ;  /* 0x0001000006067812 */ /* 0x000fe400078efcff */
[----:B-1----:R-:W-:-:S04]  /*18c0*/  LOP3.LUT R0, R0, 0x7f, RZ, 0xc0, !PT ;  /* 0x0000007f00007812 */ /* 0x002fc800078ec0ff */
[----:B------:R-:W-:Y:S01]  /*18d0*/  ISETP.NE.AND P0, PT, R0, RZ, PT ;  /* 0x000000ff0000720c */ /* 0x000fe20003f05270 */
[----:B---3--:R-:W-:-:S12]  /*18e0*/  @P2 BRA `(.L_x_2125) ;  /* 0x0000000000082947 */ /* 0x008fd80003800000 */
[----:B------:R-:W1:Y:S02]  /*18f0*/  SYNCS.PHASECHK.TRANS64.TRYWAIT P2, [UR36+0x38830], R3 ;  /* 0x03883003ff0075a7 */ /* 0x000e640008040164 */
[----:B-1----:R-:W-:Y:S05]  /*1900*/  @!P2 BRA `(.L_x_2126) ;  /* 0x000001040018a947 */ /* 0x002fea0003800000 */
.L_x_2125:
        /* <DEDUP_REMOVED lines=11> */
[----:B-1----:R-:W1:Y:S01]  /*19c0*/  LDC R0, c[0x0][0x448] ;  /* 0x00011200ff007b82 */ /* 0x002e620000000800 */
[----:B------:R-:W-:Y:S01]  /*19d0*/  UMOV UR15, 0x40000040 ;  /* 0x40000040000f7882 */ /* 0x000fe20000000000 */
[----:B------:R-:W-:Y:S01]  /*19e0*/  UMOV UR17, 0x40000040 ;  /* 0x4000004000117882 */ /* 0x000fe20000000000 */
[----:B------:R-:W-:Y:S01]  /*19f0*/  ULOP3.LUT UR6, UR4, 0x10000, URZ, 0xfc, !UPT ;  /* 0x0001000004067892 */ /* 0x000fe2000f8efc3f */
[----:B--2---:R-:W-:Y:S01]  /*1a00*/  LOP3.LUT R3, R88, 0xffffff80, RZ, 0xc0, !PT ;  /* 0xffffff8058037812 */ /* 0x004fe200078ec0ff */
[----:B------:R-:W-:Y:S01]  /*1a10*/  UMOV UR19, 0x40000040 ;  /* 0x4000004000137882 */ /* 0x000fe20000000000 */
[----:B------:R-:W-:Y:S01]  /*1a20*/  UMOV UR21, 0x40000040 ;  /* 0x4000004000157882 */ /* 0x000fe20000000000 */
[----:B------:R-:W-:Y:S01]  /*1a30*/  UIADD3 UR14, UR6, 0x4, URZ ;  /* 0x00000004060e7890 */ /* 0x000fe2000fffe03f */
[----:B------:R-:W-:Y:S01]  /*1a40*/  LEA.HI R89, R89, R146, RZ, 0x2 ;  /* 0x0000009259597211 */ /* 0x000fe200078f10ff */
[----:B------:R-:W-:Y:S01]  /*1a50*/  UIADD3 UR12, UR32, 0x4, URZ ;  /* 0x00000004200c7890 */ /* 0x000fe2000fffe03f */
[----:B------:R-:W-:Y:S01]  /*1a60*/  IMAD.IADD R9, R146, 0x1, -R3 ;  /* 0x0000000192097824 */ /* 0x000fe200078e0a03 */
[----:B------:R-:W-:Y:S01]  /*1a70*/  UMOV UR10, UR6 ;  /* 0x00000006000a7c82 */ /* 0x000fe20008000000 */
[----:B------:R-:W-:Y:S01]  /*1a80*/  UIADD3 UR16, UR32, 0x6, URZ ;  /* 0x0000000620107890 */ /* 0x000fe2000fffe03f */
[----:B------:R-:W-:Y:S01]  /*1a90*/  QGMMA.64x128x32.F32.E4M3.E4M3 R24, gdesc[UR8], RZ, !UPT, gsb0 ;  /* 0x01e00000081879f3 */ /* 0x000fe2000c0008ff */
[----:B------:R-:W-:Y:S01]  /*1aa0*/  UIADD3 UR8, UR32, 0x2, URZ ;  /* 0x0000000220087890 */ /* 0x000fe2000fffe03f */
[----:B------:R-:W-:Y:S01]  /*1ab0*/  LOP3.LUT R89, R89, 0xfffffffc, RZ, 0xc0, !PT ;  /* 0xfffffffc59597812 */ /* 0x000fe200078ec0ff */
[----:B------:R-:W-:Y:S01]  /*1ac0*/  UIADD3 UR10, UR6, 0x2, URZ ;  /* 0x00000002060a7890 */ /* 0x000fe2000fffe03f */
[----:B------:R-:W-:Y:S01]  /*1ad0*/  LEA.HI R8, R90, R90, RZ, 0x1 ;  /* 0x0000005a5a087211 */ /* 0x000fe200078f08ff */
[----:B------:R-:W-:Y:S01]  /*1ae0*/  UMOV UR9, 0x40000040 ;  /* 0x4000004000097882 */ /* 0x000fe20000000000 */
[----:B------:R-:W-:Y:S01]  /*1af0*/  UMOV UR11, 0x40000040 ;  /* 0x40000040000b7882 */ /* 0x000fe20000000000 */
[----:B------:R-:W-:Y:S01]  /*1b00*/  UIADD3 UR18, UR6, 0x6, URZ ;  /* 0x0000000606127890 */ /* 0x000fe2000fffe03f */
[----:B------:R-:W-:Y:S01]  /*1b10*/  IMAD.IADD R89, R146, 0x1, -R89 ;  /* 0x0000000192597824 */ /* 0x000fe200078e0a59 */
[----:B------:R-:W-:Y:S01]  /*1b20*/  UIADD3 UR20, UR32, 0x400, URZ ;  /* 0x0000040020147890 */ /* 0x000fe2000fffe03f */
[----:B------:R-:W-:Y:S01]  /*1b30*/  LOP3.LUT R11, R8, 0x3fffffe, RZ, 0xc0, !PT ;  /* 0x03fffffe080b7812 */ /* 0x000fe200078ec0ff */
[----:B------:R-:W-:Y:S01]  /*1b40*/  UIADD3 UR22, UR6, 0x400, URZ ;  /* 0x0000040006167890 */ /* 0x000fe2000fffe03f */
[----:B-1----:R-:W-:Y:S01]  /*1b50*/  ISETP.NE.AND P2, PT, R0, 0x1, PT ;  /* 0x000000010000780c */ /* 0x002fe20003f45270 */
        /* <DEDUP_REMOVED lines=8> */
[CC--:B------:R-:W-:Y:S01]  /*1be0*/  LEA.HI R4, R0.reuse, R9.reuse, RZ, 0x2 ;  /* 0x0000000900047211 */ /* 0x0c0fe200078f10ff */
[----:B------:R-:W-:Y:S01]  /*1bf0*/  UIADD3 UR30, UR6, 0x404, URZ ;  /* 0x00000404061e7890 */ /* 0x000fe2000fffe03f */
[----:B------:R-:W-:Y:S01]  /*1c00*/  LEA.HI R3, R0, R9, RZ, 0x5 ;  /* 0x0000000900037211 */ /* 0x000fe200078f28ff */
[----:B------:R-:W-:Y:S01]  /*1c10*/  UMOV UR29, 0x40000040 ;  /* 0x40000040001d7882 */ /* 0x000fe20000000000 */
[----:B------:R-:W-:Y:S01]  /*1c20*/  UMOV UR31, 0x40000040 ;  /* 0x40000040001f7882 */ /* 0x000fe20000000000 */
[----:B------:R-:W-:Y:S01]  /*1c30*/  UIADD3 UR32, UR32, 0x406, URZ ;  /* 0x0000040620207890 */ /* 0x000fe2000fffe03f */
[--C-:B------:R-:W-:Y:S01]  /*1c40*/  SHF.R.S32.HI R0, RZ, 0x2, R4.reuse ;  /* 0x00000002ff007819 */ /* 0x100fe20000011404 */
[----:B------:R-:W-:Y:S01]  /*1c50*/  UIADD3 UR34, UR6, 0x406, URZ ;  /* 0x0000040606227890 */ /* 0x000fe2000fffe03f */
[----:B0-----:R-:W-:Y:S01]  /*1c60*/  SHF.R.S32.HI R5, RZ, 0x1f, R4 ;  /* 0x0000001fff057819 */ /* 0x001fe20000011404 */
[----:B------:R-:W-:Y:S01]  /*1c70*/  UMOV UR33, 0x40000040 ;  /* 0x4000004000217882 */ /* 0x000fe20000000000 */
[----:B------:R-:W-:Y:S01]  /*1c80*/  UMOV UR35, 0x40000040 ;  /* 0x4000004000237882 */ /* 0x000fe20000000000 */
[----:B------:R-:W0:Y:S01]  /*1c90*/  @P2 LDC R13, c[0x0][0x44c] ;  /* 0x00011300ff0d2b82 */ /* 0x000e220000000800 */
[----:B------:R-:W-:Y:S01]  /*1ca0*/  SHF.R.S32.HI R3, RZ, 0x5, R3 ;  /* 0x00000005ff037819 */ /* 0x000fe20000011403 */
[----:B------:R-:W-:Y:S01]  /*1cb0*/  IMAD.IADD R11, R90, 0x1, -R11 ;  /* 0x000000015a0b7824 */ /* 0x000fe200078e0a0b */
[-C--:B------:R-:W-:Y:S01]  /*1cc0*/  LEA.HI R5, R5, R0.reuse, RZ, 0x3 ;  /* 0x0000000005057211 */ /* 0x080fe200078f18ff */
[----:B------:R-:W-:Y:S01]  /*1cd0*/  IMAD.MOV.U32 R12, RZ, RZ, -0x80 ;  /* 0xffffff80ff0c7424 */ /* 0x000fe200078e00ff */
[----:B------:R-:W-:Y:S01]  /*1ce0*/  LOP3.LUT R8, R8, 0x1ffffffe, RZ, 0xc0, !PT ;  /* 0x1ffffffe08087812 */ /* 0x000fe200078ec0ff */
[----:B------:R-:W-:Y:S01]  /*1cf0*/  IMAD R3, R3, 0x10, R22 ;  /* 0x0000001003037824 */ /* 0x000fe200078e0216 */
[----:B------:R-:W-:Y:S01]  /*1d00*/  LOP3.LUT R5, R5, 0xfffffff8, RZ, 0xc0, !PT ;  /* 0xfffffff805057812 */ /* 0x000fe200078ec0ff */
[----:B------:R-:W1:Y:S01]  /*1d10*/  @P2 LDC R15, c[0x0][0x450] ;  /* 0x00011400ff0f2b82 */ /* 0x000e620000000800 */
[----:B------:R-:W-:Y:S01]  /*1d20*/  LOP3.LUT R4, R4, 0x7ffffffc, RZ, 0xc0, !PT ;  /* 0x7ffffffc04047812 */ /* 0x000fe200078ec0ff */
[----:B------:R-:W-:Y:S01]  /*1d30*/  IMAD.IADD R8, R89, 0x1, -R8 ;  /* 0x0000000159087824 */ /* 0x000fe200078e0a08 */
[----:B------:R-:W-:Y:S01]  /*1d40*/  IADD3 R0, R3, R0, -R5 ;  /* 0x0000000003007210 */ /* 0x000fe20007ffe805 */
[----:B------:R-:W-:Y:S01]  /*1d50*/  IMAD R5, R23, R12, 0x80 ;  /* 0x0000008017057424 */ /* 0x000fe200078e020c */
[----:B------:R-:W-:Y:S01]  /*1d60*/  ULDC UR4, c[0x0][0x2f0] ;  /* 0x0000bc0000047ab9 */ /* 0x000fe20000000800 */
[----:B------:R-:W-:Y:S01]  /*1d70*/  IMAD.IADD R9, R9, 0x1, -R4 ;  /* 0x0000000109097824 */ /* 0x000fe200078e0a04 */
[----:B------:R-:W-:Y:S01]  /*1d80*/  CS2R R130, SRZ ;  /* 0x0000000000827805 */ /* 0x000fe2000001ff00 */
[----:B------:R-:W-:Y:S01]  /*1d90*/  IMAD R11, R11, 0x40, R0 ;  /* 0x000000400b0b7824 */ /* 0x000fe200078e0200 */
[----:B------:R-:W2:Y:S01]  /*1da0*/  LDC R3, c[0x0][0x288] ;  /* 0x0000a200ff037b82 */ /* 0x000ea20000000800 */
[----:B------:R-:W-:-:S02]  /*1db0*/  CS2R R132, SRZ ;  /* 0x0000000000847805 */ /* 0x000fc4000001ff00 */
[----:B------:R-:W-:Y:S01]  /*1dc0*/  CS2R R134, SRZ ;  /* 0x0000000000867805 */ /* 0x000fe2000001ff00 */
[----:B------:R-:W-:Y:S01]  /*1dd0*/  IMAD R8, R8, 0x8, R11 ;  /* 0x0000000808087824 */ /* 0x000fe200078e020b */
[----:B------:R-:W-:Y:S02]  /*1de0*/  CS2R R136, SRZ ;  /* 0x0000000000887805 */ /* 0x000fe4000001ff00 */
[----:B------:R-:W-:Y:S02]  /*1df0*/  CS2R R138, SRZ ;  /* 0x00000000008a7805 */ /* 0x000fe4000001ff00 */
[----:B------:R-:W-:Y:S01]  /*1e00*/  CS2R R140, SRZ ;  /* 0x00000000008c7805 */ /* 0x000fe2000001ff00 */
[----:B0-----:R-:W-:Y:S01]  /*1e10*/  @P2 IMAD.HI.U32 R0, R8, R13, RZ ;  /* 0x0000000d08002227 */ /* 0x001fe200078e00ff */
[----:B------:R-:W0:Y:S01]  /*1e20*/  S2UR UR5, SR_CgaCtaId ;  /* 0x00000000000579c3 */ /* 0x000e220000008800 */
[----:B------:R-:W-:Y:S02]  /*1e30*/  CS2R R142, SRZ ;  /* 0x00000000008e7805 */ /* 0x000fe4000001ff00 */
[----:B------:R-:W-:Y:S01]  /*1e40*/  CS2R R144, SRZ ;  /* 0x0000000000907805 */ /* 0x000fe2000001ff00 */
[----:B------:R-:W-:Y:S01]  /*1e50*/  IMAD.MOV.U32 R10, RZ, RZ, R8 ;  /* 0x000000ffff0a7224 */ /* 0x000fe200078e0008 */
[----:B------:R-:W-:-:S02]  /*1e60*/  CS2R R146, SRZ ;  /* 0x0000000000927805 */ /* 0x000fc4000001ff00 */
[----:B------:R-:W-:Y:S02]  /*1e70*/  CS2R R148, SRZ ;  /* 0x0000000000947805 */ /* 0x000fe4000001ff00 */
[----:B------:R-:W-:Y:S02]  /*1e80*/  CS2R R150, SRZ ;  /* 0x0000000000967805 */ /* 0x000fe4000001ff00 */
[----:B-1----:R-:W-:Y:S01]  /*1e90*/  @P2 SHF.R.U32.HI R10, RZ, R15, R0 ;  /* 0x0000000fff0a2219 */ /* 0x002fe20000011600 */
[----:B------:R-:W-:-:S04]  /*1ea0*/  VIADD R0, R5, 0x1 ;  /* 0x0000000105007836 */ /* 0x000fc80000000000 */
[----:B------:R-:W1:Y:S01]  /*1eb0*/  SHFL.IDX PT, R13, R10, RZ, 0x1c1f ;  /* 0x001c1fff0a0d7589 */ /* 0x000e6200000e0000 */
[C---:B------:R-:W-:Y:S02]  /*1ec0*/  IMAD R11, R9.reuse, -0x2, R0 ;  /* 0xfffffffe090b7824 */ /* 0x040fe400078e0200 */
[C---:B------:R-:W-:Y:S01]  /*1ed0*/  IMAD R0, R16.reuse, UR4, R5 ;  /* 0x0000000410007c24 */ /* 0x040fe2000f8e0205 */
[----:B------:R-:W3:Y:S01]  /*1ee0*/  SHFL.IDX PT, R10, R10, 0x1, 0x1c1f ;  /* 0x003c1f000a0a7f89 */ /* 0x000ee200000e0000 */
[----:B------:R-:W-:Y:S02]  /*1ef0*/  IMAD R12, R16, UR4, R11 ;  /* 0x00000004100c7c24 */ /* 0x000fe4000f8e020b */
[----:B------:R-:W-:Y:S02]  /*1f00*/  IMAD R5, R9, -0x2, R0 ;  /* 0xfffffffe09057824 */ /* 0x000fe400078e0200 */
[----:B--2---:R-:W-:-:S05]  /*1f10*/  IMAD.IADD R0, R12, 0x1, -R3 ;  /* 0x000000010c007824 */ /* 0x004fca00078e0a03 */
[----:B-1----:R-:W-:-:S04]  /*1f20*/  VIADDMNMX R0, R13, R0, R5, PT ;  /* 0x000000000d007246 */ /* 0x002fc80003800105 */
[C---:B------:R-:W-:Y:S02]  /*1f30*/  ISETP.GT.AND P3, PT, R0.reuse, RZ, PT ;  /* 0x000000ff0000720c */ /* 0x040fe40003f64270 */
[C---:B------:R-:W-:Y:S02]  /*1f40*/  ISETP.GT.AND P4, PT, R0.reuse, 0x1, PT ;  /* 0x000000010000780c */ /* 0x040fe40003f84270 */
[----:B------:R-:W-:Y:S02]  /*1f50*/  ISETP.GT.AND P5, PT, R0, 0x8, PT ;  /* 0x000000080000780c */ /* 0x000fe40003fa4270 */
[----:B---3--:R-:W-:Y:S01]  /*1f60*/  IADD3 R12, R10, -R3, R12 ;  /* 0x800000030a0c7210 */ /* 0x008fe20007ffe00c */
        /* <DEDUP_REMOVED lines=24> */
[----:B------:R-:W-:Y:S02]  /*20f0*/  ISETP.GT.AND P3, PT, R0, 0x9, PT ;  /* 0x000000090000780c */ /* 0x000fe40003f64270 */
[----:B------:R-:W-:-:S02]  /*2100*/  FSEL R13, R28, -INF , P5 ;  /* 0xff8000001c0d7808 */ /* 0x000fc40002800000 */
[----:B------:R-:W-:Y:S02]  /*2110*/  FMNMX.FTZ R4, R11, R25, !PT ;  /* 0x000000190b047209 */ /* 0x000fe40007810000 */
[C---:B------:R-:W-:Y:S02]  /*2120*/  ISETP.GT.AND P4, PT, R0.reuse, 0x10, PT ;  /* 0x000000100000780c */ /* 0x040fe40003f84270 */
[----:B------:R-:W-:Y:S02]  /*2130*/  FSEL R29, R29, -INF , P3 ;  /* 0xff8000001d1d7808 */ /* 0x000fe40001800000 */
[----:B------:R-:W-:Y:S02]  /*2140*/  FMNMX.FTZ R4, R13, R4, !PT ;  /* 0x000000040d047209 */ /* 0x000fe40007810000 */
        /* <DEDUP_REMOVED lines=81> */
[----:B------:R-:W-:Y:S02]  /*2660*/  FSEL R85, R85, -INF , P3 ;  /* 0xff80000055557808 */ /* 0x000fe40001800000 */
[----:B------:R-:W-:Y:S02]  /*2670*/  FMNMX.FTZ R4, R111, R4, !PT ;  /* 0x000000046f047209 */ /* 0x000fe40007810000 */
[----:B------:R-:W-:Y:S02]  /*2680*/  VIMNMX R28, R5, R12, PT ;  /* 0x0000000c051c7248 */ /* 0x000fe40003fe0100 */
[----:B------:R-:W-:Y:S02]  /*2690*/  FMNMX.FTZ R14, R85, R4, !PT ;  /* 0x00000004550e7209 */ /* 0x000fe40007810000 */
[----:B------:R-:W-:-:S02]  /*26a0*/  ISETP.GT.AND P4, PT, R28, 0x1, PT ;  /* 0x000000011c00780c */ /* 0x000fc40003f84270 */
[----:B------:R-:W-:Y:S01]  /*26b0*/  ISETP.GT.AND P5, PT, R28, 0x8, PT ;  /* 0x000000081c00780c */ /* 0x000fe20003fa4270 */
[----:B------:R-:W1:Y:S01]  /*26c0*/  SHFL.BFLY PT, R113, R14, 0x2, 0x1f ;  /* 0x0c401f000e717f89 */ /* 0x000e6200000e0000 */
[----:B------:R-:W-:Y:S02]  /*26d0*/  FSEL R36, R27, -INF , P4 ;  /* 0xff8000001b247808 */ /* 0x000fe40002000000 */
[----:B------:R-:W-:Y:S02]  /*26e0*/  FSEL R115, R30, -INF , P5 ;  /* 0xff8000001e737808 */ /* 0x000fe40002800000 */
[----:B------:R-:W-:-:S04]  /*26f0*/  ISETP.GT.AND P4, PT, R28, 0x10, PT ;  /* 0x000000101c00780c */ /* 0x000fc80003f84270 */
[----:B------:R-:W-:Y:S02]  /*2700*/  FSEL R119, R34, -INF , P4 ;  /* 0xff80000022777808 */ /* 0x000fe40002000000 */
[----:B------:R-:W-:-:S04]  /*2710*/  ISETP.GT.AND P4, PT, R28, 0x18, PT ;  /* 0x000000181c00780c */ /* 0x000fc80003f84270 */
[----:B------:R-:W-:Y:S02]  /*2720*/  FSEL R121, R38, -INF , P4 ;  /* 0xff80000026797808 */ /* 0x000fe40002000000 */
[----:B------:R-:W-:Y:S02]  /*2730*/  ISETP.GT.AND P4, PT, R28, 0x20, PT ;  /* 0x000000201c00780c */ /* 0x000fe40003f84270 */
[----:B-1----:R-:W-:-:S05]  /*2740*/  FMNMX.FTZ R113, R14, R113, !PT ;  /* 0x000000710e717209 */ /* 0x002fca0007810000 */
[----:B------:R-:W1:Y:S02]  /*2750*/  SHFL.BFLY PT, R0, R113, 0x1, 0x1f ;  /* 0x0c201f0071007f89 */ /* 0x000e6400000e0000 */
[----:B-1----:R-:W-:-:S04]  /*2760*/  FMNMX.FTZ R0, R113, R0, !PT ;  /* 0x0000000071007209 */ /* 0x002fc80007810000 */
[----:B------:R-:W-:Y:S01]  /*2770*/  FSETP.NEU.FTZ.AND P3, PT, R0, -INF , PT ;  /* 0xff8000000000780b */ /* 0x000fe20003f7d000 */
[----:B------:R-:W-:-:S05]  /*2780*/  FFMA.FTZ R4, R2, R0, -8 ;  /* 0xc100000002047423 */ /* 0x000fca0000010000 */
[----:B------:R-:W-:Y:S02]  /*2790*/  FSEL R125, R4, RZ, P3 ;  /* 0x000000ff047d7208 */ /* 0x000fe40001800000 */
[----:B------:R-:W-:-:S03]  /*27a0*/  ISETP.GT.AND P3, PT, R28, RZ, PT ;  /* 0x000000ff1c00720c */ /* 0x000fc60003f64270 */
[--C-:B------:R-:W-:Y:S01]  /*27b0*/  FFMA.FTZ R10, R2, R13, -R125.reuse ;  /* 0x0000000d020a7223 */ /* 0x100fe2000001087d */
[----:B------:R-:W-:Y:S01]  /*27c0*/  FSEL R113, R26, -INF , P3 ;  /* 0xff8000001a717808 */ /* 0x000fe20001800000 */
[--C-:B------:R-:W-:Y:S01]  /*27d0*/  FFMA.FTZ R13, R2, R33, -R125.reuse ;  /* 0x00000021020d7223 */ /* 0x100fe2000001087d */
[----:B------:R-:W-:Y:S01]  /*27e0*/  ISETP.GT.AND P3, PT, R28, 0x9, PT ;  /* 0x000000091c00780c */ /* 0x000fe20003f64270 */
[C-C-:B------:R-:W-:Y:S01]  /*27f0*/  FFMA.FTZ R15, R2.reuse, R15, -R125.reuse ;  /* 0x0000000f020f7223 */ /* 0x140fe2000001087d */
[----:B------:R-:W-:Y:S01]  /*2800*/  FMNMX.FTZ R12, R113, R36, !PT ;  /* 0x00000024710c7209 */ /* 0x000fe20007810000 */
[C-C-:B------:R-:W-:Y:S01]  /*2810*/  FFMA.FTZ R25, R2.reuse, R25, -R125.reuse ;  /* 0x0000001902197223 */ /* 0x140fe2000001087d */
[----:B------:R-:W-:Y:S01]  /*2820*/  FSEL R117, R31, -INF , P3 ;  /* 0xff8000001f757808 */ /* 0x000fe20001800000 */
[--C-:B------:R-:W-:Y:S01]  /*2830*/  FFMA.FTZ R27, R2, R45, -R125.reuse ;  /* 0x0000002d021b7223 */ /* 0x100fe2000001087d */
[----:B------:R-:W-:Y:S01]  /*2840*/  FMNMX.FTZ R12, R115, R12, !PT ;  /* 0x0000000c730c7209 */ /* 0x000fe20007810000 */
[----:B------:R1:W-:Y:S01]  /*2850*/  MUFU.EX2 R5, R25 ;  /* 0x0000001900057308 */ /* 0x0003e20000000800 */
        /* <DEDUP_REMOVED lines=9> */
[C-C-:B-1----:R-:W-:Y:S01]  /*28f0*/  FFMA.FTZ R25, R2.reuse, R41, -R125.reuse ;  /* 0x0000002902197223 */ /* 0x142fe2000001087d */
[----:B------:R-:W-:Y:S01]  /*2900*/  FMNMX.FTZ R14, R35, R14, !PT ;  /* 0x0000000e230e7209 */ /* 0x000fe20007810000 */
[C-C-:B------:R-:W-:Y:S01]  /*2910*/  FFMA.FTZ R57, R2.reuse, R57, -R125.reuse ;  /* 0x0000003902397223 */ /* 0x140fe2000001087d */
[----:B------:R-:W-:Y:S01]  /*2920*/  FSEL R39, R39, -INF , P3 ;  /* 0xff80000027277808 */ /* 0x000fe20001800000 */
[--C-:B------:R-:W-:Y:S01]  /*2930*/  FFMA.FTZ R99, R2, R99, -R125.reuse ;  /* 0x0000006302637223 */ /* 0x100fe2000001087d */
[----:B------:R-:W-:Y:S01]  /*2940*/  FMNMX.FTZ R14, R121, R14, !PT ;  /* 0x0000000e790e7209 */ /* 0x000fe20007810000 */
[----:B------:R1:W-:Y:S01]  /*2950*/  MUFU.EX2 R127, R27 ;  /* 0x0000001b007f7308 */ /* 0x0003e20000000800 */
[----:B------:R-:W-:Y:S01]  /*2960*/  ISETP.GT.AND P3, PT, R28, 0x21, PT ;  /* 0x000000211c00780c */ /* 0x000fe20003f64270 */
[--C-:B--2---:R-:W-:Y:S01]  /*2970*/  FFMA.FTZ R15, R2, R21, -R125.reuse ;  /* 0x00000015020f7223 */ /* 0x104fe2000001087d */
[----:B------:R-:W-:Y:S01]  /*2980*/  FSEL R33, R42, -INF , P4 ;  /* 0xff8000002a217808 */ /* 0x000fe20002000000 */
[C-C-:B------:R-:W-:Y:S01]  /*2990*/  FFMA.FTZ R21, R2.reuse, R37, -R125.reuse ;  /* 0x0000002502157223 */ /* 0x140fe2000001087d */
[----:B------:R-:W-:Y:S01]  /*29a0*/  FMNMX.FTZ R20, R39, R14, !PT ;  /* 0x0000000e27147209 */ /* 0x000fe20007810000 */
[--C-:B------:R-:W-:Y:S01]  /*29b0*/  FFMA.FTZ R61, R2, R61, -R125.reuse ;  /* 0x0000003d023d7223 */ /* 0x100fe2000001087d */
[----:B------:R-:W-:Y:S01]  /*29c0*/  ISETP.GT.AND P4, PT, R28, 0x28, PT ;  /* 0x000000281c00780c */ /* 0x000fe20003f84270 */
[----:B------:R2:W-:Y:S01]  /*29d0*/  MUFU.EX2 R14, R15 ;  /* 0x0000000f000e7308 */ /* 0x0005e20000000800 */
[----:B------:R-:W-:Y:S01]  /*29e0*/  FSEL R43, R43, -INF , P3 ;  /* 0xff8000002b2b7808 */ /* 0x000fe20001800000 */
[C-C-:B-1----:R-:W-:Y:S01]  /*29f0*/  FFMA.FTZ R27, R2.reuse, R49, -R125.reuse ;  /* 0x00000031021b7223 */ /* 0x142fe2000001087d */
[----:B------:R-:W-:Y:S01]  /*2a00*/  FMNMX.FTZ R20, R33, R20, !PT ;  /* 0x0000001421147209 */ /* 0x000fe20007810000 */
[--C-:B------:R-:W-:Y:S01]  /*2a10*/  FFMA.FTZ R103, R2, R103, -R125.reuse ;  /* 0x0000006702677223 */ /* 0x100fe2000001087d */
[----:B------:R-:W-:Y:S01]  /*2a20*/  ISETP.GT.AND P3, PT, R28, 0x29, PT ;  /* 0x000000291c00780c */ /* 0x000fe20003f64270 */
[--C-:B------:R-:W-:Y:S01]  /*2a30*/  FFMA.FTZ R101, R2, R101, -R125.reuse ;  /* 0x0000006502657223 */ /* 0x100fe2000001087d */
[----:B------:R-:W-:Y:S01]  /*2a40*/  FSEL R123, R46, -INF , P4 ;  /* 0xff8000002e7b7808 */ /* 0x000fe20002000000 */
[----:B------:R-:W-:Y:S01]  /*2a50*/  MUFU.EX2 R129, R29 ;  /* 0x0000001d00817308 */ /* 0x000fe20000000800 */
[----:B------:R-:W-:Y:S01]  /*2a60*/  FMNMX.FTZ R20, R43, R20, !PT ;  /* 0x000000142b147209 */ /* 0x000fe20007810000 */
[--C-:B--2---:R-:W-:Y:S01]  /*2a70*/  FFMA.FTZ R15, R2, R89, -R125.reuse ;  /* 0x00000059020f7223 */ /* 0x104fe2000001087d */
[----:B------:R-:W-:Y:S01]  /*2a80*/  ISETP.GT.AND P4, PT, R28, 0x30, PT ;  /* 0x000000301c00780c */ /* 0x000fe20003f84270 */
[C-C-:B------:R-:W-:Y:S01]  /*2a90*/  FFMA.FTZ R69, R2.reuse, R69, -R125.reuse ;  /* 0x0000004502457223 */ /* 0x140fe2000001087d */
[----:B------:R-:W-:Y:S01]  /*2aa0*/  FSEL R47, R47, -INF , P3 ;  /* 0xff8000002f2f7808 */ /* 0x000fe20001800000 */
[--C-:B------:R-:W-:Y:S01]  /*2ab0*/  FFMA.FTZ R65, R2, R65, -R125.reuse ;  /* 0x0000004102417223 */ /* 0x100fe2000001087d */
[----:B------:R-:W-:Y:S01]  /*2ac0*/  FMNMX.FTZ R20, R123, R20, !PT ;  /* 0x000000147b147209 */ /* 0x000fe20007810000 */
[----:B------:R-:W-:Y:S01]  /*2ad0*/  MUFU.EX2 R4, R4 ;  /* 0x0000000400047308 */ /* 0x000fe20000000800 */
[----:B------:R-:W-:Y:S01]  /*2ae0*/  ISETP.GT.AND P3, PT, R28, 0x31, PT ;  /* 0x000000311c00780c */ /* 0x000fe20003f64270 */
[--C-:B------:R-:W-:Y:S01]  /*2af0*/  FFMA.FTZ R107, R2, R107, -R125.reuse ;  /* 0x0000006b026b7223 */ /* 0x100fe2000001087d */
[----:B------:R-:W-:Y:S01]  /*2b00*/  FSEL R37, R50, -INF , P4 ;  /* 0xff80000032257808 */ /* 0x000fe20002000000 */
[C-C-:B------:R-:W-:Y:S01]  /*2b10*/  FFMA.FTZ R32, R2.reuse, R77, -R125.reuse ;  /* 0x0000004d02207223 */ /* 0x140fe2000001087d */
[----:B------:R-:W-:Y:S01]  /*2b20*/  FMNMX.FTZ R24, R47, R20, !PT ;  /* 0x000000142f187209 */ /* 0x000fe20007810000 */
[--C-:B------:R-:W-:Y:S01]  /*2b30*/  FFMA.FTZ R105, R2, R105, -R125.reuse ;  /* 0x0000006902697223 */ /* 0x100fe2000001087d */
[----:B------:R-:W-:Y:S01]  /*2b40*/  ISETP.GT.AND P4, PT, R28, 0x38, PT ;  /* 0x000000381c00780c */ /* 0x000fe20003f84270 */
[----:B------:R1:W-:Y:S01]  /*2b50*/  MUFU.EX2 R20, R15 ;  /* 0x0000000f00147308 */ /* 0x0003e20000000800 */
[----:B------:R-:W-:Y:S01]  /*2b60*/  FSEL R51, R51, -INF , P3 ;  /* 0xff80000033337808 */ /* 0x000fe20001800000 */
[C-C-:B------:R-:W-:Y:S01]  /*2b70*/  FFMA.FTZ R73, R2.reuse, R73, -R125.reuse ;  /* 0x0000004902497223 */ /* 0x140fe2000001087d */
[----:B------:R-:W-:Y:S01]  /*2b80*/  FMNMX.FTZ R24, R37, R24, !PT ;  /* 0x0000001825187209 */ /* 0x000fe20007810000 */
[----:B------:R-:W-:Y:S01]  /*2b90*/  FFMA.FTZ R31, R2, R81, -R125 ;  /* 0x00000051021f7223 */ /* 0x000fe2000001087d */
[----:B------:R-:W-:-:S02]  /*2ba0*/  ISETP.GT.AND P3, PT, R28, 0x39, PT ;  /* 0x000000391c00780c */ /* 0x000fc40003f64270 */
[----:B------:R-:W-:Y:S02]  /*2bb0*/  CS2R R76, SRZ ;  /* 0x00000000004c7805 */ /* 0x000fe4000001ff00 */
[----:B------:R-:W-:Y:S01]  /*2bc0*/  FSEL R89, R54, -INF , P4 ;  /* 0xff80000036597808 */ /* 0x000fe20002000000 */
[----:B------:R-:W-:Y:S01]  /*2bd0*/  MUFU.EX2 R10, R10 ;  /* 0x0000000a000a7308 */ /* 0x000fe20000000800 */
[----:B------:R-:W-:Y:S01]  /*2be0*/  FMNMX.FTZ R24, R51, R24, !PT ;  /* 0x0000001833187209 */ /* 0x000fe20007810000 */
[----:B-1----:R-:W-:Y:S01]  /*2bf0*/  FFMA.FTZ R15, R2, R91, -R125 ;  /* 0x0000005b020f7223 */ /* 0x002fe2000001087d */
[----:B------:R-:W-:Y:S02]  /*2c00*/  ISETP.GT.AND P4, PT, R28, 0x40, PT ;  /* 0x000000401c00780c */ /* 0x000fe40003f84270 */
[----:B------:R-:W-:Y:S02]  /*2c10*/  CS2R R80, SRZ ;  /* 0x0000000000507805 */ /* 0x000fe4000001ff00 */
[----:B------:R-:W-:-:S02]  /*2c20*/  FSEL R55, R55, -INF , P3 ;  /* 0xff80000037377808 */ /* 0x000fc40001800000 */
[----:B------:R-:W-:Y:S01]  /*2c30*/  FMNMX.FTZ R24, R89, R24, !PT ;  /* 0x0000001859187209 */ /* 0x000fe20007810000 */
[----:B------:R-:W1:Y:S01]  /*2c40*/  MUFU.EX2 R11, R11 ;  /* 0x0000000b000b7308 */ /* 0x000e620000000800 */
[----:B------:R-:W-:Y:S02]  /*2c50*/  ISETP.GT.AND P3, PT, R28, 0x41, PT ;  /* 0x000000411c00780c */ /* 0x000fe40003f64270 */
[----:B------:R-:W-:Y:S02]  /*2c60*/  FSEL R41, R58, -INF , P4 ;  /* 0xff8000003a297808 */ /* 0x000fe40002000000 */
[----:B------:R-:W-:Y:S02]  /*2c70*/  FMNMX.FTZ R26, R55, R24, !PT ;  /* 0x00000018371a7209 */ /* 0x000fe40007810000 */
[----:B------:R-:W-:Y:S01]  /*2c80*/  ISETP.GT.AND P4, PT, R28, 0x48, PT ;  /* 0x000000481c00780c */ /* 0x000fe20003f84270 */
[----:B------:R2:W-:Y:S01]  /*2c90*/  MUFU.EX2 R24, R15 ;  /* 0x0000000f00187308 */ /* 0x0005e20000000800 */
[----:B------:R-:W-:-:S02]  /*2ca0*/  FSEL R59, R59, -INF , P3 ;  /* 0xff8000003b3b7808 */ /* 0x000fc40001800000 */
[----:B------:R-:W-:Y:S02]  /*2cb0*/  FMNMX.FTZ R26, R41, R26, !PT ;  /* 0x0000001a291a7209 */ /* 0x000fe40007810000 */
[----:B------:R-:W-:Y:S02]  /*2cc0*/  ISETP.GT.AND P3, PT, R28, 0x49, PT ;  /* 0x000000491c00780c */ /* 0x000fe40003f64270 */
[----:B------:R-:W-:Y:S01]  /*2cd0*/  FSEL R91, R62, -INF , P4 ;  /* 0xff8000003e5b7808 */ /* 0x000fe20002000000 */
[----:B------:R-:W-:Y:S01]  /*2ce0*/  MUFU.EX2 R13, R13 ;  /* 0x0000000d000d7308 */ /* 0x000fe20000000800 */
[----:B------:R-:W-:Y:S01]  /*2cf0*/  FMNMX.FTZ R26, R59, R26, !PT ;  /* 0x0000001a3b1a7209 */ /* 0x000fe20007810000 */
[----:B--2---:R-:W-:Y:S01]  /*2d00*/  FFMA.FTZ R15, R2, R93, -R125 ;  /* 0x0000005d020f7223 */ /* 0x004fe2000001087d */
[----:B------:R-:W-:Y:S02]  /*2d10*/  ISETP.GT.AND P4, PT, R28, 0x50, PT ;  /* 0x000000501c00780c */ /* 0x000fe40003f84270 */
[----:B------:R-:W-:-:S02]  /*2d20*/  FSEL R63, R63, -INF , P3 ;  /* 0xff8000003f3f7808 */ /* 0x000fc40001800000 */
[----:B------:R-:W-:Y:S01]  /*2d30*/  FMNMX.FTZ R26, R91, R26, !PT ;  /* 0x0000001a5b1a7209 */ /* 0x000fe20007810000 */
[----:B------:R-:W2:Y:S01]  /*2d40*/  MUFU.EX2 R21, R21 ;  /* 0x0000001500157308 */ /* 0x000ea20000000800 */
        /* <DEDUP_REMOVED lines=11> */
[----:B---3--:R-:W-:Y:S01]  /*2e00*/  FFMA.FTZ R15, R2, R95, -R125 ;  /* 0x0000005f020f7223 */ /* 0x008fe2000001087d */
[----:B------:R-:W-:Y:S02]  /*2e10*/  ISETP.GT.AND P4, PT, R28, 0x60, PT ;  /* 0x000000601c00780c */ /* 0x000fe40003f84270 */
[----:B------:R-:W-:-:S02]  /*2e20*/  FSEL R71, R71, -INF , P3 ;  /* 0xff80000047477808 */ /* 0x000fc40001800000 */
[----:B------:R-:W-:Y:S01]  /*2e30*/  FMNMX.FTZ R30, R93, R30, !PT ;  /* 0x0000001e5d1e7209 */ /* 0x000fe20007810000 */
[----:B------:R3:W4:Y:S01]  /*2e40*/  MUFU.EX2 R34, R15 ;  /* 0x0000000f00227308 */ /* 0x0007220000000800 */
[----:B------:R-:W-:Y:S02]  /*2e50*/  ISETP.GT.AND P3, PT, R28, 0x61, PT ;  /* 0x000000611c00780c */ /* 0x000fe40003f64270 */
[----:B------:R-:W-:Y:S02]  /*2e60*/  FSEL R49, R74, -INF , P4 ;  /* 0xff8000004a317808 */ /* 0x000fe40002000000 */
[----:B------:R-:W-:Y:S02]  /*2e70*/  FMNMX.FTZ R30, R71, R30, !PT ;  /* 0x0000001e471e7209 */ /* 0x000fe40007810000 */
[----:B------:R-:W-:Y:S01]  /*2e80*/  ISETP.GT.AND P4, PT, R28, 0x68, PT ;  /* 0x000000681c00780c */ /* 0x000fe20003f84270 */
[----:B------:R-:W5:Y:S01]  /*2e90*/  MUFU.EX2 R27, R27 ;  /* 0x0000001b001b7308 */ /* 0x000f620000000800 */
[----:B------:R-:W-:Y:S01]  /*2ea0*/  FSEL R75, R75, -INF , P3 ;  /* 0xff8000004b4b7808 */ /* 0x000fe20001800000 */
[----:B---3--:R-:W-:Y:S01]  /*2eb0*/  FFMA.FTZ R15, R2, R97, -R125 ;  /* 0x00000061020f7223 */ /* 0x008fe2000001087d */
[----:B------:R-:W-:-:S02]  /*2ec0*/  FMNMX.FTZ R30, R49, R30, !PT ;  /* 0x0000001e311e7209 */ /* 0x000fc40007810000 */
[----:B------:R-:W-:Y:S02]  /*2ed0*/  ISETP.GT.AND P3, PT, R28, 0x69, PT ;  /* 0x000000691c00780c */ /* 0x000fe40003f64270 */
[----:B------:R-:W-:Y:S01]  /*2ee0*/  FSEL R95, R78, -INF , P4 ;  /* 0xff8000004e5f7808 */ /* 0x000fe20002000000 */
[----:B------:R3:W-:Y:S01]  /*2ef0*/  MUFU.EX2 R220, R15 ;  /* 0x0000000f00dc7308 */ /* 0x0007e20000000800 */
[----:B------:R-:W-:Y:S02]  /*2f00*/  FMNMX.FTZ R30, R75, R30, !PT ;  /* 0x0000001e4b1e7209 */ /* 0x000fe40007810000 */
[C---:B------:R-:W-:Y:S02]  /*2f10*/  ISETP.GT.AND P4, PT, R28.reuse, 0x70, PT ;  /* 0x000000701c00780c */ /* 0x040fe40003f84270 */
[----:B------:R-:W-:Y:S02]  /*2f20*/  FSEL R79, R79, -INF , P3 ;  /* 0xff8000004f4f7808 */ /* 0x000fe40001800000 */
[----:B------:R-:W-:Y:S01]  /*2f30*/  FMNMX.FTZ R30, R95, R30, !PT ;  /* 0x0000001e5f1e7209 */ /* 0x000fe20007810000 */
[----:B------:R-:W-:Y:S01]  /*2f40*/  MUFU.EX2 R57, R57 ;  /* 0x0000003900397308 */ /* 0x000fe20000000800 */
[----:B------:R-:W-:-:S02]  /*2f50*/  ISETP.GT.AND P3, PT, R28, 0x71, PT ;  /* 0x000000711c00780c */ /* 0x000fc40003f64270 */
[----:B------:R-:W-:Y:S02]  /*2f60*/  FSEL R53, R82, -INF , P4 ;  /* 0xff80000052357808 */ /* 0x000fe40002000000 */
[----:B------:R-:W-:Y:S02]  /*2f70*/  FMNMX.FTZ R30, R79, R30, !PT ;  /* 0x0000001e4f1e7209 */ /* 0x000fe40007810000 */
[C---:B------:R-:W-:Y:S01]  /*2f80*/  ISETP.GT.AND P4, PT, R28.reuse, 0x78, PT ;  /* 0x000000781c00780c */ /* 0x040fe20003f84270 */
[----:B------:R-:W-:Y:S01]  /*2f90*/  MUFU.EX2 R99, R99 ;  /* 0x0000006300637308 */ /* 0x000fe20000000800 */
[----:B------:R-:W-:Y:S02]  /*2fa0*/  FSEL R83, R83, -INF , P3 ;  /* 0xff80000053537808 */ /* 0x000fe40001800000 */
[----:B------:R-:W-:Y:S02]  /*2fb0*/  FMNMX.FTZ R30, R53, R30, !PT ;  /* 0x0000001e351e7209 */ /* 0x000fe40007810000 */
[----:B------:R-:W-:Y:S01]  /*2fc0*/  ISETP.GT.AND P3, PT, R28, 0x79, PT ;  /* 0x000000791c00780c */ /* 0x000fe20003f64270 */
[----:B------:R-:W-:Y:S01]  /*2fd0*/  FFMA.FTZ R28, R2, R109, -R125 ;  /* 0x0000006d021c7223 */ /* 0x000fe2000001087d */
[----:B------:R-:W-:Y:S01]  /*2fe0*/  FSEL R97, R86, -INF , P4 ;  /* 0xff80000056617808 */ /* 0x000fe20002000000 */
[----:B------:R-:W-:Y:S01]  /*2ff0*/  MUFU.EX2 R38, R61 ;  /* 0x0000003d00267308 */ /* 0x000fe20000000800 */
[----:B------:R-:W-:-:S02]  /*3000*/  FMNMX.FTZ R30, R83, R30, !PT ;  /* 0x0000001e531e7209 */ /* 0x000fc40007810000 */
[----:B------:R-:W-:Y:S02]  /*3010*/  CS2R R108, SRZ ;  /* 0x00000000006c7805 */ /* 0x000fe4000001ff00 */
[----:B------:R-:W-:Y:S02]  /*3020*/  FSEL R87, R87, -INF , P3 ;  /* 0xff80000057577808 */ /* 0x000fe40001800000 */
[----:B------:R-:W-:Y:S02]  /*3030*/  FMNMX.FTZ R30, R97, R30, !PT ;  /* 0x0000001e611e7209 */ /* 0x000fe40007810000 */
[----:B-1----:R-:W-:Y:S01]  /*3040*/  F2FP.SATFINITE.E4M3.F32.PACK_AB_MERGE_C R228, R11, R10, RZ ;  /* 0x0000000a0be4723e */ /* 0x002fe200048070ff */
[----:B------:R-:W-:Y:S01]  /*3050*/  MUFU.EX2 R103, R103 ;  /* 0x0000006700677308 */ /* 0x000fe20000000800 */
[----:B------:R-:W-:Y:S02]  /*3060*/  FMNMX.FTZ R30, R87, R30, !PT ;  /* 0x0000001e571e7209 */ /* 0x000fe40007810000 */
[----:B--2---:R-:W-:-:S02]  /*3070*/  F2FP.SATFINITE.E4M3.F32.PACK_AB_MERGE_C R230, R21, R14, RZ ;  /* 0x0000000e15e6723e */ /* 0x004fc400048070ff */
[----:B------:R-:W-:Y:S01]  /*3080*/  F2FP.SATFINITE.E4M3.F32.PACK_AB_MERGE_C R228, R5, R4, R228 ;  /* 0x0000000405e4723e */ /* 0x000fe200048070e4 */
[----:B---3--:R-:W1:Y:S01]  /*3090*/  SHFL.BFLY PT, R15, R30, 0x2, 0x1f ;  /* 0x0c401f001e0f7f89 */ /* 0x008e6200000e0000 */
[----:B------:R-:W-:Y:S01]  /*30a0*/  F2FP.SATFINITE.E4M3.F32.PACK_AB_MERGE_C R230, R13, R12, R230 ;  /* 0x0000000c0de6723e */ /* 0x000fe200048070e6 */
[----:B------:R-:W2:Y:S01]  /*30b0*/  MUFU.EX2 R42, R69 ;  /* 0x00000045002a7308 */ /* 0x000ea20000000800 */
[----:B----4-:R-:W-:Y:S02]  /*30c0*/  F2FP.SATFINITE.E4M3.F32.PACK_AB_MERGE_C R226, R129, R34, RZ ;  /* 0x0000002281e2723e */ /* 0x010fe400048070ff */
[----:B------:R-:W-:Y:S02]  /*30d0*/  F2FP.SATFINITE.E4M3.F32.PACK_AB_MERGE_C R224, R127, R24, RZ ;  /* 0x000000187fe0723e */ /* 0x000fe400048070ff */
[----:B-----5:R-:W-:Y:S02]  /*30e0*/  F2FP.SATFINITE.E4M3.F32.PACK_AB_MERGE_C R226, R27, R26, R226 ;  /* 0x0000001a1be2723e */ /* 0x020fe400048070e2 */
[----:B------:R-:W-:Y:S01]  /*30f0*/  F2FP.SATFINITE.E4M3.F32.PACK_AB_MERGE_C R224, R25, R20, R224 ;  /* 0x0000001419e0723e */ /* 0x000fe200048070e0 */
[----:B------:R-:W-:Y:S08]  /*3100*/  MUFU.EX2 R101, R101 ;  /* 0x0000006500657308 */ /* 0x000ff00000000800 */
[----:B------:R-:W3:Y:S01]  /*3110*/  MUFU.EX2 R40, R65 ;  /* 0x0000004100287308 */ /* 0x000ee20000000800 */
[----:B--2---:R-:W-:-:S02]  /*3120*/  F2FP.SATFINITE.E4M3.F32.PACK_AB_MERGE_C R222, R42, R103, RZ ;  /* 0x000000672ade723e */ /* 0x004fc400048070ff */
[----:B-1----:R-:W-:-:S05]  /*3130*/  FMNMX.FTZ R29, R30, R15, !PT ;  /* 0x0000000f1e1d7209 */ /* 0x002fca0007810000 */
[----:B------:R-:W-:Y:S01]  /*3140*/  MUFU.EX2 R107, R107 ;  /* 0x0000006b006b7308 */ /* 0x000fe20000000800 */
[----:B------:R-:W1:Y:S07]  /*3150*/  SHFL.BFLY PT, R30, R29, 0x1, 0x1f ;  /* 0x0c201f001d1e7f89 */ /* 0x000e6e00000e0000 */
[----:B------:R-:W-:Y:S01]  /*3160*/  MUFU.EX2 R32, R32 ;  /* 0x0000002000207308 */ /* 0x000fe20000000800 */
[----:B---3--:R-:W-:-:S07]  /*3170*/  F2FP.SATFINITE.E4M3.F32.PACK_AB_MERGE_C R222, R40, R101, R222 ;  /* 0x0000006528de723e */ /* 0x008fce00048070de */
[----:B------:R-:W-:Y:S08]  /*3180*/  MUFU.EX2 R105, R105 ;  /* 0x0000006900697308 */ /* 0x000ff00000000800 */
[----:B------:R2:W-:Y:S01]  /*3190*/  MUFU.EX2 R44, R73 ;  /* 0x00000049002c7308 */ /* 0x0005e20000000800 */
[----:B-1----:R-:W-:Y:S01]  /*31a0*/  FMNMX.FTZ R15, R29, R30, !PT ;  /* 0x0000001e1d0f7209 */ /* 0x002fe20007810000 */
[C-C-:B------:R-:W-:Y:S01]  /*31b0*/  FFMA.FTZ R29, R2.reuse, R111, -R125.reuse ;  /* 0x0000006f021d7223 */ /* 0x140fe2000001087d */
[----:B------:R-:W-:Y:S01]  /*31c0*/  FFMA.FTZ R30, R2, R85, -R125 ;  /* 0x00000055021e7223 */ /* 0x000fe2000001087d */
[----:B------:R-:W-:-:S02]  /*31d0*/  CS2R R84, SRZ ;  /* 0x0000000000547805 */ /* 0x000fc4000001ff00 */
[----:B------:R-:W-:Y:S01]  /*31e0*/  FSETP.NEU.FTZ.AND P3, PT, R15, -INF , PT ;  /* 0xff8000000f00780b */ /* 0x000fe20003f7d000 */
[----:B------:R-:W-:Y:S01]  /*31f0*/  FFMA.FTZ R46, R2, R15, -8 ;  /* 0xc1000000022e7423 */ /* 0x000fe2000001000f */
[----:B------:R-:W-:Y:S01]  /*3200*/  MUFU.EX2 R28, R28 ;  /* 0x0000001c001c7308 */ /* 0x000fe20000000800 */
[----:B--2---:R-:W-:Y:S02]  /*3210*/  CS2R R72, SRZ ;  /* 0x0000000000487805 */ /* 0x004fe4000001ff00 */
[----:B------:R-:W-:Y:S02]  /*3220*/  CS2R R110, SRZ ;  /* 0x00000000006e7805 */ /* 0x000fe4000001ff00 */
[----:B------:R-:W-:Y:S02]  /*3230*/  CS2R R124, SRZ ;  /* 0x00000000007c7805 */ /* 0x000fe4000001ff00 */
[----:B------:R-:W-:Y:S01]  /*3240*/  FSEL R46, R46, RZ, P3 ;  /* 0x000000ff2e2e7208 */ /* 0x000fe20001800000 */
[----:B------:R-:W-:Y:S04]  /*3250*/  MUFU.EX2 R29, R29 ;  /* 0x0000001d001d7308 */ /* 0x000fe80000000800 */
[C-C-:B------:R-:W-:Y:S01]  /*3260*/  FFMA.FTZ R113, R2.reuse, R113, -R46.reuse ;  /* 0x0000007102717223 */ /* 0x140fe2000001082e */
[C-C-:B------:R-:W-:Y:S01]  /*3270*/  FFMA.FTZ R36, R2.reuse, R36, -R46.reuse ;  /* 0x0000002402247223 */ /* 0x140fe2000001082e */
[C-C-:B------:R-:W-:Y:S01]  /*3280*/  FFMA.FTZ R115, R2.reuse, R115, -R46.reuse ;  /* 0x0000007302737223 */ /* 0x140fe2000001082e */
[C-C-:B------:R-:W-:Y:S01]  /*3290*/  FFMA.FTZ R33, R2.reuse, R33, -R46.reuse ;  /* 0x0000002102217223 */ /* 0x140fe2000001082e */
[C-C-:B------:R-:W-:Y:S01]  /*32a0*/  FFMA.FTZ R117, R2.reuse, R117, -R46.reuse ;  /* 0x0000007502757223 */ /* 0x140fe2000001082e */
[C-C-:B------:R-:W-:Y:S01]  /*32b0*/  FFMA.FTZ R119, R2.reuse, R119, -R46.reuse ;  /* 0x0000007702777223 */ /* 0x140fe2000001082e */
[C-C-:B------:R-:W-:Y:S01]  /*32c0*/  FFMA.FTZ R35, R2.reuse, R35, -R46.reuse ;  /* 0x0000002302237223 */ /* 0x140fe2000001082e */
        /* <DEDUP_REMOVED lines=8> */
[----:B------:R-:W1:Y:S01]  /*3350*/  MUFU.EX2 R36, R36 ;  /* 0x0000002400247308 */ /* 0x000e620000000800 */
        /* <DEDUP_REMOVED lines=14> */
[C---:B------:R-:W-:Y:S01]  /*3440*/  FFMA.FTZ R79, R2.reuse, R79, -R46 ;  /* 0x0000004f024f7223 */ /* 0x040fe2000001082e */
[----:B------:R2:W-:Y:S01]  /*3450*/  MUFU.EX2 R54, R33 ;  /* 0x0000002100367308 */ /* 0x0005e20000000800 */
[----:B-1----:R-:W-:Y:S01]  /*3460*/  FADD.FTZ R66, R113, R36 ;  /* 0x0000002471427221 */ /* 0x002fe20000010000 */
[C-C-:B------:R-:W-:Y:S01]  /*3470*/  FFMA.FTZ R53, R2.reuse, R53, -R46.reuse ;  /* 0x0000003502357223 */ /* 0x140fe2000001082e */
[C-C-:B------:R-:W-:Y:S01]  /*3480*/  FFMA.FTZ R83, R2.reuse, R83, -R46.reuse ;  /* 0x0000005302537223 */ /* 0x140fe2000001082e */
[C-C-:B------:R-:W-:Y:S01]  /*3490*/  FFMA.FTZ R97, R2.reuse, R97, -R46.reuse ;  /* 0x0000006102617223 */ /* 0x140fe2000001082e */
[----:B------:R-:W-:Y:S01]  /*34a0*/  FFMA.FTZ R46, R2, R87, -R46 ;  /* 0x00000057022e7223 */ /* 0x000fe2000001082e */
[----:B------:R-:W-:-:S02]  /*34b0*/  CS2R R86, SRZ ;  /* 0x0000000000567805 */ /* 0x000fc4000001ff00 */
[----:B------:R1:W3:Y:S01]  /*34c0*/  MUFU.EX2 R48, R117 ;  /* 0x0000007500307308 */ /* 0x0002e20000000800 */
[----:B--2---:R-:W-:-:S04]  /*34d0*/  IMAD.U32 R33, RZ, RZ, UR36 ;  /* 0x00000024ff217e24 */ /* 0x004fc8000f8e00ff */
[----:B------:R-:W-:-:S03]  /*34e0*/  @!P0 VIADD R33, R33, 0x38840 ;  /* 0x0003884021218836 */ /* 0x000fc60000000000 */
[----:B------:R2:W-:Y:S01]  /*34f0*/  MUFU.EX2 R50, R35 ;  /* 0x0000002300327308 */ /* 0x0005e20000000800 */
[----:B-1----:R-:W-:Y:S02]  /*3500*/  CS2R R116, SRZ ;  /* 0x0000000000747805 */ /* 0x002fe4000001ff00 */
[----:B------:R-:W-:-:S04]  /*3510*/  @!P0 PRMT R33, RZ, 0x654, R33 ;  /* 0x00000654ff218816 */ /* 0x000fc80000000021 */
[----:B------:R1:W-:Y:S01]  /*3520*/  @!P0 SYNCS.ARRIVE.TRANS64.RED.A1T0 RZ, [R33+URZ], RZ ;  /* 0x000000ff21ff89a7 */ /* 0x0003e2000810043f */
[----:B------:R-:W4:Y:S01]  /*3530*/  MUFU.EX2 R119, R119 ;  /* 0x0000007700777308 */ /* 0x000f220000000800 */
[----:B--2---:R-:W-:Y:S01]  /*3540*/  FADD.FTZ R35, R4, R5 ;  /* 0x0000000504237221 */ /* 0x004fe20000010000 */
[----:B---3--:R-:W-:-:S03]  /*3550*/  F2FP.SATFINITE.E4M3.F32.PACK_AB_MERGE_C R229, R48, R115, RZ ;  /* 0x0000007330e5723e */ /* 0x008fc600048070ff */
[----:B------:R-:W-:Y:S01]  /*3560*/  FADD.FTZ R64, R10, R35 ;  /* 0x000000230a407221 */ /* 0x000fe20000010000 */
[----:B-1----:R-:W-:Y:S01]  /*3570*/  FADD.FTZ R33, R115, R66 ;  /* 0x0000004273217221 */ /* 0x002fe20000010000 */
[----:B------:R-:W-:Y:S01]  /*3580*/  F2FP.SATFINITE.E4M3.F32.PACK_AB_MERGE_C R229, R36, R113, R229 ;  /* 0x0000007124e5723e */ /* 0x000fe200048070e5 */
[----:B------:R-:W1:Y:S01]  /*3590*/  MUFU.EX2 R121, R121 ;  /* 0x0000007900797308 */ /* 0x000e620000000800 */
[----:B------:R-:W-:Y:S01]  /*35a0*/  FADD.FTZ R35, R11, R64 ;  /* 0x000000400b237221 */ /* 0x000fe20000010000 */
[----:B------:R-:W-:Y:S01]  /*35b0*/  FADD.FTZ R66, R48, R33 ;  /* 0x0000002130427221 */ /* 0x000fe20000010000 */
[----:B------:R-:W-:Y:S02]  /*35c0*/  CS2R R112, SRZ ;  /* 0x0000000000707805 */ /* 0x000fe4000001ff00 */
[----:B------:R-:W-:Y:S01]  /*35d0*/  CS2R R114, SRZ ;  /* 0x0000000000727805 */ /* 0x000fe2000001ff00 */
[----:B------:R-:W-:Y:S02]  /*35e0*/  FADD.FTZ R68, R12, R35 ;  /* 0x000000230c447221 */ /* 0x000fe40000010000 */
[----:B------:R-:W2:Y:S02]  /*35f0*/  MUFU.EX2 R52, R39 ;  /* 0x0000002700347308 */ /* 0x000ea40000000800 */
[----:B------:R-:W-:Y:S01]  /*3600*/  FADD.FTZ R35, R13, R68 ;  /* 0x000000440d237221 */ /* 0x000fe20000010000 */
[----:B----4-:R-:W-:Y:S01]  /*3610*/  FADD.FTZ R33, R119, R66 ;  /* 0x0000004277217221 */ /* 0x010fe20000010000 */
[----:B------:R-:W3:Y:S02]  /*3620*/  @P2 LDC R13, c[0x0][0x44c] ;  /* 0x00011300ff0d2b82 */ /* 0x000ee40000000800 */
[----:B------:R-:W-:Y:S01]  /*3630*/  FADD.FTZ R66, R14, R35 ;  /* 0x000000230e427221 */ /* 0x000fe20000010000 */
[----:B------:R-:W-:Y:S01]  /*3640*/  FADD.FTZ R68, R50, R33 ;  /* 0x0000002132447221 */ /* 0x000fe20000010000 */
[----:B------:R-:W4:Y:S02]  /*3650*/  MUFU.EX2 R43, R43 ;  /* 0x0000002b002b7308 */ /* 0x000f240000000800 */
[----:B------:R-:W-:Y:S01]  /*3660*/  FADD.FTZ R35, R21, R66 ;  /* 0x0000004215237221 */ /* 0x000fe20000010000 */
[----:B-1----:R-:W-:-:S03]  /*3670*/  FADD.FTZ R33, R121, R68 ;  /* 0x0000004479217221 */ /* 0x002fc60000010000 */
[----:B------:R-:W-:Y:S02]  /*3680*/  FADD.FTZ R68, R20, R35 ;  /* 0x0000002314447221 */ /* 0x000fe40000010000 */
[----:B------:R-:W1:Y:S01]  /*3690*/  MUFU.EX2 R123, R123 ;  /* 0x0000007b007b7308 */ /* 0x000e620000000800 */
[C---:B--2---:R-:W-:Y:S01]  /*36a0*/  FADD.FTZ R33, R52.reuse, R33 ;  /* 0x0000002134217221 */ /* 0x044fe20000010000 */
[----:B------:R-:W-:Y:S01]  /*36b0*/  FADD.FTZ R35, R25, R68 ;  /* 0x0000004419237221 */ /* 0x000fe20000010000 */
[----:B------:R-:W-:Y:S02]  /*36c0*/  F2FP.SATFINITE.E4M3.F32.PACK_AB_MERGE_C R231, R52, R121, RZ ;  /* 0x0000007934e7723e */ /* 0x000fe400048070ff */
[----:B------:R-:W-:Y:S01]  /*36d0*/  CS2R R120, SRZ ;  /* 0x0000000000787805 */ /* 0x000fe2000001ff00 */
[----:B------:R-:W-:Y:S01]  /*36e0*/  FADD.FTZ R68, R54, R33 ;  /* 0x0000002136447221 */ /* 0x000fe20000010000 */
[----:B------:R-:W-:Y:S01]  /*36f0*/  FADD.FTZ R70, R24, R35 ;  /* 0x0000002318467221 */ /* 0x000fe20000010000 */
[----:B------:R-:W-:Y:S01]  /*3700*/  F2FP.SATFINITE.E4M3.F32.PACK_AB_MERGE_C R231, R50, R119, R231 ;  /* 0x0000007732e7723e */ /* 0x000fe200048070e7 */
[----:B------:R-:W2:Y:S01]  /*3710*/  MUFU.EX2 R56, R47 ;  /* 0x0000002f00387308 */ /* 0x000ea20000000800 */
[----:B----4-:R-:W-:Y:S01]  /*3720*/  FADD.FTZ R68, R43, R68 ;  /* 0x000000442b447221 */ /* 0x010fe20000010000 */
[----:B------:R-:W-:Y:S01]  /*3730*/  FADD.FTZ R33, R127, R70 ;  /* 0x000000467f217221 */ /* 0x000fe20000010000 */
[----:B------:R-:W-:-:S02]  /*3740*/  CS2R R24, SRZ ;  /* 0x0000000000187805 */ /* 0x000fc4000001ff00 */
[----:B------:R-:W-:Y:S02]  /*3750*/  CS2R R118, SRZ ;  /* 0x0000000000767805 */ /* 0x000fe4000001ff00 */
[----:B------:R-:W-:Y:S01]  /*3760*/  CS2R R126, SRZ ;  /* 0x00000000007e7805 */ /* 0x000fe2000001ff00 */
[----:B------:R-:W-:Y:S01]  /*3770*/  FADD.FTZ R14, R26, R33 ;  /* 0x000000211a0e7221 */ /* 0x000fe20000010000 */
[----:B------:R-:W4:Y:S01]  /*3780*/  MUFU.EX2 R37, R37 ;  /* 0x0000002500257308 */ /* 0x000f220000000800 */
[----:B-1----:R-:W-:Y:S01]  /*3790*/  FADD.FTZ R11, R123, R68 ;  /* 0x000000447b0b7221 */ /* 0x002fe20000010000 */
[----:B------:R-:W-:-:S06]  /*37a0*/  CS2R R68, SRZ ;  /* 0x0000000000447805 */ /* 0x000fcc000001ff00 */
[----:B------:R1:W5:Y:S01]  /*37b0*/  MUFU.EX2 R58, R51 ;  /* 0x00000033003a7308 */ /* 0x0003620000000800 */
[C---:B--2---:R-:W-:Y:S01]  /*37c0*/  FADD.FTZ R4, R56.reuse, R11 ;  /* 0x0000000b38047221 */ /* 0x044fe20000010000 */
[----:B------:R-:W-:Y:S01]  /*37d0*/  FADD.FTZ R11, R27, R14 ;  /* 0x0000000e1b0b7221 */ /* 0x000fe20000010000 */
[----:B------:R-:W-:Y:S02]  /*37e0*/  F2FP.SATFINITE.E4M3.F32.PACK_AB_MERGE_C R56, R56, R123, RZ ;  /* 0x0000007b3838723e */ /* 0x000fe400048070ff */
[----:B------:R-:W-:Y:S02]  /*37f0*/  CS2R R26, SRZ ;  /* 0x00000000001a7805 */ /* 0x000fe4000001ff00 */
[----:B------:R-:W-:Y:S02]  /*3800*/  CS2R R122, SRZ ;  /* 0x00000000007a7805 */ /* 0x000fe4000001ff00 */
[----:B------:R-:W-:Y:S01]  /*3810*/  F2FP.SATFINITE.E4M3.F32.PACK_AB_MERGE_C R225, R43, R54, R56 ;  /* 0x000000362be1723e */ /* 0x000fe20004807038 */
[----:B------:R-:W2:Y:S01]  /*3820*/  MUFU.EX2 R89, R89 ;  /* 0x0000005900597308 */ /* 0x000ea20000000800 */
[----:B----4-:R-:W-:Y:S01]  /*3830*/  FADD.FTZ R5, R37, R4 ;  /* 0x0000000425057221 */ /* 0x010fe20000010000 */
[----:B------:R-:W-:Y:S01]  /*3840*/  FADD.FTZ R4, R34, R11 ;  /* 0x0000000b22047221 */ /* 0x000fe20000010000 */
[----:B------:R-:W-:-:S02]  /*3850*/  F2FP.SATFINITE.E4M3.F32.PACK_AB_MERGE_C R11, R38, R99, RZ ;  /* 0x00000063260b723e */ /* 0x000fc400048070ff */
[----:B------:R-:W-:Y:S02]  /*3860*/  CS2R R34, SRZ ;  /* 0x0000000000227805 */ /* 0x000fe4000001ff00 */
[----:B-1----:R-:W-:Y:S01]  /*3870*/  CS2R R50, SRZ ;  /* 0x0000000000327805 */ /* 0x002fe2000001ff00 */
[----:B------:R-:W-:Y:S01]  /*3880*/  FADD.FTZ R129, R129, R4 ;  /* 0x0000000481817221 */ /* 0x000fe20000010000 */
[----:B------:R1:W4:Y:S01]  /*3890*/  MUFU.EX2 R60, R55 ;  /* 0x00000037003c7308 */ /* 0x0003220000000800 */
[----:B-----5:R-:W-:Y:S02]  /*38a0*/  FADD.FTZ R12, R58, R5 ;  /* 0x000000053a0c7221 */ /* 0x020fe40000010000 */
[----:B------:R-:W-:Y:S01]  /*38b0*/  FADD.FTZ R14, R220, R129 ;  /* 0x00000081dc0e7221 */ /* 0x000fe20000010000 */
[C---:B------:R-:W-:Y:S02]  /*38c0*/  F2FP.SATFINITE.E4M3.F32.PACK_AB_MERGE_C R220, R57.reuse, R220, R11 ;  /* 0x000000dc39dc723e */ /* 0x040fe4000480700b */
[----:B------:R-:W-:Y:S01]  /*38d0*/  CS2R R128, SRZ ;  /* 0x0000000000807805 */ /* 0x000fe2000001ff00 */
[----:B------:R-:W-:Y:S01]  /*38e0*/  FADD.FTZ R14, R57, R14 ;  /* 0x0000000e390e7221 */ /* 0x000fe20000010000 */
[----:B------:R-:W-:Y:S01]  /*38f0*/  CS2R R56, SRZ ;  /* 0x0000000000387805 */ /* 0x000fe2000001ff00 */
[----:B------:R-:W5:Y:S01]  /*3900*/  MUFU.EX2 R41, R41 ;  /* 0x0000002900297308 */ /* 0x000f620000000800 */
[----:B--2---:R-:W-:Y:S01]  /*3910*/  FADD.FTZ R5, R89, R12 ;  /* 0x0000000c59057221 */ /* 0x004fe20000010000 */
[----:B------:R-:W-:Y:S01]  /*3920*/  FADD.FTZ R99, R99, R14 ;  /* 0x0000000e63637221 */ /* 0x000fe20000010000 */
[----:B-1----:R-:W-:-:S03]  /*3930*/  CS2R R54, SRZ ;  /* 0x0000000000367805 */ /* 0x002fc6000001ff00 */
[----:B------:R-:W-:Y:S01]  /*3940*/  FADD.FTZ R38, R38, R99 ;  /* 0x0000006326267221 */ /* 0x000fe20000010000 */
[----:B------:R-:W-:Y:S01]  /*3950*/  CS2R R98, SRZ ;  /* 0x0000000000627805 */ /* 0x000fe2000001ff00 */
[----:B------:R-:W1:Y:S01]  /*3960*/  MUFU.EX2 R62, R59 ;  /* 0x0000003b003e7308 */ /* 0x000e620000000800 */
[C---:B----4-:R-:W-:Y:S01]  /*3970*/  FADD.FTZ R12, R60.reuse, R5 ;  /* 0x000000053c0c7221 */ /* 0x050fe20000010000 */
[----:B------:R-:W-:Y:S01]  /*3980*/  FADD.FTZ R11, R101, R38 ;  /* 0x00000026650b7221 */ /* 0x000fe20000010000 */
[----:B------:R-:W-:Y:S02]  /*3990*/  F2FP.SATFINITE.E4M3.F32.PACK_AB_MERGE_C R60, R60, R89, RZ ;  /* 0x000000593c3c723e */ /* 0x000fe400048070ff */
[----:B------:R-:W-:Y:S02]  /*39a0*/  CS2R R38, SRZ ;  /* 0x0000000000267805 */ /* 0x000fe4000001ff00 */
[----:B------:R-:W-:Y:S01]  /*39b0*/  CS2R R88, SRZ ;  /* 0x0000000000587805 */ /* 0x000fe2000001ff00 */
[----:B------:R-:W-:Y:S01]  /*39c0*/  FADD.FTZ R40, R40, R11 ;  /* 0x0000000b28287221 */ /* 0x000fe20000010000 */
[----:B------:R-:W-:Y:S01]  /*39d0*/  F2FP.SATFINITE.E4M3.F32.PACK_AB_MERGE_C R11, R32, R107, RZ ;  /* 0x0000006b200b723e */ /* 0x000fe200048070ff */
[----:B------:R-:W2:Y:S01]  /*39e0*/  MUFU.EX2 R91, R91 ;  /* 0x0000005b005b7308 */ /* 0x000ea20000000800 */
[----:B-----5:R-:W-:Y:S01]  /*39f0*/  FADD.FTZ R5, R41, R12 ;  /* 0x0000000c29057221 */ /* 0x020fe20000010000 */
[----:B------:R-:W-:Y:S01]  /*3a00*/  FADD.FTZ R103, R103, R40 ;  /* 0x0000002867677221 */ /* 0x000fe20000010000 */
[----:B------:R-:W-:Y:S01]  /*3a10*/  F2FP.SATFINITE.E4M3.F32.PACK_AB_MERGE_C R216, R44, R105, R11 ;  /* 0x000000692cd8723e */ /* 0x000fe2000480700b */
[----:B------:R-:W-:Y:S01]  /*3a20*/  IMAD R11, R16, UR4, -R3 ;  /* 0x00000004100b7c24 */ /* 0x000fe2000f8e0a03 */
[----:B------:R-:W-:Y:S01]  /*3a30*/  UMOV UR4, URZ ;  /* 0x0000003f00047c82 */ /* 0x000fe20008000000 */
[----:B------:R-:W-:Y:S01]  /*3a40*/  FADD.FTZ R42, R42, R103 ;  /* 0x000000672a2a7221 */ /* 0x000fe20000010000 */
[----:B------:R-:W-:Y:S01]  /*3a50*/  F2FP.SATFINITE.E4M3.F32.PACK_AB_MERGE_C R227, R58, R37, R60 ;  /* 0x000000253ae3723e */ /* 0x000fe2000480703c */
[----:B------:R-:W4:Y:S01]  /*3a60*/  MUFU.EX2 R64, R63 ;  /* 0x0000003f00407308 */ /* 0x000f220000000800 */
[----:B-1----:R-:W-:Y:S01]  /*3a70*/  FADD.FTZ R14, R62, R5 ;  /* 0x000000053e0e7221 */ /* 0x002fe20000010000 */
[----:B------:R-:W-:Y:S01]  /*3a80*/  FADD.FTZ R105, R105, R42 ;  /* 0x0000002a69697221 */ /* 0x000fe20000010000 */
[----:B------:R-:W-:-:S02]  /*3a90*/  CS2R R36, SRZ ;  /* 0x0000000000247805 */ /* 0x000fc4000001ff00 */
[----:B------:R-:W-:Y:S02]  /*3aa0*/  CS2R R42, SRZ ;  /* 0x00000000002a7805 */ /* 0x000fe4000001ff00 */
[----:B------:R-:W-:Y:S01]  /*3ab0*/  CS2R R58, SRZ ;  /* 0x00000000003a7805 */ /* 0x000fe2000001ff00 */
[----:B------:R-:W-:Y:S01]  /*3ac0*/  FADD.FTZ R44, R44, R105 ;  /* 0x000000692c2c7221 */ /* 0x000fe20000010000 */
[----:B------:R-:W-:Y:S01]  /*3ad0*/  CS2R R60, SRZ ;  /* 0x00000000003c7805 */ /* 0x000fe2000001ff00 */
[----:B------:R-:W1:Y:S01]  /*3ae0*/  MUFU.EX2 R45, R45 ;  /* 0x0000002d002d7308 */ /* 0x000e620000000800 */
[----:B--2---:R-:W-:Y:S01]  /*3af0*/  FADD.FTZ R5, R91, R14 ;  /* 0x0000000e5b057221 */ /* 0x004fe20000010000 */
[----:B------:R-:W-:Y:S01]  /*3b00*/  FADD.FTZ R107, R107, R44 ;  /* 0x0000002c6b6b7221 */ /* 0x000fe20000010000 */
[----:B------:R-:W-:Y:S02]  /*3b10*/  CS2R R100, SRZ ;  /* 0x0000000000647805 */ /* 0x000fe4000001ff00 */
[----:B------:R-:W-:-:S02]  /*3b20*/  CS2R R102, SRZ ;  /* 0x0000000000667805 */ /* 0x000fc4000001ff00 */
[----:B------:R-:W-:Y:S01]  /*3b30*/  CS2R R104, SRZ ;  /* 0x0000000000687805 */ /* 0x000fe2000001ff00 */
[----:B------:R-:W-:Y:S01]  /*3b40*/  FADD.FTZ R107, R32, R107 ;  /* 0x0000006b206b7221 */ /* 0x000fe20000010000 */
[----:B------:R-:W-:Y:S01]  /*3b50*/  CS2R R32, SRZ ;  /* 0x0000000000207805 */ /* 0x000fe2000001ff00 */
[----:B------:R-:W2:Y:S01]  /*3b60*/  MUFU.EX2 R66, R67 ;  /* 0x0000004300427308 */ /* 0x000ea20000000800 */
[C---:B----4-:R-:W-:Y:S01]  /*3b70*/  FADD.FTZ R14, R64.reuse, R5 ;  /* 0x00000005400e7221 */ /* 0x050fe20000010000 */
[----:B------:R-:W-:Y:S02]  /*3b80*/  F2FP.SATFINITE.E4M3.F32.PACK_AB_MERGE_C R64, R64, R91, RZ ;  /* 0x0000005b4040723e */ /* 0x000fe400048070ff */
[----:B------:R-:W-:Y:S02]  /*3b90*/  CS2R R90, SRZ ;  /* 0x00000000005a7805 */ /* 0x000fe4000001ff00 */
[----:B------:R-:W-:Y:S02]  /*3ba0*/  F2FP.SATFINITE.E4M3.F32.PACK_AB_MERGE_C R221, R62, R41, R64 ;  /* 0x000000293edd723e */ /* 0x000fe40004807040 */
[----:B------:R-:W-:Y:S01]  /*3bb0*/  CS2R R40, SRZ ;  /* 0x0000000000287805 */ /* 0x000fe2000001ff00 */
[----:B------:R-:W4:Y:S01]  /*3bc0*/  MUFU.EX2 R93, R93 ;  /* 0x0000005d005d7308 */ /* 0x000f220000000800 */
[----:B-1----:R-:W-:Y:S01]  /*3bd0*/  FADD.FTZ R5, R45, R14 ;  /* 0x0000000e2d057221 */ /* 0x002fe20000010000 */
[----:B------:R-:W-:-:S02]  /*3be0*/  CS2R R62, SRZ ;  /* 0x00000000003e7805 */ /* 0x000fc4000001ff00 */
[----:B------:R-:W-:-:S04]  /*3bf0*/  CS2R R64, SRZ ;  /* 0x0000000000407805 */ /* 0x000fc8000001ff00 */
[----:B------:R1:W5:Y:S01]  /*3c00*/  MUFU.EX2 R10, R71 ;  /* 0x00000047000a7308 */ /* 0x0003620000000800 */
[----:B--2---:R-:W-:-:S07]  /*3c10*/  FADD.FTZ R20, R66, R5 ;  /* 0x0000000542147221 */ /* 0x004fce0000010000 */
[----:B------:R-:W2:Y:S01]  /*3c20*/  MUFU.EX2 R49, R49 ;  /* 0x0000003100317308 */ /* 0x000ea20000000800 */
[----:B----4-:R-:W-:Y:S01]  /*3c30*/  FADD.FTZ R5, R93, R20 ;  /* 0x000000145d057221 */ /* 0x010fe20000010000 */
[----:B-1----:R-:W-:Y:S01]  /*3c40*/  CS2R R70, SRZ ;  /* 0x0000000000467805 */ /* 0x002fe2000001ff00 */
[----:B------:R-:W1:Y:S05]  /*3c50*/  @P2 LDC R20, c[0x0][0x450] ;  /* 0x00011400ff142b82 */ /* 0x000e6a0000000800 */
[----:B------:R4:W0:Y:S01]  /*3c60*/  MUFU.EX2 R4, R75 ;  /* 0x0000004b00047308 */ /* 0x0008220000000800 */
[C---:B-----5:R-:W-:Y:S01]  /*3c70*/  F2FP.SATFINITE.E4M3.F32.PACK_AB_MERGE_C R93, R10.reuse, R93, RZ ;  /* 0x0000005d0a5d723e */ /* 0x060fe200048070ff */
[----:B------:R-:W-:-:S03]  /*3c80*/  FADD.FTZ R10, R10, R5 ;  /* 0x000000050a0a7221 */ /* 0x000fc60000010000 */
[----:B------:R-:W-:Y:S02]  /*3c90*/  F2FP.SATFINITE.E4M3.F32.PACK_AB_MERGE_C R223, R66, R45, R93 ;  /* 0x0000002d42df723e */ /* 0x000fe4000480705d */
[----:B------:R-:W-:Y:S02]  /*3ca0*/  CS2R R44, SRZ ;  /* 0x00000000002c7805 */ /* 0x000fe4000001ff00 */
[----:B------:R-:W-:Y:S01]  /*3cb0*/  CS2R R66, SRZ ;  /* 0x0000000000427805 */ /* 0x000fe2000001ff00 */
[----:B------:R-:W5:Y:S01]  /*3cc0*/  MUFU.EX2 R95, R95 ;  /* 0x0000005f005f7308 */ /* 0x000f620000000800 */
[----:B--2---:R-:W-:Y:S01]  /*3cd0*/  FADD.FTZ R5, R49, R10 ;  /* 0x0000000a31057221 */ /* 0x004fe20000010000 */
[----:B----4-:R-:W-:Y:S02]  /*3ce0*/  CS2R R74, SRZ ;  /* 0x00000000004a7805 */ /* 0x010fe4000001ff00 */
[----:B------:R-:W-:-:S04]  /*3cf0*/  CS2R R92, SRZ ;  /* 0x00000000005c7805 */ /* 0x000fc8000001ff00 */
[----:B------:R2:W4:Y:S01]  /*3d00*/  MUFU.EX2 R12, R79 ;  /* 0x0000004f000c7308 */ /* 0x0005220000000800 */
[----:B0-----:R-:W-:-:S07]  /*3d10*/  FADD.FTZ R10, R4, R5 ;  /* 0x00000005040a7221 */ /* 0x001fce0000010000 */
[----:B------:R-:W0:Y:S01]  /*3d20*/  MUFU.EX2 R30, R30 ;  /* 0x0000001e001e7308 */ /* 0x000e220000000800 */
[----:B-----5:R-:W-:Y:S01]  /*3d30*/  FADD.FTZ R5, R95, R10 ;  /* 0x0000000a5f057221 */ /* 0x020fe20000010000 */
[----:B--2---:R-:W-:-:S06]  /*3d40*/  CS2R R78, SRZ ;  /* 0x00000000004e7805 */ /* 0x004fcc000001ff00 */
[----:B------:R-:W2:Y:S01]  /*3d50*/  MUFU.EX2 R31, R31 ;  /* 0x0000001f001f7308 */ /* 0x000ea20000000800 */
[C---:B----4-:R-:W-:Y:S01]  /*3d60*/  F2FP.SATFINITE.E4M3.F32.PACK_AB_MERGE_C R95, R12.reuse, R95, RZ ;  /* 0x0000005f0c5f723e */ /* 0x050fe200048070ff */
[----:B------:R-:W-:Y:S01]  /*3d70*/  FADD.FTZ R12, R12, R5 ;  /* 0x000000050c0c7221 */ /* 0x000fe20000010000 */
[----:B---3--:R-:W-:Y:S02]  /*3d80*/  @P2 IMAD.HI.U32 R5, R22, R13, RZ ;  /* 0x0000000d16052227 */ /* 0x008fe400078e00ff */
[----:B------:R-:W-:Y:S02]  /*3d90*/  F2FP.SATFINITE.E4M3.F32.PACK_AB_MERGE_C R217, R4, R49, R95 ;  /* 0x0000003104d9723e */ /* 0x000fe4000480705f */
[----:B------:R-:W-:Y:S01]  /*3da0*/  CS2R R48, SRZ ;  /* 0x0000000000307805 */ /* 0x000fe2000001ff00 */
[----:B------:R-:W-:Y:S01]  /*3db0*/  VIADD R13, R23, 0xfffffffe ;  /* 0xfffffffe170d7836 */ /* 0x000fe20000000000 */
[----:B-1----:R-:W-:Y:S01]  /*3dc0*/  @P2 SHF.R.U32.HI R22, RZ, R20, R5 ;  /* 0x00000014ff162219 */ /* 0x002fe20000011605 */
[----:B------:R-:W1:Y:S01]  /*3dd0*/  MUFU.EX2 R53, R53 ;  /* 0x0000003500357308 */ /* 0x000e620000000800 */
[----:B0-----:R-:W-:-:S02]  /*3de0*/  F2FP.SATFINITE.E4M3.F32.PACK_AB_MERGE_C R10, R30, R29, RZ ;  /* 0x0000001d1e0a723e */ /* 0x001fc400048070ff */
[----:B------:R-:W-:Y:S01]  /*3df0*/  CS2R R94, SRZ ;  /* 0x00000000005e7805 */ /* 0x000fe2000001ff00 */
[----:B------:R-:W-:Y:S01]  /*3e00*/  IMAD.IADD R11, R11, 0x1, R22 ;  /* 0x000000010b0b7824 */ /* 0x000fe200078e0216 */
[----:B--2---:R-:W-:-:S03]  /*3e10*/  F2FP.SATFINITE.E4M3.F32.PACK_AB_MERGE_C R218, R31, R28, R10 ;  /* 0x0000001c1fda723e */ /* 0x004fc6000480700a */
[----:B------:R0:W2:Y:S01]  /*3e20*/  MUFU.EX2 R14, R83 ;  /* 0x00000053000e7308 */ /* 0x0000a20000000800 */
[----:B------:R-:W-:Y:S01]  /*3e30*/  SHF.R.S32.HI R10, RZ, 0x1f, R11 ;  /* 0x0000001fff0a7819 */ /* 0x000fe2000001140b */
[----:B------:R-:W-:Y:S01]  /*3e40*/  FADD.FTZ R28, R28, R107 ;  /* 0x0000006b1c1c7221 */ /* 0x000fe20000010000 */
[----:B------:R-:W-:Y:S02]  /*3e50*/  CS2R R106, SRZ ;  /* 0x00000000006a7805 */ /* 0x000fe4000001ff00 */
[----:B------:R-:W-:Y:S01]  /*3e60*/  LEA.HI R10, R10, R11, RZ, 0x7 ;  /* 0x0000000b0a0a7211 */ /* 0x000fe200078f38ff */
[----:B------:R-:W-:Y:S02]  /*3e70*/  FADD.FTZ R28, R31, R28 ;  /* 0x0000001c1f1c7221 */ /* 0x000fe40000010000 */
[----:B------:R-:W-:Y:S01]  /*3e80*/  MUFU.EX2 R97, R97 ;  /* 0x0000006100617308 */ /* 0x000fe20000000800 */
[----:B------:R-:W-:Y:S01]  /*3e90*/  SHF.R.S32.HI R11, RZ, 0x7, R10 ;  /* 0x00000007ff0b7819 */ /* 0x000fe2000001140a */
[----:B-1----:R-:W-:Y:S01]  /*3ea0*/  FADD.FTZ R3, R53, R12 ;  /* 0x0000000c35037221 */ /* 0x002fe20000010000 */
[----:B------:R-:W-:Y:S01]  /*3eb0*/  FADD.FTZ R5, R29, R28 ;  /* 0x0000001c1d057221 */ /* 0x000fe20000010000 */
[----:B------:R-:W-:-:S02]  /*3ec0*/  CS2R R28, SRZ ;  /* 0x00000000001c7805 */ /* 0x000fc4000001ff00 */
[----:B------:R-:W-:Y:S02]  /*3ed0*/  VIMNMX R12, R18, R11, !PT ;  /* 0x0000000b120c7248 */ /* 0x000fe40007fe0100 */
[----:B0-----:R-:W-:Y:S01]  /*3ee0*/  CS2R R82, SRZ ;  /* 0x0000000000527805 */ /* 0x001fe2000001ff00 */
[----:B------:R-:W-:Y:S01]  /*3ef0*/  FADD.FTZ R5, R30, R5 ;  /* 0x000000051e057221 */ /* 0x000fe20000010000 */
[----:B------:R-:W0:Y:S01]  /*3f00*/  MUFU.EX2 R46, R46 ;  /* 0x0000002e002e7308 */ /* 0x000e220000000800 */
[----:B------:R-:W-:Y:S01]  /*3f10*/  ISETP.GE.AND P3, PT, R13, R12, PT ;  /* 0x0000000c0d00720c */ /* 0x000fe20003f66270 */
[----:B--2---:R-:W-:Y:S01]  /*3f20*/  FADD.FTZ R4, R14, R3 ;  /* 0x000000030e047221 */ /* 0x004fe20000010000 */
[----:B------:R-:W-:Y:S02]  /*3f30*/  CS2R R30, SRZ ;  /* 0x00000000001e7805 */ /* 0x000fe4000001ff00 */
[----:B0-----:R-:W-:Y:S01]  /*3f40*/  F2FP.SATFINITE.E4M3.F32.PACK_AB_MERGE_C R3, R46, R97, RZ ;  /* 0x000000612e03723e */ /* 0x001fe200048070ff */
[----:B------:R-:W-:-:S03]  /*3f50*/  FADD.FTZ R97, R97, R4 ;  /* 0x0000000461617221 */ /* 0x000fc60000010000 */
[----:B------:R-:W-:Y:S01]  /*3f60*/  F2FP.SATFINITE.E4M3.F32.PACK_AB_MERGE_C R219, R14, R53, R3 ;  /* 0x000000350edb723e */ /* 0x000fe20004807003 */
[----:B------:R-:W-:Y:S01]  /*3f70*/  FADD.FTZ R4, R46, R97 ;  /* 0x000000612e047221 */ /* 0x000fe20000010000 */
[----:B------:R-:W-:Y:S01]  /*3f80*/  IMAD.MOV.U32 R3, RZ, RZ, RZ ;  /* 0x000000ffff037224 */ /* 0x000fe200078e00ff */
[----:B------:R-:W-:Y:S02]  /*3f90*/  CS2R R46, SRZ ;  /* 0x00000000002e7805 */ /* 0x000fe4000001ff00 */
[----:B------:R-:W-:Y:S02]  /*3fa0*/  CS2R R52, SRZ ;  /* 0x0000000000347805 */ /* 0x000fe4000001ff00 */
[----:B------:R-:W-:Y:S01]  /*3fb0*/  CS2R R96, SRZ ;  /* 0x0000000000607805 */ /* 0x000fe2000001ff00 */
[----:B------:R-:W-:Y:S06]  /*3fc0*/  @!P3 BRA `(.L_x_2127) ;  /* 0x00000030000cb947 */ /* 0x000fec0003800000 */
[----:B------:R-:W-:Y:S01]  /*3fd0*/  IMAD.MOV.U32 R11, RZ, RZ, R15 ;  /* 0x000000ffff0b7224 */ /* 0x000fe200078e000f */
[----:B------:R-:W-:Y:S01]  /*3fe0*/  CS2R R150, SRZ ;  /* 0x0000000000967805 */ /* 0x000fe2000001ff00 */
[----:B------:R-:W-:Y:S01]  /*3ff0*/  IMAD.MOV.U32 R10, RZ, RZ, R0 ;  /* 0x000000ffff0a7224 */ /* 0x000fe200078e0000 */
        /* <DEDUP_REMOVED lines=65> */
[----:B------:R-:W-:Y:S01]  /*4410*/  ULDC UR42, c[0x0][0x288] ;  /* 0x0000a200002a7ab9 */ /* 0x000fe20000000800 */
[----:B------:R-:W-:-:S05]  /*4420*/  ULDC UR43, c[0x0][0x2f0] ;  /* 0x0000bc00002b7ab9 */ /* 0x000fca0000000800 */
.L_x_2137:
[----:B------:R-:W-:Y:S01]  /*4430*/  ISETP.NE.AND P4, PT, RZ, UR37, PT ;  /* 0x00000025ff007c0c */ /* 0x000fe2000bf85270 */
[----:B------:R-:W-:-:S04]  /*4440*/  UISETP.NE.AND UP0, UPT, UR4, 0x1, UPT ;  /* 0x000000010400788c */ /* 0x000fc8000bf05270 */
[----:B------:R-:W-:-:S06]  /*4450*/  USEL UR7, URZ, 0x1, UP0 ;  /* 0x000000013f077887 */ /* 0x000fcc0008000000 */
[----:B------:R-:W-:Y:S02]  /*4460*/  LOP3.LUT R3, R14, UR7, RZ, 0x3c, !PT ;  /* 0x000000070e037c12 */ /* 0x000fe4000f8e3cff */
[----:B------:R-:W-:Y:S05]  /*4470*/  @P4 BRA `(.L_x_2128) ;  /* 0x0000000000344947 */ /* 0x000fea0003800000 */
[----:B------:R-:W-:Y:S05]  /*4480*/  @!P1 BRA `(.L_x_2129) ;  /* 0x0000000000049947 */ /* 0x000fea0003800000 */
[----:B------:R-:W-:Y:S01]  /*4490*/  BPT.TRAP 0x1 ;  /* 0x000000040000795c */ /* 0x000fe20000300000 */
.L_x_2129:
        /* <DEDUP_REMOVED lines=8> */
.L_x_2130:
[----:B-1----:R-:W-:Y:S05]  /*4520*/  @P3 BRA `(.L_x_2128) ;  /* 0x0000000000083947 */ /* 0x002fea0003800000 */
[----:B------:R-:W1:Y:S02]  /*4530*/  SYNCS.PHASECHK.TRANS64.TRYWAIT P3, [UR7+0x38830], R0 ;  /* 0x03883000ff0075a7 */ /* 0x000e640008060147 */
[----:B-1----:R-:W-:Y:S05]  /*4540*/  @!P3 BRA `(.L_x_2131) ;  /* 0x000000d80020b947 */ /* 0x002fea0003800000 */
.L_x_2128:
        /* <DEDUP_REMOVED lines=50> */
.L_x_2133:
[----:B------:R-:W-:Y:S01]  /*4870*/  ULEA UR10, UR4, UR36, 0x3 ;  /* 0x00000024040a7291 */ /* 0x000fe2000f8e183f */
[----:B------:R-:W-:-:S08]  /*4880*/  SHF.L.U32 R0, R14, 0x1f, RZ ;  /* 0x0000001f0e007819 */ /* 0x000fd000000006ff */
[----:B------:R0:W1:Y:S01]  /*4890*/  SYNCS.PHASECHK.TRANS64.TRYWAIT P3, [UR10+0x38850], R0 ;  /* 0x03885000ff0075a7 */ /* 0x000062000806014a */
[----:B------:R-:W-:Y:S05]  /*48a0*/  @!P1 BRA `(.L_x_2134) ;  /* 0x0000000000049947 */ /* 0x000fea0003800000 */
[----:B------:R-:W-:Y:S01]  /*48b0*/  BPT.TRAP 0x1 ;  /* 0x000000040000795c */ /* 0x000fe20000300000 */
.L_x_2134:
[----:B-1----:R-:W-:Y:S05]  /*48c0*/  @P3 BRA `(.L_x_2132) ;  /* 0x0000000000083947 */ /* 0x002fea0003800000 */
[----:B------:R-:W1:Y:S02]  /*48d0*/  SYNCS.PHASECHK.TRANS64.TRYWAIT P3, [UR10+0x38850], R0 ;  /* 0x03885000ff0075a7 */ /* 0x000e64000806014a */
[----:B-1----:R-:W-:Y:S05]  /*48e0*/  @!P3 BRA `(.L_x_2135) ;  /* 0x000000d40050b947 */ /* 0x002fea0003800000 */
.L_x_2132:
[----:B------:R-:W-:Y:S01]  /*48f0*/  UIADD3 UR10, UR36, 0x400, URZ ;  /* 0x00000400240a7890 */ /* 0x000fe2000fffe03f */
[----:B------:R-:W-:Y:S01]  /*4900*/  WARPGROUP.ARRIVE ;  /* 0x00000000000079c5 */ /* 0x000fe20000000000 */
[----:B------:R-:W-:Y:S01]  /*4910*/  UMOV UR11, 0x40000040 ;  /* 0x40000040000b7882 */ /* 0x000fe20000000000 */
[----:B------:R-:W-:Y:S01]  /*4920*/  UMOV UR15, 0x40000040 ;  /* 0x40000040000f7882 */ /* 0x000fe20000000000 */
[----:B------:R-:W-:Y:S01]  /*4930*/  USHF.R.U32.HI UR10, URZ, 0x4, UR10 ;  /* 0x000000043f0a7899 */ /* 0x000fe2000801160a */
[----:B-1----:R-:W1:Y:S01]  /*4940*/  @P2 LDC R15, c[0x0][0x44c] ;  /* 0x00011300ff0f2b82 */ /* 0x002e620000000800 */
[----:B------:R-:W-:Y:S02]  /*4950*/  IMAD.MOV.U32 R14, RZ, RZ, R8 ;  /* 0x000000ffff0e7224 */ /* 0x000fe400078e0008 */
[----:B------:R-:W-:-:S04]  /*4960*/  ULOP3.LUT UR10, UR10, 0x3fff, URZ, 0xc0, !UPT ;  /* 0x00003fff0a0a7892 */ /* 0x000fc8000f8ec03f */
[----:B------:R-:W-:Y:S01]  /*4970*/  ULOP3.LUT UR10, UR10, 0x10000, URZ, 0xfc, !UPT ;  /* 0x000100000a0a7892 */ /* 0x000fe2000f8efc3f */
[----:B0-----:R-:W0:Y:S03]  /*4980*/  @P2 LDC R0, c[0x0][0x450] ;  /* 0x00011400ff002b82 */ /* 0x001e260000000800 */
[----:B------:R-:W-:-:S04]  /*4990*/  ULEA UR10, UR4, UR10, 0xb ;  /* 0x0000000a040a7291 */ /* 0x000fc8000f8e583f */
[----:B------:R-:W-:-:S05]  /*49a0*/  UIADD3 UR14, UR10, 0x2, URZ ;  /* 0x000000020a0e7890 */ /* 0x000fca000fffe03f */
[----:B------:R-:W-:Y:S01]  /*49b0*/  QGMMA.64x256x32.F32.E4M3.E4M3 R24, R228, gdesc[UR8], R24, gsb0 ;  /* 0x03e00008e4187df3 */ /* 0x000fe20008000818 */
[----:B------:R-:W-:Y:S01]  /*49c0*/  UMOV UR11, 0x40000040 ;  /* 0x40000040000b7882 */ /* 0x000fe20000000000 */
[----:B-1----:R-:W-:-:S05]  /*49d0*/  @P2 IMAD.HI.U32 R15, R8, R15, RZ ;  /* 0x0000000f080f2227 */ /* 0x002fca00078e00ff */
[----:B0-----:R-:W-:Y:S01]  /*49e0*/  @P2 SHF.R.U32.HI R14, RZ, R0, R15 ;  /* 0x00000000ff0e2219 */ /* 0x001fe2000001160f */
[----:B------:R-:W-:-:S04]  /*49f0*/  IMAD.MOV.U32 R0, RZ, RZ, -0x80 ;  /* 0xffffff80ff007424 */ /* 0x000fc800078e00ff */
[----:B------:R-:W0:Y:S01]  /*4a00*/  SHFL.IDX PT, R20, R14, RZ, 0x1c1f ;  /* 0x001c1fff0e147589 */ /* 0x000e2200000e0000 */
[----:B------:R-:W-:-:S03]  /*4a10*/  IMAD R0, R13, R0, 0x1 ;  /* 0x000000010d007424 */ /* 0x000fc600078e0200 */
[----:B------:R-:W1:Y:S01]  /*4a20*/  SHFL.IDX PT, R14, R14, 0x1, 0x1c1f ;  /* 0x003c1f000e0e7f89 */ /* 0x000e6200000e0000 */
[----:B------:R-:W-:-:S04]  /*4a30*/  IMAD R15, R9, -0x2, R0 ;  /* 0xfffffffe090f7824 */ /* 0x000fc800078e0200 */
[----:B------:R-:W-:-:S05]  /*4a40*/  IMAD R15, R16, UR43, R15 ;  /* 0x0000002b100f7c24 */ /* 0x000fca000f8e020f */
[----:B0-----:R-:W-:-:S04]  /*4a50*/  IADD3 R0, R20, -UR42, R15 ;  /* 0x8000002a14007c10 */ /* 0x001fc8000fffe00f */
[C---:B------:R-:W-:Y:S02]  /*4a60*/  ISETP.GT.AND P3, PT, R0.reuse, RZ, PT ;  /* 0x000000ff0000720c */ /* 0x040fe40003f64270 */
[----:B------:R-:W-:Y:S02]  /*4a70*/  ISETP.GT.AND P4, PT, R0, 0x1, PT ;  /* 0x000000010000780c */ /* 0x000fe40003f84270 */
[----:B------:R-:W-:Y:S02]  /*4a80*/  FSEL R21, R152, -INF , P3 ;  /* 0xff80000098157808 */ /* 0x000fe40001800000 */
[----:B------:R-:W-:Y:S02]  /*4a90*/  ISETP.GT.AND P3, PT, R0, 0x8, PT ;  /* 0x000000080000780c */ /* 0x000fe40003f64270 */
[----:B------:R-:W-:Y:S02]  /*4aa0*/  FSEL R153, R153, -INF , P4 ;  /* 0xff80000099997808 */ /* 0x000fe40002000000 */
[----:B------:R-:W-:-:S02]  /*4ab0*/  FMNMX.FTZ R20, R21, R10, !PT ;  /* 0x0000000a15147209 */ /* 0x000fc40007810000 */
[----:B------:R-:W-:Y:S02]  /*4ac0*/  ISETP.GT.AND P4, PT, R0, 0x9, PT ;  /* 0x000000090000780c */ /* 0x000fe40003f84270 */
[----:B------:R-:W-:Y:S02]  /*4ad0*/  FSEL R23, R156, -INF , P3 ;  /* 0xff8000009c177808 */ /* 0x000fe40001800000 */
[----:B------:R-:W-:Y:S02]  /*4ae0*/  FMNMX.FTZ R20, R153, R20, !PT ;  /* 0x0000001499147209 */ /* 0x000fe40007810000 */
[----:B------:R-:W-:Y:S02]  /*4af0*/  ISETP.GT.AND P3, PT, R0, 0x10, PT ;  /* 0x000000100000780c */ /* 0x000fe40003f64270 */
[----:B------:R-:W-:Y:S02]  /*4b00*/  FSEL R157, R157, -INF , P4 ;  /* 0xff8000009d9d7808 */ /* 0x000fe40002000000 */
[----:B------:R-:W-:-:S02]  /*4b10*/  FMNMX.FTZ R20, R23, R20, !PT ;  /* 0x0000001417147209 */ /* 0x000fc40007810000 */
[C---:B------:R-:W-:Y:S02]  /*4b20*/  ISETP.GT.AND P4, PT, R0.reuse, 0x11, PT ;  /* 0x000000110000780c */ /* 0x040fe40003f84270 */
[----:B------:R-:W-:Y:S02]  /*4b30*/  FMNMX.FTZ R20, R157, R20, !PT ;  /* 0x000000149d147209 */ /* 0x000fe40007810000 */
[----:B------:R-:W-:Y:S02]  /*4b40*/  FSEL R161, R161, -INF , P4 ;  /* 0xff800000a1a17808 */ /* 0x000fe40002000000 */
[----:B------:R-:W-:Y:S02]  /*4b50*/  ISETP.GT.AND P4, PT, R0, 0x19, PT ;  /* 0x000000190000780c */ /* 0x000fe40003f84270 */
[----:B-1----:R-:W-:Y:S02]  /*4b60*/  IADD3 R15, R14, -UR42, R15 ;  /* 0x8000002a0e0f7c10 */ /* 0x002fe4000fffe00f */
[----:B------:R-:W-:-:S02]  /*4b70*/  FSEL R165, R165, -INF , P4 ;  /* 0xff800000a5a57808 */ /* 0x000fc40002000000 */
[C---:B------:R-:W-:Y:S02]  /*4b80*/  ISETP.GT.AND P4, PT, R0.reuse, 0x21, PT ;  /* 0x000000210000780c */ /* 0x040fe40003f84270 */
[----:B------:R-:W-:Y:S02]  /*4b90*/  ISETP.GT.AND P5, PT, R15, 0x1, PT ;  /* 0x000000010f00780c */ /* 0x000fe40003fa4270 */
[----:B------:R-:W-:Y:S02]  /*4ba0*/  FSEL R169, R169, -INF , P4 ;  /* 0xff800000a9a97808 */ /* 0x000fe40002000000 */
[----:B------:R-:W-:Y:S02]  /*4bb0*/  ISETP.GT.AND P4, PT, R0, 0x29, PT ;  /* 0x000000290000780c */ /* 0x000fe40003f84270 */
[----:B------:R-:W-:Y:S02]  /*4bc0*/  FSEL R155, R155, -INF , P5 ;  /* 0xff8000009b9b7808 */ /* 0x000fe40002800000 */
        /* <DEDUP_REMOVED lines=31> */
[C---:B------:R-:W-:Y:S02]  /*4dc0*/  ISETP.GT.AND P4, PT, R15.reuse, RZ, PT ;  /* 0x000000ff0f00720c */ /* 0x040fe40003f84270 */
[C---:B------:R-:W-:Y:S02]  /*4dd0*/  ISETP.GT.AND P5, PT, R15.reuse, 0x31, PT ;  /* 0x000000310f00780c */ /* 0x040fe40003fa4270 */
[----:B------:R-:W-:Y:S02]  /*4de0*/  FSEL R154, R154, -INF , P4 ;  /* 0xff8000009a9a7808 */ /* 0x000fe40002000000 */
[----:B------:R-:W-:Y:S02]  /*4df0*/  ISETP.GT.AND P4, PT, R15, 0x8, PT ;  /* 0x000000080f00780c */ /* 0x000fe40003f84270 */
[----:B------:R-:W-:Y:S02]  /*4e00*/  FSEL R179, R179, -INF , P5 ;  /* 0xff800000b3b37808 */ /* 0x000fe40002800000 */
[----:B------:R-:W-:-:S04]  /*4e10*/  ISETP.GT.AND P5, PT, R15, 0x39, PT ;  /* 0x000000390f00780c */ /* 0x000fc80003fa4270 */
        /* <DEDUP_REMOVED lines=16> */
[----:B------:R-:W-:Y:S01]  /*4f20*/  FSEL R215, R215, -INF , P5 ;  /* 0xff800000d7d77808 */ /* 0x000fe20002800000 */
[----:B------:R-:W-:Y:S02]  /*4f30*/  WARPGROUP.DEPBAR.LE gsb0, 0x0 ;  /* 0x00008000000079c5 */ /* 0x000fe40000010000 */
[----:B------:R-:W-:-:S06]  /*4f40*/  WARPGROUP.ARRIVE ;  /* 0x00000000000079c5 */ /* 0x000fcc0000000000 */
[----:B------:R-:W-:Y:S01]  /*4f50*/  QGMMA.64x256x32.F32.E4M3.E4M3 R24, R224, gdesc[UR12], R24, gsb0 ;  /* 0x03e0000ce0187df3 */ /* 0x000fe20008000818 */
[----:B------:R-:W-:Y:S01]  /*4f60*/  UIADD3 UR14, UR10, 0x4, URZ ;  /* 0x000000040a0e7890 */ /* 0x000fe2000fffe03f */
[----:B------:R-:W-:Y:S01]  /*4f70*/  UMOV UR15, 0x40000040 ;  /* 0x40000040000f7882 */ /* 0x000fe20000000000 */
[----:B------:R-:W-:Y:S01]  /*4f80*/  UIADD3 UR10, UR10, 0x6, URZ ;  /* 0x000000060a0a7890 */ /* 0x000fe2000fffe03f */
[----:B------:R-:W-:Y:S02]  /*4f90*/  WARPGROUP.DEPBAR.LE gsb0, 0x0 ;  /* 0x00008000000079c5 */ /* 0x000fe40000010000 */
[----:B------:R-:W-:Y:S01]  /*4fa0*/  FSEL R225, R160, -INF , P3 ;  /* 0xff800000a0e17808 */ /* 0x000fe20001800000 */
[----:B------:R-:W-:Y:S01]  /*4fb0*/  WARPGROUP.ARRIVE ;  /* 0x00000000000079c5 */ /* 0x000fe20000000000 */
[----:B------:R-:W-:Y:S02]  /*4fc0*/  ISETP.GT.AND P3, PT, R0, 0x18, PT ;  /* 0x000000180000780c */ /* 0x000fe40003f64270 */
[----:B------:R-:W-:-:S02]  /*4fd0*/  FMNMX.FTZ R20, R225, R20, !PT ;  /* 0x00000014e1147209 */ /* 0x000fc40007810000 */
[----:B------:R-:W-:-:S15]  /*4fe0*/  FSEL R227, R164, -INF , P3 ;  /* 0xff800000a4e37808 */ /* 0x000fde0001800000 */
[----:B------:R-:W-:-:S01]  /*4ff0*/  NOP ;  /* 0x0000000000007918 */ /* 0x000fc20000000000 */
[----:B------:R-:W-:Y:S01]  /*5000*/  QGMMA.64x256x32.F32.E4M3.E4M3 R24, R220, gdesc[UR12], R24, gsb0 ;  /* 0x03e0000cdc187df3 */ /* 0x000fe20008000818 */
[----:B------:R-:W-:Y:S02]  /*5010*/  FMNMX.FTZ R20, R161, R20, !PT ;  /* 0x00000014a1147209 */ /* 0x000fe40007810000 */
[----:B------:R-:W-:Y:S02]  /*5020*/  ISETP.GT.AND P3, PT, R0, 0x20, PT ;  /* 0x000000200000780c */ /* 0x000fe40003f64270 */
[----:B------:R-:W-:Y:S02]  /*5030*/  FMNMX.FTZ R20, R227, R20, !PT ;  /* 0x00000014e3147209 */ /* 0x000fe40007810000 */
[----:B------:R-:W-:Y:S02]  /*5040*/  FSEL R229, R168, -INF , P3 ;  /* 0xff800000a8e57808 */ /* 0x000fe40001800000 */
[----:B------:R-:W-:Y:S02]  /*5050*/  FMNMX.FTZ R20, R165, R20, !PT ;  /* 0x00000014a5147209 */ /* 0x000fe40007810000 */
[----:B------:R-:W-:-:S02]  /*5060*/  ISETP.GT.AND P3, PT, R0, 0x28, PT ;  /* 0x000000280000780c */ /* 0x000fc40003f64270 */
[----:B------:R-:W-:Y:S02]  /*5070*/  FMNMX.FTZ R20, R229, R20, !PT ;  /* 0x00000014e5147209 */ /* 0x000fe40007810000 */
[----:B------:R-:W-:Y:S02]  /*5080*/  FSEL R231, R172, -INF , P3 ;  /* 0xff800000ace77808 */ /* 0x000fe40001800000 */
[----:B------:R-:W-:Y:S02]  /*5090*/  FMNMX.FTZ R20, R169, R20, !PT ;  /* 0x00000014a9147209 */ /* 0x000fe40007810000 */
[----:B------:R-:W-:Y:S02]  /*50a0*/  ISETP.GT.AND P3, PT, R0, 0x30, PT ;  /* 0x000000300000780c */ /* 0x000fe40003f64270 */
[----:B------:R-:W-:Y:S02]  /*50b0*/  FMNMX.FTZ R20, R231, R20, !PT ;  /* 0x00000014e7147209 */ /* 0x000fe40007810000 */
[----:B------:R-:W-:-:S02]  /*50c0*/  FSEL R233, R176, -INF , P3 ;  /* 0xff800000b0e97808 */ /* 0x000fc40001800000 */
        /* <DEDUP_REMOVED lines=36> */
[----:B------:R-:W-:-:S04]  /*5310*/  FMNMX.FTZ R20, R209, R20, !PT ;  /* 0x00000014d1147209 */ /* 0x000fc80007810000 */
[----:B------:R-:W-:-:S04]  /*5320*/  FMNMX.FTZ R20, R212, R20, !PT ;  /* 0x00000014d4147209 */ /* 0x000fc80007810000 */
[----:B------:R-:W-:-:S05]  /*5330*/  FMNMX.FTZ R152, R213, R20, !PT ;  /* 0x00000014d5987209 */ /* 0x000fca0007810000 */
[----:B------:R-:W0:Y:S02]  /*5340*/  SHFL.BFLY PT, R0, R152, 0x2, 0x1f ;  /* 0x0c401f0098007f89 */ /* 0x000e2400000e0000 */
[----:B0-----:R-:W-:Y:S02]  /*5350*/  FMNMX.FTZ R156, R152, R0, !PT ;  /* 0x00000000989c7209 */ /* 0x001fe40007810000 */
[----:B------:R-:W-:-:S03]  /*5360*/  FMNMX.FTZ R152, R154, R11, !PT ;  /* 0x0000000b9a987209 */ /* 0x000fc60007810000 */
[----:B------:R-:W0:Y:S01]  /*5370*/  SHFL.BFLY PT, R0, R156, 0x1, 0x1f ;  /* 0x0c201f009c007f89 */ /* 0x000e2200000e0000 */
[----:B------:R-:W-:Y:S02]  /*5380*/  FMNMX.FTZ R152, R155, R152, !PT ;  /* 0x000000989b987209 */ /* 0x000fe40007810000 */
[----:B0-----:R-:W-:-:S04]  /*5390*/  FMNMX.FTZ R0, R156, R0, !PT ;  /* 0x000000009c007209 */ /* 0x001fc80007810000 */
[----:B------:R-:W-:Y:S01]  /*53a0*/  FSETP.NEU.FTZ.AND P3, PT, R0, -INF , PT ;  /* 0xff8000000000780b */ /* 0x000fe20003f7d000 */
[----:B------:R-:W-:-:S05]  /*53b0*/  FFMA.FTZ R20, R2, R0, -8 ;  /* 0xc100000002147423 */ /* 0x000fca0000010000 */
[----:B------:R-:W-:-:S05]  /*53c0*/  FSEL R20, R20, RZ, P3 ;  /* 0x000000ff14147208 */ /* 0x000fca0001800000 */
[--C-:B------:R-:W-:Y:S01]  /*53d0*/  FFMA.FTZ R14, R2, R23, -R20.reuse ;  /* 0x00000017020e7223 */ /* 0x100fe20000010814 */
[----:B------:R-:W-:Y:S01]  /*53e0*/  FSEL R23, R158, -INF , P4 ;  /* 0xff8000009e177808 */ /* 0x000fe20002000000 */
[C-C-:B------:R-:W-:Y:S01]  /*53f0*/  FFMA.FTZ R22, R2.reuse, R21, -R20.reuse ;  /* 0x0000001502167223 */ /* 0x140fe20000010814 */
[----:B------:R-:W-:Y:S01]  /*5400*/  ISETP.GT.AND P4, PT, R15, 0x10, PT ;  /* 0x000000100f00780c */ /* 0x000fe20003f84270 */
[C-C-:B------:R-:W-:Y:S01]  /*5410*/  FFMA.FTZ R21, R2.reuse, R153, -R20.reuse ;  /* 0x0000009902157223 */ /* 0x140fe20000010814 */
[----:B------:R-:W-:Y:S01]  /*5420*/  FMNMX.FTZ R152, R23, R152, !PT ;  /* 0x0000009817987209 */ /* 0x000fe20007810000 */
[--C-:B------:R-:W-:Y:S01]  /*5430*/  FFMA.FTZ R153, R2, R157, -R20.reuse ;  /* 0x0000009d02997223 */ /* 0x100fe20000010814 */
[----:B------:R-:W-:Y:S01]  /*5440*/  FSEL R157, R162, -INF , P4 ;  /* 0xff800000a29d7808 */ /* 0x000fe20002000000 */
[C-C-:B------:R-:W-:Y:S01]  /*5450*/  FFMA.FTZ R225, R2.reuse, R225, -R20.reuse ;  /* 0x000000e102e17223 */ /* 0x140fe20000010814 */
[----:B------:R-:W-:Y:S01]  /*5460*/  FMNMX.FTZ R156, R159, R152, !PT ;  /* 0x000000989f9c7209 */ /* 0x000fe20007810000 */
[C-C-:B------:R-:W-:Y:S01]  /*5470*/  FFMA.FTZ R227, R2.reuse, R227, -R20.reuse ;  /* 0x000000e302e37223 */ /* 0x140fe20000010814 */
[----:B------:R-:W-:Y:S01]  /*5480*/  ISETP.GT.AND P4, PT, R15, 0x18, PT ;  /* 0x000000180f00780c */ /* 0x000fe20003f84270 */
[----:B------:R0:W-:Y:S01]  /*5490*/  MUFU.EX2 R152, R225 ;  /* 0x000000e100987308 */ /* 0x0001e20000000800 */
[----:B------:R-:W-:Y:S01]  /*54a0*/  FMNMX.FTZ R156, R157, R156, !PT ;  /* 0x0000009c9d9c7209 */ /* 0x000fe20007810000 */
[C-C-:B------:R-:W-:Y:S01]  /*54b0*/  FFMA.FTZ R162, R2.reuse, R229, -R20.reuse ;  /* 0x000000e502a27223 */ /* 0x140fe20000010814 */
[----:B------:R-:W-:-:S01]  /*54c0*/  FFMA.FTZ R164, R2, R231, -R20 ;  /* 0x000000e702a47223 */ /* 0x000fc20000010814 */
[C-C-:B------:R-:W-:Y:S01]  /*54d0*/  FFMA.FTZ R168, R2.reuse, R235, -R20.reuse ;  /* 0x000000eb02a87223 */ /* 0x140fe20000010814 */
[----:B------:R-:W-:Y:S01]  /*54e0*/  FMNMX.FTZ R156, R163, R156, !PT ;  /* 0x0000009ca39c7209 */ /* 0x000fe20007810000 */
        /* <DEDUP_REMOVED lines=26> */
[----:B------:R-:W-:Y:S01]  /*5690*/  FSEL R221, R166, -INF , P4 ;  /* 0xff800000a6dd7808 */ /* 0x000fe20002000000 */
[----:B------:R-:W-:-:S01]  /*56a0*/  FFMA.FTZ R166, R2, R233, -R20 ;  /* 0x000000e902a67223 */ /* 0x000fc20000010814 */
[----:B------:R-:W-:Y:S01]  /*56b0*/  ISETP.GT.AND P4, PT, R15, 0x20, PT ;  /* 0x000000200f00780c */ /* 0x000fe20003f84270 */
[----:B------:R-:W-:Y:S01]  /*56c0*/  WARPGROUP.ARRIVE ;  /* 0x00000000000079c5 */ /* 0x000fe20000000000 */
[----:B------:R-:W-:Y:S01]  /*56d0*/  FMNMX.FTZ R156, R221, R156, !PT ;  /* 0x0000009cdd9c7209 */ /* 0x000fe20007810000 */
[----:B------:R-:W-:Y:S01]  /*56e0*/  MUFU.EX2 R177, R177 ;  /* 0x000000b100b17308 */ /* 0x000fe20000000800 */
[----:B------:R-:W-:Y:S01]  /*56f0*/  FSEL R223, R170, -INF , P4 ;  /* 0xff800000aadf7808 */ /* 0x000fe20002000000 */
[----:B------:R-:W-:Y:S01]  /*5700*/  FFMA.FTZ R170, R2, R237, -R20 ;  /* 0x000000ed02aa7223 */ /* 0x000fe20000010814 */
[----:B------:R-:W-:Y:S01]  /*5710*/  FMNMX.FTZ R158, R167, R156, !PT ;  /* 0x0000009ca79e7209 */ /* 0x000fe20007810000 */
[----:B------:R-:W-:Y:S01]  /*5720*/  QGMMA.64x256x32.F32.E4M3.E4M3 R24, R216, gdesc[UR8], R24, gsb0 ;  /* 0x03e00008d8187df3 */ /* 0x000fe20008000818 */
[----:B------:R-:W-:-:S02]  /*5730*/  ISETP.GT.AND P4, PT, R15, 0x28, PT ;  /* 0x000000280f00780c */ /* 0x000fc40003f84270 */
[----:B------:R-:W-:Y:S01]  /*5740*/  FMNMX.FTZ R158, R223, R158, !PT ;  /* 0x0000009edf9e7209 */ /* 0x000fe20007810000 */
[----:B------:R1:W-:Y:S01]  /*5750*/  MUFU.EX2 R156, R227 ;  /* 0x000000e3009c7308 */ /* 0x0003e20000000800 */
[----:B0-----:R-:W-:Y:S02]  /*5760*/  FSEL R225, R174, -INF , P4 ;  /* 0xff800000aee17808 */ /* 0x001fe40002000000 */
[----:B------:R-:W-:Y:S02]  /*5770*/  FMNMX.FTZ R158, R171, R158, !PT ;  /* 0x0000009eab9e7209 */ /* 0x000fe40007810000 */
[----:B------:R-:W-:Y:S02]  /*5780*/  ISETP.GT.AND P4, PT, R15, 0x30, PT ;  /* 0x000000300f00780c */ /* 0x000fe40003f84270 */
[----:B------:R-:W-:Y:S01]  /*5790*/  FMNMX.FTZ R158, R225, R158, !PT ;  /* 0x0000009ee19e7209 */ /* 0x000fe20007810000 */
[----:B------:R-:W-:Y:S01]  /*57a0*/  MUFU.EX2 R181, R181 ;  /* 0x000000b500b57308 */ /* 0x000fe20000000800 */
[----:B-1----:R-:W-:Y:S01]  /*57b0*/  FSEL R227, R178, -INF , P4 ;  /* 0xff800000b2e37808 */ /* 0x002fe20002000000 */
[----:B------:R-:W-:Y:S01]  /*57c0*/  FFMA.FTZ R178, R2, R208, -R20 ;  /* 0x000000d002b27223 */ /* 0x000fe20000010814 */
[----:B------:R-:W-:-:S02]  /*57d0*/  FMNMX.FTZ R160, R175, R158, !PT ;  /* 0x0000009eafa07209 */ /* 0x000fc40007810000 */
[----:B------:R-:W-:Y:S02]  /*57e0*/  ISETP.GT.AND P4, PT, R15, 0x38, PT ;  /* 0x000000380f00780c */ /* 0x000fe40003f84270 */
[----:B------:R-:W-:Y:S01]  /*57f0*/  FMNMX.FTZ R160, R227, R160, !PT ;  /* 0x000000a0e3a07209 */ /* 0x000fe20007810000 */
[----:B------:R0:W-:Y:S01]  /*5800*/  MUFU.EX2 R158, R162 ;  /* 0x000000a2009e7308 */ /* 0x0001e20000000800 */
[----:B------:R-:W-:Y:S02]  /*5810*/  FSEL R229, R182, -INF , P4 ;  /* 0xff800000b6e57808 */ /* 0x000fe40002000000 */
[----:B------:R-:W-:Y:S02]  /*5820*/  FMNMX.FTZ R160, R179, R160, !PT ;  /* 0x000000a0b3a07209 */ /* 0x000fe40007810000 */
[----:B------:R-:W-:Y:S02]  /*5830*/  ISETP.GT.AND P4, PT, R15, 0x40, PT ;  /* 0x000000400f00780c */ /* 0x000fe40003f84270 */
[----:B------:R-:W-:Y:S01]  /*5840*/  FMNMX.FTZ R160, R229, R160, !PT ;  /* 0x000000a0e5a07209 */ /* 0x000fe20007810000 */
[----:B------:R-:W-:Y:S01]  /*5850*/  MUFU.EX2 R185, R185 ;  /* 0x000000b900b97308 */ /* 0x000fe20000000800 */
[----:B------:R-:W-:-:S02]  /*5860*/  FSEL R186, R186, -INF , P4 ;  /* 0xff800000baba7808 */ /* 0x000fc40002000000 */
[----:B------:R-:W-:Y:S02]  /*5870*/  FMNMX.FTZ R231, R183, R160, !PT ;  /* 0x000000a0b7e77209 */ /* 0x000fe40007810000 */
[----:B------:R-:W-:Y:S02]  /*5880*/  ISETP.GT.AND P4, PT, R15, 0x48, PT ;  /* 0x000000480f00780c */ /* 0x000fe40003f84270 */
[----:B0-----:R-:W-:Y:S01]  /*5890*/  FMNMX.FTZ R162, R186, R231, !PT ;  /* 0x000000e7baa27209 */ /* 0x001fe20007810000 */
[----:B------:R0:W-:Y:S01]  /*58a0*/  MUFU.EX2 R160, R164 ;  /* 0x000000a400a07308 */ /* 0x0001e20000000800 */
[----:B------:R-:W-:Y:S02]  /*58b0*/  FSEL R231, R190, -INF , P4 ;  /* 0xff800000bee77808 */ /* 0x000fe40002000000 */
[----:B------:R-:W-:Y:S02]  /*58c0*/  FMNMX.FTZ R162, R187, R162, !PT ;  /* 0x000000a2bba27209 */ /* 0x000fe40007810000 */
[----:B------:R-:W-:-:S02]  /*58d0*/  ISETP.GT.AND P4, PT, R15, 0x50, PT ;  /* 0x000000500f00780c */ /* 0x000fc40003f84270 */
[----:B------:R-:W-:Y:S01]  /*58e0*/  FMNMX.FTZ R162, R231, R162, !PT ;  /* 0x000000a2e7a27209 */ /* 0x000fe20007810000 */
[----:B------:R-:W-:Y:S01]  /*58f0*/  MUFU.EX2 R189, R189 ;  /* 0x000000bd00bd7308 */ /* 0x000fe20000000800 */
[----:B------:R-:W-:Y:S02]  /*5900*/  FSEL R194, R194, -INF , P4 ;  /* 0xff800000c2c27808 */ /* 0x000fe40002000000 */
[----:B------:R-:W-:Y:S02]  /*5910*/  FMNMX.FTZ R233, R191, R162, !PT ;  /* 0x000000a2bfe97209 */ /* 0x000fe40007810000 */
[----:B------:R-:W-:Y:S02]  /*5920*/  ISETP.GT.AND P4, PT, R15, 0x58, PT ;  /* 0x000000580f00780c */ /* 0x000fe40003f84270 */
[----:B0-----:R-:W-:Y:S01]  /*5930*/  FMNMX.FTZ R164, R194, R233, !PT ;  /* 0x000000e9c2a47209 */ /* 0x001fe20007810000 */
[----:B------:R0:W-:Y:S01]  /*5940*/  MUFU.EX2 R162, R166 ;  /* 0x000000a600a27308 */ /* 0x0001e20000000800 */
[----:B------:R-:W-:-:S02]  /*5950*/  FSEL R233, R198, -INF , P4 ;  /* 0xff800000c6e97808 */ /* 0x000fc40002000000 */
[----:B------:R-:W-:Y:S02]  /*5960*/  FMNMX.FTZ R164, R195, R164, !PT ;  /* 0x000000a4c3a47209 */ /* 0x000fe40007810000 */
[----:B------:R-:W-:Y:S02]  /*5970*/  ISETP.GT.AND P4, PT, R15, 0x60, PT ;  /* 0x000000600f00780c */ /* 0x000fe40003f84270 */
[----:B------:R-:W-:Y:S01]  /*5980*/  FMNMX.FTZ R164, R233, R164, !PT ;  /* 0x000000a4e9a47209 */ /* 0x000fe20007810000 */
[----:B------:R-:W-:Y:S01]  /*5990*/  MUFU.EX2 R193, R193 ;  /* 0x000000c100c17308 */ /* 0x000fe20000000800 */
[----:B------:R-:W-:Y:S02]  /*59a0*/  FSEL R202, R202, -INF , P4 ;  /* 0xff800000caca7808 */ /* 0x000fe40002000000 */
[----:B------:R-:W-:Y:S02]  /*59b0*/  FMNMX.FTZ R235, R199, R164, !PT ;  /* 0x000000a4c7eb7209 */ /* 0x000fe40007810000 */
[----:B------:R-:W-:-:S02]  /*59c0*/  ISETP.GT.AND P4, PT, R15, 0x68, PT ;  /* 0x000000680f00780c */ /* 0x000fc40003f84270 */
[----:B0-----:R-:W-:Y:S01]  /*59d0*/  FMNMX.FTZ R166, R202, R235, !PT ;  /* 0x000000ebcaa67209 */ /* 0x001fe20007810000 */
        /* <DEDUP_REMOVED lines=11> */
[----:B------:R-:W-:Y:S01]  /*5a90*/  FSEL R237, R214, -INF , P4 ;  /* 0xff800000d6ed7808 */ /* 0x000fe20002000000 */
[----:B------:R-:W-:Y:S01]  /*5aa0*/  IMAD.U32 R214, RZ, RZ, UR7 ;  /* 0x00000007ffd67e24 */ /* 0x000fe2000f8e00ff */
[----:B------:R-:W-:-:S04]  /*5ab0*/  FMNMX.FTZ R168, R211, R168, !PT ;  /* 0x000000a8d3a87209 */ /* 0x000fc80007810000 */
[----:B------:R-:W-:Y:S01]  /*5ac0*/  FMNMX.FTZ R168, R237, R168, !PT ;  /* 0x000000a8eda87209 */ /* 0x000fe20007810000 */
[----:B------:R-:W-:Y:S01]  /*5ad0*/  MUFU.EX2 R197, R197 ;  /* 0x000000c500c57308 */ /* 0x000fe20000000800 */
[----:B0-----:R-:W-:-:S01]  /*5ae0*/  FFMA.FTZ R170, R2, R192, -R20 ;  /* 0x000000c002aa7223 */ /* 0x001fc20000010814 */
[----:B------:R-:W-:Y:S02]  /*5af0*/  @!P0 LEA R214, R214, UR36, 0x3 ;  /* 0x00000024d6d68c11 */ /* 0x000fe4000f8e18ff */
[----:B------:R-:W-:-:S04]  /*5b00*/  FMNMX.FTZ R15, R215, R168, !PT ;  /* 0x000000a8d70f7209 */ /* 0x000fc80007810000 */
[----:B------:R0:W-:Y:S01]  /*5b10*/  MUFU.EX2 R168, R188 ;  /* 0x000000bc00a87308 */ /* 0x0001e20000000800 */
[----:B------:R-:W1:Y:S07]  /*5b20*/  SHFL.BFLY PT, R174, R15, 0x2, 0x1f ;  /* 0x0c401f000fae7f89 */ /* 0x000e6e00000e0000 */
[----:B------:R-:W-:Y:S08]  /*5b30*/  MUFU.EX2 R170, R170 ;  /* 0x000000aa00aa7308 */ /* 0x000ff00000000800 */
[----:B------:R-:W-:Y:S08]  /*5b40*/  MUFU.EX2 R201, R201 ;  /* 0x000000c900c97308 */ /* 0x000ff00000000800 */
[----:B------:R-:W-:Y:S01]  /*5b50*/  MUFU.EX2 R176, R176 ;  /* 0x000000b000b07308 */ /* 0x000fe20000000800 */
[----:B-1----:R-:W-:Y:S01]  /*5b60*/  FMNMX.FTZ R180, R15, R174, !PT ;  /* 0x000000ae0fb47209 */ /* 0x002fe20007810000 */
[----:B------:R-:W-:-:S04]  /*5b70*/  FFMA.FTZ R174, R2, R200, -R20 ;  /* 0x000000c802ae7223 */ /* 0x000fc80000010814 */
[----:B------:R-:W1:Y:S02]  /*5b80*/  SHFL.BFLY PT, R15, R180, 0x1, 0x1f ;  /* 0x0c201f00b40f7f89 */ /* 0x000e6400000e0000 */
[----:B------:R-:W-:Y:S08]  /*5b90*/  MUFU.EX2 R174, R174 ;  /* 0x000000ae00ae7308 */ /* 0x000ff00000000800 */
[----:B------:R-:W-:Y:S08]  /*5ba0*/  MUFU.EX2 R205, R205 ;  /* 0x000000cd00cd7308 */ /* 0x000ff00000000800 */
[----:B------:R-:W-:Y:S01]  /*5bb0*/  MUFU.EX2 R178, R178 ;  /* 0x000000b200b27308 */ /* 0x000fe20000000800 */
[----:B-1----:R-:W-:Y:S01]  /*5bc0*/  FMNMX.FTZ R15, R180, R15, !PT ;  /* 0x0000000fb40f7209 */ /* 0x002fe20007810000 */
[----:B------:R-:W-:-:S06]  /*5bd0*/  FFMA.FTZ R180, R2, R212, -R20 ;  /* 0x000000d402b47223 */ /* 0x000fcc0000010814 */
[----:B------:R-:W-:Y:S01]  /*5be0*/  MUFU.EX2 R209, R209 ;  /* 0x000000d100d17308 */ /* 0x000fe20000000800 */
[----:B------:R-:W-:Y:S01]  /*5bf0*/  FSETP.NEU.FTZ.AND P4, PT, R15, -INF , PT ;  /* 0xff8000000f00780b */ /* 0x000fe20003f9d000 */
[----:B------:R-:W-:-:S03]  /*5c00*/  FFMA.FTZ R182, R2, R15, -8 ;  /* 0xc100000002b67423 */ /* 0x000fc6000001000f */
[----:B------:R-:W-:Y:S02]  /*5c10*/  FSEL R200, R15, RZ, P4 ;  /* 0x000000ff0fc87208 */ /* 0x000fe40002000000 */
[----:B------:R-:W-:Y:S01]  /*5c20*/  FSEL R20, R182, RZ, P4 ;  /* 0x000000ffb6147208 */ /* 0x000fe20002000000 */
[----:B------:R-:W-:Y:S04]  /*5c30*/  MUFU.EX2 R180, R180 ;  /* 0x000000b400b47308 */ /* 0x000fe80000000800 */
[----:B------:R-:W-:-:S01]  /*5c40*/  FFMA.FTZ R192, R2, R175, -R20 ;  /* 0x000000af02c07223 */ /* 0x000fc20000010814 */
[----:B------:R-:W-:Y:S01]  /*5c50*/  FSEL R175, R0, RZ, P3 ;  /* 0x000000ff00af7208 */ /* 0x000fe20001800000 */
[----:B------:R-:W-:-:S01]  /*5c60*/  FFMA.FTZ R154, R2, R154, -R20 ;  /* 0x0000009a029a7223 */ /* 0x000fc20000010814 */
[C-C-:B------:R-:W-:Y:S01]  /*5c70*/  FFMA.FTZ R155, R2.reuse, R155, -R20.reuse ;  /* 0x0000009b029b7223 */ /* 0x140fe20000010814 */
[----:B------:R-:W-:-:S01]  /*5c80*/  FFMA.FTZ R23, R2, R23, -R20 ;  /* 0x0000001702177223 */ /* 0x000fc20000010814 */
[----:B------:R-:W-:Y:S01]  /*5c90*/  FFMA.FTZ R182, R2, R159, -R20 ;  /* 0x0000009f02b67223 */ /* 0x000fe20000010814 */
[----:B------:R-:W-:-:S01]  /*5ca0*/  FADD.FTZ R175, -R175, R10 ;  /* 0x0000000aafaf7221 */ /* 0x000fc20000010100 */
[C-C-:B------:R-:W-:Y:S01]  /*5cb0*/  FFMA.FTZ R157, R2.reuse, R157, -R20.reuse ;  /* 0x0000009d029d7223 */ /* 0x140fe20000010814 */
[----:B------:R-:W-:Y:S01]  /*5cc0*/  MUFU.EX2 R154, R154 ;  /* 0x0000009a009a7308 */ /* 0x000fe20000000800 */
[----:B------:R-:W-:-:S01]  /*5cd0*/  FFMA.FTZ R184, R2, R163, -R20 ;  /* 0x000000a302b87223 */ /* 0x000fc20000010814 */
[----:B------:R-:W-:Y:S01]  /*5ce0*/  FMUL.FTZ R198, R2, R175 ;  /* 0x000000af02c67220 */ /* 0x000fe20000410000 */
[----:B------:R-:W-:-:S01]  /*5cf0*/  FADD.FTZ R175, -R200, R11 ;  /* 0x0000000bc8af7221 */ /* 0x000fc20000010100 */
[C-C-:B------:R-:W-:Y:S01]  /*5d00*/  FFMA.FTZ R159, R2.reuse, R221, -R20.reuse ;  /* 0x000000dd029f7223 */ /* 0x140fe20000010814 */
[----:B0-----:R-:W-:-:S01]  /*5d10*/  FFMA.FTZ R188, R2, R167, -R20 ;  /* 0x000000a702bc7223 */ /* 0x001fc20000010814 */
[C-C-:B------:R-:W-:Y:S01]  /*5d20*/  FFMA.FTZ R163, R2.reuse, R223, -R20.reuse ;  /* 0x000000df02a37223 */ /* 0x140fe20000010814 */
[C---:B------:R-:W-:Y:S01]  /*5d30*/  FMUL.FTZ R175, R2.reuse, R175 ;  /* 0x000000af02af7220 */ /* 0x040fe20000410000 */
[----:B------:R0:W1:Y:S01]  /*5d40*/  MUFU.EX2 R11, R198 ;  /* 0x000000c6000b7308 */ /* 0x0000620000000800 */
[----:B------:R-:W-:-:S01]  /*5d50*/  FFMA.FTZ R190, R2, R171, -R20 ;  /* 0x000000ab02be7223 */ /* 0x000fc20000010814 */
[C-C-:B------:R-:W-:Y:S01]  /*5d60*/  FFMA.FTZ R167, R2.reuse, R225, -R20.reuse ;  /* 0x000000e102a77223 */ /* 0x140fe20000010814 */
[----:B------:R-:W-:-:S01]  /*5d70*/  FFMA.FTZ R171, R2, R227, -R20 ;  /* 0x000000e302ab7223 */ /* 0x000fc20000010814 */
[C-C-:B------:R-:W-:Y:S01]  /*5d80*/  FFMA.FTZ R196, R2.reuse, R179, -R20.reuse ;  /* 0x000000b302c47223 */ /* 0x140fe20000010814 */
[----:B------:R-:W-:-:S01]  /*5d90*/  FFMA.FTZ R229, R2, R229, -R20 ;  /* 0x000000e502e57223 */ /* 0x000fc20000010814 */
[C-C-:B------:R-:W-:Y:S01]  /*5da0*/  FFMA.FTZ R179, R2.reuse, R183, -R20.reuse ;  /* 0x000000b702b37223 */ /* 0x140fe20000010814 */
[----:B------:R-:W-:-:S01]  /*5db0*/  FFMA.FTZ R183, R2, R186, -R20 ;  /* 0x000000ba02b77223 */ /* 0x000fc20000010814 */
[----:B------:R-:W2:Y:S01]  /*5dc0*/  MUFU.EX2 R175, R175 ;  /* 0x000000af00af7308 */ /* 0x000ea20000000800 */
[----:B0-----:R-:W-:-:S01]  /*5dd0*/  FFMA.FTZ R198, R2, R191, -R20 ;  /* 0x000000bf02c67223 */ /* 0x001fc20000010814 */
[C-C-:B------:R-:W-:Y:S01]  /*5de0*/  FFMA.FTZ R191, R2.reuse, R194, -R20.reuse ;  /* 0x000000c202bf7223 */ /* 0x140fe20000010814 */
[----:B------:R-:W-:-:S01]  /*5df0*/  FFMA.FTZ R186, R2, R187, -R20 ;  /* 0x000000bb02ba7223 */ /* 0x000fc20000010814 */
[----:B------:R-:W-:-:S04]  /*5e00*/  FFMA.FTZ R187, R2, R231, -R20 ;  /* 0x000000e702bb7223 */ /* 0x000fc80000010814 */
[----:B------:R-:W0:Y:S01]  /*5e10*/  MUFU.EX2 R155, R155 ;  /* 0x0000009b009b7308 */ /* 0x000e220000000800 */
[----:B-1----:R-:W-:-:S04]  /*5e20*/  FFMA.FTZ R200, R11, R5, R22 ;  /* 0x000000050bc87223 */ /* 0x002fc80000010016 */
[----:B------:R-:W-:-:S03]  /*5e30*/  FADD.FTZ R5, R21, R200 ;  /* 0x000000c815057221 */ /* 0x000fc60000010000 */
[----:B------:R-:W1:Y:S01]  /*5e40*/  MUFU.EX2 R23, R23 ;  /* 0x0000001700177308 */ /* 0x000e620000000800 */
[----:B--2---:R-:W-:-:S01]  /*5e50*/  FFMA.FTZ R4, R175, R4, R154 ;  /* 0x00000004af047223 */ /* 0x004fc2000001009a */
[----:B------:R-:W-:-:S06]  /*5e60*/  FADD.FTZ R200, R14, R5 ;  /* 0x000000050ec87221 */ /* 0x000fcc0000010000 */
        /* <DEDUP_REMOVED lines=15> */
[----:B------:R-:W-:-:S04]  /*5f60*/  FADD.FTZ R217, R153, R200 ;  /* 0x000000c899d97221 */ /* 0x000fc80000010000 */
[----:B------:R-:W0:Y:S01]  /*5f70*/  MUFU.EX2 R167, R167 ;  /* 0x000000a700a77308 */ /* 0x000e220000000800 */
[----:B-1----:R-:W-:-:S01]  /*5f80*/  FADD.FTZ R5, R163, R4 ;  /* 0x00000004a3057221 */ /* 0x002fc20000010000 */
[----:B------:R-:W-:-:S04]  /*5f90*/  FADD.FTZ R194, R152, R217 ;  /* 0x000000d998c27221 */ /* 0x000fc80000010000 */
[----:B------:R-:W-:Y:S02]  /*5fa0*/  FADD.FTZ R217, R161, R194 ;  /* 0x000000c2a1d97221 */ /* 0x000fe40000010000 */
[----:B------:R-:W1:Y:S01]  /*5fb0*/  MUFU.EX2 R192, R192 ;  /* 0x000000c000c07308 */ /* 0x000e620000000800 */
[----:B--2---:R-:W-:-:S01]  /*5fc0*/  FADD.FTZ R4, R190, R5 ;  /* 0x00000005be047221 */ /* 0x004fc20000010000 */
[----:B------:R-:W-:Y:S01]  /*5fd0*/  FFMA.FTZ R194, R2, R195, -R20 ;  /* 0x000000c302c27223 */ /* 0x000fe20000010814 */
[----:B------:R-:W-:-:S01]  /*5fe0*/  FADD.FTZ R200, R156, R217 ;  /* 0x000000d99cc87221 */ /* 0x000fc20000010000 */
[----:B------:R-:W-:-:S03]  /*5ff0*/  FFMA.FTZ R195, R2, R233, -R20 ;  /* 0x000000e902c37223 */ /* 0x000fc60000010814 */
[----:B------:R-:W-:Y:S01]  /*6000*/  FADD.FTZ R217, R165, R200 ;  /* 0x000000c8a5d97221 */ /* 0x000fe20000010000 */
[----:B------:R-:W2:Y:S01]  /*6010*/  MUFU.EX2 R171, R171 ;  /* 0x000000ab00ab7308 */ /* 0x000ea20000000800 */
[----:B0-----:R-:W-:-:S02]  /*6020*/  FADD.FTZ R5, R167, R4 ;  /* 0x00000004a7057221 */ /* 0x001fc40000010000 */
[----:B------:R-:W-:-:S04]  /*6030*/  FADD.FTZ R200, R158, R217 ;  /* 0x000000d99ec87221 */ /* 0x000fc80000010000 */
[----:B------:R-:W-:Y:S01]  /*6040*/  FADD.FTZ R217, R169, R200 ;  /* 0x000000c8a9d97221 */ /* 0x000fe20000010000 */
[----:B------:R-:W0:Y:S01]  /*6050*/  MUFU.EX2 R196, R196 ;  /* 0x000000c400c47308 */ /* 0x000e220000000800 */
[----:B-1----:R-:W-:-:S01]  /*6060*/  FADD.FTZ R4, R192, R5 ;  /* 0x00000005c0047221 */ /* 0x002fc20000010000 */
[----:B------:R-:W-:Y:S01]  /*6070*/  FFMA.FTZ R200, R2, R199, -R20 ;  /* 0x000000c702c87223 */ /* 0x000fe20000010814 */
[----:B------:R-:W-:-:S01]  /*6080*/  FADD.FTZ R204, R160, R217 ;  /* 0x000000d9a0cc7221 */ /* 0x000fc20000010000 */
[----:B------:R-:W-:-:S03]  /*6090*/  FFMA.FTZ R199, R2, R202, -R20 ;  /* 0x000000ca02c77223 */ /* 0x000fc60000010814 */
[----:B------:R-:W-:Y:S01]  /*60a0*/  FADD.FTZ R217, R173, R204 ;  /* 0x000000ccadd97221 */ /* 0x000fe20000010000 */
[----:B------:R-:W1:Y:S01]  /*60b0*/  MUFU.EX2 R10, R229 ;  /* 0x000000e5000a7308 */ /* 0x000e620000000800 */
[----:B--2---:R-:W-:-:S02]  /*60c0*/  FADD.FTZ R5, R171, R4 ;  /* 0x00000004ab057221 */ /* 0x004fc40000010000 */
[----:B------:R-:W-:-:S04]  /*60d0*/  FADD.FTZ R202, R162, R217 ;  /* 0x000000d9a2ca7221 */ /* 0x000fc80000010000 */
[----:B------:R-:W-:Y:S01]  /*60e0*/  FADD.FTZ R217, R177, R202 ;  /* 0x000000cab1d97221 */ /* 0x000fe20000010000 */
[----:B------:R-:W2:Y:S01]  /*60f0*/  MUFU.EX2 R179, R179 ;  /* 0x000000b300b37308 */ /* 0x000ea20000000800 */
[----:B0-----:R-:W-:-:S01]  /*6100*/  FADD.FTZ R5, R196, R5 ;  /* 0x00000005c4057221 */ /* 0x001fc20000010000 */
[----:B------:R-:W-:Y:S01]  /*6110*/  FFMA.FTZ R202, R2, R203, -R20 ;  /* 0x000000cb02ca7223 */ /* 0x000fe20000010814 */
[----:B------:R-:W-:-:S01]  /*6120*/  FADD.FTZ R4, R164, R217 ;  /* 0x000000d9a4047221 */ /* 0x000fc20000010000 */
[----:B------:R-:W-:-:S04]  /*6130*/  FFMA.FTZ R203, R2, R235, -R20 ;  /* 0x000000eb02cb7223 */ /* 0x000fc80000010814 */
        /* <DEDUP_REMOVED lines=10> */
[----:B------:R-:W-:Y:S01]  /*61e0*/  FFMA.FTZ R204, R2, R207, -R20 ;  /* 0x000000cf02cc7223 */ /* 0x000fe20000010814 */
[----:B------:R-:W-:-:S01]  /*61f0*/  FADD.FTZ R207, R189, R206 ;  /* 0x000000cebdcf7221 */ /* 0x000fc20000010000 */
[----:B------:R-:W-:-:S03]  /*6200*/  FFMA.FTZ R206, R2, R210, -R20 ;  /* 0x000000d202ce7223 */ /* 0x000fc60000010814 */
[----:B------:R-:W-:Y:S01]  /*6210*/  FADD.FTZ R208, R170, R207 ;  /* 0x000000cfaad07221 */ /* 0x000fe20000010000 */
[----:B------:R-:W0:Y:S01]  /*6220*/  MUFU.EX2 R198, R198 ;  /* 0x000000c600c67308 */ /* 0x000e220000000800 */
[----:B-1----:R-:W-:-:S01]  /*6230*/  FADD.FTZ R4, R186, R5 ;  /* 0x00000005ba047221 */ /* 0x002fc20000010000 */
[----:B------:R-:W-:Y:S01]  /*6240*/  FFMA.FTZ R207, R2, R211, -R20 ;  /* 0x000000d302cf7223 */ /* 0x000fe20000010814 */
[----:B------:R-:W-:-:S04]  /*6250*/  FADD.FTZ R217, R193, R208 ;  /* 0x000000d0c1d97221 */ /* 0x000fc80000010000 */
[----:B------:R-:W-:Y:S01]  /*6260*/  FADD.FTZ R210, R172, R217 ;  /* 0x000000d9acd27221 */ /* 0x000fe20000010000 */
[----:B------:R-:W1:Y:S01]  /*6270*/  MUFU.EX2 R191, R191 ;  /* 0x000000bf00bf7308 */ /* 0x000e620000000800 */
[----:B--2---:R-:W-:-:S02]  /*6280*/  FADD.FTZ R5, R187, R4 ;  /* 0x00000004bb057221 */ /* 0x004fc40000010000 */
[----:B------:R-:W-:-:S04]  /*6290*/  FADD.FTZ R211, R197, R210 ;  /* 0x000000d2c5d37221 */ /* 0x000fc80000010000 */
[----:B------:R-:W-:Y:S01]  /*62a0*/  FADD.FTZ R212, R174, R211 ;  /* 0x000000d3aed47221 */ /* 0x000fe20000010000 */
[----:B------:R-:W2:Y:S01]  /*62b0*/  MUFU.EX2 R194, R194 ;  /* 0x000000c200c27308 */ /* 0x000ea20000000800 */
[----:B0-----:R-:W-:-:S02]  /*62c0*/  FADD.FTZ R4, R198, R5 ;  /* 0x00000005c6047221 */ /* 0x001fc40000010000 */
[----:B------:R-:W-:-:S04]  /*62d0*/  FADD.FTZ R211, R201, R212 ;  /* 0x000000d4c9d37221 */ /* 0x000fc80000010000 */
[----:B------:R-:W-:Y:S01]  /*62e0*/  FADD.FTZ R212, R176, R211 ;  /* 0x000000d3b0d47221 */ /* 0x000fe20000010000 */
[----:B------:R-:W0:Y:S01]  /*62f0*/  MUFU.EX2 R195, R195 ;  /* 0x000000c300c37308 */ /* 0x000e220000000800 */
[----:B-1----:R-:W-:-:S01]  /*6300*/  FADD.FTZ R5, R191, R4 ;  /* 0x00000004bf057221 */ /* 0x002fc20000010000 */
[----:B------:R-:W-:Y:S01]  /*6310*/  IADD3 R4, -R19, 0xb, RZ ;  /* 0x0000000b13047810 */ /* 0x000fe20007ffe1ff */
[----:B------:R-:W-:-:S04]  /*6320*/  FADD.FTZ R211, R205, R212 ;  /* 0x000000d4cdd37221 */ /* 0x000fc80000010000 */
[----:B------:R1:W-:Y:S06]  /*6330*/  BAR.ARV R4, 0x100 ;  /* 0x000400040000751d */ /* 0x0003ec0000002000 */
[----:B------:R-:W3:Y:S01]  /*6340*/  MUFU.EX2 R200, R200 ;  /* 0x000000c800c87308 */ /* 0x000ee20000000800 */
[----:B--2---:R-:W-:-:S01]  /*6350*/  FADD.FTZ R208, R194, R5 ;  /* 0x00000005c2d07221 */ /* 0x004fc20000010000 */
[----:B-1----:R-:W-:-:S03]  /*6360*/  @!P0 VIADD R4, R214, 0x38840 ;  /* 0x00038840d6048836 */ /* 0x002fc60000000000 */
[----:B0-----:R-:W-:Y:S01]  /*6370*/  FADD.FTZ R5, R195, R208 ;  /* 0x000000d0c3057221 */ /* 0x001fe20000010000 */
[----:B------:R-:W-:-:S01]  /*6380*/  FFMA.FTZ R208, R2, R237, -R20 ;  /* 0x000000ed02d07223 */ /* 0x000fc20000010814 */
[----:B------:R-:W-:Y:S01]  /*6390*/  FFMA.FTZ R20, R2, R215, -R20 ;  /* 0x000000d702147223 */ /* 0x000fe20000010814 */
[----:B------:R-:W0:Y:S01]  /*63a0*/  MUFU.EX2 R199, R199 ;  /* 0x000000c700c77308 */ /* 0x000e220000000800 */
[----:B------:R-:W-:-:S04]  /*63b0*/  @!P0 PRMT R4, RZ, 0x654, R4 ;  /* 0x00000654ff048816 */ /* 0x000fc80000000004 */
[----:B------:R1:W-:Y:S03]  /*63c0*/  @!P0 SYNCS.ARRIVE.TRANS64.RED.A1T0 RZ, [R4+URZ], RZ ;  /* 0x000000ff04ff89a7 */ /* 0x0003e6000810043f */
[----:B------:R-:W2:Y:S01]  /*63d0*/  MUFU.EX2 R202, R202 ;  /* 0x000000ca00ca7308 */ /* 0x000ea20000000800 */
[----:B---3--:R-:W-:-:S01]  /*63e0*/  FADD.FTZ R210, R200, R5 ;  /* 0x00000005c8d27221 */ /* 0x008fc20000010000 */
[----:B-1----:R-:W-:-:S06]  /*63f0*/  FADD.FTZ R4, R178, R211 ;  /* 0x000000d3b2047221 */ /* 0x002fcc0000010000 */
        /* <DEDUP_REMOVED lines=20> */
.L_x_2136:
[----:B------:R-:W-:Y:S01]  /*6540*/  ULEA UR4, UR4, UR36, 0x3 ;  /* 0x0000002404047291 */ /* 0x000fe2000f8e183f */
[----:B------:R-:W-:Y:S01]  /*6550*/  ISETP.GT.AND P3, PT, R13, R12, PT ;  /* 0x0000000c0d00720c */ /* 0x000fe20003f64270 */
[-C--:B------:R-:W-:Y:S01]  /*6560*/  FMUL.FTZ R24, R24, R11.reuse ;  /* 0x0000000b18187220 */ /* 0x080fe20000410000 */
[----:B------:R-:W-:Y:S01]  /*6570*/  F2FP.SATFINITE.E4M3.F32.PACK_AB_MERGE_C R14, R153, R14, RZ ;  /* 0x0000000e990e723e */ /* 0x000fe200048070ff */
[----:B------:R-:W-:Y:S01]  /*6580*/  UIADD3 UR4, UR4, 0x38860, URZ ;  /* 0x0003886004047890 */ /* 0x000fe2000fffe03f */
[----:B------:R-:W-:Y:S01]  /*6590*/  F2FP.SATFINITE.E4M3.F32.PACK_AB_MERGE_C R10, R179, R10, RZ ;  /* 0x0000000ab30a723e */ /* 0x000fe200048070ff */
[----:B------:R-:W-:Y:S01]  /*65a0*/  FMUL.FTZ R25, R25, R11 ;  /* 0x0000000b19197220 */ /* 0x000fe20000410000 */
[----:B------:R-:W-:Y:S01]  /*65b0*/  F2FP.SATFINITE.E4M3.F32.PACK_AB_MERGE_C R23, R182, R23, RZ ;  /* 0x00000017b617723e */ /* 0x000fe200048070ff */
[----:B------:R-:W-:Y:S01]  /*65c0*/  UPRMT UR4, UR5, 0x654, UR4 ;  /* 0x0000065405047896 */ /* 0x000fe20008000004 */
[----:B------:R-:W-:Y:S01]  /*65d0*/  F2FP.SATFINITE.E4M3.F32.PACK_AB_MERGE_C R156, R165, R156, RZ ;  /* 0x0000009ca59c723e */ /* 0x000fe200048070ff */
[----:B------:R-:W-:Y:S01]  /*65e0*/  FMUL.FTZ R28, R28, R11 ;  /* 0x0000000b1c1c7220 */ /* 0x000fe20000410000 */
[----:B------:R-:W-:Y:S01]  /*65f0*/  F2FP.SATFINITE.E4M3.F32.PACK_AB_MERGE_C R159, R188, R159, RZ ;  /* 0x0000009fbc9f723e */ /* 0x000fe200048070ff */
[-C--:B------:R-:W-:Y:S01]  /*6600*/  FMUL.FTZ R29, R29, R11.reuse ;  /* 0x0000000b1d1d7220 */ /* 0x080fe20000410000 */
[----:B------:R-:W-:Y:S01]  /*6610*/  F2FP.SATFINITE.E4M3.F32.PACK_AB_MERGE_C R160, R173, R160, RZ ;  /* 0x000000a0ada0723e */ /* 0x000fe200048070ff */
[----:B------:R-:W-:Y:S01]  /*6620*/  FMUL.FTZ R32, R32, R11 ;  /* 0x0000000b20207220 */ /* 0x000fe20000410000 */
[----:B------:R-:W-:Y:S01]  /*6630*/  F2FP.SATFINITE.E4M3.F32.PACK_AB_MERGE_C R167, R192, R167, RZ ;  /* 0x000000a7c0a7723e */ /* 0x000fe200048070ff */
[----:B------:R-:W-:Y:S01]  /*6640*/  FMUL.FTZ R33, R33, R11 ;  /* 0x0000000b21217220 */ /* 0x000fe20000410000 */
[----:B------:R-:W-:Y:S01]  /*6650*/  F2FP.SATFINITE.E4M3.F32.PACK_AB_MERGE_C R164, R181, R164, RZ ;  /* 0x000000a4b5a4723e */ /* 0x000fe200048070ff */
[----:B------:R-:W-:Y:S01]  /*6660*/  SYNCS.ARRIVE.TRANS64.RED.A1T0 RZ, [UR4], RZ ;  /* 0x000000ffffff79a7 */ /* 0x000fe20008100404 */
[----:B------:R-:W-:Y:S01]  /*6670*/  F2FP.SATFINITE.E4M3.F32.PACK_AB_MERGE_C R168, R189, R168, RZ ;  /* 0x000000a8bda8723e */ /* 0x000fe200048070ff */
[----:B------:R-:W-:Y:S01]  /*6680*/  UMOV UR4, UR7 ;  /* 0x0000000700047c82 */ /* 0x000fe20008000000 */
        /* <DEDUP_REMOVED lines=150> */
[----:B------:R-:W-:-:S05]  /*6ff0*/  UMOV UR4, UR7 ;  /* 0x0000000700047c82 */ /* 0x000fca0008000000 */
.L_x_2127:
[----:B------:R-:W-:-:S13]  /*7000*/  ISETP.GE.AND P2, PT, R13, R18, PT ;  /* 0x000000120d00720c */ /* 0x000fda0003f46270 */
[----:B------:R-:W-:Y:S05]  /*7010*/  @!P2 BRA `(.L_x_2138) ;  /* 0x0000002000a0a947 */ /* 0x000fea0003800000 */
[C---:B------:R-:W-:Y:S01]  /*7020*/  VIADD R8, R19.reuse, 0x8 ;  /* 0x0000000813087836 */ /* 0x040fe20000000000 */
[----:B------:R-:W-:Y:S01]  /*7030*/  IADD3 R19, -R19, 0xb, RZ ;  /* 0x0000000b13137810 */ /* 0x000fe20007ffe1ff */
[----:B------:R-:W-:Y:S01]  /*7040*/  IMAD.MOV.U32 R10, RZ, RZ, R15 ;  /* 0x000000ffff0a7224 */ /* 0x000fe200078e000f */
[----:B------:R-:W-:Y:S01]  /*7050*/  UMOV UR7, UR4 ;  /* 0x0000000400077c82 */ /* 0x000fe20008000000 */
[----:B------:R-:W-:Y:S02]  /*7060*/  IMAD.MOV.U32 R9, RZ, RZ, R0 ;  /* 0x000000ffff097224 */ /* 0x000fe400078e0000 */
[----:B------:R-:W-:-:S07]  /*7070*/  IMAD.MOV.U32 R11, RZ, RZ, R3 ;  /* 0x000000ffff0b7224 */ /* 0x000fce00078e0003 */
.L_x_2148:
[----:B------:R-:W-:Y:S01]  /*7080*/  UIADD3 UR4, UR7, 0x1, URZ ;  /* 0x0000000107047890 */ /* 0x000fe2000fffe03f */
[----:B------:R-:W-:-:S03]  /*7090*/  ISETP.NE.AND P3, PT, RZ, UR37, PT ;  /* 0x00000025ff007c0c */ /* 0x000fc6000bf65270 */
[----:B------:R-:W-:-:S04]  /*70a0*/  UISETP.NE.AND UP0, UPT, UR4, 0x2, UPT ;  /* 0x000000020400788c */ /* 0x000fc8000bf05270 */
[----:B------:R-:W-:Y:S02]  /*70b0*/  USEL UR10, URZ, 0x1, UP0 ;  /* 0x000000013f0a7887 */ /* 0x000fe40008000000 */
[----:B------:R-:W-:-:S04]  /*70c0*/  USEL UR4, UR4, URZ, UP0 ;  /* 0x0000003f04047287 */ /* 0x000fc80008000000 */
[----:B------:R-:W-:Y:S01]  /*70d0*/  LOP3.LUT R3, R11, UR10, RZ, 0x3c, !PT ;  /* 0x0000000a0b037c12 */ /* 0x000fe2000f8e3cff */
[----:B------:R-:W-:Y:S07]  /*70e0*/  @P3 BRA `(.L_x_2139) ;  /* 0x0000000000283947 */ /* 0x000fee0003800000 */
[----:B------:R-:W-:Y:S05]  /*70f0*/  @!P1 BRA `(.L_x_2140) ;  /* 0x0000000000049947 */ /* 0x000fea0003800000 */
[----:B------:R-:W-:Y:S01]  /*7100*/  BPT.TRAP 0x1 ;  /* 0x000000040000795c */ /* 0x000fe20000300000 */
.L_x_2140:
[----:B------:R-:W-:Y:S01]  /*7110*/  ULEA UR10, UR4, UR36, 0x3 ;  /* 0x00000024040a7291 */ /* 0x000fe2000f8e183f */
[----:B------:R-:W-:-:S08]  /*7120*/  SHF.L.U32 R0, R3, 0x1f, RZ ;  /* 0x0000001f03007819 */ /* 0x000fd000000006ff */
[----:B------:R0:W1:Y:S01]  /*7130*/  SYNCS.PHASECHK.TRANS64.TRYWAIT P2, [UR10+0x38830], R0 ;  /* 0x03883000ff0075a7 */ /* 0x000062000804014a */
[----:B------:R-:W-:Y:S05]  /*7140*/  @!P1 BRA `(.L_x_2141) ;  /* 0x0000000000049947 */ /* 0x000fea0003800000 */
[----:B------:R-:W-:Y:S01]  /*7150*/  BPT.TRAP 0x1 ;  /* 0x000000040000795c */ /* 0x000fe20000300000 */
.L_x_2141:
[----:B-1----:R-:W-:Y:S05]  /*7160*/  @P2 BRA `(.L_x_2139) ;  /* 0x0000000000082947 */ /* 0x002fea0003800000 */
[----:B------:R-:W1:Y:S02]  /*7170*/  SYNCS.PHASECHK.TRANS64.TRYWAIT P2, [UR10+0x38830], R0 ;  /* 0x03883000ff0075a7 */ /* 0x000e64000804014a */
[----:B-1----:R-:W-:Y:S05]  /*7180*/  @!P2 BRA `(.L_x_2142) ;  /* 0x000000ac0040a947 */ /* 0x002fea0003800000 */
.L_x_2139:
        /* <DEDUP_REMOVED lines=43> */
[----:B--2---:R-:W-:Y:S05]  /*7440*/  @P3 BRA `(.L_x_2143) ;  /* 0x0000000000283947 */ /* 0x004fea0003800000 */
[----:B------:R-:W-:Y:S05]  /*7450*/  @!P1 BRA `(.L_x_2144) ;  /* 0x0000000000049947 */ /* 0x000fea0003800000 */
[----:B------:R-:W-:Y:S01]  /*7460*/  BPT.TRAP 0x1 ;  /* 0x000000040000795c */ /* 0x000fe20000300000 */
.L_x_2144:
[----:B------:R-:W-:Y:S01]  /*7470*/  ULEA UR10, UR7, UR36, 0x3 ;  /* 0x00000024070a7291 */ /* 0x000fe2000f8e183f */
[----:B01----:R-:W-:-:S08]  /*7480*/  SHF.L.U32 R0, R11, 0x1f, RZ ;  /* 0x0000001f0b007819 */ /* 0x003fd000000006ff */
[----:B------:R0:W1:Y:S01]  /*7490*/  SYNCS.PHASECHK.TRANS64.TRYWAIT P2, [UR10+0x38850], R0 ;  /* 0x03885000ff0075a7 */ /* 0x000062000804014a */
[----:B------:R-:W-:Y:S05]  /*74a0*/  @!P1 BRA `(.L_x_2145) ;  /* 0x0000000000049947 */ /* 0x000fea0003800000 */
[----:B------:R-:W-:Y:S01]  /*74b0*/  BPT.TRAP 0x1 ;  /* 0x000000040000795c */ /* 0x000fe20000300000 */
.L_x_2145:
[----:B-1----:R-:W-:Y:S05]  /*74c0*/  @P2 BRA `(.L_x_2143) ;  /* 0x0000000000082947 */ /* 0x002fea0003800000 */
[----:B------:R-:W1:Y:S02]  /*74d0*/  SYNCS.PHASECHK.TRANS64.TRYWAIT P2, [UR10+0x38850], R0 ;  /* 0x03885000ff0075a7 */ /* 0x000e64000804014a */
[----:B-1----:R-:W-:Y:S05]  /*74e0*/  @!P2 BRA `(.L_x_2146) ;  /* 0x000000a80080a947 */ /* 0x002fea0003800000 */
.L_x_2143:
[----:B------:R-:W-:Y:S01]  /*74f0*/  UIADD3 UR10, UR36, 0x400, URZ ;  /* 0x00000400240a7890 */ /* 0x000fe2000fffe03f */
[----:B------:R-:W-:Y:S01]  /*7500*/  WARPGROUP.ARRIVE ;  /* 0x00000000000079c5 */ /* 0x000fe20000000000 */
[----:B------:R-:W-:Y:S01]  /*7510*/  UMOV UR11, 0x40000040 ;  /* 0x40000040000b7882 */ /* 0x000fe20000000000 */
[----:B------:R-:W-:Y:S01]  /*7520*/  UMOV UR15, 0x40000040 ;  /* 0x40000040000f7882 */ /* 0x000fe20000000000 */
[----:B------:R-:W-:Y:S01]  /*7530*/  USHF.R.U32.HI UR10, URZ, 0x4, UR10 ;  /* 0x000000043f0a7899 */ /* 0x000fe2000801160a */
[----:B01----:R-:W-:Y:S02]  /*7540*/  FMNMX.FTZ R0, R152, R9, !PT ;  /* 0x0000000998007209 */ /* 0x003fe40007810000 */
[----:B------:R-:W-:Y:S01]  /*7550*/  FMNMX.FTZ R12, R154, R10, !PT ;  /* 0x0000000a9a0c7209 */ /* 0x000fe20007810000 */
        /* <DEDUP_REMOVED lines=82> */
[C-C-:B------:R-:W-:Y:S01]  /*7a80*/  FFMA.FTZ R181, R2.reuse, R189, -R11.reuse ;  /* 0x000000bd02b57223 */ /* 0x140fe2000001080b */
[----:B------:R-:W-:-:S01]  /*7a90*/  FFMA.FTZ R189, R2, R197, -R11 ;  /* 0x000000c502bd7223 */ /* 0x000fc2000001080b */
[C---:B------:R-:W-:Y:S01]  /*7aa0*/  FMUL.FTZ R20, R2.reuse, R9 ;  /* 0x0000000902147220 */ /* 0x040fe20000410000 */
[----:B------:R-:W-:-:S01]  /*7ab0*/  FFMA.FTZ R197, R2, R205, -R11 ;  /* 0x000000cd02c57223 */ /* 0x000fc2000001080b */
[----:B------:R-:W-:Y:S01]  /*7ac0*/  FADD.FTZ R9, -R15, R10 ;  /* 0x0000000a0f097221 */ /* 0x000fe20000010100 */
[----:B------:R-:W-:-:S01]  /*7ad0*/  FFMA.FTZ R205, R2, R15, -8 ;  /* 0xc100000002cd7423 */ /* 0x000fc2000001000f */
[C-C-:B------:R-:W-:Y:S01]  /*7ae0*/  FFMA.FTZ R21, R2.reuse, R152, -R11.reuse ;  /* 0x0000009802157223 */ /* 0x140fe2000001080b */
[----:B------:R-:W-:-:S01]  /*7af0*/  FFMA.FTZ R12, R2, R153, -R11 ;  /* 0x00000099020c7223 */ /* 0x000fc2000001080b */
[C---:B------:R-:W-:Y:S01]  /*7b00*/  FMUL.FTZ R9, R2.reuse, R9 ;  /* 0x0000000902097220 */ /* 0x040fe20000410000 */
[----:B------:R-:W-:-:S01]  /*7b10*/  FFMA.FTZ R154, R2, R154, -R205 ;  /* 0x0000009a029a7223 */ /* 0x000fc200000108cd */
[C---:B------:R-:W-:Y:S01]  /*7b20*/  FFMA.FTZ R155, R2.reuse, R155, -R205 ;  /* 0x0000009b029b7223 */ /* 0x040fe200000108cd */
[----:B------:R0:W-:Y:S01]  /*7b30*/  MUFU.EX2 R10, R20 ;  /* 0x00000014000a7308 */ /* 0x0001e20000000800 */
        /* <DEDUP_REMOVED lines=9> */
[C-C-:B------:R-:W-:Y:S01]  /*7bd0*/  FFMA.FTZ R169, R2.reuse, R177, -R11.reuse ;  /* 0x000000b102a97223 */ /* 0x140fe2000001080b */
[----:B0-----:R-:W-:-:S01]  /*7be0*/  FFMA.FTZ R20, R2, R164, -R11 ;  /* 0x000000a402147223 */ /* 0x001fc2000001080b */
        /* <DEDUP_REMOVED lines=10> */
[C-C-:B------:R-:W-:Y:S01]  /*7c90*/  FFMA.FTZ R170, R2.reuse, R170, -R205.reuse ;  /* 0x000000aa02aa7223 */ /* 0x140fe200000108cd */
        /* <DEDUP_REMOVED lines=15> */
[C-C-:B------:R-:W-:Y:S01]  /*7d90*/  FFMA.FTZ R180, R2.reuse, R200, -R11.reuse ;  /* 0x000000c802b47223 */ /* 0x140fe2000001080b */
[----:B------:R-:W-:-:S01]  /*7da0*/  FFMA.FTZ R168, R2, R188, -R11 ;  /* 0x000000bc02a87223 */ /* 0x000fc2000001080b */
[----:B------:R-:W2:Y:S01]  /*7db0*/  MUFU.EX2 R155, R155 ;  /* 0x0000009b009b7308 */ /* 0x000ea20000000800 */
[----:B0-----:R-:W-:-:S01]  /*7dc0*/  FFMA.FTZ R4, R9, R4, R154 ;  /* 0x0000000409047223 */ /* 0x001fc2000001009a */
[C-C-:B------:R-:W-:Y:S01]  /*7dd0*/  FFMA.FTZ R190, R2.reuse, R190, -R205.reuse ;  /* 0x000000be02be7223 */ /* 0x140fe200000108cd */
[----:B------:R-:W-:-:S01]  /*7de0*/  FFMA.FTZ R191, R2, R191, -R205 ;  /* 0x000000bf02bf7223 */ /* 0x000fc200000108cd */
[C---:B------:R-:W-:Y:S01]  /*7df0*/  FFMA.FTZ R172, R2.reuse, R192, -R11 ;  /* 0x000000c002ac7223 */ /* 0x040fe2000001080b */
[----:B------:R-:W-:-:S01]  /*7e00*/  FFMA.FTZ R194, R2, R194, -R205 ;  /* 0x000000c202c27223 */ /* 0x000fc200000108cd */
[C-C-:B------:R-:W-:Y:S01]  /*7e10*/  FFMA.FTZ R195, R2.reuse, R195, -R205.reuse ;  /* 0x000000c302c37223 */ /* 0x140fe200000108cd */
[----:B------:R-:W-:-:S01]  /*7e20*/  FFMA.FTZ R199, R2, R199, -R205 ;  /* 0x000000c702c77223 */ /* 0x000fc200000108cd */
[----:B------:R-:W0:Y:S01]  /*7e30*/  MUFU.EX2 R14, R14 ;  /* 0x0000000e000e7308 */ /* 0x000e220000000800 */
[----:B-1----:R-:W-:-:S01]  /*7e40*/  FADD.FTZ R5, R12, R5 ;  /* 0x000000050c057221 */ /* 0x002fc20000010000 */
[C---:B------:R-:W-:Y:S01]  /*7e50*/  FFMA.FTZ R203, R2.reuse, R203, -R205 ;  /* 0x000000cb02cb7223 */ /* 0x040fe200000108cd */
[----:B------:R-:W-:-:S01]  /*7e60*/  FFMA.FTZ R184, R2, R204, -R11 ;  /* 0x000000cc02b87223 */ /* 0x000fc2000001080b */
[C-C-:B------:R-:W-:Y:S01]  /*7e70*/  FFMA.FTZ R188, R2.reuse, R208, -R11.reuse ;  /* 0x000000d002bc7223 */ /* 0x140fe2000001080b */
[----:B------:R-:W-:-:S01]  /*7e80*/  FFMA.FTZ R192, R2, R212, -R11 ;  /* 0x000000d402c07223 */ /* 0x000fc2000001080b */
[C---:B------:R-:W-:Y:S01]  /*7e90*/  FFMA.FTZ R11, R2.reuse, R213, -R11 ;  /* 0x000000d5020b7223 */ /* 0x040fe2000001080b */
[----:B------:R-:W-:-:S01]  /*7ea0*/  FFMA.FTZ R207, R2, R207, -R205 ;  /* 0x000000cf02cf7223 */ /* 0x000fc200000108cd */
        /* <DEDUP_REMOVED lines=12> */
[----:B------:R-:W-:Y:S01]  /*7f70*/  QGMMA.64x256x32.F32.E4M3.E4M3 R24, R224, gdesc[UR12], R24, gsb0 ;  /* 0x03e0000ce0187df3 */ /* 0x000fe20008000818 */
[----:B------:R-:W-:Y:S01]  /*7f80*/  UIADD3 UR14, UR10, 0x4, URZ ;  /* 0x000000040a0e7890 */ /* 0x000fe2000fffe03f */
[----:B------:R-:W-:Y:S01]  /*7f90*/  UMOV UR15, 0x40000040 ;  /* 0x40000040000f7882 */ /* 0x000fe20000000000 */
[----:B------:R-:W-:-:S03]  /*7fa0*/  UIADD3 UR10, UR10, 0x6, URZ ;  /* 0x000000060a0a7890 */ /* 0x000fc6000fffe03f */
        /* <DEDUP_REMOVED lines=16> */
[----:B------:R-:W-:-:S06]  /*80b0*/  FFMA.FTZ R196, R2, R198, -R205 ;  /* 0x000000c602c47223 */ /* 0x000fcc00000108cd */
        /* <DEDUP_REMOVED lines=16> */
[----:B------:R-:W-:-:S06]  /*81c0*/  FFMA.FTZ R198, R2, R202, -R205 ;  /* 0x000000ca02c67223 */ /* 0x000fcc00000108cd */
        /* <DEDUP_REMOVED lines=16> */
[----:B------:R-:W-:Y:S01]  /*82d0*/  FFMA.FTZ R200, R2, R206, -R205 ;  /* 0x000000ce02c87223 */ /* 0x000fe200000108cd */
[----:B------:R-:W-:-:S05]  /*82e0*/  IMAD.U32 R206, RZ, RZ, UR4 ;  /* 0x00000004ffce7e24 */ /* 0x000fca000f8e00ff */
        /* <DEDUP_REMOVED lines=18> */
[----:B0-----:R-:W-:-:S01]  /*8410*/  FADD.FTZ R4, R172, R5 ;  /* 0x00000005ac047221 */ /* 0x001fc20000010000 */
[----:B------:R-:W-:Y:S02]  /*8420*/  WARPGROUP.DEPBAR.LE gsb0, 0x0 ;  /* 0x00008000000079c5 */ /* 0x000fe40000010000 */
[----:B------:R-:W-:-:S04]  /*8430*/  WARPGROUP.ARRIVE ;  /* 0x00000000000079c5 */ /* 0x000fc80000000000 */
[----:B------:R-:W0:Y:S01]  /*8440*/  MUFU.EX2 R195, R195 ;  /* 0x000000c300c37308 */ /* 0x000e220000000800 */
[----:B-1----:R-:W-:-:S01]  /*8450*/  FADD.FTZ R204, R194, R209 ;  /* 0x000000d1c2cc7221 */ /* 0x002fc20000010000 */
[----:B------:R-:W-:Y:S01]  /*8460*/  FFMA.FTZ R209, R2, R211, -R205 ;  /* 0x000000d302d17223 */ /* 0x000fe200000108cd */
[----:B------:R-:W-:Y:S01]  /*8470*/  QGMMA.64x256x32.F32.E4M3.E4M3 R24, R220, gdesc[UR12], R24, gsb0 ;  /* 0x03e0000cdc187df3 */ /* 0x000fe20008000818 */
[----:B--2---:R-:W-:-:S01]  /*8480*/  FADD.FTZ R5, R185, R4 ;  /* 0x00000004b9057221 */ /* 0x004fc20000010000 */
[----:B------:R-:W-:-:S03]  /*8490*/  @!P0 LEA R4, R206, UR36, 0x3 ;  /* 0x00000024ce048c11 */ /* 0x000fc6000f8e18ff */
[----:B------:R-:W1:Y:S02]  /*84a0*/  MUFU.EX2 R176, R176 ;  /* 0x000000b000b07308 */ /* 0x000e640000000800 */
[----:B------:R-:W-:-:S06]  /*84b0*/  @!P0 VIADD R4, R4, 0x38840 ;  /* 0x0003884004048836 */ /* 0x000fcc0000000000 */
[----:B------:R-:W2:Y:S01]  /*84c0*/  MUFU.EX2 R196, R196 ;  /* 0x000000c400c47308 */ /* 0x000ea20000000800 */
[----:B0-----:R-:W-:-:S01]  /*84d0*/  FADD.FTZ R213, R195, R204 ;  /* 0x000000ccc3d57221 */ /* 0x001fc20000010000 */
[----:B------:R-:W-:-:S06]  /*84e0*/  @!P0 PRMT R4, RZ, 0x654, R4 ;  /* 0x00000654ff048816 */ /* 0x000fcc0000000004 */
[----:B------:R-:W0:Y:S01]  /*84f0*/  MUFU.EX2 R189, R189 ;  /* 0x000000bd00bd7308 */ /* 0x000e220000000800 */
[----:B-1----:R-:W-:-:S07]  /*8500*/  FADD.FTZ R204, R176, R5 ;  /* 0x00000005b0cc7221 */ /* 0x002fce0000010000 */
[----:B------:R-:W1:Y:S01]  /*8510*/  MUFU.EX2 R199, R199 ;  /* 0x000000c700c77308 */ /* 0x000e620000000800 */
[----:B--2---:R-:W-:-:S07]  /*8520*/  FADD.FTZ R206, R196, R213 ;  /* 0x000000d5c4ce7221 */ /* 0x004fce0000010000 */
[----:B------:R-:W2:Y:S01]  /*8530*/  MUFU.EX2 R180, R180 ;  /* 0x000000b400b47308 */ /* 0x000ea20000000800 */
[----:B0-----:R-:W-:-:S01]  /*8540*/  FADD.FTZ R5, R189, R204 ;  /* 0x000000ccbd057221 */ /* 0x001fc20000010000 */
[C-C-:B------:R-:W-:Y:S01]  /*8550*/  FFMA.FTZ R204, R2.reuse, R214, -R205.reuse ;  /* 0x000000d602cc7223 */ /* 0x140fe200000108cd */
[----:B------:R-:W-:-:S05]  /*8560*/  FFMA.FTZ R205, R2, R215, -R205 ;  /* 0x000000d702cd7223 */ /* 0x000fca00000108cd */
        /* <DEDUP_REMOVED lines=14> */
[----:B------:R-:W-:Y:S01]  /*8650*/  MUFU.EX2 R188, R188 ;  /* 0x000000bc00bc7308 */ /* 0x000fe20000000800 */
[----:B--2---:R-:W-:-:S07]  /*8660*/  FADD.FTZ R5, R197, R206 ;  /* 0x000000cec5057221 */ /* 0x004fce0000010000 */
[----:B------:R-:W1:Y:S01]  /*8670*/  MUFU.EX2 R202, R202 ;  /* 0x000000ca00ca7308 */ /* 0x000e620000000800 */
[----:B0-----:R-:W-:-:S07]  /*8680*/  FADD.FTZ R211, R207, R208 ;  /* 0x000000d0cfd37221 */ /* 0x001fce0000010000 */
[----:B------:R-:W-:Y:S08]  /*8690*/  MUFU.EX2 R201, R201 ;  /* 0x000000c900c97308 */ /* 0x000ff00000000800 */
[----:B------:R-:W0:Y:S01]  /*86a0*/  MUFU.EX2 R209, R209 ;  /* 0x000000d100d17308 */ /* 0x000e220000000800 */
[----:B-1----:R-:W-:-:S07]  /*86b0*/  FADD.FTZ R206, R202, R211 ;  /* 0x000000d3cace7221 */ /* 0x002fce0000010000 */
[----:B------:R-:W-:Y:S08]  /*86c0*/  MUFU.EX2 R192, R192 ;  /* 0x000000c000c07308 */ /* 0x000ff00000000800 */
[----:B------:R-:W1:Y:S01]  /*86d0*/  MUFU.EX2 R204, R204 ;  /* 0x000000cc00cc7308 */ /* 0x000e620000000800 */
[----:B0-----:R-:W-:-:S07]  /*86e0*/  FADD.FTZ R211, R209, R206 ;  /* 0x000000ced1d37221 */ /* 0x001fce0000010000 */
[----:B------:R-:W0:Y:S08]  /*86f0*/  MUFU.EX2 R11, R11 ;  /* 0x0000000b000b7308 */ /* 0x000e300000000800 */
[----:B------:R-:W2:Y:S01]  /*8700*/  MUFU.EX2 R205, R205 ;  /* 0x000000cd00cd7308 */ /* 0x000ea20000000800 */
[----:B-1----:R-:W-:-:S01]  /*8710*/  FADD.FTZ R211, R204, R211 ;  /* 0x000000d3ccd37221 */ /* 0x002fc20000010000 */
[----:B------:R-:W-:-:S02]  /*8720*/  WARPGROUP.DEPBAR.LE gsb0, 0x0 ;  /* 0x00008000000079c5 */ /* 0x000fc40000010000 */
[----:B------:R-:W-:-:S06]  /*8730*/  WARPGROUP.ARRIVE ;  /* 0x00000000000079c5 */ /* 0x000fcc0000000000 */
[----:B------:R-:W-:Y:S03]  /*8740*/  QGMMA.64x256x32.F32.E4M3.E4M3 R24, R216, gdesc[UR8], R24, gsb0 ;  /* 0x03e00008d8187df3 */ /* 0x000fe60008000818 */
[----:B------:R-:W-:Y:S02]  /*8750*/  WARPGROUP.DEPBAR.LE gsb0, 0x0 ;  /* 0x00008000000079c5 */ /* 0x000fe40000010000 */
[----:B------:R1:W-:Y:S06]  /*8760*/  BAR.ARV R19, 0x100 ;  /* 0x000400130000751d */ /* 0x0003ec0000002000 */
[----:B------:R3:W-:Y:S02]  /*8770*/  @!P0 SYNCS.ARRIVE.TRANS64.RED.A1T0 RZ, [R4+URZ], RZ ;  /* 0x000000ff04ff89a7 */ /* 0x0007e4000810043f */
[----:B---3--:R-:W-:-:S04]  /*8780*/  FADD.FTZ R4, R188, R5 ;  /* 0x00000005bc047221 */ /* 0x008fc80000010000 */
[----:B------:R-:W-:-:S04]  /*8790*/  FADD.FTZ R5, R201, R4 ;  /* 0x00000004c9057221 */ /* 0x000fc80000010000 */
[----:B------:R-:W-:-:S04]  /*87a0*/  FADD.FTZ R4, R192, R5 ;  /* 0x00000005c0047221 */ /* 0x000fc80000010000 */
[----:B0-----:R-:W-:Y:S01]  /*87b0*/  FADD.FTZ R5, R11, R4 ;  /* 0x000000040b057221 */ /* 0x001fe20000010000 */
[----:B--2---:R-:W-:-:S01]  /*87c0*/  FADD.FTZ R4, R205, R211 ;  /* 0x000000d3cd047221 */ /* 0x004fc20000010000 */
[----:B-1----:R-:W-:Y:S06]  /*87d0*/  @!P1 BRA `(.L_x_2147) ;  /* 0x0000000000049947 */ /* 0x002fec0003800000 */
[----:B------:R-:W-:Y:S01]  /*87e0*/  BPT.TRAP 0x1 ;  /* 0x000000040000795c */ /* 0x000fe20000300000 */
.L_x_2147:
[----:B------:R-:W-:Y:S01]  /*87f0*/  ULEA UR7, UR7, UR36, 0x3 ;  /* 0x0000002407077291 */ /* 0x000fe2000f8e183f */
[----:B------:R-:W-:Y:S01]  /*8800*/  ISETP.GT.AND P2, PT, R13, R18, PT ;  /* 0x000000120d00720c */ /* 0x000fe20003f44270 */
[----:B------:R-:W-:Y:S01]  /*8810*/  FMUL.FTZ R24, R24, R10 ;  /* 0x0000000a18187220 */ /* 0x000fe20000410000 */
        /* <DEDUP_REMOVED lines=160> */
[----:B------:R-:W-:Y:S02]  /*9220*/  F2FP.SATFINITE.E4M3.F32.PACK_AB_MERGE_C R220, R177, R164, R168 ;  /* 0x000000a4b1dc723e */ /* 0x000fe400048070a8 */
[----:B------:R-:W-:Y:S02]  /*9230*/  F2FP.SATFINITE.E4M3.F32.PACK_AB_MERGE_C R221, R187, R186, R190 ;  /* 0x000000babbdd723e */ /* 0x000fe400048070be */
[----:B------:R-:W-:-:S02]  /*9240*/  F2FP.SATFINITE.E4M3.F32.PACK_AB_MERGE_C R222, R185, R172, R176 ;  /* 0x000000acb9de723e */ /* 0x000fc400048070b0 */
[----:B------:R-:W-:Y:S02]  /*9250*/  F2FP.SATFINITE.E4M3.F32.PACK_AB_MERGE_C R223, R195, R194, R196 ;  /* 0x000000c2c3df723e */ /* 0x000fe400048070c4 */
[----:B------:R-:W-:Y:S02]  /*9260*/  F2FP.SATFINITE.E4M3.F32.PACK_AB_MERGE_C R216, R193, R180, R184 ;  /* 0x000000b4c1d8723e */ /* 0x000fe400048070b8 */
[----:B------:R-:W-:Y:S02]  /*9270*/  F2FP.SATFINITE.E4M3.F32.PACK_AB_MERGE_C R217, R203, R198, R200 ;  /* 0x000000c6cbd9723e */ /* 0x000fe400048070c8 */
[----:B------:R-:W-:Y:S01]  /*9280*/  F2FP.SATFINITE.E4M3.F32.PACK_AB_MERGE_C R219, R209, R202, R204 ;  /* 0x000000cad1db723e */ /* 0x000fe200048070cc */
[----:B------:R-:W-:Y:S06]  /*9290*/  @P2 BRA `(.L_x_2148) ;  /* 0xffffffdc00782947 */ /* 0x000fec000383ffff */
.L_x_2138:
[----:B------:R-:W-:Y:S06]  /*92a0*/  BAR.ARV 0x8, 0x180 ;  /* 0x0206000000007b1d */ /* 0x000fec0000002000 */
[----:B------:R-:W-:Y:S05]  /*92b0*/  @!P1 BRA `(.L_x_2149) ;  /* 0x0000000000049947 */ /* 0x000fea0003800000 */
[----:B------:R-:W-:Y:S01]  /*92c0*/  BPT.TRAP 0x1 ;  /* 0x000000040000795c */ /* 0x000fe20000300000 */
.L_x_2149:
[----:B------:R-:W-:Y:S01]  /*92d0*/  ULEA UR7, UR4, UR36, 0x3 ;  /* 0x0000002404077291 */ /* 0x000fe2000f8e183f */
[----:B------:R-:W-:-:S08]  /*92e0*/  SHF.L.U32 R3, R3, 0x1f, RZ ;  /* 0x0000001f03037819 */ /* 0x000fd000000006ff */
[----:B------:R0:W1:Y:S01]  /*92f0*/  SYNCS.PHASECHK.TRANS64.TRYWAIT P0, [UR7+0x38850], R3 ;  /* 0x03885003ff0075a7 */ /* 0x0000620008000147 */
[----:B------:R-:W-:Y:S05]  /*9300*/  @!P1 BRA `(.L_x_2150) ;  /* 0x0000000000049947 */ /* 0x000fea0003800000 */
[----:B------:R-:W-:Y:S01]  /*9310*/  BPT.TRAP 0x1 ;  /* 0x000000040000795c */ /* 0x000fe20000300000 */
.L_x_2150:
[----:B-1----:R-:W-:Y:S05]  /*9320*/  @P0 BRA `(.L_x_2151) ;  /* 0x0000000000080947 */ /* 0x002fea0003800000 */
[----:B------:R-:W1:Y:S02]  /*9330*/  SYNCS.PHASECHK.TRANS64.TRYWAIT P0, [UR7+0x38850], R3 ;  /* 0x03885003ff0075a7 */ /* 0x000e640008000147 */
[----:B-1----:R-:W-:Y:S05]  /*9340*/  @!P0 BRA `(.L_x_2152) ;  /* 0x0000008c00008947 */ /* 0x002fea0003800000 */
.L_x_2151:
[----:B------:R-:W-:Y:S01]  /*9350*/  UIADD3 UR36, UR36, 0x400, URZ ;  /* 0x0000040024247890 */ /* 0x000fe2000fffe03f */
[----:B------:R-:W-:Y:S01]  /*9360*/  WARPGROUP.ARRIVE ;  /* 0x00000000000079c5 */ /* 0x000fe20000000000 */
[----:B------:R-:W-:Y:S01]  /*9370*/  UMOV UR11, 0x40000040 ;  /* 0x40000040000b7882 */ /* 0x000fe20000000000 */
[----:B------:R-:W2:Y:S01]  /*9380*/  LDC.64 R10, c[0x0][0x9a0] ;  /* 0x00026800ff0a7b82 */ /* 0x000ea20000000a00 */
[----:B------:R-:W-:-:S04]  /*9390*/  USHF.R.U32.HI UR36, URZ, 0x4, UR36 ;  /* 0x000000043f247899 */ /* 0x000fc80008011624 */
        /* <DEDUP_REMOVED lines=8> */
[----:B--2---:R-:W-:Y:S01]  /*9420*/  ISETP.NE.U32.AND P0, PT, R10, RZ, PT ;  /* 0x000000ff0a00720c */ /* 0x004fe20003f05070 */
[----:B------:R-:W-:-:S03]  /*9430*/  UIADD3 UR6, UR4, 0x4, URZ ;  /* 0x0000000404067890 */ /* 0x000fc6000fffe03f */
[----:B------:R-:W-:-:S13]  /*9440*/  ISETP.NE.AND.EX P0, PT, R11, RZ, PT, P0 ;  /* 0x000000ff0b00720c */ /* 0x000fda0003f05300 */
[----:B------:R-:W1:Y:S08]  /*9450*/  @P0 LDC.64 R8, c[0x0][0x9c8] ;  /* 0x00027200ff080b82 */ /* 0x000e700000000a00 */
[----:B------:R-:W2:Y:S01]  /*9460*/  @P0 LDC.64 R12, c[0x0][0x9d0] ;  /* 0x00027400ff0c0b82 */ /* 0x000ea20000000a00 */
[----:B-1----:R-:W-:-:S04]  /*9470*/  @P0 IMAD R6, R8, UR38, RZ ;  /* 0x0000002608060c24 */ /* 0x002fc8000f8e02ff */
[----:B0-----:R-:W-:Y:S01]  /*9480*/  @P0 IMAD R3, R9, UR39, R6 ;  /* 0x0000002709030c24 */ /* 0x001fe2000f8e0206 */
[----:B------:R-:W-:Y:S01]  /*9490*/  @P0 SHF.R.S32.HI R9, RZ, 0x1f, R17 ;  /* 0x0000001fff090819 */ /* 0x000fe20000011411 */
[----:B------:R-:W-:-:S04]  /*94a0*/  @P0 IMAD.WIDE.U32 R6, R8, UR39, RZ ;  /* 0x0000002708060c25 */ /* 0x000fc8000f8e00ff */
[----:B------:R-:W-:Y:S02]  /*94b0*/  @P0 IMAD.IADD R7, R7, 0x1, R3 ;  /* 0x0000000107070824 */ /* 0x000fe400078e0203 */
[-C--:B--2---:R-:W-:Y:S02]  /*94c0*/  @P0 IMAD R8, R9, R12.reuse, RZ ;  /* 0x0000000c09080224 */ /* 0x084fe400078e02ff */
        /* <DEDUP_REMOVED lines=25> */
[----:B------:R-:W-:Y:S02]  /*9660*/  IMAD.MOV.U32 R5, RZ, RZ, RZ ;  /* 0x000000ffff057224 */ /* 0x000fe400078e00ff */
        /* <DEDUP_REMOVED lines=9> */
[----:B0-----:R-:W-:-:S06]  /*9700*/  IMAD.MOV.U32 R9, RZ, RZ, RZ ;  /* 0x000000ffff097224 */ /* 0x001fcc00078e00ff */
[----:B------:R-:W0:Y:S08]  /*9710*/  @P2 MUFU.LG2 R8, R13 ;  /* 0x0000000d00082308 */ /* 0x000e300000000c00 */
[----:B------:R-:W1:Y:S08]  /*9720*/  @P3 MUFU.LG2 R10, R14 ;  /* 0x0000000e000a3308 */ /* 0x000e700000000c00 */
[----:B------:R-:W3:Y:S01]  /*9730*/  @P0 MUFU.RCP R9, R12 ;  /* 0x0000000c00090308 */ /* 0x000ee20000001000 */
[----:B------:R-:W-:Y:S01]  /*9740*/  @P2 FMUL.FTZ R7, R2, 0.69314718246459960938 ;  /* 0x3f31721802072820 */ /* 0x000fe20000410000 */
[----:B0-----:R-:W-:Y:S01]  /*9750*/  @P2 FMUL.FTZ R8, R8, 0.69314718246459960938 ;  /* 0x3f31721808082820 */ /* 0x001fe20000410000 */
[----:B------:R-:W-:Y:S01]  /*9760*/  @P3 FMUL.FTZ R19, R2, 0.69314718246459960938 ;  /* 0x3f31721802133820 */ /* 0x000fe20000410000 */
        /* <DEDUP_REMOVED lines=13> */
.L_x_2153:
        /* <DEDUP_REMOVED lines=132> */
.L_x_2120:
[----:B------:R-:W-:Y:S05]  /*a080*/  @P0 BRA `(.L_x_2154) ;  /* 0x0000003800540947 */ /* 0x000fea0003800000 */
[----:B0-----:R-:W0:Y:S01]  /*a090*/  S2R R5, SR_TID.X ;  /* 0x0000000000057919 */ /* 0x001e220000002100 */
        /* <DEDUP_REMOVED lines=10> */
[----:B------:R-:W-:Y:S01]  /*a140*/  LOP3.LUT P0, R2, R5, 0x3, RZ, 0xc0, !PT ;  /* 0x0000000305027812 */ /* 0x000fe2000780c0ff */
[----:B------:R-:W-:Y:S01]  /*a150*/  BSSY B0, `(.L_x_2155) ;  /* 0x00002ae000007945 */ /* 0x000fe20003800000 */
[----:B------:R-:W1:Y:S02]  /*a160*/  S2R R14, SR_CTAID.X ;  /* 0x00000000000e7919 */ /* 0x000e640000002500 */
[----:B------:R-:W-:-:S04]  /*a170*/  ISETP.EQ.OR P0, PT, R2, 0x3, !P0 ;  /* 0x000000030200780c */ /* 0x000fc80004702670 */
[----:B------:R-:W-:Y:S01]  /*a180*/  SEL R171, R38, R39, P0 ;  /* 0x0000002726ab7207 */ /* 0x000fe20000000000 */
[----:B0-----:R-:W-:Y:S01]  /*a190*/  VIADD R6, R5, 0xffffff80 ;  /* 0xffffff8005067836 */ /* 0x001fe20000000000 */
[----:B------:R-:W-:Y:S02]  /*a1a0*/  SEL R20, R39, R38, P0 ;  /* 0x0000002627147207 */ /* 0x000fe40000000000 */
[----:B------:R-:W-:Y:S02]  /*a1b0*/  SEL R19, R8, R147, P0 ;  /* 0x0000009308137207 */ /* 0x000fe40000000000 */
[----:B------:R-:W-:Y:S02]  /*a1c0*/  SHF.R.S32.HI R5, RZ, 0x1f, R6 ;  /* 0x0000001fff057819 */ /* 0x000fe40000011406 */
[----:B------:R-:W-:Y:S02]  /*a1d0*/  SEL R2, R147, R8, P0 ;  /* 0x0000000893027207 */ /* 0x000fe40000000000 */
[----:B------:R-:W-:-:S02]  /*a1e0*/  LEA.HI R7, R5, R6, RZ, 0x7 ;  /* 0x0000000605077211 */ /* 0x000fc400078f38ff */
[----:B------:R-:W-:Y:S02]  /*a1f0*/  SEL R15, R28, R29, P0 ;  /* 0x0000001d1c0f7207 */ /* 0x000fe40000000000 */
[----:B------:R-:W-:Y:S02]  /*a200*/  LOP3.LUT R9, R7, 0xffffff80, RZ, 0xc0, !PT ;  /* 0xffffff8007097812 */ /* 0x000fe400078ec0ff */
[----:B------:R-:W-:Y:S02]  /*a210*/  SHF.R.S32.HI R8, RZ, 0x7, R7 ;  /* 0x00000007ff087819 */ /* 0x000fe40000011407 */
[----:B------:R-:W-:Y:S01]  /*a220*/  SEL R28, R29, R28, P0 ;  /* 0x0000001c1d1c7207 */ /* 0x000fe20000000000 */
[----:B------:R-:W-:Y:S01]  /*a230*/  IMAD.IADD R16, R6, 0x1, -R9 ;  /* 0x0000000106107824 */ /* 0x000fe200078e0a09 */
[----:B------:R-:W-:Y:S02]  /*a240*/  LEA.HI R12, R5, R6, RZ, 0x2 ;  /* 0x00000006050c7211 */ /* 0x000fe400078f10ff */
[----:B------:R-:W-:-:S02]  /*a250*/  SEL R29, R44, R45, P0 ;  /* 0x0000002d2c1d7207 */ /* 0x000fc40000000000 */
[----:B------:R-:W-:Y:S02]  /*a260*/  SHF.R.S32.HI R9, RZ, 0x1f, R16 ;  /* 0x0000001fff097819 */ /* 0x000fe40000011410 */
[----:B------:R-:W-:Y:S02]  /*a270*/  LEA.HI R5, R7, R8, RZ, 0x1 ;  /* 0x0000000807057211 */ /* 0x000fe400078f08ff */
[----:B------:R-:W-:Y:S02]  /*a280*/  LEA.HI R38, R9, R16, RZ, 0x2 ;  /* 0x0000001009267211 */ /* 0x000fe400078f10ff */
[----:B------:R-:W-:Y:S02]  /*a290*/  SEL R44, R45, R44, P0 ;  /* 0x0000002c2d2c7207 */ /* 0x000fe40000000000 */
[--C-:B------:R-:W-:Y:S02]  /*a2a0*/  SHF.R.S32.HI R10, RZ, 0x2, R38.reuse ;  /* 0x00000002ff0a7819 */ /* 0x100fe40000011426 */
[----:B------:R-:W-:-:S02]  /*a2b0*/  SHF.R.S32.HI R11, RZ, 0x1f, R38 ;  /* 0x0000001fff0b7819 */ /* 0x000fc40000011426 */
[----:B------:R-:W-:Y:S02]  /*a2c0*/  SEL R45, R60, R61, P0 ;  /* 0x0000003d3c2d7207 */ /* 0x000fe40000000000 */
[----:B------:R-:W-:Y:S02]  /*a2d0*/  LEA.HI R11, R11, R10, RZ, 0x3 ;  /* 0x0000000a0b0b7211 */ /* 0x000fe400078f18ff */
[----:B------:R-:W-:Y:S02]  /*a2e0*/  SEL R60, R61, R60, P0 ;  /* 0x0000003c3d3c7207 */ /* 0x000fe40000000000 */
[----:B------:R-:W-:Y:S02]  /*a2f0*/  SEL R61, R76, R77, P0 ;  /* 0x0000004d4c3d7207 */ /* 0x000fe40000000000 */
[----:B------:R-:W-:Y:S02]  /*a300*/  LOP3.LUT R5, R5, 0x3fffffe, RZ, 0xc0, !PT ;  /* 0x03fffffe05057812 */ /* 0x000fe400078ec0ff */
[----:B------:R-:W-:-:S02]  /*a310*/  SEL R76, R77, R76, P0 ;  /* 0x0000004c4d4c7207 */ /* 0x000fc40000000000 */
[----:B------:R-:W-:Y:S01]  /*a320*/  LOP3.LUT R7, R12, 0xfffffffc, RZ, 0xc0, !PT ;  /* 0xfffffffc0c077812 */ /* 0x000fe200078ec0ff */
[----:B------:R-:W-:Y:S01]  /*a330*/  IMAD.IADD R5, R8, 0x1, -R5 ;  /* 0x0000000108057824 */ /* 0x000fe200078e0a05 */
[----:B------:R-:W-:Y:S02]  /*a340*/  LOP3.LUT R11, R11, 0xfffffff8, RZ, 0xc0, !PT ;  /* 0xfffffff80b0b7812 */ /* 0x000fe400078ec0ff */
[----:B------:R-:W-:Y:S02]  /*a350*/  SEL R77, R92, R93, P0 ;  /* 0x0000005d5c4d7207 */ /* 0x000fe40000000000 */
[----:B------:R-:W-:Y:S01]  /*a360*/  SHF.R.S32.HI R12, RZ, 0x1f, R17 ;  /* 0x0000001fff0c7819 */ /* 0x000fe20000011411 */
[----:B------:R-:W-:Y:S01]  /*a370*/  IMAD.IADD R8, R10, 0x1, -R11 ;  /* 0x000000010a087824 */ /* 0x000fe200078e0a0b */
[----:B------:R-:W-:Y:S02]  /*a380*/  SEL R92, R93, R92, P0 ;  /* 0x0000005c5d5c7207 */ /* 0x000fe40000000000 */
[----:B------:R-:W-:Y:S01]  /*a390*/  LEA.HI R9, R9, R16, RZ, 0x5 ;  /* 0x0000001009097211 */ /* 0x000fe200078f28ff */
[----:B------:R-:W-:Y:S01]  /*a3a0*/  IMAD R10, R12, UR4, RZ ;  /* 0x000000040c0a7c24 */ /* 0x000fe2000f8e02ff */
[----:B------:R-:W-:Y:S01]  /*a3b0*/  SEL R93, R96, R97, P0 ;  /* 0x00000061605d7207 */ /* 0x000fe20000000000 */
[----:B------:R-:W-:Y:S01]  /*a3c0*/  IMAD R12, R12, UR6, RZ ;  /* 0x000000060c0c7c24 */ /* 0x000fe2000f8e02ff */
[----:B------:R-:W-:Y:S01]  /*a3d0*/  SEL R96, R97, R96, P0 ;  /* 0x0000006061607207 */ /* 0x000fe20000000000 */
[----:B------:R-:W-:Y:S01]  /*a3e0*/  IMAD R11, R17, UR5, R10 ;  /* 0x00000005110b7c24 */ /* 0x000fe2000f8e020a */
[----:B------:R-:W-:-:S02]  /*a3f0*/  SEL R13, R24, R25, P0 ;  /* 0x00000019180d7207 */ /* 0x000fc40000000000 */
[----:B------:R-:W-:Y:S02]  /*a400*/  SEL R97, R104, R105, P0 ;  /* 0x0000006968617207 */ /* 0x000fe40000000000 */
[----:B------:R-:W-:Y:S02]  /*a410*/  SEL R24, R25, R24, P0 ;  /* 0x0000001819187207 */ /* 0x000fe40000000000 */
[----:B------:R-:W-:Y:S02]  /*a420*/  SEL R21, R32, R33, P0 ;  /* 0x0000002120157207 */ /* 0x000fe40000000000 */
[----:B------:R-:W-:Y:S02]  /*a430*/  SEL R23, R36, R37, P0 ;  /* 0x0000002524177207 */ /* 0x000fe40000000000 */
[----:B------:R-:W-:Y:S02]  /*a440*/  SEL R104, R105, R104, P0 ;  /* 0x0000006869687207 */ /* 0x000fe40000000000 */
[----:B------:R-:W-:-:S02]  /*a450*/  SHF.R.S32.HI R9, RZ, 0x5, R9 ;  /* 0x00000005ff097819 */ /* 0x000fc40000011409 */
[----:B------:R-:W-:Y:S02]  /*a460*/  SEL R32, R33, R32, P0 ;  /* 0x0000002021207207 */ /* 0x000fe40000000000 */
[----:B------:R-:W-:Y:S01]  /*a470*/  SEL R36, R37, R36, P0 ;  /* 0x0000002425247207 */ /* 0x000fe20000000000 */
[----:B------:R-:W-:Y:S01]  /*a480*/  IMAD R10, R9, 0x10, R8 ;  /* 0x00000010090a7824 */ /* 0x000fe200078e0208 */
[----:B------:R-:W-:Y:S01]  /*a490*/  SEL R25, R40, R41, P0 ;  /* 0x0000002928197207 */ /* 0x000fe20000000000 */
[----:B------:R-:W-:Y:S01]  /*a4a0*/  IMAD.WIDE.U32 R8, R17, UR6, RZ ;  /* 0x0000000611087c25 */ /* 0x000fe2000f8e00ff */
[----:B------:R-:W-:Y:S02]  /*a4b0*/  SEL R33, R48, R49, P0 ;  /* 0x0000003130217207 */ /* 0x000fe40000000000 */
        /* <DEDUP_REMOVED lines=8> */
[----:B------:R-:W-:Y:S01]  /*a540*/  SEL R70, R71, R70, P0 ;  /* 0x0000004647467207 */ /* 0x000fe20000000000 */
[----:B------:R-:W-:Y:S01]  /*a550*/  IMAD R71, R17, UR7, R12 ;  /* 0x0000000711477c24 */ /* 0x000fe2000f8e020c */
[----:B------:R-:W-:Y:S01]  /*a560*/  SEL R205, R130, R131, P0 ;  /* 0x0000008382cd7207 */ /* 0x000fe20000000000 */
[----:B------:R-:W-:Y:S01]  /*a570*/  ULDC.64 UR6, c[0x0][0xb48] ;  /* 0x0002d20000067ab9 */ /* 0x000fe20000000a00 */
        /* <DEDUP_REMOVED lines=30> */
[----:B------:R-:W-:Y:S01]  /*a760*/  IMAD.IADD R42, R6, 0x1, -R7 ;  /* 0x00000001062a7824 */ /* 0x000fe200078e0a07 */
[----:B------:R-:W-:Y:S01]  /*a770*/  SEL R51, R78, R79, P0 ;  /* 0x0000004f4e337207 */ /* 0x000fe20000000000 */
[----:B------:R-:W-:Y:S01]  /*a780*/  IMAD.WIDE.U32 R6, R17, UR4, RZ ;  /* 0x0000000411067c25 */ /* 0x000fe2000f8e00ff */
[----:B------:R-:W-:Y:S01]  /*a790*/  SEL R189, R94, R95, P0 ;  /* 0x0000005f5ebd7207 */ /* 0x000fe20000000000 */
[----:B------:R-:W0:Y:S01]  /*a7a0*/  S2UR UR4, SR_CTAID.Y ;  /* 0x00000000000479c3 */ /* 0x000e220000002600 */
        /* <DEDUP_REMOVED lines=48> */
[----:B-1----:R-:W-:Y:S01]  /*aab0*/  IMAD R10, R14, 0x80, R10 ;  /* 0x000000800e0a7824 */ /* 0x002fe200078e020a */
        /* <DEDUP_REMOVED lines=14> */
[----:B------:R-:W-:-:S02]  /*aba0*/  LOP3.LUT R5, R38, 0x7ffffffc, RZ, 0xc0, !PT ;  /* 0x7ffffffc26057812 */ /* 0x000fc400078ec0ff */
[----:B------:R-:W-:Y:S02]  /*abb0*/  SEL R183, R74, R75, P0 ;  /* 0x0000004b4ab77207 */ /* 0x000fe40000000000 */
[----:B------:R-:W-:Y:S01]  /*abc0*/  SEL R191, R98, R99, P0 ;  /* 0x0000006362bf7207 */ /* 0x000fe20000000000 */
[----:B------:R-:W-:Y:S01]  /*abd0*/  IMAD.IADD R5, R16, 0x1, -R5 ;  /* 0x0000000110057824 */ /* 0x000fe200078e0a05 */
[----:B------:R-:W-:Y:S02]  /*abe0*/  SEL R193, R106, R107, P0 ;  /* 0x0000006b6ac17207 */ /* 0x000fe40000000000 */
[----:B------:R-:W-:Y:S01]  /*abf0*/  SEL R129, R107, R106, P0 ;  /* 0x0000006a6b817207 */ /* 0x000fe20000000000 */
[----:B--2---:R1:W-:Y:S01]  /*ac00*/  SHFL.IDX PT, R105, R61, R0, 0x1c1f ;  /* 0x001c1f003d697589 */ /* 0x0043e200000e0000 */
[----:B------:R-:W-:Y:S01]  /*ac10*/  SEL R74, R75, R74, P0 ;  /* 0x0000004a4b4a7207 */ /* 0x000fe20000000000 */
[----:B------:R-:W-:Y:S01]  /*ac20*/  IMAD.SHL.U32 R5, R5, 0x2, RZ ;  /* 0x0000000205057824 */ /* 0x000fe200078e00ff */
        /* <DEDUP_REMOVED lines=12> */
[----:B------:R-:W-:Y:S01]  /*acf0*/  SHFL.IDX PT, R79, R93, R0, 0x1c1f ;  /* 0x001c1f005d4f7589 */ /* 0x000fe200000e0000 */
[----:B-1----:R-:W-:-:S02]  /*ad00*/  SEL R23, R134, R25, P0 ;  /* 0x0000001986177207 */ /* 0x002fc40000000000 */
[----:B------:R-:W-:Y:S01]  /*ad10*/  SEL R25, R25, R134, P0 ;  /* 0x0000008619197207 */ /* 0x000fe20000000000 */
[----:B------:R-:W1:Y:S04]  /*ad20*/  SHFL.IDX PT, R65, R56, R61, 0x1c1f ;  /* 0x001c1f3d38417589 */ /* 0x000e6800000e0000 */
[----:B------:R2:W-:Y:S04]  /*ad30*/  SHFL.IDX PT, R153, R2, R61, 0x1c1f ;  /* 0x001c1f3d02997589 */ /* 0x0005e800000e0000 */
[----:B------:R-:W-:Y:S04]  /*ad40*/  SHFL.IDX PT, R123, R45, R0, 0x1c1f ;  /* 0x001c1f002d7b7589 */ /* 0x000fe800000e0000 */
[----:B------:R-:W-:Y:S01]  /*ad50*/  SHFL.IDX PT, R122, R49, R0, 0x1c1f ;  /* 0x001c1f00317a7589 */ /* 0x000fe200000e0000 */
[----:B--2---:R-:W2:Y:S03]  /*ad60*/  LDC R2, c[0x0][0xbe8] ;  /* 0x0002fa00ff027b82 */ /* 0x004ea60000000800 */
[----:B------:R-:W-:Y:S04]  /*ad70*/  SHFL.IDX PT, R121, R53, R0, 0x1c1f ;  /* 0x001c1f0035797589 */ /* 0x000fe800000e0000 */
[----:B------:R-:W-:Y:S04]  /*ad80*/  SHFL.IDX PT, R111, R165, R0, 0x1c1f ;  /* 0x001c1f00a56f7589 */ /* 0x000fe800000e0000 */
[----:B------:R1:W-:Y:S04]  /*ad90*/  SHFL.IDX PT, R166, R60, R61, 0x1c1f ;  /* 0x001c1f3d3ca67589 */ /* 0x0003e800000e0000 */
[----:B------:R-:W-:Y:S04]  /*ada0*/  SHFL.IDX PT, R68, R68, R61, 0x1c1f ;  /* 0x001c1f3d44447589 */ /* 0x000fe800000e0000 */
[----:B------:R-:W3:Y:S01]  /*adb0*/  SHFL.IDX PT, R69, R64, R61, 0x1c1f ;  /* 0x001c1f3d40457589 */ /* 0x000ee200000e0000 */
[----:B-1----:R-:W-:-:S03]  /*adc0*/  SEL R60, R65, R126, P0 ;  /* 0x0000007e413c7207 */ /* 0x002fc60000000000 */
[----:B------:R-:W-:Y:S01]  /*add0*/  SHFL.IDX PT, R93, R112, R61, 0x1c1f ;  /* 0x001c1f3d705d7589 */ /* 0x000fe200000e0000 */
[----:B--2---:R-:W-:-:S03]  /*ade0*/  ISETP.NE.AND P2, PT, R2, 0x1, PT ;  /* 0x000000010200780c */ /* 0x004fc60003f45270 */
[----:B------:R-:W-:Y:S04]  /*adf0*/  SHFL.IDX PT, R91, R113, R0, 0x1c1f ;  /* 0x001c1f00715b7589 */ /* 0x000fe800000e0000 */
[----:B------:R-:W-:Y:S04]  /*ae00*/  SHFL.IDX PT, R119, R169, R0, 0x1c1f ;  /* 0x001c1f00a9777589 */ /* 0x000fe800000e0000 */
[----:B------:R-:W-:Y:S04]  /*ae10*/  SHFL.IDX PT, R118, R171, R0, 0x1c1f ;  /* 0x001c1f00ab767589 */ /* 0x000fe800000e0000 */
[----:B------:R-:W-:Y:S04]  /*ae20*/  SHFL.IDX PT, R165, R20, R61, 0x1c1f ;  /* 0x001c1f3d14a57589 */ /* 0x000fe800000e0000 */
[----:B------:R1:W-:Y:S01]  /*ae30*/  SHFL.IDX PT, R112, R34, R61, 0x1c1f ;  /* 0x001c1f3d22707589 */ /* 0x0003e200000e0000 */
[----:B---3--:R-:W-:-:S03]  /*ae40*/  SEL R64, R69, R122, P0 ;  /* 0x0000007a45407207 */ /* 0x008fc60000000000 */
[----:B------:R-:W-:Y:S04]  /*ae50*/  SHFL.IDX PT, R142, R13, R0, 0x1c1f ;  /* 0x001c1f000d8e7589 */ /* 0x000fe800000e0000 */
[----:B------:R-:W-:Y:S01]  /*ae60*/  SHFL.IDX PT, R113, R39, R0, 0x1c1f ;  /* 0x001c1f0027717589 */ /* 0x000fe200000e0000 */
[----:B-1----:R-:W-:-:S03]  /*ae70*/  SEL R34, R126, R65, P0 ;  /* 0x000000417e227207 */ /* 0x002fc60000000000 */
[----:B------:R1:W2:Y:S01]  /*ae80*/  SHFL.IDX PT, R21, R24, R61, 0x1c1f ;  /* 0x001c1f3d18157589 */ /* 0x0002a200000e0000 */
[----:B------:R-:W-:-:S03]  /*ae90*/  SEL R65, R68, R121, P0 ;  /* 0x0000007944417207 */ /* 0x000fc60000000000 */
[----:B------:R2:W-:Y:S04]  /*aea0*/  SHFL.IDX PT, R152, R18, R61, 0x1c1f ;  /* 0x001c1f3d12987589 */ /* 0x0005e800000e0000 */
[----:B------:R-:W-:Y:S01]  /*aeb0*/  SHFL.IDX PT, R139, R15, R0, 0x1c1f ;  /* 0x001c1f000f8b7589 */ /* 0x000fe200000e0000 */
[----:B-1----:R-:W-:-:S03]  /*aec0*/  SEL R24, R32, R135, P0 ;  /* 0x0000008720187207 */ /* 0x002fc60000000000 */
[----:B------:R-:W1:Y:S04]  /*aed0*/  SHFL.IDX PT, R28, R28, R61, 0x1c1f ;  /* 0x001c1f3d1c1c7589 */ /* 0x000e6800000e0000 */
[----:B------:R-:W-:Y:S04]  /*aee0*/  SHFL.IDX PT, R172, R124, R61, 0x1c1f ;  /* 0x001c1f3d7cac7589 */ /* 0x000fe800000e0000 */
[----:B------:R-:W-:Y:S04]  /*aef0*/  SHFL.IDX PT, R148, R148, R61, 0x1c1f ;  /* 0x001c1f3d94947589 */ /* 0x000fe800000e0000 */
[----:B------:R-:W-:Y:S01]  /*af00*/  SHFL.IDX PT, R83, R97, R0, 0x1c1f ;  /* 0x001c1f0061537589 */ /* 0x000fe200000e0000 */
[----:B--2---:R-:W-:-:S02]  /*af10*/  SEL R18, R142, R21, P0 ;  /* 0x000000158e127207 */ /* 0x004fc40000000000 */
[----:B------:R-:W-:Y:S01]  /*af20*/  SEL R20, R21, R142, P0 ;  /* 0x0000008e15147207 */ /* 0x000fe20000000000 */
[----:B------:R-:W-:Y:S04]  /*af30*/  SHFL.IDX PT, R115, R167, R0, 0x1c1f ;  /* 0x001c1f00a7737589 */ /* 0x000fe800000e0000 */
[----:B------:R-:W-:Y:S04]  /*af40*/  SHFL.IDX PT, R103, R43, R0, 0x1c1f ;  /* 0x001c1f002b677589 */ /* 0x000fe800000e0000 */
[----:B------:R-:W-:Y:S01]  /*af50*/  SHFL.IDX PT, R168, R96, R61, 0x1c1f ;  /* 0x001c1f3d60a87589 */ /* 0x000fe200000e0000 */
[----:B-1----:R-:W-:-:S03]  /*af60*/  SEL R21, R28, R139, P0 ;  /* 0x0000008b1c157207 */ /* 0x002fc60000000000 */
[----:B------:R-:W-:Y:S04]  /*af70*/  SHFL.IDX PT, R124, R27, R61, 0x1c1f ;  /* 0x001c1f3d1b7c7589 */ /* 0x000fe800000e0000 */
[----:B------:R-:W-:Y:S04]  /*af80*/  SHFL.IDX PT, R97, R175, R0, 0x1c1f ;  /* 0x001c1f00af617589 */ /* 0x000fe800000e0000 */
[----:B------:R-:W-:Y:S04]  /*af90*/  SHFL.IDX PT, R167, R144, R61, 0x1c1f ;  /* 0x001c1f3d90a77589 */ /* 0x000fe800000e0000 */
[----:B------:R1:W-:Y:S04]  /*afa0*/  SHFL.IDX PT, R96, R35, R61, 0x1c1f ;  /* 0x001c1f3d23607589 */ /* 0x0003e800000e0000 */
[----:B------:R-:W-:Y:S04]  /*afb0*/  SHFL.IDX PT, R87, R177, R0, 0x1c1f ;  /* 0x001c1f00b1577589 */ /* 0x000fe800000e0000 */
[----:B------:R-:W2:Y:S01]  /*afc0*/  SHFL.IDX PT, R144, R31, R61, 0x1c1f ;  /* 0x001c1f3d1f907589 */ /* 0x000ea200000e0000 */
[----:B-1----:R-:W-:-:S03]  /*afd0*/  SEL R35, R123, R166, P0 ;  /* 0x000000a67b237207 */ /* 0x002fc60000000000 */
[----:B------:R-:W-:Y:S04]  /*afe0*/  SHFL.IDX PT, R13, R213, R0, 0x1c1f ;  /* 0x001c1f00d50d7589 */ /* 0x000fe800000e0000 */
[----:B------:R-:W1:Y:S04]  /*aff0*/  SHFL.IDX PT, R150, R150, R61, 0x1c1f ;  /* 0x001c1f3d96967589 */ /* 0x000e6800000e0000 */
[----:B------:R-:W-:Y:S04]  /*b000*/  SHFL.IDX PT, R110, R163, R0, 0x1c1f ;  /* 0x001c1f00a36e7589 */ /* 0x000fe800000e0000 */
[----:B------:R3:W-:Y:S04]  /*b010*/  SHFL.IDX PT, R163, R22, R61, 0x1c1f ;  /* 0x001c1f3d16a37589 */ /* 0x0007e800000e0000 */
[----:B------:R-:W-:Y:S04]  /*b020*/  SHFL.IDX PT, R33, R33, R0, 0x1c1f ;  /* 0x001c1f0021217589 */ /* 0x000fe800000e0000 */
[----:B------:R-:W4:Y:S01]  /*b030*/  SHFL.IDX PT, R164, R48, R61, 0x1c1f ;  /* 0x001c1f3d30a47589 */ /* 0x000f2200000e0000 */
[----:B--2---:R-:W-:-:S02]  /*b040*/  SEL R126, R144, R87, P0 ;  /* 0x00000057907e7207 */ /* 0x004fc40000000000 */
[----:B---3--:R-:W-:Y:S01]  /*b050*/  SEL R22, R135, R32, P0 ;  /* 0x0000002087167207 */ /* 0x008fe20000000000 */
[----:B------:R-:W-:Y:S01]  /*b060*/  SHFL.IDX PT, R127, R37, R0, 0x1c1f ;  /* 0x001c1f00257f7589 */ /* 0x000fe200000e0000 */
[----:B------:R-:W2:Y:S03]  /*b070*/  LDC.64 R134, c[0x0][0xbd8] ;  /* 0x0002f600ff867b82 */ /* 0x000ea60000000a00 */
[----:B------:R-:W-:Y:S01]  /*b080*/  SHFL.IDX PT, R114, R57, R0, 0x1c1f ;  /* 0x001c1f0039727589 */ /* 0x000fe200000e0000 */
[----:B-1----:R-:W-:Y:S02]  /*b090*/  SEL R15, R13, R150, P0 ;  /* 0x000000960d0f7207 */ /* 0x002fe40000000000 */
[----:B------:R-:W-:Y:S01]  /*b0a0*/  SEL R13, R150, R13, P0 ;  /* 0x0000000d960d7207 */ /* 0x000fe20000000000 */
[----:B------:R-:W-:Y:S01]  /*b0b0*/  SHFL.IDX PT, R107, R161, R0, 0x1c1f ;  /* 0x001c1f00a16b7589 */ /* 0x000fe200000e0000 */
[----:B------:R-:W1:Y:S03]  /*b0c0*/  @P2 LDC R150, c[0x0][0xbf0] ;  /* 0x0002fc00ff962b82 */ /* 0x000e660000000800 */
[----:B------:R-:W3:Y:S04]  /*b0d0*/  SHFL.IDX PT, R160, R40, R61, 0x1c1f ;  /* 0x001c1f3d28a07589 */ /* 0x000ee800000e0000 */
[----:B------:R-:W5:Y:S04]  /*b0e0*/  SHFL.IDX PT, R162, R52, R61, 0x1c1f ;  /* 0x001c1f3d34a27589 */ /* 0x000f6800000e0000 */
[----:B------:R-:W-:Y:S01]  /*b0f0*/  SHFL.IDX PT, R171, R136, R61, 0x1c1f ;  /* 0x001c1f3d88ab7589 */ /* 0x000fe200000e0000 */
[----:B----4-:R-:W-:-:S03]  /*b100*/  SEL R32, R164, R33, P0 ;  /* 0x00000021a4207207 */ /* 0x010fc60000000000 */
[----:B------:R4:W-:Y:S01]  /*b110*/  SHFL.IDX PT, R12, R19, R0, 0x1c1f ;  /* 0x001c1f00130c7589 */ /* 0x0009e200000e0000 */
[----:B--2---:R-:W-:-:S03]  /*b120*/  IMAD R142, R134, UR38, RZ ;  /* 0x00000026868e7c24 */ /* 0x004fc6000f8e02ff */
[----:B------:R-:W-:Y:S04]  /*b130*/  SHFL.IDX PT, R29, R29, R0, 0x1c1f ;  /* 0x001c1f001d1d7589 */ /* 0x000fe800000e0000 */
[----:B------:R-:W-:Y:S01]  /*b140*/  SHFL.IDX PT, R75, R73, R0, 0x1c1f ;  /* 0x001c1f00494b7589 */ /* 0x000fe200000e0000 */
[----:B----4-:R-:W-:-:S03]  /*b150*/  SEL R19, R139, R28, P0 ;  /* 0x0000001c8b137207 */ /* 0x010fc60000000000 */
[----:B------:R-:W-:Y:S01]  /*b160*/  SHFL.IDX PT, R77, R77, R0, 0x1c1f ;  /* 0x001c1f004d4d7589 */ /* 0x000fe200000e0000 */
[----:B---3--:R-:W-:-:S03]  /*b170*/  SEL R28, R160, R131, P0 ;  /* 0x00000083a01c7207 */ /* 0x008fc60000000000 */
[----:B------:R-:W-:Y:S01]  /*b180*/  SHFL.IDX PT, R81, R81, R0, 0x1c1f ;  /* 0x001c1f0051517589 */ /* 0x000fe200000e0000 */
[----:B-----5:R-:W-:-:S03]  /*b190*/  SEL R31, R127, R162, P0 ;  /* 0x000000a27f1f7207 */ /* 0x020fc60000000000 */
        /* <DEDUP_REMOVED lines=34> */
[----:B------:R3:W-:Y:S04]  /*b3c0*/  SHFL.IDX PT, R161, R62, R61, 0x1c1f ;  /* 0x001c1f3d3ea17589 */ /* 0x0007e800000e0000 */
[----:B------:R-:W-:Y:S01]  /*b3d0*/  SHFL.IDX PT, R136, R70, R61, 0x1c1f ;  /* 0x001c1f3d46887589 */ /* 0x000fe200000e0000 */
[----:B--2---:R-:W-:-:S02]  /*b3e0*/  SEL R27, R29, R158, P0 ;  /* 0x0000009e1d1b7207 */ /* 0x004fc40000000000 */
[----:B------:R-:W-:Y:S01]  /*b3f0*/  SEL R29, R158, R29, P0 ;  /* 0x0000001d9e1d7207 */ /* 0x000fe20000000000 */
[----:B------:R-:W2:Y:S01]  /*b400*/  SHFL.IDX PT, R76, R76, R61, 0x1c1f ;  /* 0x001c1f3d4c4c7589 */ /* 0x000ea200000e0000 */
[----:B---3--:R-:W-:-:S03]  /*b410*/  SEL R62, R122, R69, P0 ;  /* 0x000000457a3e7207 */ /* 0x008fc60000000000 */
[----:B------:R-:W-:Y:S01]  /*b420*/  SHFL.IDX PT, R73, R72, R61, 0x1c1f ;  /* 0x001c1f3d48497589 */ /* 0x000fe200000e0000 */
[----:B------:R-:W-:-:S03]  /*b430*/  SEL R122, R112, R119, P0 ;  /* 0x00000077707a7207 */ /* 0x000fc60000000000 */
[----:B------:R-:W-:Y:S04]  /*b440*/  SHFL.IDX PT, R84, R84, R61, 0x1c1f ;  /* 0x001c1f3d54547589 */ /* 0x000fe800000e0000 */
[----:B------:R-:W3:Y:S04]  /*b450*/  SHFL.IDX PT, R80, R80, R61, 0x1c1f ;  /* 0x001c1f3d50507589 */ /* 0x000ee800000e0000 */
[----:B------:R-:W-:Y:S04]  /*b460*/  SHFL.IDX PT, R92, R92, R61, 0x1c1f ;  /* 0x001c1f3d5c5c7589 */ /* 0x000fe800000e0000 */
[----:B------:R-:W4:Y:S04]  /*b470*/  SHFL.IDX PT, R88, R88, R61, 0x1c1f ;  /* 0x001c1f3d58587589 */ /* 0x000f2800000e0000 */
[----:B------:R-:W5:Y:S01]  /*b480*/  SHFL.IDX PT, R100, R100, R61, 0x1c1f ;  /* 0x001c1f3d64647589 */ /* 0x000f6200000e0000 */
[----:B--2---:R-:W-:-:S03]  /*b490*/  SEL R69, R76, R105, P0 ;  /* 0x000000694c457207 */ /* 0x004fc60000000000 */
[----:B------:R-:W-:Y:S04]  /*b4a0*/  SHFL.IDX PT, R108, R108, R61, 0x1c1f ;  /* 0x001c1f3d6c6c7589 */ /* 0x000fe800000e0000 */
[----:B------:R-:W2:Y:S04]  /*b4b0*/  SHFL.IDX PT, R104, R104, R61, 0x1c1f ;  /* 0x001c1f3d68687589 */ /* 0x000ea800000e0000 */
[----:B------:R0:W-:Y:S01]  /*b4c0*/  SHFL.IDX PT, R169, R120, R61, 0x1c1f ;  /* 0x001c1f3d78a97589 */ /* 0x0001e200000e0000 */
[----:B---3--:R-:W-:Y:S02]  /*b4d0*/  SEL R70, R71, R80, P0 ;  /* 0x0000005047467207 */ /* 0x008fe40000000000 */
[----:B------:R-:W-:Y:S01]  /*b4e0*/  SEL R72, R80, R71, P0 ;  /* 0x0000004750487207 */ /* 0x000fe20000000000 */
[----:B------:R3:W-:Y:S01]  /*b4f0*/  SHFL.IDX PT, R154, R30, R61, 0x1c1f ;  /* 0x001c1f3d1e9a7589 */ /* 0x0007e200000e0000 */
[----:B------:R-:W-:-:S02]  /*b500*/  SEL R71, R89, R84, P0 ;  /* 0x0000005459477207 */ /* 0x000fc40000000000 */
[----:B------:R-:W-:Y:S01]  /*b510*/  SEL R80, R168, R79, P0 ;  /* 0x0000004fa8507207 */ /* 0x000fe20000000000 */
[----:B------:R1:W2:Y:S01]  /*b520*/  SHFL.IDX PT, R116, R26, R61, 0x1c1f ;  /* 0x001c1f3d1a747589 */ /* 0x0002a200000e0000 */
[----:B0-----:R-:W-:-:S03]  /*b530*/  SEL R120, R119, R112, P0 ;  /* 0x0000007077787207 */ /* 0x001fc60000000000 */
[----:B------:R0:W2:Y:S01]  /*b540*/  SHFL.IDX PT, R140, R66, R61, 0x1c1f ;  /* 0x001c1f3d428c7589 */ /* 0x0000a200000e0000 */
[----:B------:R-:W-:Y:S02]  /*b550*/  SEL R112, R113, R152, P0 ;  /* 0x0000009871707207 */ /* 0x000fe40000000000 */
[----:B------:R-:W-:Y:S01]  /*b560*/  SEL R119, R124, R103, P0 ;  /* 0x000000677c777207 */ /* 0x000fe20000000000 */
[----:B------:R4:W2:Y:S01]  /*b570*/  SHFL.IDX PT, R132, R78, R61, 0x1c1f ;  /* 0x001c1f3d4e847589 */ /* 0x0008a200000e0000 */
[----:B---3--:R-:W-:Y:S02]  /*b580*/  SEL R30, R33, R164, P0 ;  /* 0x000000a4211e7207 */ /* 0x008fe40000000000 */
[----:B-1----:R-:W-:Y:S01]  /*b590*/  SEL R26, R131, R160, P0 ;  /* 0x000000a0831a7207 */ /* 0x002fe20000000000 */
[----:B------:R1:W3:Y:S01]  /*b5a0*/  SHFL.IDX PT, R159, R74, R61, 0x1c1f ;  /* 0x001c1f3d4a9f7589 */ /* 0x0002e200000e0000 */
[----:B------:R-:W-:Y:S02]  /*b5b0*/  SEL R33, R162, R127, P0 ;  /* 0x0000007fa2217207 */ /* 0x000fe40000000000 */
[----:B------:R-:W-:Y:S01]  /*b5c0*/  SEL R127, R161, R86, P0 ;  /* 0x00000056a17f7207 */ /* 0x000fe20000000000 */
[----:B------:R5:W-:Y:S01]  /*b5d0*/  SHFL.IDX PT, R157, R67, R61, 0x1c1f ;  /* 0x001c1f3d439d7589 */ /* 0x000be200000e0000 */
[----:B------:R-:W-:-:S02]  /*b5e0*/  SEL R131, R136, R49, P0 ;  /* 0x0000003188837207 */ /* 0x000fc40000000000 */
[----:B0-----:R-:W-:Y:S01]  /*b5f0*/  SEL R66, R114, R73, P0 ;  /* 0x0000004972427207 */ /* 0x001fe20000000000 */
[----:B------:R2:W0:Y:S01]  /*b600*/  SHFL.IDX PT, R52, R82, R61, 0x1c1f ;  /* 0x001c1f3d52347589 */ /* 0x00042200000e0000 */
[----:B----4-:R-:W-:Y:S02]  /*b610*/  SEL R78, R79, R168, P0 ;  /* 0x000000a84f4e7207 */ /* 0x010fe40000000000 */
[----:B-1----:R-:W-:Y:S01]  /*b620*/  SEL R74, R75, R88, P0 ;  /* 0x000000584b4a7207 */ /* 0x002fe20000000000 */
[----:B------:R1:W-:Y:S01]  /*b630*/  SHFL.IDX PT, R128, R109, R61, 0x1c1f ;  /* 0x001c1f3d6d807589 */ /* 0x0003e200000e0000 */
[----:B-----5:R-:W-:Y:S02]  /*b640*/  SEL R79, R81, R100, P0 ;  /* 0x00000064514f7207 */ /* 0x020fe40000000000 */
[----:B------:R-:W-:Y:S01]  /*b650*/  SEL R67, R105, R76, P0 ;  /* 0x0000004c69437207 */ /* 0x000fe20000000000 */
[----:B------:R4:W5:Y:S01]  /*b660*/  SHFL.IDX PT, R56, R63, R61, 0x1c1f ;  /* 0x001c1f3d3f387589 */ /* 0x00096200000e0000 */
[----:B------:R-:W-:-:S02]  /*b670*/  SEL R76, R88, R75, P0 ;  /* 0x0000004b584c7207 */ /* 0x000fc40000000000 */
[----:B--2---:R-:W-:Y:S01]  /*b680*/  SEL R82, R83, R104, P0 ;  /* 0x0000006853527207 */ /* 0x004fe20000000000 */
[----:B------:R2:W-:Y:S01]  /*b690*/  SHFL.IDX PT, R0, R125, R61, 0x1c1f ;  /* 0x001c1f3d7d007589 */ /* 0x0005e200000e0000 */
[----:B------:R-:W-:Y:S02]  /*b6a0*/  SEL R75, R77, R92, P0 ;  /* 0x0000005c4d4b7207 */ /* 0x000fe40000000000 */
[----:B-1----:R-:W-:Y:S01]  /*b6b0*/  SEL R109, R111, R148, P0 ;  /* 0x000000946f6d7207 */ /* 0x002fe20000000000 */
[----:B------:R-:W1:Y:S01]  /*b6c0*/  SHFL.IDX PT, R155, R98, R61, 0x1c1f ;  /* 0x001c1f3d629b7589 */ /* 0x000e6200000e0000 */
[----:B------:R-:W-:Y:S02]  /*b6d0*/  SEL R111, R148, R111, P0 ;  /* 0x0000006f946f7207 */ /* 0x000fe40000000000 */
[----:B----4-:R-:W-:Y:S01]  /*b6e0*/  SEL R63, R121, R68, P0 ;  /* 0x00000044793f7207 */ /* 0x010fe20000000000 */
[----:B------:R4:W-:Y:S01]  /*b6f0*/  SHFL.IDX PT, R36, R137, R61, 0x1c1f ;  /* 0x001c1f3d89247589 */ /* 0x0009e200000e0000 */
[----:B------:R-:W-:Y:S01]  /*b700*/  SEL R121, R118, R165, P0 ;  /* 0x000000a576797207 */ /* 0x000fe20000000000 */
[----:B------:R-:W0:Y:S01]  /*b710*/  @P2 LDC R148, c[0x0][0xbec] ;  /* 0x0002fb00ff942b82 */ /* 0x000e220000000800 */
[----:B--2---:R-:W-:Y:S01]  /*b720*/  SEL R125, R97, R96, P0 ;  /* 0x00000060617d7207 */ /* 0x004fe20000000000 */
[----:B------:R-:W-:Y:S01]  /*b730*/  SHFL.IDX PT, R129, R129, R61, 0x1c1f ;  /* 0x001c1f3d81817589 */ /* 0x000fe200000e0000 */
[----:B------:R-:W-:-:S02]  /*b740*/  SEL R68, R73, R114, P0 ;  /* 0x0000007249447207 */ /* 0x000fc40000000000 */
[----:B------:R-:W-:Y:S01]  /*b750*/  SEL R73, R84, R89, P0 ;  /* 0x0000005954497207 */ /* 0x000fe20000000000 */
[----:B------:R-:W-:Y:S01]  /*b760*/  SHFL.IDX PT, R145, R145, R61, 0x1c1f ;  /* 0x001c1f3d91917589 */ /* 0x000fe200000e0000 */
[----:B------:R-:W-:Y:S01]  /*b770*/  SEL R84, R104, R83, P0 ;  /* 0x0000005368547207 */ /* 0x000fe20000000000 */
[----:B----4-:R-:W2:Y:S01]  /*b780*/  @P2 LDC R137, c[0x0][0xbf0] ;  /* 0x0002fc00ff892b82 */ /* 0x010ea20000000800 */
        /* <DEDUP_REMOVED lines=13> */
[----:B------:R4:W-:Y:S01]  /*b860*/  SHFL.IDX PT, R147, R130, R61, 0x1c1f ;  /* 0x001c1f3d82937589 */ /* 0x0009e200000e0000 */
[----:B------:R-:W-:-:S02]  /*b870*/  SEL R116, R116, R115, P0 ;  /* 0x0000007374747207 */ /* 0x000fc40000000000 */
[----:B------:R-:W-:Y:S01]  /*b880*/  SEL R89, R91, R170, P0 ;  /* 0x000000aa5b597207 */ /* 0x000fe20000000000 */
[----:B------:R-:W-:Y:S01]  /*b890*/  SHFL.IDX PT, R143, R143, R61, 0x1c1f ;  /* 0x001c1f3d8f8f7589 */ /* 0x000fe200000e0000 */
[----:B------:R-:W-:Y:S02]  /*b8a0*/  SEL R92, R94, R169, P0 ;  /* 0x000000a95e5c7207 */ /* 0x000fe40000000000 */
[----:B------:R-:W-:Y:S01]  /*b8b0*/  SEL R93, R95, R172, P0 ;  /* 0x000000ac5f5d7207 */ /* 0x000fe20000000000 */
[----:B------:R3:W-:Y:S01]  /*b8c0*/  SHFL.IDX PT, R151, R138, R61, 0x1c1f ;  /* 0x001c1f3d8a977589 */ /* 0x0007e200000e0000 */
[----:B------:R-:W-:Y:S02]  /*b8d0*/  SEL R99, R101, R174, P0 ;  /* 0x000000ae65637207 */ /* 0x000fe40000000000 */
[----:B----4-:R-:W-:Y:S02]  /*b8e0*/  SEL R130, R140, R47, P0 ;  /* 0x0000002f8c827207 */ /* 0x010fe40000000000 */
[----:B------:R-:W-:-:S02]  /*b8f0*/  SEL R104, R106, R171, P0 ;  /* 0x000000ab6a687207 */ /* 0x000fc40000000000 */
[----:B------:R-:W-:Y:S02]  /*b900*/  SEL R105, R107, R156, P0 ;  /* 0x0000009c6b697207 */ /* 0x000fe40000000000 */
[----:B------:R-:W-:Y:S01]  /*b910*/  SEL R108, R110, R167, P0 ;  /* 0x000000a76e6c7207 */ /* 0x000fe20000000000 */
[----:B---3--:R-:W3:Y:S01]  /*b920*/  LDC.64 R138, c[0x0][0xb40] ;  /* 0x0002d000ff8a7b82 */ /* 0x008ee20000000a00 */
[----:B------:R-:W-:Y:S02]  /*b930*/  SEL R61, R166, R123, P0 ;  /* 0x0000007ba63d7207 */ /* 0x000fe40000000000 */
[----:B------:R-:W-:Y:S02]  /*b940*/  SEL R123, R165, R118, P0 ;  /* 0x00000076a57b7207 */ /* 0x000fe40000000000 */
[----:B------:R-:W-:Y:S02]  /*b950*/  SEL R118, R152, R113, P0 ;  /* 0x0000007198767207 */ /* 0x000fe40000000000 */
[----:B------:R-:W-:Y:S01]  /*b960*/  SEL R113, R103, R124, P0 ;  /* 0x0000007c67717207 */ /* 0x000fe20000000000 */
[----:B------:R-:W4:Y:S01]  /*b970*/  LDC R152, c[0x0][0xc50] ;  /* 0x00031400ff987b82 */ /* 0x000f220000000800 */
[----:B------:R-:W-:-:S02]  /*b980*/  SEL R103, R96, R97, P0 ;  /* 0x0000006160677207 */ /* 0x000fc40000000000 */
[----:B------:R-:W-:Y:S02]  /*b990*/  SEL R96, R87, R144, P0 ;  /* 0x0000009057607207 */ /* 0x000fe40000000000 */
[----:B------:R-:W-:Y:S02]  /*b9a0*/  SEL R97, R86, R161, P0 ;  /* 0x000000a156617207 */ /* 0x000fe40000000000 */
[----:B------:R-:W-:Y:S01]  /*b9b0*/  SEL R87, R49, R136, P0 ;  /* 0x0000008831577207 */ /* 0x000fe20000000000 */
[----:B------:R-:W5:Y:S01]  /*b9c0*/  @P2 LDC R144, c[0x0][0xbec] ;  /* 0x0002fb00ff902b82 */ /* 0x000f620000000800 */
[----:B------:R-:W-:Y:S01]  /*b9d0*/  SEL R86, R47, R140, P0 ;  /* 0x0000008c2f567207 */ /* 0x000fe20000000000 */
[----:B------:R-:W-:Y:S01]  /*b9e0*/  IMAD.MOV R49, RZ, RZ, -R17 ;  /* 0x000000ffff317224 */ /* 0x000fe200078e0a11 */
[----:B------:R-:W-:Y:S01]  /*b9f0*/  SEL R115, R117, R154, P0 ;  /* 0x0000009a75737207 */ /* 0x000fe20000000000 */
[----:B------:R-:W-:Y:S01]  /*ba00*/  IMAD R47, R135, UR39, R142 ;  /* 0x00000027872f7c24 */ /* 0x000fe2000f8e028e */
[----:B------:R-:W-:Y:S01]  /*ba10*/  SEL R124, R102, R163, P0 ;  /* 0x000000a3667c7207 */ /* 0x000fe20000000000 */
[----:B------:R-:W-:Y:S01]  /*ba20*/  IMAD.WIDE.U32 R134, R134, UR39, R6 ;  /* 0x0000002786867c25 */ /* 0x000fe2000f8e0006 */
[----:B------:R-:W-:-:S02]  /*ba30*/  SEL R7, R51, R132, P0 ;  /* 0x0000008433077207 */ /* 0x000fc40000000000 */
[----:B------:R-:W-:Y:S01]  /*ba40*/  SEL R51, R132, R51, P0 ;  /* 0x0000003384337207 */ /* 0x000fe20000000000 */
[----:B---3--:R-:W-:Y:S01]  /*ba50*/  IMAD R132, R138, UR38, RZ ;  /* 0x000000268a847c24 */ /* 0x008fe2000f8e02ff */
[----:B------:R-:W-:Y:S01]  /*ba60*/  SEL R6, R50, R159, P0 ;  /* 0x0000009f32067207 */ /* 0x000fe20000000000 */
[----:B------:R-:W-:Y:S01]  /*ba70*/  IMAD.WIDE.U32 R8, R138, UR39, R8 ;  /* 0x000000278a087c25 */ /* 0x000fe2000f8e0008 */
[----:B------:R-:W-:Y:S02]  /*ba80*/  SEL R91, R170, R91, P0 ;  /* 0x0000005baa5b7207 */ /* 0x000fe40000000000 */
[----:B------:R-:W-:Y:S01]  /*ba90*/  SEL R94, R169, R94, P0 ;  /* 0x0000005ea95e7207 */ /* 0x000fe20000000000 */
[----:B----4-:R-:W-:Y:S01]  /*baa0*/  IMAD R152, R152, R49, UR4 ;  /* 0x0000000498987e24 */ /* 0x010fe2000f8e0231 */
[----:B------:R-:W-:Y:S01]  /*bab0*/  ULDC.64 UR4, c[0x0][0xbe0] ;  /* 0x0002f80000047ab9 */ /* 0x000fe20000000a00 */
[----:B------:R-:W-:Y:S01]  /*bac0*/  IMAD R139, R139, UR39, R132 ;  /* 0x000000278b8b7c24 */ /* 0x000fe2000f8e0284 */
[----:B------:R-:W-:Y:S01]  /*bad0*/  SEL R95, R172, R95, P0 ;  /* 0x0000005fac5f7207 */ /* 0x000fe20000000000 */
[----:B------:R-:W-:Y:S01]  /*bae0*/  IMAD.IADD R135, R135, 0x1, R47 ;  /* 0x0000000187877824 */ /* 0x000fe200078e022f */
[----:B------:R-:W-:Y:S01]  /*baf0*/  SHF.R.S32.HI R49, RZ, 0x1f, R152 ;  /* 0x0000001fff317819 */ /* 0x000fe20000011498 */
[----:B------:R-:W-:Y:S01]  /*bb00*/  IMAD.IADD R133, R9, 0x1, R139 ;  /* 0x0000000109857824 */ /* 0x000fe200078e028b */
[----:B------:R-:W-:Y:S01]  /*bb10*/  SEL R101, R174, R101, P0 ;  /* 0x00000065ae657207 */ /* 0x000fe20000000000 */
[----:B0-----:R-:W-:Y:S01]  /*bb20*/  @P2 IMAD.HI.U32 R47, R11, R148, RZ ;  /* 0x000000940b2f2227 */ /* 0x001fe200078e00ff */
[----:B------:R-:W-:-:S02]  /*bb30*/  SEL R106, R171, R106, P0 ;  /* 0x0000006aab6a7207 */ /* 0x000fc40000000000 */
[----:B------:R-:W-:Y:S01]  /*bb40*/  SEL R107, R156, R107, P0 ;  /* 0x0000006b9c6b7207 */ /* 0x000fe20000000000 */
[----:B------:R-:W-:Y:S01]  /*bb50*/  IMAD R9, R49, UR4, RZ ;  /* 0x0000000431097c24 */ /* 0x000fe2000f8e02ff */
[----:B------:R-:W-:Y:S01]  /*bb60*/  SEL R110, R167, R110, P0 ;  /* 0x0000006ea76e7207 */ /* 0x000fe20000000000 */
[----:B-----5:R-:W-:Y:S01]  /*bb70*/  @P2 IMAD.HI.U32 R144, R11, R144, RZ ;  /* 0x000000900b902227 */ /* 0x020fe200078e00ff */
[----:B------:R-:W-:Y:S02]  /*bb80*/  SEL R117, R154, R117, P0 ;  /* 0x000000759a757207 */ /* 0x000fe40000000000 */
[----:B------:R-:W-:Y:S01]  /*bb90*/  SEL R102, R163, R102, P0 ;  /* 0x00000066a3667207 */ /* 0x000fe20000000000 */
[----:B------:R-:W-:Y:S01]  /*bba0*/  IMAD.MOV.U32 R17, RZ, RZ, R11 ;  /* 0x000000ffff117224 */ /* 0x000fe200078e000b */
[----:B------:R-:W-:Y:S01]  /*bbb0*/  @P2 SHF.R.U32.HI R17, RZ, R150, R47 ;  /* 0x00000096ff112219 */ /* 0x000fe2000001162f */
[----:B------:R-:W-:Y:S01]  /*bbc0*/  IMAD.MOV.U32 R132, RZ, RZ, R8 ;  /* 0x000000ffff847224 */ /* 0x000fe200078e0008 */
[----:B------:R-:W-:Y:S01]  /*bbd0*/  SEL R50, R159, R50, P0 ;  /* 0x000000329f327207 */ /* 0x000fe20000000000 */
[----:B------:R-:W-:-:S02]  /*bbe0*/  IMAD R136, R152, UR5, R9 ;  /* 0x0000000598887c24 */ /* 0x000fc4000f8e0209 */
[----:B------:R-:W-:Y:S01]  /*bbf0*/  IMAD.WIDE.U32 R8, R152, UR4, R134 ;  /* 0x0000000498087c25 */ /* 0x000fe2000f8e0086 */
[----:B------:R-:W-:-:S03]  /*bc00*/  ULDC.64 UR4, c[0x0][0xb30] ;  /* 0x0002cc0000047ab9 */ /* 0x000fc60000000a00 */
[----:B------:R-:W-:Y:S01]  /*bc10*/  IMAD.MOV.U32 R47, RZ, RZ, R11 ;  /* 0x000000ffff2f7224 */ /* 0x000fe200078e000b */
[----:B--2---:R-:W-:Y:S01]  /*bc20*/  @P2 SHF.R.U32.HI R47, RZ, R137, R144 ;  /* 0x00000089ff2f2219 */ /* 0x004fe20000011690 */
[----:B------:R-:W-:Y:S02]  /*bc30*/  IMAD R49, R49, UR6, RZ ;  /* 0x0000000631317c24 */ /* 0x000fe4000f8e02ff */
[C---:B------:R-:W-:Y:S01]  /*bc40*/  IMAD.WIDE.U32 R134, R152.reuse, UR6, R132 ;  /* 0x0000000698867c25 */ /* 0x040fe2000f8e0084 */
[----:B------:R-:W-:Y:S02]  /*bc50*/  IADD3 R132, P2, R17, R8, RZ ;  /* 0x0000000811847210 */ /* 0x000fe40007f5e0ff */
[----:B------:R-:W-:Y:S01]  /*bc60*/  SHF.R.S32.HI R8, RZ, 0x1f, R47 ;  /* 0x0000001fff087819 */ /* 0x000fe2000001142f */
[----:B------:R-:W-:Y:S01]  /*bc70*/  IMAD R137, R152, UR7, R49 ;  /* 0x0000000798897c24 */ /* 0x000fe2000f8e0231 */
[--C-:B------:R-:W-:Y:S01]  /*bc80*/  SHF.R.S32.HI R49, RZ, 0x1f, R17.reuse ;  /* 0x0000001fff317819 */ /* 0x100fe20000011411 */
[----:B------:R-:W-:Y:S01]  /*bc90*/  IMAD.MOV R17, RZ, RZ, -R17 ;  /* 0x000000ffff117224 */ /* 0x000fe200078e0a11 */
[----:B------:R-:W-:Y:S01]  /*bca0*/  ULDC.64 UR6, c[0x0][0xbc8] ;  /* 0x0002f20000067ab9 */ /* 0x000fe20000000a00 */
[----:B------:R-:W-:Y:S01]  /*bcb0*/  IMAD R8, R8, UR4, RZ ;  /* 0x0000000408087c24 */ /* 0x000fe2000f8e02ff */
[----:B------:R-:W-:Y:S01]  /*bcc0*/  IADD3.X R133, R49, R9, R136, P2, !PT ;  /* 0x0000000931857210 */ /* 0x000fe200017fe488 */
[----:B------:R-:W-:-:S02]  /*bcd0*/  IMAD.IADD R135, R135, 0x1, R137 ;  /* 0x0000000187877824 */ /* 0x000fc400078e0289 */
[C---:B------:R-:W-:Y:S02]  /*bce0*/  IMAD R17, R2.reuse, R17, R11 ;  /* 0x0000001102117224 */ /* 0x040fe400078e020b */
[C---:B------:R-:W-:Y:S01]  /*bcf0*/  IMAD R137, R47.reuse, UR5, R8 ;  /* 0x000000052f897c24 */ /* 0x040fe2000f8e0208 */
[----:B------:R-:W0:Y:S01]  /*bd00*/  S2UR UR5, SR_CgaCtaId ;  /* 0x00000000000579c3 */ /* 0x000e220000008800 */
[----:B------:R-:W-:Y:S02]  /*bd10*/  IMAD.MOV R138, RZ, RZ, -R47 ;  /* 0x000000ffff8a7224 */ /* 0x000fe400078e0a2f */
[----:B------:R-:W-:Y:S01]  /*bd20*/  IMAD.WIDE.U32 R8, R47, UR4, R134 ;  /* 0x000000042f087c25 */ /* 0x000fe2000f8e0086 */
[----:B------:R-:W-:Y:S01]  /*bd30*/  SHF.R.S32.HI R47, RZ, 0x1f, R17 ;  /* 0x0000001fff2f7819 */ /* 0x000fe20000011411 */
[----:B------:R-:W-:Y:S02]  /*bd40*/  UMOV UR4, 0x400 ;  /* 0x0000040000047882 */ /* 0x000fe40000000000 */
[----:B------:R-:W-:-:S02]  /*bd50*/  IMAD R11, R2, R138, R11 ;  /* 0x0000008a020b7224 */ /* 0x000fc400078e020b */
[----:B------:R-:W-:Y:S02]  /*bd60*/  IMAD R134, R47, UR6, RZ ;  /* 0x000000062f867c24 */ /* 0x000fe4000f8e02ff */
[----:B------:R-:W-:Y:S01]  /*bd70*/  IMAD.IADD R9, R9, 0x1, R137 ;  /* 0x0000000109097824 */ /* 0x000fe200078e0289 */
[----:B------:R-:W-:Y:S01]  /*bd80*/  SHF.R.S32.HI R49, RZ, 0x1f, R11 ;  /* 0x0000001fff317819 */ /* 0x000fe2000001140b */
[C---:B------:R-:W-:Y:S02]  /*bd90*/  IMAD R47, R17.reuse, UR7, R134 ;  /* 0x00000007112f7c24 */ /* 0x040fe4000f8e0286 */
[----:B------:R-:W-:Y:S01]  /*bda0*/  IMAD.WIDE.U32 R132, R17, UR6, R132 ;  /* 0x0000000611847c25 */ /* 0x000fe2000f8e0084 */
[----:B------:R-:W-:-:S03]  /*bdb0*/  ULDC.64 UR6, c[0x0][0xba8] ;  /* 0x0002ea0000067ab9 */ /* 0x000fc60000000a00 */
[----:B------:R-:W-:Y:S01]  /*bdc0*/  IMAD.WIDE.U32 R134, R11, UR8, R8 ;  /* 0x000000080b867c25 */ /* 0x000fe2000f8e0008 */
[----:B------:R-:W-:Y:S02]  /*bdd0*/  SEL R8, R53, R52, P0 ;  /* 0x0000003435087207 */ /* 0x000fe40000000000 */
[----:B------:R-:W-:Y:S01]  /*bde0*/  SEL R52, R52, R53, P0 ;  /* 0x0000003534347207 */ /* 0x000fe20000000000 */
[----:B------:R-:W-:Y:S01]  /*bdf0*/  IMAD R136, R49, UR8, RZ ;  /* 0x0000000831887c24 */ /* 0x000fe2000f8e02ff */
[C---:B------:R-:W-:Y:S01]  /*be00*/  LEA R49, P2, R132.reuse, UR6, 0x2 ;  /* 0x0000000684317c11 */ /* 0x040fe2000f8410ff */
[----:B------:R-:W-:Y:S01]  /*be10*/  IMAD.IADD R9, R133, 0x1, R47 ;  /* 0x0000000185097824 */ /* 0x000fe200078e022f */
[----:B------:R-:W-:Y:S01]  /*be20*/  ULDC UR6, c[0x0][0xa88] ;  /* 0x0002a20000067ab9 */ /* 0x000fe20000000800 */
[----:B------:R-:W-:Y:S01]  /*be30*/  IMAD R17, R11, UR9, R136 ;  /* 0x000000090b117c24 */ /* 0x000fe2000f8e0288 */
[----:B0-----:R-:W-:Y:S01]  /*be40*/  ULEA UR4, UR5, UR4, 0x18 ;  /* 0x0000000405047291 */ /* 0x001fe2000f8ec03f */
[----:B------:R-:W-:Y:S01]  /*be50*/  SHFL.IDX PT, R136, R49, RZ, 0x1c1f ;  /* 0x001c1fff31887589 */ /* 0x000fe200000e0000 */
[----:B------:R-:W-:Y:S01]  /*be60*/  LEA.HI.X R132, R132, UR7, R9, 0x2, P2 ;  /* 0x0000000784847c11 */ /* 0x000fe200090f1409 */
[----:B------:R-:W-:Y:S01]  /*be70*/  IMAD R11, R2, UR6, RZ ;  /* 0x00000006020b7c24 */ /* 0x000fe2000f8e02ff */
[----:B------:R-:W-:Y:S01]  /*be80*/  UIADD3 UR4, UR4, 0x38820, URZ ;  /* 0x0003882004047890 */ /* 0x000fe2000fffe03f */
[----:B------:R-:W-:Y:S01]  /*be90*/  SHFL.IDX PT, R138, R49, 0x1, 0x1c1f ;  /* 0x003c1f00318a7f89 */ /* 0x000fe200000e0000 */
[C---:B------:R-:W-:Y:S01]  /*bea0*/  VIADD R2, R10.reuse, 0x8 ;  /* 0x000000080a027836 */ /* 0x040fe20000000000 */
[----:B------:R-:W-:Y:S01]  /*beb0*/  ULDC.64 UR8, c[0x0][0xb00] ;  /* 0x0002c00000087ab9 */ /* 0x000fe20000000a00 */
[-C--:B------:R-:W-:Y:S01]  /*bec0*/  ISETP.GE.OR P2, PT, R10, R11.reuse, P1 ;  /* 0x0000000b0a00720c */ /* 0x080fe20000f46670 */
[----:B------:R-:W0:Y:S01]  /*bed0*/  SHFL.IDX PT, R137, R132, RZ, 0x1c1f ;  /* 0x001c1fff84897589 */ /* 0x000e2200000e0000 */
[----:B------:R-:W-:Y:S01]  /*bee0*/  UPRMT UR4, URZ, 0x654, UR4 ;  /* 0x000006543f047896 */ /* 0x000fe20008000004 */
[----:B------:R-:W-:Y:S01]  /*bef0*/  ISETP.GE.OR P1, PT, R2, R11, P1 ;  /* 0x0000000b0200720c */ /* 0x000fe20000f26670 */
[----:B------:R-:W-:Y:S01]  /*bf00*/  IMAD.IADD R47, R135, 0x1, R17 ;  /* 0x00000001872f7824 */ /* 0x000fe200078e0211 */
[----:B------:R1:W2:Y:S01]  /*bf10*/  SHFL.IDX PT, R139, R132, 0x1, 0x1c1f ;  /* 0x003c1f00848b7f89 */ /* 0x0002a200000e0000 */
[----:B------:R-:W-:-:S02]  /*bf20*/  LEA R17, P3, R134, UR8, 0x2 ;  /* 0x0000000886117c11 */ /* 0x000fc4000f8610ff */
[----:B------:R-:W-:Y:S02]  /*bf30*/  SEL R9, R54, R157, P0 ;  /* 0x0000009d36097207 */ /* 0x000fe40000000000 */
[----:B------:R-:W-:Y:S01]  /*bf40*/  LEA.HI.X R47, R134, UR9, R47, 0x2, P3 ;  /* 0x00000009862f7c11 */ /* 0x000fe200098f142f */
[----:B------:R-:W-:Y:S01]  /*bf50*/  SYNCS.ARRIVE.TRANS64.RED.A1T0 RZ, [UR4], RZ ;  /* 0x000000ffffff79a7 */ /* 0x000fe20008100404 */
[----:B------:R-:W-:Y:S01]  /*bf60*/  ISETP.GE.AND P3, PT, R10, R11, PT ;  /* 0x0000000b0a00720c */ /* 0x000fe20003f66270 */
[----:B------:R3:W4:Y:S01]  /*bf70*/  SHFL.IDX PT, R134, R17, RZ, 0x1c1f ;  /* 0x001c1fff11867589 */ /* 0x00072200000e0000 */
[----:B------:R-:W-:Y:S02]  /*bf80*/  SEL R53, R157, R54, P0 ;  /* 0x000000369d357207 */ /* 0x000fe40000000000 */
[----:B------:R-:W-:Y:S01]  /*bf90*/  SEL R54, R55, R56, P0 ;  /* 0x0000003837367207 */ /* 0x000fe20000000000 */
[----:B------:R3:W3:Y:S01]  /*bfa0*/  SHFL.IDX PT, R135, R47, RZ, 0x1c1f ;  /* 0x001c1fff2f877589 */ /* 0x0006e200000e0000 */
[----:B------:R-:W-:-:S02]  /*bfb0*/  SEL R56, R56, R55, P0 ;  /* 0x0000003738387207 */ /* 0x000fc40000000000 */
[----:B------:R-:W-:Y:S02]  /*bfc0*/  SEL R55, R57, R128, P0 ;  /* 0x0000008039377207 */ /* 0x000fe40000000000 */
[----:B-1----:R-:W-:Y:S02]  /*bfd0*/  SEL R132, R58, R155, P0 ;  /* 0x0000009b3a847207 */ /* 0x002fe40000000000 */
[----:B------:R-:W-:Y:S01]  /*bfe0*/  SEL R133, R59, R0, P0 ;  /* 0x000000003b857207 */ /* 0x000fe20000000000 */
[----:B0-----:R0:W-:Y:S01]  /*bff0*/  @!P2 ST.E desc[UR40][R136.64], R3 ;  /* 0x000000038800a985 */ /* 0x0011e2000c101928 */
[----:B------:R-:W-:Y:S02]  /*c000*/  SEL R57, R128, R57, P0 ;  /* 0x0000003980397207 */ /* 0x000fe40000000000 */
[----:B------:R-:W-:Y:S01]  /*c010*/  SEL R58, R155, R58, P0 ;  /* 0x0000003a9b3a7207 */ /* 0x000fe20000000000 */
[----:B--2---:R0:W-:Y:S01]  /*c020*/  @!P1 ST.E desc[UR40][R138.64], R4 ;  /* 0x000000048a009985 */ /* 0x0041e2000c101928 */
[----:B------:R-:W-:Y:S01]  /*c030*/  SEL R59, R0, R59, P0 ;  /* 0x0000003b003b7207 */ /* 0x000fe20000000000 */
[----:B------:R-:W-:Y:S06]  /*c040*/  @P3 BRA `(.L_x_2156) ;  /* 0x0000000800f83947 */ /* 0x000fec0003800000 */
[----:B------:R-:W-:Y:S01]  /*c050*/  ULDC UR4, c[0x0][0xac8] ;  /* 0x0002b20000047ab9 */ /* 0x000fe20000000800 */
[C---:B------:R-:W-:Y:S01]  /*c060*/  VIADD R0, R5.reuse, 0x8 ;  /* 0x0000000805007836 */ /* 0x040fe20000000000 */
[C---:B------:R-:W-:Y:S01]  /*c070*/  ISETP.GE.AND P1, PT, R5.reuse, UR4, PT ;  /* 0x0000000405007c0c */ /* 0x040fe2000bf26270 */
[C---:B0-----:R-:W-:Y:S02]  /*c080*/  VIADD R3, R5.reuse, 0x10 ;  /* 0x0000001005037836 */ /* 0x041fe40000000000 */
        /* <DEDUP_REMOVED lines=8> */
[----:B---34-:R-:W-:Y:S01]  /*c110*/  @!P1 IMAD.WIDE R136, R5, 0x4, R134 ;  /* 0x0000000405889825 */ /* 0x018fe200078e0286 */
        /* <DEDUP_REMOVED lines=24> */
[C---:B------:R-:W-:Y:S02]  /*c2a0*/  VIADD R49, R5.reuse, 0x58 ;  /* 0x0000005805317836 */ /* 0x040fe40000000000 */
        /* <DEDUP_REMOVED lines=13> */
[----:B------:R-:W-:Y:S01]  /*c380*/  @!P4 LOP3.LUT R3, R0, 0xfffffffe, RZ, 0xc0, !PT ;  /* 0xfffffffe0003c812 */ /* 0x000fe200078ec0ff */
[----:B------:R-:W-:Y:S01]  /*c390*/  VIADD R0, R5, 0x68 ;  /* 0x0000006805007836 */ /* 0x000fe20000000000 */
[----:B------:R-:W-:-:S02]  /*c3a0*/  @!P6 LEA.HI R10, R10, R10, RZ, 0x1 ;  /* 0x0000000a0a0ae211 */ /* 0x000fc400078f08ff */
[----:B------:R-:W-:Y:S01]  /*c3b0*/  ISETP.GE.AND P3, PT, R24, UR4, PT ;  /* 0x0000000418007c0c */ /* 0x000fe2000bf66270 */
[--C-:B0-----:R-:W-:Y:S01]  /*c3c0*/  @!P4 IMAD.WIDE R18, R3, 0x4, R134.reuse ;  /* 0x000000040312c825 */ /* 0x101fe200078e0286 */
[----:B------:R-:W-:Y:S02]  /*c3d0*/  @!P5 LOP3.LUT R25, R4, 0xfffffffe, RZ, 0xc0, !PT ;  /* 0xfffffffe0419d812 */ /* 0x000fe400078ec0ff */
[----:B------:R-:W-:Y:S01]  /*c3e0*/  ISETP.GE.AND P1, PT, R49, UR4, PT ;  /* 0x0000000431007c0c */ /* 0x000fe2000bf26270 */
[----:B------:R-:W-:Y:S01]  /*c3f0*/  VIADD R4, R5, 0x70 ;  /* 0x0000007005047836 */ /* 0x000fe20000000000 */
[----:B------:R-:W-:Y:S01]  /*c400*/  ISETP.GE.AND P2, PT, R128, UR4, PT ;  /* 0x0000000480007c0c */ /* 0x000fe2000bf46270 */
[--C-:B-1----:R-:W-:Y:S01]  /*c410*/  @!P5 IMAD.WIDE R20, R25, 0x4, R134.reuse ;  /* 0x000000041914d825 */ /* 0x102fe200078e0286 */
[----:B------:R0:W-:Y:S01]  /*c420*/  @!P4 ST.E.64 desc[UR40][R18.64], R32 ;  /* 0x000000201200c985 */ /* 0x0001e2000c101b28 */
[----:B--2---:R-:W-:Y:S02]  /*c430*/  @!P6 LOP3.LUT R23, R10, 0xfffffffe, RZ, 0xc0, !PT ;  /* 0xfffffffe0a17e812 */ /* 0x004fe400078ec0ff */
[----:B------:R-:W-:Y:S01]  /*c440*/  VIADD R10, R5, 0x78 ;  /* 0x00000078050a7836 */ /* 0x000fe20000000000 */
[----:B------:R1:W-:Y:S01]  /*c450*/  @!P5 ST.E.64 desc[UR40][R20.64], R34 ;  /* 0x000000221400d985 */ /* 0x0003e2000c101b28 */
[----:B------:R-:W-:Y:S01]  /*c460*/  @!P3 LEA.HI R24, R24, R24, RZ, 0x1 ;  /* 0x000000181818b211 */ /* 0x000fe200078f08ff */
[----:B------:R-:W-:Y:S01]  /*c470*/  @!P6 IMAD.WIDE R22, R23, 0x4, R134 ;  /* 0x000000041716e825 */ /* 0x000fe200078e0286 */
[----:B------:R-:W-:-:S02]  /*c480*/  ISETP.GE.AND P4, PT, R0, UR4, PT ;  /* 0x0000000400007c0c */ /* 0x000fc4000bf86270 */
[----:B------:R-:W-:Y:S01]  /*c490*/  @!P3 LOP3.LUT R3, R24, 0xfffffffe, RZ, 0xc0, !PT ;  /* 0xfffffffe1803b812 */ /* 0x000fe200078ec0ff */
[C---:B------:R-:W-:Y:S01]  /*c4a0*/  VIADD R24, R5.reuse, 0x80 ;  /* 0x0000008005187836 */ /* 0x040fe20000000000 */
[----:B------:R2:W-:Y:S01]  /*c4b0*/  @!P6 ST.E.64 desc[UR40][R22.64], R60 ;  /* 0x0000003c1600e985 */ /* 0x0005e2000c101b28 */
[----:B------:R-:W-:Y:S01]  /*c4c0*/  ISETP.GE.AND P5, PT, R4, UR4, PT ;  /* 0x0000000404007c0c */ /* 0x000fe2000bfa6270 */
[----:B------:R-:W-:Y:S01]  /*c4d0*/  VIADD R26, R5, 0x88 ;  /* 0x00000088051a7836 */ /* 0x000fe20000000000 */
[----:B------:R-:W-:Y:S01]  /*c4e0*/  @!P1 LEA.HI R49, R49, R49, RZ, 0x1 ;  /* 0x0000003131319211 */ /* 0x000fe200078f08ff */
[----:B0-----:R-:W-:Y:S01]  /*c4f0*/  @!P3 IMAD.WIDE R18, R3, 0x4, R134 ;  /* 0x000000040312b825 */ /* 0x001fe200078e0286 */
[----:B------:R-:W-:Y:S02]  /*c500*/  @!P2 LEA.HI R128, R128, R128, RZ, 0x1 ;  /* 0x000000808080a211 */ /* 0x000fe400078f08ff */
[----:B------:R-:W-:Y:S02]  /*c510*/  @!P1 LOP3.LUT R49, R49, 0xfffffffe, RZ, 0xc0, !PT ;  /* 0xfffffffe31319812 */ /* 0x000fe400078ec0ff */
[----:B------:R0:W-:Y:S01]  /*c520*/  @!P3 ST.E.64 desc[UR40][R18.64], R62 ;  /* 0x0000003e1200b985 */ /* 0x0001e2000c101b28 */
[----:B------:R-:W-:-:S02]  /*c530*/  ISETP.GE.AND P3, PT, R10, UR4, PT ;  /* 0x000000040a007c0c */ /* 0x000fc4000bf66270 */
[--C-:B-1----:R-:W-:Y:S01]  /*c540*/  @!P1 IMAD.WIDE R20, R49, 0x4, R134.reuse ;  /* 0x0000000431149825 */ /* 0x102fe200078e0286 */
[----:B------:R-:W-:Y:S02]  /*c550*/  @!P4 LEA.HI R0, R0, R0, RZ, 0x1 ;  /* 0x000000000000c211 */ /* 0x000fe400078f08ff */
[----:B--2---:R-:W-:Y:S02]  /*c560*/  @!P2 LOP3.LUT R23, R128, 0xfffffffe, RZ, 0xc0, !PT ;  /* 0xfffffffe8017a812 */ /* 0x004fe400078ec0ff */
[----:B------:R-:W-:Y:S01]  /*c570*/  @!P5 LEA.HI R4, R4, R4, RZ, 0x1 ;  /* 0x000000040404d211 */ /* 0x000fe200078f08ff */
[----:B------:R1:W-:Y:S01]  /*c580*/  @!P1 ST.E.64 desc[UR40][R20.64], R64 ;  /* 0x0000004014009985 */ /* 0x0003e2000c101b28 */
[----:B------:R-:W-:Y:S01]  /*c590*/  ISETP.GE.AND P6, PT, R24, UR4, PT ;  /* 0x0000000418007c0c */ /* 0x000fe2000bfc6270 */
[--C-:B------:R-:W-:Y:S01]  /*c5a0*/  @!P2 IMAD.WIDE R22, R23, 0x4, R134.reuse ;  /* 0x000000041716a825 */ /* 0x100fe200078e0286 */
[----:B------:R-:W-:Y:S02]  /*c5b0*/  @!P4 LOP3.LUT R3, R0, 0xfffffffe, RZ, 0xc0, !PT ;  /* 0xfffffffe0003c812 */ /* 0x000fe400078ec0ff */
[----:B------:R-:W-:Y:S01]  /*c5c0*/  @!P3 LEA.HI R10, R10, R10, RZ, 0x1 ;  /* 0x0000000a0a0ab211 */ /* 0x000fe200078f08ff */
[----:B------:R-:W-:Y:S01]  /*c5d0*/  VIADD R0, R5, 0x90 ;  /* 0x0000009005007836 */ /* 0x000fe20000000000 */
[----:B------:R2:W-:Y:S01]  /*c5e0*/  @!P2 ST.E.64 desc[UR40][R22.64], R66 ;  /* 0x000000421600a985 */ /* 0x0005e2000c101b28 */
[----:B------:R-:W-:Y:S01]  /*c5f0*/  ISETP.GE.AND P1, PT, R26, UR4, PT ;  /* 0x000000041a007c0c */ /* 0x000fe2000bf26270 */
[----:B0-----:R-:W-:-:S02]  /*c600*/  @!P4 IMAD.WIDE R18, R3, 0x4, R134 ;  /* 0x000000040312c825 */ /* 0x001fc400078e0286 */
[----:B------:R-:W-:Y:S02]  /*c610*/  ISETP.GE.AND P2, PT, R0, UR4, PT ;  /* 0x0000000400007c0c */ /* 0x000fe4000bf46270 */
[----:B-1----:R-:W-:Y:S01]  /*c620*/  @!P5 LOP3.LUT R21, R4, 0xfffffffe, RZ, 0xc0, !PT ;  /* 0xfffffffe0415d812 */ /* 0x002fe200078ec0ff */
[----:B------:R-:W-:Y:S01]  /*c630*/  VIADD R4, R5, 0x98 ;  /* 0x0000009805047836 */ /* 0x000fe20000000000 */
[----:B------:R0:W-:Y:S01]  /*c640*/  @!P4 ST.E.64 desc[UR40][R18.64], R68 ;  /* 0x000000441200c985 */ /* 0x0001e2000c101b28 */
[----:B------:R-:W-:Y:S02]  /*c650*/  @!P6 LEA.HI R24, R24, R24, RZ, 0x1 ;  /* 0x000000181818e211 */ /* 0x000fe400078f08ff */
[----:B------:R-:W-:Y:S01]  /*c660*/  @!P5 IMAD.WIDE R20, R21, 0x4, R134 ;  /* 0x000000041514d825 */ /* 0x000fe200078e0286 */
[----:B--2---:R-:W-:Y:S02]  /*c670*/  @!P3 LOP3.LUT R23, R10, 0xfffffffe, RZ, 0xc0, !PT ;  /* 0xfffffffe0a17b812 */ /* 0x004fe400078ec0ff */
[----:B------:R-:W-:-:S02]  /*c680*/  @!P1 LEA.HI R26, R26, R26, RZ, 0x1 ;  /* 0x0000001a1a1a9211 */ /* 0x000fc400078f08ff */
[----:B------:R1:W-:Y:S01]  /*c690*/  @!P5 ST.E.64 desc[UR40][R20.64], R70 ;  /* 0x000000461400d985 */ /* 0x0003e2000c101b28 */
[----:B------:R-:W-:Y:S01]  /*c6a0*/  @!P6 LOP3.LUT R25, R24, 0xfffffffe, RZ, 0xc0, !PT ;  /* 0xfffffffe1819e812 */ /* 0x000fe200078ec0ff */
[--C-:B------:R-:W-:Y:S01]  /*c6b0*/  @!P3 IMAD.WIDE R22, R23, 0x4, R134.reuse ;  /* 0x000000041716b825 */ /* 0x100fe200078e0286 */
[----:B------:R-:W-:Y:S02]  /*c6c0*/  @!P2 LEA.HI R0, R0, R0, RZ, 0x1 ;  /* 0x000000000000a211 */ /* 0x000fe400078f08ff */
[----:B0-----:R-:W-:Y:S02]  /*c6d0*/  @!P1 LOP3.LUT R19, R26, 0xfffffffe, RZ, 0xc0, !PT ;  /* 0xfffffffe1a139812 */ /* 0x001fe400078ec0ff */
[----:B------:R0:W-:Y:S01]  /*c6e0*/  @!P3 ST.E.64 desc[UR40][R22.64], R72 ;  /* 0x000000481600b985 */ /* 0x0001e2000c101b28 */
[----:B------:R-:W-:Y:S01]  /*c6f0*/  ISETP.GE.AND P3, PT, R4, UR4, PT ;  /* 0x0000000404007c0c */ /* 0x000fe2000bf66270 */
[----:B------:R-:W-:Y:S01]  /*c700*/  @!P6 IMAD.WIDE R24, R25, 0x4, R134 ;  /* 0x000000041918e825 */ /* 0x000fe200078e0286 */
[----:B------:R-:W-:-:S03]  /*c710*/  @!P2 LOP3.LUT R3, R0, 0xfffffffe, RZ, 0xc0, !PT ;  /* 0xfffffffe0003a812 */ /* 0x000fc600078ec0ff */
[--C-:B------:R-:W-:Y:S01]  /*c720*/  @!P1 IMAD.WIDE R18, R19, 0x4, R134.reuse ;  /* 0x0000000413129825 */ /* 0x100fe200078e0286 */
[----:B------:R2:W-:Y:S03]  /*c730*/  @!P6 ST.E.64 desc[UR40][R24.64], R74 ;  /* 0x0000004a1800e985 */ /* 0x0005e6000c101b28 */
[C---:B------:R-:W-:Y:S01]  /*c740*/  VIADD R0, R5.reuse, 0xa8 ;  /* 0x000000a805007836 */ /* 0x040fe20000000000 */
[----:B------:R3:W-:Y:S01]  /*c750*/  @!P1 ST.E.64 desc[UR40][R18.64], R76 ;  /* 0x0000004c12009985 */ /* 0x0007e2000c101b28 */
[----:B------:R-:W-:Y:S02]  /*c760*/  VIADD R10, R5, 0xa0 ;  /* 0x000000a0050a7836 */ /* 0x000fe40000000000 */
[----:B------:R-:W-:Y:S01]  /*c770*/  @!P3 LEA.HI R4, R4, R4, RZ, 0x1 ;  /* 0x000000040404b211 */ /* 0x000fe200078f08ff */
[----:B-1----:R-:W-:Y:S01]  /*c780*/  @!P2 IMAD.WIDE R20, R3, 0x4, R134 ;  /* 0x000000040314a825 */ /* 0x002fe200078e0286 */
[----:B------:R-:W-:-:S02]  /*c790*/  ISETP.GE.AND P1, PT, R0, UR4, PT ;  /* 0x0000000400007c0c */ /* 0x000fc4000bf26270 */
[----:B------:R-:W-:Y:S01]  /*c7a0*/  @!P3 LOP3.LUT R3, R4, 0xfffffffe, RZ, 0xc0, !PT ;  /* 0xfffffffe0403b812 */ /* 0x000fe200078ec0ff */
[C---:B0-----:R-:W-:Y:S01]  /*c7b0*/  VIADD R22, R5.reuse, 0xb0 ;  /* 0x000000b005167836 */ /* 0x041fe20000000000 */
[----:B------:R-:W-:Y:S01]  /*c7c0*/  ISETP.GE.AND P4, PT, R10, UR4, PT ;  /* 0x000000040a007c0c */ /* 0x000fe2000bf86270 */
[C---:B------:R-:W-:Y:S01]  /*c7d0*/  VIADD R26, R5.reuse, 0xb8 ;  /* 0x000000b8051a7836 */ /* 0x040fe20000000000 */
[----:B------:R0:W-:Y:S01]  /*c7e0*/  @!P2 ST.E.64 desc[UR40][R20.64], R78 ;  /* 0x0000004e1400a985 */ /* 0x0001e2000c101b28 */
[----:B--2---:R-:W-:Y:S01]  /*c7f0*/  VIADD R24, R5, 0xc0 ;  /* 0x000000c005187836 */ /* 0x004fe20000000000 */
[----:B------:R-:W-:Y:S01]  /*c800*/  ISETP.GE.AND P6, PT, R22, UR4, PT ;  /* 0x0000000416007c0c */ /* 0x000fe2000bfc6270 */
[----:B---3--:R-:W-:Y:S01]  /*c810*/  @!P3 IMAD.WIDE R18, R3, 0x4, R134 ;  /* 0x000000040312b825 */ /* 0x008fe200078e0286 */
[----:B------:R-:W-:Y:S02]  /*c820*/  ISETP.GE.AND P5, PT, R26, UR4, PT ;  /* 0x000000041a007c0c */ /* 0x000fe4000bfa6270 */
[----:B------:R-:W-:Y:S01]  /*c830*/  ISETP.GE.AND P2, PT, R24, UR4, PT ;  /* 0x0000000418007c0c */ /* 0x000fe2000bf46270 */
[----:B------:R-:W-:Y:S01]  /*c840*/  VIADD R4, R5, 0xc8 ;  /* 0x000000c805047836 */ /* 0x000fe20000000000 */
[----:B------:R1:W-:Y:S01]  /*c850*/  @!P3 ST.E.64 desc[UR40][R18.64], R80 ;  /* 0x000000501200b985 */ /* 0x0003e2000c101b28 */
[----:B------:R-:W-:-:S02]  /*c860*/  @!P1 LEA.HI R0, R0, R0, RZ, 0x1 ;  /* 0x0000000000009211 */ /* 0x000fc400078f08ff */
[----:B------:R-:W-:Y:S02]  /*c870*/  @!P4 LEA.HI R10, R10, R10, RZ, 0x1 ;  /* 0x0000000a0a0ac211 */ /* 0x000fe400078f08ff */
[----:B------:R-:W-:Y:S02]  /*c880*/  ISETP.GE.AND P3, PT, R4, UR4, PT ;  /* 0x0000000404007c0c */ /* 0x000fe4000bf66270 */
[----:B------:R-:W-:Y:S02]  /*c890*/  @!P1 LOP3.LUT R23, R0, 0xfffffffe, RZ, 0xc0, !PT ;  /* 0xfffffffe00179812 */ /* 0x000fe400078ec0ff */
[----:B------:R-:W-:Y:S02]  /*c8a0*/  @!P6 LEA.HI R0, R22, R22, RZ, 0x1 ;  /* 0x000000161600e211 */ /* 0x000fe400078f08ff */
[----:B0-----:R-:W-:Y:S01]  /*c8b0*/  @!P4 LOP3.LUT R21, R10, 0xfffffffe, RZ, 0xc0, !PT ;  /* 0xfffffffe0a15c812 */ /* 0x001fe200078ec0ff */
[----:B------:R-:W-:Y:S01]  /*c8c0*/  @!P1 IMAD.WIDE R22, R23, 0x4, R134 ;  /* 0x0000000417169825 */ /* 0x000fe200078e0286 */
[----:B------:R-:W-:-:S02]  /*c8d0*/  @!P6 LOP3.LUT R3, R0, 0xfffffffe, RZ, 0xc0, !PT ;  /* 0xfffffffe0003e812 */ /* 0x000fc400078ec0ff */
[----:B------:R-:W-:Y:S01]  /*c8e0*/  @!P5 LEA.HI R26, R26, R26, RZ, 0x1 ;  /* 0x0000001a1a1ad211 */ /* 0x000fe200078f08ff */
[--C-:B------:R-:W-:Y:S01]  /*c8f0*/  @!P4 IMAD.WIDE R20, R21, 0x4, R134.reuse ;  /* 0x000000041514c825 */ /* 0x100fe200078e0286 */
[----:B------:R-:W-:Y:S02]  /*c900*/  @!P2 LEA.HI R24, R24, R24, RZ, 0x1 ;  /* 0x000000181818a211 */ /* 0x000fe400078f08ff */
[----:B------:R-:W-:Y:S01]  /*c910*/  @!P3 LEA.HI R4, R4, R4, RZ, 0x1 ;  /* 0x000000040404b211 */ /* 0x000fe200078f08ff */
[--C-:B-1----:R-:W-:Y:S01]  /*c920*/  @!P6 IMAD.WIDE R18, R3, 0x4, R134.reuse ;  /* 0x000000040312e825 */ /* 0x102fe200078e0286 */
[----:B------:R-:W-:Y:S01]  /*c930*/  @!P5 LOP3.LUT R25, R26, 0xfffffffe, RZ, 0xc0, !PT ;  /* 0xfffffffe1a19d812 */ /* 0x000fe200078ec0ff */
[----:B------:R0:W-:Y:S01]  /*c940*/  @!P4 ST.E.64 desc[UR40][R20.64], R82 ;  /* 0x000000521400c985 */ /* 0x0001e2000c101b28 */
[----:B------:R-:W-:Y:S01]  /*c950*/  @!P2 LOP3.LUT R3, R24, 0xfffffffe, RZ, 0xc0, !PT ;  /* 0xfffffffe1803a812 */ /* 0x000fe200078ec0ff */
[----:B------:R-:W-:Y:S01]  /*c960*/  VIADD R0, R5, 0xd0 ;  /* 0x000000d005007836 */ /* 0x000fe20000000000 */
[----:B------:R-:W-:Y:S01]  /*c970*/  @!P3 LOP3.LUT R27, R4, 0xfffffffe, RZ, 0xc0, !PT ;  /* 0xfffffffe041bb812 */ /* 0x000fe200078ec0ff */
[----:B------:R-:W-:Y:S01]  /*c980*/  @!P5 IMAD.WIDE R24, R25, 0x4, R134 ;  /* 0x000000041918d825 */ /* 0x000fe200078e0286 */
[----:B------:R1:W-:Y:S02]  /*c990*/  @!P1 ST.E.64 desc[UR40][R22.64], R84 ;  /* 0x0000005416009985 */ /* 0x0003e4000c101b28 */
[----:B------:R-:W-:Y:S01]  /*c9a0*/  ISETP.GE.AND P1, PT, R0, UR4, PT ;  /* 0x0000000400007c0c */ /* 0x000fe2000bf26270 */
[C---:B------:R-:W-:Y:S01]  /*c9b0*/  VIADD R4, R5.reuse, 0xe0 ;  /* 0x000000e005047836 */ /* 0x040fe20000000000 */
[----:B------:R2:W-:Y:S01]  /*c9c0*/  @!P6 ST.E.64 desc[UR40][R18.64], R88 ;  /* 0x000000581200e985 */ /* 0x0005e2000c101b28 */
[----:B------:R-:W-:-:S03]  /*c9d0*/  VIADD R10, R5, 0xe8 ;  /* 0x000000e8050a7836 */ /* 0x000fc60000000000 */
[----:B------:R3:W-:Y:S01]  /*c9e0*/  @!P5 ST.E.64 desc[UR40][R24.64], R90 ;  /* 0x0000005a1800d985 */ /* 0x0007e2000c101b28 */
[----:B0-----:R-:W-:Y:S01]  /*c9f0*/  @!P2 IMAD.WIDE R20, R3, 0x4, R134 ;  /* 0x000000040314a825 */ /* 0x001fe200078e0286 */
[----:B------:R-:W-:-:S03]  /*ca00*/  ISETP.GE.AND P4, PT, R10, UR4, PT ;  /* 0x000000040a007c0c */ /* 0x000fc6000bf86270 */
[----:B------:R-:W-:Y:S01]  /*ca10*/  VIADD R3, R5, 0xd8 ;  /* 0x000000d805037836 */ /* 0x000fe20000000000 */
[----:B------:R0:W-:Y:S01]  /*ca20*/  @!P2 ST.E.64 desc[UR40][R20.64], R92 ;  /* 0x0000005c1400a985 */ /* 0x0001e2000c101b28 */
[----:B-1----:R-:W-:Y:S01]  /*ca30*/  @!P3 IMAD.WIDE R22, R27, 0x4, R134 ;  /* 0x000000041b16b825 */ /* 0x002fe200078e0286 */
[----:B------:R-:W-:Y:S02]  /*ca40*/  @!P1 LEA.HI R0, R0, R0, RZ, 0x1 ;  /* 0x0000000000009211 */ /* 0x000fe400078f08ff */
[----:B------:R-:W-:Y:S01]  /*ca50*/  ISETP.GE.AND P2, PT, R3, UR4, PT ;  /* 0x0000000403007c0c */ /* 0x000fe2000bf46270 */
[C---:B--2---:R-:W-:Y:S01]  /*ca60*/  VIADD R19, R5.reuse, 0xf8 ;  /* 0x000000f805137836 */ /* 0x044fe20000000000 */
[----:B------:R1:W-:Y:S01]  /*ca70*/  @!P3 ST.E.64 desc[UR40][R22.64], R94 ;  /* 0x0000005e1600b985 */ /* 0x0003e2000c101b28 */
[----:B------:R-:W-:Y:S01]  /*ca80*/  VIADD R18, R5, 0xf0 ;  /* 0x000000f005127836 */ /* 0x000fe20000000000 */
[----:B------:R-:W-:Y:S02]  /*ca90*/  ISETP.GE.AND P3, PT, R4, UR4, PT ;  /* 0x0000000404007c0c */ /* 0x000fe4000bf66270 */
[----:B------:R-:W-:-:S02]  /*caa0*/  ISETP.GE.AND P6, PT, R19, UR4, PT ;  /* 0x0000000413007c0c */ /* 0x000fc4000bfc6270 */
[----:B------:R-:W-:Y:S02]  /*cab0*/  ISETP.GE.AND P5, PT, R18, UR4, PT ;  /* 0x0000000412007c0c */ /* 0x000fe4000bfa6270 */
[----:B------:R-:W-:-:S03]  /*cac0*/  @!P4 LEA.HI R10, R10, R10, RZ, 0x1 ;  /* 0x0000000a0a0ac211 */ /* 0x000fc600078f08ff */
[----:B------:R-:W-:Y:S02]  /*cad0*/  @!P2 LEA.HI R3, R3, R3, RZ, 0x1 ;  /* 0x000000030303a211 */ /* 0x000fe400078f08ff */
[----:B---3--:R-:W-:Y:S02]  /*cae0*/  @!P4 LOP3.LUT R25, R10, 0xfffffffe, RZ, 0xc0, !PT ;  /* 0xfffffffe0a19c812 */ /* 0x008fe400078ec0ff */
[----:B------:R-:W-:Y:S02]  /*caf0*/  @!P3 LEA.HI R4, R4, R4, RZ, 0x1 ;  /* 0x000000040404b211 */ /* 0x000fe400078f08ff */
[----:B0-----:R-:W-:Y:S01]  /*cb00*/  @!P6 LEA.HI R20, R19, R19, RZ, 0x1 ;  /* 0x000000131314e211 */ /* 0x001fe200078f08ff */
[----:B------:R-:W-:Y:S01]  /*cb10*/  @!P4 IMAD.WIDE R24, R25, 0x4, R134 ;  /* 0x000000041918c825 */ /* 0x000fe200078e0286 */
[----:B------:R-:W-:Y:S02]  /*cb20*/  @!P5 LEA.HI R18, R18, R18, RZ, 0x1 ;  /* 0x000000121212d211 */ /* 0x000fe400078f08ff */
[----:B------:R-:W-:-:S02]  /*cb30*/  @!P1 LOP3.LUT R19, R0, 0xfffffffe, RZ, 0xc0, !PT ;  /* 0xfffffffe00139812 */ /* 0x000fc400078ec0ff */
[----:B------:R-:W-:Y:S02]  /*cb40*/  @!P2 LOP3.LUT R3, R3, 0xfffffffe, RZ, 0xc0, !PT ;  /* 0xfffffffe0303a812 */ /* 0x000fe400078ec0ff */
[----:B-1----:R-:W-:Y:S02]  /*cb50*/  @!P3 LOP3.LUT R23, R4, 0xfffffffe, RZ, 0xc0, !PT ;  /* 0xfffffffe0417b812 */ /* 0x002fe400078ec0ff */
        /* <DEDUP_REMOVED lines=11> */
[----:B------:R1:W-:Y:S04]  /*cc10*/  @!P5 ST.E.64 desc[UR40][R26.64], R108 ;  /* 0x0000006c1a00d985 */ /* 0x0003e8000c101b28 */
[----:B------:R1:W-:Y:S02]  /*cc20*/  @!P6 ST.E.64 desc[UR40][R134.64], R110 ;  /* 0x0000006e8600e985 */ /* 0x0003e4000c101b28 */
.L_x_2156:
[----:B------:R-:W-:Y:S05]  /*cc30*/  BSYNC B0 ;  /* 0x0000000000007941 */ /* 0x000fea0003800000 */
.L_x_2155:
[----:B------:R-:W-:Y:S01]  /*cc40*/  ISETP.GE.AND P1, PT, R2, R11, PT ;  /* 0x0000000b0200720c */ /* 0x000fe20003f26270 */
[----:B-1----:R-:W1:Y:S01]  /*cc50*/  SHFL.IDX PT, R19, R47, 0x1, 0x1c1f ;  /* 0x003c1f002f137f89 */ /* 0x002e6200000e0000 */
[----:B------:R-:W-:Y:S02]  /*cc60*/  SEL R21, R45, R36, P0 ;  /* 0x000000242d157207 */ /* 0x000fe40000000000 */
[----:B------:R-:W-:Y:S01]  /*cc70*/  SEL R23, R36, R45, P0 ;  /* 0x0000002d24177207 */ /* 0x000fe20000000000 */
[----:B------:R3:W2:Y:S01]  /*cc80*/  SHFL.IDX PT, R18, R17, 0x1, 0x1c1f ;  /* 0x003c1f0011127f89 */ /* 0x0006a200000e0000 */
[----:B0-----:R-:W-:Y:S02]  /*cc90*/  SEL R3, R14, R143, P0 ;  /* 0x0000008f0e037207 */ /* 0x001fe40000000000 */
[----:B------:R-:W-:Y:S02]  /*cca0*/  SEL R26, R41, R44, P0 ;  /* 0x0000002c291a7207 */ /* 0x000fe40000000000 */
[----:B------:R-:W-:-:S02]  /*ccb0*/  SEL R27, R39, R146, P0 ;  /* 0x00000092271b7207 */ /* 0x000fc40000000000 */
[----:B------:R-:W-:Y:S02]  /*ccc0*/  SEL R45, R146, R39, P0 ;  /* 0x00000027922d7207 */ /* 0x000fe40000000000 */
[----:B---3--:R-:W-:Y:S02]  /*ccd0*/  SEL R17, R143, R14, P0 ;  /* 0x0000000e8f117207 */ /* 0x008fe40000000000 */
        /* <DEDUP_REMOVED lines=158> */
[----:B------:R2:W-:Y:S01]  /*d6c0*/  @!P5 ST.E.64 desc[UR40][R32.64], R22 ;  /* 0x000000162000d985 */ /* 0x0005e2000c101b28 */
[----:B------:R-:W-:-:S03]  /*d6d0*/  VIADD R34, R5, 0xc8 ;  /* 0x000000c805227836 */ /* 0x000fc60000000000 */
[----:B------:R3:W-:Y:S01]  /*d6e0*/  @!P1 ST.E.64 desc[UR40][R6.64], R24 ;  /* 0x0000001806009985 */ /* 0x0007e2000c101b28 */
[----:B------:R-:W-:Y:S01]  /*d6f0*/  ISETP.GE.AND P1, PT, R0, UR4, PT ;  /* 0x0000000400007c0c */ /* 0x000fe2000bf26270 */
[----:B-1----:R-:W-:Y:S01]  /*d700*/  @!P0 IMAD.WIDE R8, R37, 0x4, R18 ;  /* 0x0000000425088825 */ /* 0x002fe200078e0212 */
[----:B------:R-:W-:-:S03]  /*d710*/  ISETP.GE.AND P3, PT, R34, UR4, PT ;  /* 0x0000000422007c0c */ /* 0x000fc6000bf66270 */
[C---:B0-----:R-:W-:Y:S01]  /*d720*/  VIADD R10, R5.reuse, 0xd8 ;  /* 0x000000d8050a7836 */ /* 0x041fe20000000000 */
[----:B------:R0:W-:Y:S01]  /*d730*/  @!P0 ST.E.64 desc[UR40][R8.64], R28 ;  /* 0x0000001c08008985 */ /* 0x0001e2000c101b28 */
[C---:B------:R-:W-:Y:S01]  /*d740*/  VIADD R20, R5.reuse, 0xe0 ;  /* 0x000000e005147836 */ /* 0x040fe20000000000 */
[----:B------:R-:W-:Y:S01]  /*d750*/  @!P2 LOP3.LUT R11, R4, 0xfffffffe, RZ, 0xc0, !PT ;  /* 0xfffffffe040ba812 */ /* 0x000fe200078ec0ff */
[C---:B--2---:R-:W-:Y:S01]  /*d760*/  VIADD R22, R5.reuse, 0xe8 ;  /* 0x000000e805167836 */ /* 0x044fe20000000000 */
[----:B------:R-:W-:Y:S01]  /*d770*/  ISETP.GE.AND P0, PT, R10, UR4, PT ;  /* 0x000000040a007c0c */ /* 0x000fe2000bf06270 */
[----:B------:R-:W-:Y:S01]  /*d780*/  VIADD R23, R5, 0xf0 ;  /* 0x000000f005177836 */ /* 0x000fe20000000000 */
[----:B------:R-:W-:Y:S01]  /*d790*/  ISETP.GE.AND P4, PT, R20, UR4, PT ;  /* 0x0000000414007c0c */ /* 0x000fe2000bf86270 */
[----:B---3--:R-:W-:Y:S01]  /*d7a0*/  @!P2 IMAD.WIDE R6, R11, 0x4, R18 ;  /* 0x000000040b06a825 */ /* 0x008fe200078e0212 */
[----:B------:R-:W-:Y:S02]  /*d7b0*/  ISETP.GE.AND P5, PT, R22, UR4, PT ;  /* 0x0000000416007c0c */ /* 0x000fe4000bfa6270 */
[----:B------:R-:W-:Y:S01]  /*d7c0*/  ISETP.GE.AND P6, PT, R23, UR4, PT ;  /* 0x0000000417007c0c */ /* 0x000fe2000bfc6270 */
[----:B------:R-:W-:Y:S01]  /*d7d0*/  VIADD R5, R5, 0xf8 ;  /* 0x000000f805057836 */ /* 0x000fe20000000000 */
[----:B------:R-:W-:Y:S01]  /*d7e0*/  @!P1 LEA.HI R0, R0, R0, RZ, 0x1 ;  /* 0x0000000000009211 */ /* 0x000fe200078f08ff */
[----:B------:R1:W-:Y:S01]  /*d7f0*/  @!P2 ST.E.64 desc[UR40][R6.64], R26 ;  /* 0x0000001a0600a985 */ /* 0x0003e2000c101b28 */
[----:B------:R-:W-:-:S02]  /*d800*/  @!P3 LEA.HI R34, R34, R34, RZ, 0x1 ;  /* 0x000000222222b211 */ /* 0x000fc400078f08ff */
[----:B------:R-:W-:Y:S02]  /*d810*/  @!P1 LOP3.LUT R11, R0, 0xfffffffe, RZ, 0xc0, !PT ;  /* 0xfffffffe000b9812 */ /* 0x000fe400078ec0ff */
[----:B------:R-:W-:Y:S02]  /*d820*/  @!P0 LEA.HI R0, R10, R10, RZ, 0x1 ;  /* 0x0000000a0a008211 */ /* 0x000fe400078f08ff */
[----:B0-----:R-:W-:Y:S01]  /*d830*/  @!P3 LOP3.LUT R9, R34, 0xfffffffe, RZ, 0xc0, !PT ;  /* 0xfffffffe2209b812 */ /* 0x001fe200078ec0ff */
[--C-:B------:R-:W-:Y:S01]  /*d840*/  @!P1 IMAD.WIDE R10, R11, 0x4, R18.reuse ;  /* 0x000000040b0a9825 */ /* 0x100fe200078e0212 */
[----:B------:R-:W-:Y:S02]  /*d850*/  @!P4 LEA.HI R20, R20, R20, RZ, 0x1 ;  /* 0x000000141414c211 */ /* 0x000fe400078f08ff */
[----:B------:R-:W-:Y:S01]  /*d860*/  @!P0 LOP3.LUT R21, R0, 0xfffffffe, RZ, 0xc0, !PT ;  /* 0xfffffffe00158812 */ /* 0x000fe200078ec0ff */
[----:B------:R-:W-:Y:S01]  /*d870*/  @!P3 IMAD.WIDE R8, R9, 0x4, R18 ;  /* 0x000000040908b825 */ /* 0x000fe200078e0212 */
[----:B------:R-:W-:-:S02]  /*d880*/  @!P5 LEA.HI R22, R22, R22, RZ, 0x1 ;  /* 0x000000161616d211 */ /* 0x000fc400078f08ff */
[----:B------:R-:W-:Y:S02]  /*d890*/  @!P6 LEA.HI R0, R23, R23, RZ, 0x1 ;  /* 0x000000171700e211 */ /* 0x000fe400078f08ff */
[----:B------:R-:W-:Y:S01]  /*d8a0*/  @!P4 LOP3.LUT R23, R20, 0xfffffffe, RZ, 0xc0, !PT ;  /* 0xfffffffe1417c812 */ /* 0x000fe200078ec0ff */
[--C-:B------:R-:W-:Y:S01]  /*d8b0*/  @!P0 IMAD.WIDE R20, R21, 0x4, R18.reuse ;  /* 0x0000000415148825 */ /* 0x100fe200078e0212 */
[----:B------:R-:W-:Y:S01]  /*d8c0*/  @!P5 LOP3.LUT R25, R22, 0xfffffffe, RZ, 0xc0, !PT ;  /* 0xfffffffe1619d812 */ /* 0x000fe200078ec0ff */
[----:B------:R0:W-:Y:S01]  /*d8d0*/  @!P3 ST.E.64 desc[UR40][R8.64], R44 ;  /* 0x0000002c0800b985 */ /* 0x0001e2000c101b28 */
[----:B-1----:R-:W-:Y:S01]  /*d8e0*/  @!P6 LOP3.LUT R27, R0, 0xfffffffe, RZ, 0xc0, !PT ;  /* 0xfffffffe001be812 */ /* 0x002fe200078ec0ff */
[--C-:B------:R-:W-:Y:S02]  /*d8f0*/  @!P4 IMAD.WIDE R6, R23, 0x4, R18.reuse ;  /* 0x000000041706c825 */ /* 0x100fe400078e0212 */
[----:B------:R1:W-:Y:S02]  /*d900*/  @!P1 ST.E.64 desc[UR40][R10.64], R30 ;  /* 0x0000001e0a009985 */ /* 0x0003e4000c101b28 */
[----:B------:R-:W-:-:S02]  /*d910*/  @!P6 IMAD.WIDE R22, R27, 0x4, R18 ;  /* 0x000000041b16e825 */ /* 0x000fc400078e0212 */
[----:B------:R1:W-:Y:S01]  /*d920*/  @!P0 ST.E.64 desc[UR40][R20.64], R38 ;  /* 0x0000002614008985 */ /* 0x0003e2000c101b28 */
[----:B------:R-:W-:-:S03]  /*d930*/  ISETP.GE.AND P0, PT, R5, UR4, PT ;  /* 0x0000000405007c0c */ /* 0x000fc6000bf06270 */
[----:B------:R1:W-:Y:S01]  /*d940*/  @!P4 ST.E.64 desc[UR40][R6.64], R2 ;  /* 0x000000020600c985 */ /* 0x0003e2000c101b28 */
[----:B0-----:R-:W-:-:S05]  /*d950*/  @!P5 IMAD.WIDE R8, R25, 0x4, R18 ;  /* 0x000000041908d825 */ /* 0x001fca00078e0212 */
[----:B------:R1:W-:Y:S04]  /*d960*/  @!P5 ST.E.64 desc[UR40][R8.64], R16 ;  /* 0x000000100800d985 */ /* 0x0003e8000c101b28 */
[----:B------:R1:W-:Y:S01]  /*d970*/  @!P6 ST.E.64 desc[UR40][R22.64], R14 ;  /* 0x0000000e1600e985 */ /* 0x0003e2000c101b28 */
[----:B------:R-:W-:Y:S05]  /*d980*/  @P0 BRA `(.L_x_2118) ;  /* 0x0000004000d80947 */ /* 0x000fea0003800000 */
[----:B------:R-:W-:-:S04]  /*d990*/  LEA.HI R5, R5, R5, RZ, 0x1 ;  /* 0x0000000505057211 */ /* 0x000fc800078f08ff */
[----:B------:R-:W-:-:S05]  /*d9a0*/  LOP3.LUT R5, R5, 0xfffffffe, RZ, 0xc0, !PT ;  /* 0xfffffffe05057812 */ /* 0x000fca00078ec0ff */
[----:B------:R-:W-:-:S05]  /*d9b0*/  IMAD.WIDE R18, R5, 0x4, R18 ;  /* 0x0000000405127825 */ /* 0x000fca00078e0212 */
[----:B------:R0:W-:Y:S01]  /*d9c0*/  ST.E.64 desc[UR40][R18.64], R12 ;  /* 0x0000000c12007985 */ /* 0x0001e2000c101b28 */
[----:B------:R-:W-:Y:S05]  /*d9d0*/  BRA `(.L_x_2118) ;  /* 0x0000004000c47947 */ /* 0x000fea0003800000 */
.L_x_2154:
[----:B------:R-:W1:Y:S02]  /*d9e0*/  S2R R0, SR_TID.X ;  /* 0x0000000000007919 */ /* 0x000e640000002100 */
[----:B-1----:R-:W-:-:S05]  /*d9f0*/  VIADD R2, R0, 0xffffff80 ;  /* 0xffffff8000027836 */ /* 0x002fca0000000000 */
[----:B------:R-:W-:-:S13]  /*da00*/  ISETP.GT.AND P0, PT, R2, 0x7f, PT ;  /* 0x0000007f0200780c */ /* 0x000fda0003f04270 */
[----:B------:R-:W-:Y:S05]  /*da10*/  @P0 BRA `(.L_x_2118) ;  /* 0x0000004000b40947 */ /* 0x000fea0003800000 */
[----:B------:R-:W1:Y:S01]  /*da20*/  S2R R3, SR_CTAID.X ;  /* 0x0000000000037919 */ /* 0x000e620000002500 */
[----:B------:R-:W2:Y:S01]  /*da30*/  LDC R6, c[0x0][0xbe8] ;  /* 0x0002fa00ff067b82 */ /* 0x000ea20000000800 */
[----:B------:R-:W-:Y:S01]  /*da40*/  ULDC UR4, c[0x0][0xa88] ;  /* 0x0002a20000047ab9 */ /* 0x000fe20000000800 */
[----:B-1----:R-:W-:Y:S02]  /*da50*/  IMAD R0, R3, 0x80, R0 ;  /* 0x0000008003007824 */ /* 0x002fe400078e0200 */
[----:B--2---:R-:W-:Y:S02]  /*da60*/  IMAD R3, R6, UR4, RZ ;  /* 0x0000000406037c24 */ /* 0x004fe4000f8e02ff */
[----:B------:R-:W-:-:S05]  /*da70*/  VIADD R0, R0, 0xffffff80 ;  /* 0xffffff8000007836 */ /* 0x000fca0000000000 */
[----:B------:R-:W-:-:S13]  /*da80*/  ISETP.GE.AND P0, PT, R0, R3, PT ;  /* 0x000000030000720c */ /* 0x000fda0003f06270 */
[----:B------:R-:W-:Y:S05]  /*da90*/  @P0 BRA `(.L_x_2118) ;  /* 0x0000004000940947 */ /* 0x000fea0003800000 */
[----:B------:R-:W-:Y:S01]  /*daa0*/  ISETP.NE.AND P0, PT, R6, 0x1, PT ;  /* 0x000000010600780c */ /* 0x000fe20003f05270 */
[----:B------:R-:W1:Y:S01]  /*dab0*/  LDC.64 R10, c[0x0][0xbd8] ;  /* 0x0002f600ff0a7b82 */ /* 0x000e620000000a00 */
[----:B------:R-:W-:Y:S01]  /*dac0*/  SHF.R.S32.HI R4, RZ, 0x1f, R17 ;  /* 0x0000001fff047819 */ /* 0x000fe20000011411 */
[----:B------:R-:W-:Y:S02]  /*dad0*/  ULDC.64 UR4, c[0x0][0xbd0] ;  /* 0x0002f40000047ab9 */ /* 0x000fe40000000a00 */
[----:B------:R-:W-:-:S04]  /*dae0*/  IMAD.WIDE.U32 R2, R17, UR4, RZ ;  /* 0x0000000411027c25 */ /* 0x000fc8000f8e00ff */
[----:B------:R-:W2:Y:S01]  /*daf0*/  S2UR UR6, SR_CTAID.Y ;  /* 0x00000000000679c3 */ /* 0x000ea20000002600 */
[----:B------:R-:W-:-:S04]  /*db00*/  IMAD R4, R4, UR4, RZ ;  /* 0x0000000404047c24 */ /* 0x000fc8000f8e02ff */
[----:B0-----:R-:W-:Y:S01]  /*db10*/  IMAD R5, R17, UR5, R4 ;  /* 0x0000000511057c24 */ /* 0x001fe2000f8e0204 */
[----:B------:R-:W-:Y:S01]  /*db20*/  ULDC.64 UR4, c[0x0][0xbe0] ;  /* 0x0002f80000047ab9 */ /* 0x000fe20000000a00 */
[----:B------:R-:W-:Y:S01]  /*db30*/  IMAD.MOV R17, RZ, RZ, -R17 ;  /* 0x000000ffff117224 */ /* 0x000fe200078e0a11 */
[----:B------:R-:W0:Y:S01]  /*db40*/  @P0 LDC R7, c[0x0][0xbec] ;  /* 0x0002fb00ff070b82 */ /* 0x000e220000000800 */
[----:B------:R-:W-:Y:S02]  /*db50*/  IMAD.IADD R3, R3, 0x1, R5 ;  /* 0x0000000103037824 */ /* 0x000fe400078e0205 */
[----:B------:R-:W-:-:S05]  /*db60*/  IMAD.MOV.U32 R5, RZ, RZ, R0 ;  /* 0x000000ffff057224 */ /* 0x000fca00078e0000 */
[----:B------:R-:W2:Y:S01]  /*db70*/  LDC R8, c[0x0][0xc50] ;  /* 0x00031400ff087b82 */ /* 0x000ea20000000800 */
[C---:B-1----:R-:W-:Y:S02]  /*db80*/  IMAD R12, R10.reuse, UR38, RZ ;  /* 0x000000260a0c7c24 */ /* 0x042fe4000f8e02ff */
[----:B------:R-:W-:-:S04]  /*db90*/  IMAD.WIDE.U32 R2, R10, UR39, R2 ;  /* 0x000000270a027c25 */ /* 0x000fc8000f8e0002 */
[----:B------:R-:W-:Y:S01]  /*dba0*/  IMAD R11, R11, UR39, R12 ;  /* 0x000000270b0b7c24 */ /* 0x000fe2000f8e020c */
[----:B------:R-:W1:Y:S03]  /*dbb0*/  @P0 LDC R9, c[0x0][0xbf0] ;  /* 0x0002fc00ff090b82 */ /* 0x000e660000000800 */
[----:B------:R-:W-:Y:S02]  /*dbc0*/  IMAD.IADD R3, R11, 0x1, R3 ;  /* 0x000000010b037824 */ /* 0x000fe400078e0203 */
[----:B0-----:R-:W-:-:S04]  /*dbd0*/  @P0 IMAD.HI.U32 R4, R0, R7, RZ ;  /* 0x0000000700040227 */ /* 0x001fc800078e00ff */
[----:B--2---:R-:W-:-:S04]  /*dbe0*/  IMAD R17, R8, R17, UR6 ;  /* 0x0000000608117e24 */ /* 0x004fc8000f8e0211 */
[----:B------:R-:W-:Y:S01]  /*dbf0*/  IMAD.WIDE.U32 R2, R17, UR4, R2 ;  /* 0x0000000411027c25 */ /* 0x000fe2000f8e0002 */
[----:B-1----:R-:W-:Y:S02]  /*dc00*/  @P0 SHF.R.U32.HI R5, RZ, R9, R4 ;  /* 0x00000009ff050219 */ /* 0x002fe40000011604 */
[----:B------:R-:W-:Y:S02]  /*dc10*/  SHF.R.S32.HI R4, RZ, 0x1f, R17 ;  /* 0x0000001fff047819 */ /* 0x000fe40000011411 */
[--C-:B------:R-:W-:Y:S01]  /*dc20*/  SHF.R.S32.HI R9, RZ, 0x1f, R5.reuse ;  /* 0x0000001fff097819 */ /* 0x100fe20000011405 */
[----:B------:R-:W-:Y:S01]  /*dc30*/  IMAD.MOV R7, RZ, RZ, -R5 ;  /* 0x000000ffff077224 */ /* 0x000fe200078e0a05 */
[----:B------:R-:W-:Y:S01]  /*dc40*/  IADD3 R2, P0, R5, R2, RZ ;  /* 0x0000000205027210 */ /* 0x000fe20007f1e0ff */
[----:B------:R-:W-:Y:S02]  /*dc50*/  IMAD R4, R4, UR4, RZ ;  /* 0x0000000404047c24 */ /* 0x000fe4000f8e02ff */
[----:B------:R-:W-:-:S02]  /*dc60*/  IMAD R7, R6, R7, R0 ;  /* 0x0000000706077224 */ /* 0x000fc400078e0200 */
[----:B------:R-:W-:Y:S01]  /*dc70*/  IMAD R4, R17, UR5, R4 ;  /* 0x0000000511047c24 */ /* 0x000fe2000f8e0204 */
[----:B------:R-:W-:Y:S02]  /*dc80*/  ULDC.64 UR4, c[0x0][0xbc8] ;  /* 0x0002f20000047ab9 */ /* 0x000fe40000000a00 */
        /* <DEDUP_REMOVED lines=12> */
.L_x_2116:
        /* <DEDUP_REMOVED lines=18> */
.L_x_2157:
[----:B------:R-:W-:Y:S01]  /*de70*/  ULDC UR7, c[0x0][0xc50] ;  /* 0x0003140000077ab9 */ /* 0x000fe20000000800 */
[----:B------:R-:W-:Y:S01]  /*de80*/  UMOV UR36, UR6 ;  /* 0x0000000600247c82 */ /* 0x000fe20008000000 */
[----:B------:R-:W-:-:S11]  /*de90*/  UISETP.NE.AND UP0, UPT, UR7, 0x1, UPT ;  /* 0x000000010700788c */ /* 0x000fd6000bf05270 */
[----:B------:R-:W-:Y:S01]  /*dea0*/  @UP0 ULDC UR4, c[0x0][0xc54] ;  /* 0x0003150000040ab9 */ /* 0x000fe20000000800 */
[----:B------:R-:W-:Y:S01]  /*deb0*/  @UP0 ULDC UR8, c[0x0][0xc58] ;  /* 0x0003160000080ab9 */ /* 0x000fe20000000800 */
[----:B------:R-:W-:-:S04]  /*dec0*/  UIMAD.WIDE.U32 UR4, UR6, UR4, URZ ;  /* 0x00000004060472a5 */ /* 0x000fc8000f8e003f */
[----:B------:R-:W-:-:S12]  /*ded0*/  @UP0 USHF.R.U32.HI UR36, URZ, UR8, UR5 ;  /* 0x000000083f240299 */ /* 0x000fd80008011605 */
.L_x_2158:
        /* <DEDUP_REMOVED lines=8> */
[----:B------:R-:W-:Y:S01]  /*df60*/  ULDC UR6, c[0x0][0x448] ;  /* 0x0001120000067ab9 */ /* 0x000fe20000000800 */
[----:B------:R-:W-:Y:S01]  /*df70*/  ULDC.64 UR4, c[0x0][0x418] ;  /* 0x0001060000047ab9 */ /* 0x000fe20000000a00 */
[----:B------:R-:W-:Y:S01]  /*df80*/  UISETP.NE.AND UP1, UPT, UR6, 0x1, UPT ;  /* 0x000000010600788c */ /* 0x000fe2000bf25270 */
[----:B------:R-:W-:Y:S01]  /*df90*/  IMAD.MOV.U32 R17, RZ, RZ, RZ ;  /* 0x000000ffff117224 */ /* 0x000fe200078e00ff */
[----:B------:R-:W-:Y:S01]  /*dfa0*/  UISETP.NE.U32.AND UP0, UPT, UR4, URZ, UPT ;  /* 0x0000003f0400728c */ /* 0x000fe2000bf05070 */
[----:B------:R-:W-:Y:S02]  /*dfb0*/  ULDC UR8, c[0x0][0x424] ;  /* 0x0001090000087ab9 */ /* 0x000fe40000000800 */
[----:B------:R-:W-:Y:S01]  /*dfc0*/  ULDC UR4, c[0x0][0x288] ;  /* 0x0000a20000047ab9 */ /* 0x000fe20000000800 */
[----:B------:R-:W-:Y:S02]  /*dfd0*/  UISETP.NE.AND.EX UP0, UPT, UR5, URZ, UPT, UP0 ;  /* 0x0000003f0500728c */ /* 0x000fe4000bf05300 */
[----:B------:R-:W-:-:S02]  /*dfe0*/  UIADD3 UR10, -UR4, 0x80, URZ ;  /* 0x00000080040a7890 */ /* 0x000fc4000fffe13f */
[----:B------:R-:W-:Y:S01]  /*dff0*/  USEL UR8, UR8, 0x1, UP0 ;  /* 0x0000000108087887 */ /* 0x000fe20008000000 */
[----:B------:R-:W-:Y:S01]  /*e000*/  @UP1 ULDC UR4, c[0x0][0x44c] ;  /* 0x0001130000041ab9 */ /* 0x000fe20000000800 */
[----:B------:R-:W-:Y:S01]  /*e010*/  ULDC UR9, c[0x0][0x2f0] ;  /* 0x0000bc0000097ab9 */ /* 0x000fe20000000800 */
[----:B------:R-:W-:Y:S01]  /*e020*/  @UP1 ULDC UR11, c[0x0][0x450] ;  /* 0x00011400000b1ab9 */ /* 0x000fe20000000800 */
[----:B------:R-:W-:Y:S02]  /*e030*/  UIMAD UR10, UR8, UR9, UR10 ;  /* 0x00000009080a72a4 */ /* 0x000fe4000f8e020a */
[----:B------:R-:W-:Y:S02]  /*e040*/  UIMAD UR8, UR8, UR9, 0x7f ;  /* 0x0000007f080874a4 */ /* 0x000fe4000f8e0209 */
[----:B0-----:R-:W-:-:S04]  /*e050*/  USHF.L.U32 UR39, UR39, 0x7, URZ ;  /* 0x0000000727277899 */ /* 0x001fc8000800063f */
[----:B------:R-:W-:-:S04]  /*e060*/  UIADD3 UR6, UR39, 0x7f, URZ ;  /* 0x0000007f27067890 */ /* 0x000fc8000fffe03f */
[----:B------:R-:W-:-:S04]  /*e070*/  UIMAD.WIDE.U32 UR4, UR6, UR4, URZ ;  /* 0x00000004060472a5 */ /* 0x000fc8000f8e003f */
[----:B------:R-:W-:Y:S02]  /*e080*/  @UP1 USHF.R.U32.HI UR6, URZ, UR11, UR5 ;  /* 0x0000000b3f061299 */ /* 0x000fe40008011605 */
[----:B------:R-:W-:Y:S02]  /*e090*/  USHF.R.S32.HI UR5, URZ, 0x1f, UR8 ;  /* 0x0000001f3f057899 */ /* 0x000fe40008011408 */
[----:B------:R-:W-:Y:S02]  /*e0a0*/  UIADD3 UR6, UR10, UR6, URZ ;  /* 0x000000060a067290 */ /* 0x000fe4000fffe03f */
[----:B------:R-:W-:Y:S02]  /*e0b0*/  ULEA.HI UR5, UR5, UR8, URZ, 0x7 ;  /* 0x0000000805057291 */ /* 0x000fe4000f8f383f */
[----:B------:R-:W-:Y:S02]  /*e0c0*/  USHF.R.S32.HI UR4, URZ, 0x1f, UR6 ;  /* 0x0000001f3f047899 */ /* 0x000fe40008011406 */
[----:B------:R-:W-:-:S02]  /*e0d0*/  USHF.R.S32.HI UR5, URZ, 0x7, UR5 ;  /* 0x000000073f057899 */ /* 0x000fc40008011405 */
[----:B------:R-:W-:Y:S02]  /*e0e0*/  ULEA.HI UR4, UR4, UR6, URZ, 0x7 ;  /* 0x0000000604047291 */ /* 0x000fe4000f8f383f */
[----:B------:R-:W-:Y:S02]  /*e0f0*/  USHF.R.U32.HI UR8, URZ, 0x10, UR7 ;  /* 0x000000103f087899 */ /* 0x000fe40008011607 */
[----:B------:R-:W-:-:S04]  /*e100*/  USHF.R.S32.HI UR4, URZ, 0x7, UR4 ;  /* 0x000000073f047899 */ /* 0x000fc80008011404 */
[----:B------:R-:W-:-:S04]  /*e110*/  UISETP.LT.AND UP0, UPT, UR5, UR4, UPT ;  /* 0x000000040500728c */ /* 0x000fc8000bf01270 */
[----:B------:R-:W-:Y:S02]  /*e120*/  USEL UR6, UR5, UR4, UP0 ;  /* 0x0000000405067287 */ /* 0x000fe40008000000 */
[----:B------:R-:W-:Y:S02]  /*e130*/  UISETP.NE.AND UP0, UPT, UR8, URZ, UPT ;  /* 0x0000003f0800728c */ /* 0x000fe4000bf05270 */
[----:B------:R-:W-:Y:S02]  /*e140*/  UISETP.GE.AND UP1, UPT, UR6, 0x1, UPT ;  /* 0x000000010600788c */ /* 0x000fe4000bf26270 */
[----:B------:R-:W-:-:S04]  /*e150*/  ULOP3.LUT UR5, UR7, 0xffff, URZ, 0xc0, !UPT ;  /* 0x0000ffff07057892 */ /* 0x000fc8000f8ec03f */
[----:B------:R-:W-:-:S03]  /*e160*/  PLOP3.LUT P0, PT, PT, PT, UP1, 0x80, 0x0 ;  /* 0x000000000000781c */ /* 0x000fc60003f0f018 */
[----:B------:R-:W-:-:S10]  /*e170*/  @!UP0 ULDC UR8, c[0x0][0x9f0] ;  /* 0x00027c0000088ab9 */ /* 0x000fd40000000800 */
[----:B------:R-:W-:Y:S05]  /*e180*/  @!P0 BRA `(.L_x_2160) ;  /* 0x0000000000708947 */ /* 0x000fea0003800000 */
        /* <DEDUP_REMOVED lines=28> */
.L_x_2160:
        /* <DEDUP_REMOVED lines=30> */
.L_x_2161:
        /* <DEDUP_REMOVED lines=20> */
.L_x_2162:
        /* <DEDUP_REMOVED lines=20> */
.L_x_2163:
        /* <DEDUP_REMOVED lines=18> */
.L_x_2164:
[----:B------:R-:W0:Y:S01]  /*e8d0*/  LDC.64 R2, c[0x0][0x9f8] ;  /* 0x00027e00ff027b82 */ /* 0x000e220000000a00 */
[----:B------:R-:W-:Y:S01]  /*e8e0*/  IMAD.MOV.U32 R10, RZ, RZ, R19 ;  /* 0x000000ffff0a7224 */ /* 0x000fe200078e0013 */
[----:B------:R-:W1:Y:S01]  /*e8f0*/  S2R R11, SR_TID.X ;  /* 0x00000000000b7919 */ /* 0x000e620000002100 */
[----:B0-----:R-:W-:-:S04]  /*e900*/  ISETP.NE.U32.AND P0, PT, R2, RZ, PT ;  /* 0x000000ff0200720c */ /* 0x001fc80003f05070 */
[----:B------:R-:W-:-:S13]  /*e910*/  ISETP.NE.AND.EX P0, PT, R3, RZ, PT, P0 ;  /* 0x000000ff0300720c */ /* 0x000fda0003f05300 */
[----:B------:R-:W0:Y:S02]  /*e920*/  @P0 LDC.64 R2, c[0x0][0x9f8] ;  /* 0x00027e00ff020b82 */ /* 0x000e240000000a00 */
[----:B0-----:R-:W-:-:S05]  /*e930*/  @P0 IMAD.WIDE R2, R19, 0x4, R2 ;  /* 0x0000000413020825 */ /* 0x001fca00078e0202 */
[----:B------:R0:W2:Y:S01]  /*e940*/  @P0 LDG.E R10, desc[UR40][R2.64] ;  /* 0x00000028020a0981 */ /* 0x0000a2000c1e1900 */
[C---:B-1----:R-:W-:Y:S01]  /*e950*/  IMAD.SHL.U32 R0, R11.reuse, 0x80, RZ ;  /* 0x000000800b007824 */ /* 0x042fe200078e00ff */
[C---:B------:R-:W-:Y:S01]  /*e960*/  LOP3.LUT R8, R11.reuse, 0x7f, RZ, 0xc0, !PT ;  /* 0x0000007f0b087812 */ /* 0x040fe200078ec0ff */
[----:B------:R-:W-:Y:S01]  /*e970*/  IMAD.SHL.U32 R18, R11, 0x10, RZ ;  /* 0x000000100b127824 */ /* 0x000fe200078e00ff */
[----:B------:R-:W-:Y:S02]  /*e980*/  UMOV UR4, 0xffffffff ;  /* 0xffffffff00047882 */ /* 0x000fe40000000000 */
[----:B------:R-:W-:Y:S02]  /*e990*/  SHF.R.U32.HI R5, RZ, 0x5, R8 ;  /* 0x00000005ff057819 */ /* 0x000fe40000011608 */
[----:B------:R-:W-:Y:S01]  /*e9a0*/  LOP3.LUT R4, R0, 0x380, RZ, 0xc0, !PT ;  /* 0x0000038000047812 */ /* 0x000fe200078ec0ff */
[----:B0-----:R-:W0:Y:S01]  /*e9b0*/  LDC.64 R2, c[0x0][0x418] ;  /* 0x00010600ff027b82 */ /* 0x001e220000000a00 */
[----:B------:R-:W-:-:S03]  /*e9c0*/  LOP3.LUT R18, R18, 0x70, RZ, 0xc0, !PT ;  /* 0x0000007012127812 */ /* 0x000fc600078ec0ff */
[----:B------:R-:W-:Y:S01]  /*e9d0*/  IMAD R7, R5, 0x10, R4 ;  /* 0x0000001005077824 */ /* 0x000fe200078e0204 */
[----:B------:R-:W-:Y:S02]  /*e9e0*/  LOP3.LUT R6, R0, 0x400, RZ, 0xc0, !PT ;  /* 0x0000040000067812 */ /* 0x000fe400078ec0ff */
[----:B------:R-:W-:Y:S02]  /*e9f0*/  LOP3.LUT R9, R4, 0x10, R11, 0xf8, !PT ;  /* 0x0000001004097812 */ /* 0x000fe400078ef80b */
[-C--:B------:R-:W-:Y:S01]  /*ea00*/  LOP3.LUT R7, R7, R18.reuse, RZ, 0x3c, !PT ;  /* 0x0000001207077212 */ /* 0x080fe200078e3cff */
[----:B------:R-:W-:Y:S01]  /*ea10*/  IMAD R6, R5, 0x800, R6 ;  /* 0x0000080005067824 */ /* 0x000fe200078e0206 */
[----:B------:R-:W-:Y:S02]  /*ea20*/  LOP3.LUT R9, R9, R18, RZ, 0x3c, !PT ;  /* 0x0000001209097212 */ /* 0x000fe400078e3cff */
[----:B------:R-:W-:-:S03]  /*ea30*/  LOP3.LUT R4, R7, 0xc00, R0, 0xf8, !PT ;  /* 0x00000c0007047812 */ /* 0x000fc600078ef800 */
[----:B------:R-:W-:Y:S02]  /*ea40*/  IMAD.IADD R0, R6, 0x1, R9 ;  /* 0x0000000106007824 */ /* 0x000fe400078e0209 */
[----:B------:R1:W-:Y:S04]  /*ea50*/  STL [R1+0x14], R4 ;  /* 0x0000140401007387 */ /* 0x0003e80000100800 */
[----:B------:R3:W-:Y:S01]  /*ea60*/  STL [R1+0x1c], R0 ;  /* 0x00001c0001007387 */ /* 0x0007e20000100800 */
[----:B0-----:R-:W-:Y:S01]  /*ea70*/  ISETP.NE.U32.AND P0, PT, R2, RZ, PT ;  /* 0x000000ff0200720c */ /* 0x001fe20003f05070 */
[----:B-1----:R-:W-:-:S03]  /*ea80*/  IMAD.MOV.U32 R4, RZ, RZ, 0x20 ;  /* 0x00000020ff047424 */ /* 0x002fc600078e00ff */
[----:B------:R-:W-:Y:S02]  /*ea90*/  R2P PR, R11, 0x6 ;  /* 0x000000060b007804 */ /* 0x000fe40000000000 */
[----:B------:R-:W-:Y:S01]  /*eaa0*/  ISETP.NE.AND.EX P3, PT, R3, RZ, PT, P0 ;  /* 0x000000ff0300720c */ /* 0x000fe20003f65300 */
[----:B---3--:R-:W-:-:S03]  /*eab0*/  IMAD.MOV.U32 R0, RZ, RZ, 0x40 ;  /* 0x00000040ff007424 */ /* 0x008fc600078e00ff */
[----:B------:R-:W-:Y:S02]  /*eac0*/  P2R R5, PR, RZ, 0x8 ;  /* 0x00000008ff057803 */ /* 0x000fe40000000000 */
[----:B------:R-:W-:Y:S02]  /*ead0*/  SEL R6, R0, 0xffffffc0, !P2 ;  /* 0xffffffc000067807 */ /* 0x000fe40005000000 */
[----:B------:R-:W-:-:S03]  /*eae0*/  SEL R0, R4, 0xffffffe0, !P1 ;  /* 0xffffffe004007807 */ /* 0x000fc60004800000 */
[----:B------:R-:W-:Y:S01]  /*eaf0*/  STL [R1+0x4], R6 ;  /* 0x0000040601007387 */ /* 0x000fe20000100800 */
[----:B--2---:R-:W-:-:S03]  /*eb00*/  SHF.R.S32.HI R9, RZ, 0x1f, R10 ;  /* 0x0000001fff097819 */ /* 0x004fc6000001140a */
[----:B------:R-:W-:Y:S01]  /*eb10*/  STL [R1], R10 ;  /* 0x0000000a01007387 */ /* 0x000fe20000100800 */
[----:B------:R-:W-:-:S03]  /*eb20*/  SEL R16, R10, RZ, !P3 ;  /* 0x000000ff0a107207 */ /* 0x000fc60005800000 */
[----:B------:R0:W-:Y:S04]  /*eb30*/  STL [R1+0x20], R5 ;  /* 0x0000200501007387 */ /* 0x0001e80000100800 */
[----:B------:R1:W-:Y:S04]  /*eb40*/  STL [R1+0x8], R0 ;  /* 0x0000080001007387 */ /* 0x0003e80000100800 */
[----:B------:R1:W-:Y:S01]  /*eb50*/  STL [R1+0x10], R9 ;  /* 0x0000100901007387 */ /* 0x0003e20000100800 */
[----:B0-----:R-:W-:-:S04]  /*eb60*/  SHF.R.U32.HI R5, RZ, 0x5, R11 ;  /* 0x00000005ff057819 */ /* 0x001fc8000001160b */
[----:B------:R-:W-:Y:S01]  /*eb70*/  LOP3.LUT R5, R5, 0x3, RZ, 0xc0, !PT ;  /* 0x0000000305057812 */ /* 0x000fe200078ec0ff */
[----:B------:R-:W-:Y:S06]  /*eb80*/  BRA.DIV UR4, `(.L_x_2165) ;  /* 0x0000003604087947 */ /* 0x000fec000b800000 */
[----:B------:R0:W2:Y:S02]  /*eb90*/  SHFL.IDX PT, R14, R5, RZ, 0x1f ;  /* 0x00001fff050e7589 */ /* 0x0000a400000e0000 */
.L_x_2218:
[----:B------:R-:W-:Y:S02]  /*eba0*/  PLOP3.LUT P1, PT, PT, PT, PT, 0x8, 0x0 ;  /* 0x000000000000781c */ /* 0x000fe40003f2e170 */
[----:B--2---:R-:W-:Y:S02]  /*ebb0*/  ISETP.NE.AND P0, PT, R14, RZ, PT ;  /* 0x000000ff0e00720c */ /* 0x004fe40003f05270 */
[----:B-1----:R-:W-:-:S05]  /*ebc0*/  P2R R0, PR, RZ, 0x2 ;  /* 0x00000002ff007803 */ /* 0x002fca0000000000 */
[----:B------:R1:W-:Y:S06]  /*ebd0*/  STL [R1+0x18], R0 ;  /* 0x0000180001007387 */ /* 0x0003ec0000100800 */
[----:B------:R-:W-:Y:S05]  /*ebe0*/  @P0 BRA `(.L_x_2166) ;  /* 0x0000000400580947 */ /* 0x000fea0003800000 */
[----:B------:R-:W-:Y:S01]  /*ebf0*/  UMOV UR4, 0xffffffff ;  /* 0xffffffff00047882 */ /* 0x000fe20000000000 */
[----:B-1----:R-:W-:Y:S02]  /*ec00*/  VIADD R0, R17, 0xffffffff ;  /* 0xffffffff11007836 */ /* 0x002fe40000000000 */
[----:B------:R-:W-:Y:S05]  /*ec10*/  BRA.DIV UR4, `(.L_x_2167) ;  /* 0x0000003604047947 */ /* 0x000fea000b800000 */
[----:B------:R-:W-:-:S13]  /*ec20*/  ELECT P6, URZ, PT ;  /* 0x00000000003f782f */ /* 0x000fda00038c0000 */
.L_x_2221:
[----:B------:R-:W-:Y:S05]  /*ec30*/  @!P6 BRA `(.L_x_2166) ;  /* 0x000000040044e947 */ /* 0x000fea0003800000 */
[----:B------:R-:W-:Y:S01]  /*ec40*/  IMAD.MOV.U32 R16, RZ, RZ, R10 ;  /* 0x000000ffff107224 */ /* 0x000fe200078e000a */
[----:B------:R-:W-:Y:S06]  /*ec50*/  @!P3 BRA `(.L_x_2168) ;  /* 0x000000000044b947 */ /* 0x000fec0003800000 */
        /* <DEDUP_REMOVED lines=17> */
.L_x_2168:
[----:B-1----:R-:W-:Y:S01]  /*ed70*/  IMAD.MOV.U32 R2, RZ, RZ, 0x1 ;  /* 0x00000001ff027424 */ /* 0x002fe200078e00ff */
[----:B------:R-:W-:-:S04]  /*ed80*/  ISETP.NE.AND P1, PT, R8, RZ, PT ;  /* 0x000000ff0800720c */ /* 0x000fc80003f25270 */
[----:B------:R-:W-:-:S04]  /*ed90*/  SHF.L.U32 R2, R2, 0x1f, RZ ;  /* 0x0000001f02027819 */ /* 0x000fc800000006ff */
[----:B------:R-:W1:Y:S02]  /*eda0*/  SYNCS.PHASECHK.TRANS64.TRYWAIT P0, [UR38+0x38880], R2 ;  /* 0x03888002ff0075a7 */ /* 0x000e640008000166 */
[----:B-1----:R-:W-:Y:S05]  /*edb0*/  @!P0 BRA `(.L_x_2169) ;  /* 0x0000003000bc8947 */ /* 0x002fea0003800000 */
.L_x_2222:
[----:B------:R-:W-:Y:S05]  /*edc0*/  @P1 BRA `(.L_x_2170) ;  /* 0x0000000000181947 */ /* 0x000fea0003800000 */
[----:B------:R-:W2:Y:S01]  /*edd0*/  S2R R4, SR_TID.X ;  /* 0x0000000000047919 */ /* 0x000ea20000002100 */
[----:B-1----:R-:W-:-:S04]  /*ede0*/  IMAD.MOV.U32 R3, RZ, RZ, 0x8000 ;  /* 0x00008000ff037424 */ /* 0x002fc800078e00ff */
[----:B------:R3:W-:Y:S01]  /*edf0*/  SYNCS.ARRIVE.TRANS64 RZ, [UR38+0x38870], R3 ;  /* 0x03887003ffff79a7 */ /* 0x0007e20008000026 */
[----:B--2---:R-:W-:-:S13]  /*ee00*/  LOP3.LUT P0, RZ, R4, 0x1f, RZ, 0xc0, !PT ;  /* 0x0000001f04ff7812 */ /* 0x004fda000780c0ff */
[----:B---3--:R-:W-:Y:S05]  /*ee10*/  @!P0 BRA `(.L_x_2170) ;  /* 0x0000000000048947 */ /* 0x008fea0003800000 */
[----:B------:R-:W-:Y:S01]  /*ee20*/  BPT.TRAP 0x1 ;  /* 0x000000040000795c */ /* 0x000fe20000300000 */
.L_x_2170:
        /* <DEDUP_REMOVED lines=21> */
.L_x_2223:
[----:B------:R-:W-:Y:S05]  /*ef80*/  @P1 BRA `(.L_x_2172) ;  /* 0x0000000000181947 */ /* 0x000fea0003800000 */
[----:B-1----:R-:W1:Y:S01]  /*ef90*/  S2R R3, SR_TID.X ;  /* 0x0000000000037919 */ /* 0x002e620000002100 */
[----:B------:R-:W-:-:S04]  /*efa0*/  IMAD.MOV.U32 R2, RZ, RZ, 0x8000 ;  /* 0x00008000ff027424 */ /* 0x000fc800078e00ff */
[----:B------:R2:W-:Y:S01]  /*efb0*/  SYNCS.ARRIVE.TRANS64 RZ, [UR38+0x38830], R2 ;  /* 0x03883002ffff79a7 */ /* 0x0005e20008000026 */
[----:B-1----:R-:W-:-:S13]  /*efc0*/  LOP3.LUT P0, RZ, R3, 0x1f, RZ, 0xc0, !PT ;  /* 0x0000001f03ff7812 */ /* 0x002fda000780c0ff */
[----:B--2---:R-:W-:Y:S05]  /*efd0*/  @!P0 BRA `(.L_x_2172) ;  /* 0x0000000000048947 */ /* 0x004fea0003800000 */
[----:B------:R-:W-:Y:S01]  /*efe0*/  BPT.TRAP 0x1 ;  /* 0x000000040000795c */ /* 0x000fe20000300000 */
.L_x_2172:
        /* <DEDUP_REMOVED lines=22> */
.L_x_2166:
[----:B------:R-:W-:Y:S05]  /*f150*/  WARPSYNC.ALL ;  /* 0x0000000000007948 */ /* 0x000fea0003800000 */
[----:B--2---:R-:W-:Y:S01]  /*f160*/  UIADD3 UR4, UR38, 0x20400, URZ ;  /* 0x0002040026047890 */ /* 0x004fe2000fffe03f */
[----:B------:R-:W-:Y:S03]  /*f170*/  BAR.SYNC.DEFER_BLOCKING 0x8, 0x180 ;  /* 0x0206000000007b1d */ /* 0x000fe60000010000 */
[----:B------:R-:W-:-:S06]  /*f180*/  ULOP3.LUT UP0, URZ, UR4, 0x3ff, URZ, 0xc0, !UPT ;  /* 0x000003ff043f7892 */ /* 0x000fcc000f80c03f */
[----:B------:R-:W-:-:S13]  /*f190*/  PLOP3.LUT P0, PT, PT, PT, UP0, 0x80, 0x0 ;  /* 0x000000000000781c */ /* 0x000fda0003f0f008 */
[----:B------:R-:W-:Y:S05]  /*f1a0*/  @!P0 BRA `(.L_x_2173) ;  /* 0x0000000000408947 */ /* 0x000fea0003800000 */
[----:B-1----:R-:W-:Y:S01]  /*f1b0*/  MOV R2, 0x0 ;  /* 0x0000000000027802 */ /* 0x002fe20000000f00 */
        /* <DEDUP_REMOVED lines=15> */
.L_x_2173:
[----:B------:R-:W2:Y:S01]  /*f2b0*/  S2R R7, SR_TID.X ;  /* 0x0000000000077919 */ /* 0x000ea20000002100 */
[----:B------:R-:W3:Y:S01]  /*f2c0*/  LDC R8, c[0x0][0x448] ;  /* 0x00011200ff087b82 */ /* 0x000ee20000000800 */
[----:B------:R-:W-:Y:S01]  /*f2d0*/  USHF.R.S32.HI UR4, URZ, 0x1f, UR36 ;  /* 0x0000001f3f047899 */ /* 0x000fe20008011424 */
[----:B0-----:R-:W-:Y:S01]  /*f2e0*/  SHF.R.S32.HI R5, RZ, 0x1f, R19 ;  /* 0x0000001fff057819 */ /* 0x001fe20000011413 */
[----:B------:R-:W0:Y:S01]  /*f2f0*/  S2R R4, SR_CTAID.X ;  /* 0x0000000000047919 */ /* 0x000e220000002500 */
[----:B------:R-:W-:Y:S02]  /*f300*/  ULDC.64 UR8, c[0x0][0x2d8] ;  /* 0x0000b60000087ab9 */ /* 0x000fe40000000a00 */
[----:B------:R-:W-:Y:S02]  /*f310*/  UIMAD UR6, UR4, UR8, URZ ;  /* 0x00000008040672a4 */ /* 0x000fe4000f8e023f */
[----:B-1----:R-:W1:Y:S01]  /*f320*/  LDC.64 R2, c[0x0][0x2e0] ;  /* 0x0000b800ff027b82 */ /* 0x002e620000000a00 */
[----:B------:R-:W-:-:S02]  /*f330*/  UIMAD.WIDE.U32 UR4, UR36, UR8, URZ ;  /* 0x00000008240472a5 */ /* 0x000fc4000f8e003f */
[----:B------:R-:W-:-:S04]  /*f340*/  UIMAD UR6, UR36, UR9, UR6 ;  /* 0x00000009240672a4 */ /* 0x000fc8000f8e0206 */
[----:B------:R-:W-:Y:S01]  /*f350*/  UIADD3 UR5, UR5, UR6, URZ ;  /* 0x0000000605057290 */ /* 0x000fe2000fffe03f */
[----:B---3--:R-:W-:Y:S02]  /*f360*/  ISETP.NE.AND P0, PT, R8, 0x1, PT ;  /* 0x000000010800780c */ /* 0x008fe40003f05270 */
[----:B--2---:R-:W-:Y:S01]  /*f370*/  LOP3.LUT R9, R7, 0x7f, RZ, 0xc0, !PT ;  /* 0x0000007f07097812 */ /* 0x004fe200078ec0ff */
[----:B-1----:R-:W-:Y:S01]  /*f380*/  IMAD R0, R5, R2, RZ ;  /* 0x0000000205007224 */ /* 0x002fe200078e02ff */
[----:B------:R-:W-:Y:S02]  /*f390*/  SHF.R.U32.HI R7, RZ, 0x3, R7 ;  /* 0x00000003ff077819 */ /* 0x000fe40000011607 */
[----:B------:R-:W-:Y:S01]  /*f3a0*/  LEA.HI R5, R9, R18, RZ, 0x1d ;  /* 0x0000001209057211 */ /* 0x000fe200078fe8ff */
[----:B------:R-:W-:-:S06]  /*f3b0*/  IMAD R0, R19, R3, R0 ;  /* 0x0000000313007224 */ /* 0x000fcc00078e0200 */
[----:B------:R-:W1:Y:S01]  /*f3c0*/  @P0 LDC R6, c[0x0][0x44c] ;  /* 0x00011300ff060b82 */ /* 0x000e620000000800 */
[----:B------:R-:W-:Y:S01]  /*f3d0*/  IMAD.WIDE.U32 R2, R19, R2, UR4 ;  /* 0x0000000413027e25 */ /* 0x000fe2000f8e0002 */
[----:B------:R-:W-:-:S03]  /*f3e0*/  ULDC.64 UR4, c[0x0][0x2d0] ;  /* 0x0000b40000047ab9 */ /* 0x000fc60000000a00 */
[----:B------:R-:W-:Y:S02]  /*f3f0*/  IMAD.IADD R3, R3, 0x1, R0 ;  /* 0x0000000103037824 */ /* 0x000fe400078e0200 */
[----:B0-----:R-:W-:Y:S02]  /*f400*/  IMAD R0, R4, 0x80, R5 ;  /* 0x0000008004007824 */ /* 0x001fe400078e0205 */
[----:B------:R-:W0:Y:S02]  /*f410*/  @P0 LDC R5, c[0x0][0x450] ;  /* 0x00011400ff050b82 */ /* 0x000e240000000800 */
[----:B------:R-:W-:Y:S02]  /*f420*/  IMAD.MOV.U32 R4, RZ, RZ, R0 ;  /* 0x000000ffff047224 */ /* 0x000fe400078e0000 */
[----:B-1----:R-:W-:-:S05]  /*f430*/  @P0 IMAD.HI.U32 R6, R0, R6, RZ ;  /* 0x0000000600060227 */ /* 0x002fca00078e00ff */
[----:B0-----:R-:W-:-:S05]  /*f440*/  @P0 SHF.R.U32.HI R4, RZ, R5, R6 ;  /* 0x00000005ff040219 */ /* 0x001fca0000011606 */
        /* <DEDUP_REMOVED lines=14> */
[----:B------:R-:W-:Y:S02]  /*f530*/  ULDC UR4, c[0x0][0x2b8] ;  /* 0x0000ae0000047ab9 */ /* 0x000fe40000000800 */
[C---:B------:R-:W-:Y:S02]  /*f540*/  ISETP.GE.AND P1, PT, R18.reuse, UR4, PT ;  /* 0x0000000412007c0c */ /* 0x040fe4000bf26270 */
[----:B------:R-:W-:Y:S01]  /*f550*/  IADD3.X R2, R3, UR5, R4, P0, !PT ;  /* 0x0000000503027c10 */ /* 0x000fe200087fe404 */
[----:B------:R-:W-:Y:S01]  /*f560*/  IMAD.SHL.U32 R4, R7, 0x10, RZ ;  /* 0x0000001007047824 */ /* 0x000fe200078e00ff */
[----:B------:R-:W-:-:S04]  /*f570*/  LOP3.LUT R3, R18, 0x80, RZ, 0xfc, !PT ;  /* 0x0000008012037812 */ /* 0x000fc800078efcff */
[----:B------:R-:W-:Y:S01]  /*f580*/  ISETP.GE.AND P0, PT, R3, UR4, PT ;  /* 0x0000000403007c0c */ /* 0x000fe2000bf06270 */
[----:B------:R-:W-:Y:S01]  /*f590*/  IMAD.SHL.U32 R3, R7, 0x80, RZ ;  /* 0x0000008007037824 */ /* 0x000fe200078e00ff */
[----:B------:R-:W-:-:S04]  /*f5a0*/  UMOV UR4, 0xffffffff ;  /* 0xffffffff00047882 */ /* 0x000fc80000000000 */
[----:B------:R-:W-:-:S04]  /*f5b0*/  LOP3.LUT R3, R18, 0x380, R3, 0xf8, !PT ;  /* 0x0000038012037812 */ /* 0x000fc800078ef803 */
[----:B------:R-:W-:Y:S01]  /*f5c0*/  LOP3.LUT R4, R3, 0x70, R4, 0x78, !PT ;  /* 0x0000007003047812 */ /* 0x000fe200078e7804 */
[----:B------:R-:W-:-:S05]  /*f5d0*/  IMAD.SHL.U32 R3, R9, 0x10, RZ ;  /* 0x0000001009037824 */ /* 0x000fca00078e00ff */
[----:B------:R-:W-:Y:S01]  /*f5e0*/  LOP3.LUT R4, R4, 0x400, R3, 0xf8, !PT ;  /* 0x0000040004047812 */ /* 0x000fe200078ef803 */
[----:B------:R-:W-:Y:S06]  /*f5f0*/  BRA.DIV UR4, `(.L_x_2174) ;  /* 0x0000002a04dc7947 */ /* 0x000fec000b800000 */
[----:B------:R-:W0:Y:S01]  /*f600*/  SHFL.IDX PT, R7, R0, RZ, 0x181f ;  /* 0x00181fff00077589 */ /* 0x000e2200000e0000 */
[----:B------:R-:W-:Y:S01]  /*f610*/  ULDC UR4, c[0x0][0x288] ;  /* 0x0000a20000047ab9 */ /* 0x000fe20000000800 */
[----:B------:R-:W-:Y:S01]  /*f620*/  LEA.HI R5, R9, UR39, RZ, 0x1d ;  /* 0x0000002709057c11 */ /* 0x000fe2000f8fe8ff */
[----:B------:R-:W-:Y:S01]  /*f630*/  IMAD R3, R8, UR4, RZ ;  /* 0x0000000408037c24 */ /* 0x000fe2000f8e02ff */
[----:B------:R-:W1:Y:S04]  /*f640*/  SHFL.IDX PT, R6, R2, RZ, 0x181f ;  /* 0x00181fff02067589 */ /* 0x000e6800000e0000 */
[----:B------:R-:W-:Y:S01]  /*f650*/  ISETP.GE.AND P2, PT, R5, R3, PT ;  /* 0x000000030500720c */ /* 0x000fe20003f46270 */
[----:B------:R-:W-:-:S12]  /*f660*/  SHFL.IDX PT, R14, R0, 0x7, 0x181f ;  /* 0x00f81f00000e7f89 */ /* 0x000fd800000e0000 */
[----:B------:R-:W-:Y:S01]  /*f670*/  @!P2 VIADD R8, R4, UR38 ;  /* 0x000000260408ac36 */ /* 0x000fe20008000000 */
[----:B0-----:R-:W-:-:S05]  /*f680*/  @!P2 IADD3 R7, P3, R18, R7, RZ ;  /* 0x000000071207a210 */ /* 0x001fca0007f7e0ff */
[----:B-1----:R-:W-:-:S05]  /*f690*/  @!P2 IMAD.X R6, RZ, RZ, R6, P3 ;  /* 0x000000ffff06a224 */ /* 0x002fca00018e0606 */
[----:B------:R-:W-:-:S04]  /*f6a0*/  @!P2 LOP3.LUT R7, R7, R6, RZ, 0x3c, !PT ;  /* 0x000000060707a212 */ /* 0x000fc800078e3cff */
[----:B------:R-:W-:-:S04]  /*f6b0*/  @!P2 LOP3.LUT R6, R7, R6, RZ, 0x3c, !PT ;  /* 0x000000060706a212 */ /* 0x000fc800078e3cff */
[----:B------:R-:W-:-:S05]  /*f6c0*/  @!P2 LOP3.LUT R7, R7, R6, RZ, 0x3c, !PT ;  /* 0x000000060707a212 */ /* 0x000fca00078e3cff */
[----:B------:R-:W-:Y:S04]  /*f6d0*/  @!P2 LDGSTS.E.BYPASS.LTC128B.128 [R8+0x20400], desc[UR40][R6.64], !P1 ;  /* 0x204000000608afae */ /* 0x000fe8000c901d68 */
[----:B------:R0:W-:Y:S02]  /*f6e0*/  @!P2 LDGSTS.E.BYPASS.LTC128B.128 [R8+0x24400], desc[UR40][R6.64+0x80], !P0 ;  /* 0x244000800608afae */ /* 0x0001e4000c101d68 */
[----:B0-----:R-:W-:Y:S02]  /*f6f0*/  VIADD R6, R5, 0x10 ;  /* 0x0000001005067836 */ /* 0x001fe40000000000 */
[----:B------:R-:W0:Y:S03]  /*f700*/  SHFL.IDX PT, R7, R0, 0x1, 0x181f ;  /* 0x00381f0000077f89 */ /* 0x000e2600000e0000 */
[----:B------:R-:W-:-:S02]  /*f710*/  ISETP.GE.AND P2, PT, R6, R3, PT ;  /* 0x000000030600720c */ /* 0x000fc40003f46270 */
[----:B------:R-:W1:Y:S11]  /*f720*/  SHFL.IDX PT, R6, R2, 0x1, 0x181f ;  /* 0x00381f0002067f89 */ /* 0x000e7600000e0000 */
        /* <DEDUP_REMOVED lines=67> */
[----:B------:R0:W-:Y:S04]  /*fb60*/  @!P2 LDGSTS.E.BYPASS.LTC128B.128 [R8+0x27400], desc[UR40][R6.64+0x80], !P0 ;  /* 0x274000800608afae */ /* 0x0001e8000c101d68 */
[----:B0-----:R0:W1:Y:S02]  /*fb70*/  SHFL.IDX PT, R6, R2, 0x7, 0x181f ;  /* 0x00f81f0002067f89 */ /* 0x00106400000e0000 */
.L_x_2240:
[----:B------:R-:W-:Y:S01]  /*fb80*/  VIADD R0, R5, 0x70 ;  /* 0x0000007005007836 */ /* 0x000fe20000000000 */
[----:B------:R-:W-:Y:S04]  /*fb90*/  BSSY B0, `(.L_x_2175) ;  /* 0x000000b000007945 */ /* 0x000fe80003800000 */
[----:B------:R-:W-:-:S13]  /*fba0*/  ISETP.GE.AND P2, PT, R0, R3, PT ;  /* 0x000000030000720c */ /* 0x000fda0003f46270 */
[----:B------:R-:W-:Y:S05]  /*fbb0*/  @P2 BRA `(.L_x_2176) ;  /* 0x0000000000202947 */ /* 0x000fea0003800000 */
[----:B0-----:R-:W-:Y:S01]  /*fbc0*/  IADD3 R2, P2, R18, R14, RZ ;  /* 0x0000000e12027210 */ /* 0x001fe20007f5e0ff */
[----:B------:R-:W-:-:S04]  /*fbd0*/  VIADD R5, R4, UR38 ;  /* 0x0000002604057c36 */ /* 0x000fc80008000000 */
[----:B-1----:R-:W-:-:S05]  /*fbe0*/  IMAD.X R3, RZ, RZ, R6, P2 ;  /* 0x000000ffff037224 */ /* 0x002fca00010e0606 */
[----:B------:R-:W-:Y:S01]  /*fbf0*/  @!PT LDS RZ, [RZ] ;  /* 0x00000000fffff984 */ /* 0x000fe20000000800 */
[----:B------:R-:W-:Y:S01]  /*fc00*/  @!PT LDS RZ, [RZ] ;  /* 0x00000000fffff984 */ /* 0x000fe20000000800 */
[----:B------:R-:W-:Y:S01]  /*fc10*/  @!PT LDS RZ, [RZ] ;  /* 0x00000000fffff984 */ /* 0x000fe20000000800 */
[----:B------:R2:W-:Y:S04]  /*fc20*/  LDGSTS.E.BYPASS.LTC128B.128 [R5+0x23c00], desc[UR40][R2.64], !P1 ;  /* 0x23c0000002057fae */ /* 0x0005e8000c901d68 */
[----:B------:R2:W-:Y:S02]  /*fc30*/  LDGSTS.E.BYPASS.LTC128B.128 [R5+0x27c00], desc[UR40][R2.64+0x80], !P0 ;  /* 0x27c0008002057fae */ /* 0x0005e4000c101d68 */
.L_x_2176:
[----:B------:R-:W-:Y:S05]  /*fc40*/  BSYNC B0 ;  /* 0x0000000000007941 */ /* 0x000fea0003800000 */
.L_x_2175:
[----:B------:R-:W-:Y:S01]  /*fc50*/  NOP ;  /* 0x0000000000007918 */ /* 0x000fe20000000000 */
[----:B------:R-:W-:Y:S01]  /*fc60*/  SYNCS.ARRIVE.TRANS64.RED.A0T1 RZ, [UR38+0x38800], RZ ;  /* 0x038800ffffff79a7 */ /* 0x000fe20008200426 */
[----:B------:R-:W-:Y:S01]  /*fc70*/  IMAD.MOV.U32 R0, RZ, RZ, 0x1 ;  /* 0x00000001ff007424 */ /* 0x000fe200078e00ff */
[----:B------:R-:W-:Y:S04]  /*fc80*/  ARRIVES.LDGSTSBAR.64.TRANSCNT [UR38+0x38800] ;  /* 0x03880000ff0079b0 */ /* 0x000fe80008000aa6 */
[----:B------:R-:W-:Y:S01]  /*fc90*/  SHF.L.U32 R0, R0, 0x1f, RZ ;  /* 0x0000001f00007819 */ /* 0x000fe200000006ff */
[----:B------:R-:W-:Y:S01]  /*fca0*/  NOP ;  /* 0x0000000000007918 */ /* 0x000fe20000000000 */
[----:B--2---:R-:W2:Y:S01]  /*fcb0*/  LDL R3, [R1+0xc] ;  /* 0x00000c0001037983 */ /* 0x004ea20000100800 */
[----:B------:R-:W-:Y:S01]  /*fcc0*/  SYNCS.ARRIVE.TRANS64.A1T0 RZ, [UR38+0x38800], RZ ;  /* 0x038800ffffff79a7 */ /* 0x000fe20008100026 */
[----:B------:R-:W-:Y:S01]  /*fcd0*/  VIADD R17, R17, 0xfffffffe ;  /* 0xfffffffe11117836 */ /* 0x000fe20000000000 */
[----:B------:R-:W3:Y:S04]  /*fce0*/  SYNCS.PHASECHK.TRANS64.TRYWAIT P0, [UR38+0x38820], R0 ;  /* 0x03882000ff0075a7 */ /* 0x000ee80008000166 */
[----:B--2---:R-:W-:Y:S01]  /*fcf0*/  ISETP.GE.AND P1, PT, R17, R3, PT ;  /* 0x000000031100720c */ /* 0x004fe20003f26270 */
[----:B---3--:R-:W-:-:S12]  /*fd00*/  @!P0 BRA `(.L_x_2177) ;  /* 0x0000002c00f48947 */ /* 0x008fd80003800000 */
.L_x_2241:
[----:B------:R-:W-:Y:S01]  /*fd10*/  IMAD.MOV.U32 R21, RZ, RZ, 0x1 ;  /* 0x00000001ff157424 */ /* 0x000fe200078e00ff */
[----:B------:R-:W-:Y:S06]  /*fd20*/  @!P1 BRA `(.L_x_2178) ;  /* 0x0000001000a49947 */ /* 0x000fec0003800000 */
[----:B0-----:R-:W3:Y:S01]  /*fd30*/  LDL R2, [R1+0x24] ;  /* 0x0000240001027983 */ /* 0x001ee20000100800 */
[----:B--2---:R-:W-:Y:S02]  /*fd40*/  IMAD.MOV.U32 R0, RZ, RZ, 0x1 ;  /* 0x00000001ff007424 */ /* 0x004fe400078e00ff */
[----:B-1----:R-:W-:Y:S01]  /*fd50*/  IMAD.MOV.U32 R6, RZ, RZ, RZ ;  /* 0x000000ffff067224 */ /* 0x002fe200078e00ff */
[C---:B---3--:R-:W-:Y:S02]  /*fd60*/  LOP3.LUT R3, R2.reuse, 0x1, RZ, 0xfc, !PT ;  /* 0x0000000102037812 */ /* 0x048fe400078efcff */
[----:B------:R-:W-:-:S03]  /*fd70*/  LOP3.LUT R2, R2, 0x2, RZ, 0xfc, !PT ;  /* 0x0000000202027812 */ /* 0x000fc600078efcff */
[----:B------:R0:W-:Y:S04]  /*fd80*/  STL [R1+0x2c], R3 ;  /* 0x00002c0301007387 */ /* 0x0001e80000100800 */
[----:B------:R0:W-:Y:S02]  /*fd90*/  STL [R1+0x28], R2 ;  /* 0x0000280201007387 */ /* 0x0001e40000100800 */
.L_x_2197:
[----:B0-----:R-:W2:Y:S01]  /*fda0*/  LDL R2, [R1+0x18] ;  /* 0x0000180001027983 */ /* 0x001ea20000100800 */
        /* <DEDUP_REMOVED lines=9> */
[----:B------:R-:W-:Y:S01]  /*fe40*/  IMAD.MOV.U32 R7, RZ, RZ, R17 ;  /* 0x000000ffff077224 */ /* 0x000fe200078e0011 */
[----:B--2---:R-:W-:-:S13]  /*fe50*/  ISETP.NE.AND P1, PT, R2, RZ, PT ;  /* 0x000000ff0200720c */ /* 0x004fda0003f25270 */
[----:B------:R-:W-:Y:S05]  /*fe60*/  @!P1 BRA `(.L_x_2181) ;  /* 0x0000000000509947 */ /* 0x000fea0003800000 */
[----:B------:R-:W2:Y:S01]  /*fe70*/  LDL R8, [R1+0x10] ;  /* 0x0000100001087983 */ /* 0x000ea20000100800 */
[----:B------:R-:W0:Y:S01]  /*fe80*/  LDC R7, c[0x0][0x43c] ;  /* 0x00010f00ff077b82 */ /* 0x000e220000000800 */
[----:B------:R-:W-:Y:S02]  /*fe90*/  ULDC.64 UR4, c[0x0][0x428] ;  /* 0x00010a0000047ab9 */ /* 0x000fe40000000a00 */
[----:B------:R-:W3:Y:S01]  /*fea0*/  LDL R9, [R1] ;  /* 0x0000000001097983 */ /* 0x000ee20000100800 */
        /* <DEDUP_REMOVED lines=16> */
.L_x_2181:
[----:B0-----:R-:W-:Y:S01]  /*ffb0*/  LEA R4, R20, UR38, 0x3 ;  /* 0x0000002614047c11 */ /* 0x001fe2000f8e18ff */
[----:B------:R-:W0:Y:S01]  /*ffc0*/  S2R R2, SR_TID.X ;  /* 0x0000000000027919 */ /* 0x000e220000002100 */
[----:B------:R-:W-:-:S04]  /*ffd0*/  SHF.L.U32 R3, R21, 0x1f, RZ ;  /* 0x0000001f15037819 */ /* 0x000fc800000006ff */
[----:B------:R-:W1:Y:S01]  /*ffe0*/  SYNCS.PHASECHK.TRANS64.TRYWAIT P0, [R4+URZ+0x38880], R3 ;  /* 0x03888003040075a7 */ /* 0x000e62000800017f */
[----:B0-----:R-:W-:-:S04]  /*fff0*/  LOP3.LUT R2, R2, 0x7f, RZ, 0xc0, !PT ;  /* 0x0000007f02027812 */ /* 0x001fc800078ec0ff */
[----:B------:R-:W-:Y:S01]  /*10000*/  ISETP.NE.AND P1, PT, R2, RZ, PT ;  /* 0x000000ff0200720c */ /* 0x000fe20003f25270 */
[----:B-1----:R-:W-:-:S12]  /*10010*/  @!P0 BRA `(.L_x_2182) ;  /* 0x0000002c00488947 */ /* 0x002fd80003800000 */
.L_x_2242:
        /* <DEDUP_REMOVED lines=9> */
.L_x_2184:
[----:B------:R-:W-:Y:S05]  /*100b0*/  BSYNC B1 ;  /* 0x0000000000017941 */ /* 0x000fea0003800000 */
.L_x_2183:
        /* <DEDUP_REMOVED lines=15> */
.L_x_2185:
        /* <DEDUP_REMOVED lines=13> */
.L_x_2186:
        /* <DEDUP_REMOVED lines=10> */
.L_x_2243:
        /* <DEDUP_REMOVED lines=11> */
.L_x_2189:
[----:B------:R-:W-:Y:S05]  /*103d0*/  BSYNC B1 ;  /* 0x0000000000017941 */ /* 0x000fea0003800000 */
.L_x_2188:
        /* <DEDUP_REMOVED lines=12> */
.L_x_2190:
        /* <DEDUP_REMOVED lines=13> */
.L_x_2191:
[----:B------:R-:W-:-:S13]  /*10570*/  @P0 ELECT P1, URZ, PT ;  /* 0x00000000003f082f */ /* 0x000fda0003820000 */
[----:B------:R-:W-:Y:S01]  /*10580*/  @P1 R2UR UR13, R16 ;  /* 0x00000000100d12ca */ /* 0x000fe200000e0000 */
[----:B------:R-:W-:Y:S01]  /*10590*/  UMOV UR12, UR36 ;  /* 0x00000024000c7c82 */ /* 0x000fe20008000000 */
[----:B------:R-:W-:-:S11]  /*105a0*/  @P1 PLOP3.LUT P0, PT, P1, PT, PT, 0x8, 0x0 ;  /* 0x000000000000181c */ /* 0x000fd60000f0e170 */
[----:B------:R2:W-:Y:S01]  /*105b0*/  UTMALDG.4D [UR8], [UR6], desc[UR14] ;  /* 0x00000e08060075b4 */ /* 0x0005e20008019000 */
[----:B------:R-:W-:Y:S01]  /*105c0*/  PLOP3.LUT P1, PT, PT, PT, PT, 0x8, 0x0 ;  /* 0x000000000000781c */ /* 0x000fe20003f2e170 */
[----:B--2---:R-:W-:-:S12]  /*105d0*/  @P0 BRA.U.ANY `(.L_x_2191) ;  /* 0xfffffffd00e40947 */ /* 0x004fd8000393ffff */
.L_x_2180:
[----:B------:R-:W-:Y:S05]  /*105e0*/  BSYNC B0 ;  /* 0x0000000000007941 */ /* 0x000fea0003800000 */
.L_x_2179:
[----:B------:R-:W2:Y:S02]  /*105f0*/  LDL R2, [R1+0x2c] ;  /* 0x00002c0001027983 */ /* 0x000ea40000100800 */
[----:B--2---:R-:W-:-:S13]  /*10600*/  ISETP.NE.AND P0, PT, R2, 0x3, PT ;  /* 0x000000030200780c */ /* 0x004fda0003f05270 */
[----:B------:R-:W-:Y:S05]  /*10610*/  @!P0 BRA `(.L_x_2192) ;  /* 0x0000000000048947 */ /* 0x000fea0003800000 */
[----:B------:R-:W-:Y:S01]  /*10620*/  BPT.TRAP 0x1 ;  /* 0x000000040000795c */ /* 0x000fe20000300000 */
.L_x_2192:
[----:B01----:R-:W2:Y:S01]  /*10630*/  LDL R3, [R1+0x28] ;  /* 0x0000280001037983 */ /* 0x003ea20000100800 */
[----:B------:R-:W-:Y:S02]  /*10640*/  LOP3.LUT R2, R0, 0x1, RZ, 0x3c, !PT ;  /* 0x0000000100027812 */ /* 0x000fe400078e3cff */
[----:B------:R-:W-:Y:S02]  /*10650*/  LEA R19, R6, UR38, 0x3 ;  /* 0x0000002606137c11 */ /* 0x000fe4000f8e18ff */
[----:B------:R-:W-:-:S04]  /*10660*/  SHF.L.U32 R2, R2, 0x1f, RZ ;  /* 0x0000001f02027819 */ /* 0x000fc800000006ff */
[----:B------:R-:W0:Y:S01]  /*10670*/  SYNCS.PHASECHK.TRANS64.TRYWAIT P0, [R19+URZ+0x38870], R2 ;  /* 0x03887002130075a7 */ /* 0x000e22000800017f */
[----:B--2---:R-:W-:Y:S01]  /*10680*/  ISETP.NE.AND P1, PT, R3, 0x3, PT ;  /* 0x000000030300780c */ /* 0x004fe20003f25270 */
[----:B0-----:R-:W-:-:S12]  /*10690*/  @!P0 BRA `(.L_x_2193) ;  /* 0x0000002400d08947 */ /* 0x001fd80003800000 */
.L_x_2244:
[----:B------:R-:W-:Y:S05]  /*106a0*/  @!P1 BRA `(.L_x_2194) ;  /* 0x0000000000049947 */ /* 0x000fea0003800000 */
[----:B------:R-:W-:Y:S01]  /*106b0*/  BPT.TRAP 0x1 ;  /* 0x000000040000795c */ /* 0x000fe20000300000 */
.L_x_2194:
[----:B------:R-:W-:Y:S01]  /*106c0*/  SHF.L.U32 R0, R0, 0x1f, RZ ;  /* 0x0000001f00007819 */ /* 0x000fe200000006ff */
[----:B------:R-:W-:-:S03]  /*106d0*/  IMAD.SHL.U32 R3, R6, 0x8000, RZ ;  /* 0x0000800006037824 */ /* 0x000fc600078e00ff */
[----:B------:R-:W1:Y:S02]  /*106e0*/  SYNCS.PHASECHK.TRANS64.TRYWAIT P0, [R19+URZ+0x38860], R0 ;  /* 0x03886000130075a7 */ /* 0x000e64000800017f */
[----:B-1----:R-:W-:Y:S05]  /*106f0*/  @!P0 BRA `(.L_x_2195) ;  /* 0x0000002400cc8947 */ /* 0x002fea0003800000 */
.L_x_2245:
        /* <DEDUP_REMOVED lines=125> */
.L_x_2196:
[----:B------:R-:W2:Y:S01]  /*10ed0*/  S2R R0, SR_TID.X ;  /* 0x0000000000007919 */ /* 0x000ea20000002100 */
[----:B-1----:R1:W-:Y:S01]  /*10ee0*/  SYNCS.ARRIVE.TRANS64.A1T0 RZ, [R19+URZ+0x38850], RZ ;  /* 0x038850ff13ff79a7 */ /* 0x0023e2000810003f */
[----:B--2---:R-:W-:Y:S02]  /*10ef0*/  LOP3.LUT R2, R0, 0x7f, RZ, 0xc0, !PT ;  /* 0x0000007f00027812 */ /* 0x004fe400078ec0ff */
[----:B------:R-:W2:Y:S01]  /*10f00*/  LDL R0, [R1+0xc] ;  /* 0x00000c0001007983 */ /* 0x000ea20000100800 */
[----:B------:R-:W-:Y:S01]  /*10f10*/  IMAD.MOV.U32 R6, RZ, RZ, R20 ;  /* 0x000000ffff067224 */ /* 0x000fe200078e0014 */
[----:B------:R-:W-:Y:S01]  /*10f20*/  BAR.SYNC.DEFER_BLOCKING 0x2, 0x80 ;  /* 0x0082000000007b1d */ /* 0x000fe20000010000 */
[----:B------:R-:W-:-:S13]  /*10f30*/  ISETP.NE.AND P0, PT, R2, RZ, PT ;  /* 0x000000ff0200720c */ /* 0x000fda0003f05270 */
[----:B-1----:R-:W-:-:S05]  /*10f40*/  @!P0 VIADD R19, R19, 0x38880 ;  /* 0x0003888013138836 */ /* 0x002fca0000000000 */
[----:B------:R-:W-:-:S04]  /*10f50*/  @!P0 PRMT R19, RZ, 0x654, R19 ;  /* 0x00000654ff138816 */ /* 0x000fc80000000013 */
[----:B------:R1:W-:Y:S01]  /*10f60*/  @!P0 SYNCS.ARRIVE.TRANS64.RED.A1T0 RZ, [R19+URZ], RZ ;  /* 0x000000ff13ff89a7 */ /* 0x0003e2000810043f */
[C---:B--2---:R-:W-:Y:S01]  /*10f70*/  ISETP.GT.AND P0, PT, R17.reuse, R0, PT ;  /* 0x000000001100720c */ /* 0x044fe20003f04270 */
[----:B------:R-:W-:Y:S02]  /*10f80*/  VIADD R17, R17, 0xffffffff ;  /* 0xffffffff11117836 */ /* 0x000fe40000000000 */
[----:B------:R-:W-:-:S10]  /*10f90*/  IMAD.MOV.U32 R0, RZ, RZ, R21 ;  /* 0x000000ffff007224 */ /* 0x000fd400078e0015 */
[----:B-1----:R-:W-:Y:S05]  /*10fa0*/  @P0 BRA `(.L_x_2197) ;  /* 0xffffffec007c0947 */ /* 0x002fea000383ffff */
[----:B------:R-:W-:Y:S05]  /*10fb0*/  BRA `(.L_x_2198) ;  /* 0x0000000000047947 */ /* 0x000fea0003800000 */
.L_x_2178:
[----:B------:R-:W-:-:S07]  /*10fc0*/  IMAD.MOV.U32 R20, RZ, RZ, RZ ;  /* 0x000000ffff147224 */ /* 0x000fce00078e00ff */
.L_x_2198:
[----:B0-----:R-:W2:Y:S02]  /*10fd0*/  LDL R2, [R1+0x24] ;  /* 0x0000240001027983 */ /* 0x001ea40000100800 */
[----:B--2---:R-:W-:-:S04]  /*10fe0*/  LOP3.LUT R0, R2, 0x1, RZ, 0xfc, !PT ;  /* 0x0000000102007812 */ /* 0x004fc800078efcff */
[----:B------:R-:W-:-:S13]  /*10ff0*/  ISETP.NE.AND P0, PT, R0, 0x3, PT ;  /* 0x000000030000780c */ /* 0x000fda0003f05270 */
[----:B------:R-:W-:Y:S05]  /*11000*/  @!P0 BRA `(.L_x_2199) ;  /* 0x0000000000048947 */ /* 0x000fea0003800000 */
[----:B------:R-:W-:Y:S01]  /*11010*/  BPT.TRAP 0x1 ;  /* 0x000000040000795c */ /* 0x000fe20000300000 */
.L_x_2199:
[----:B------:R-:W-:Y:S01]  /*11020*/  LOP3.LUT R0, R21, 0x1, RZ, 0x3c, !PT ;  /* 0x0000000115007812 */ /* 0x000fe200078e3cff */
[----:B------:R-:W-:Y:S01]  /*11030*/  BSSY B0, `(.L_x_2200) ;  /* 0x0000008000007945 */ /* 0x000fe20003800000 */
[----:B------:R-:W-:Y:S02]  /*11040*/  LEA R3, R20, UR38, 0x3 ;  /* 0x0000002614037c11 */ /* 0x000fe4000f8e18ff */
[----:B------:R-:W-:Y:S02]  /*11050*/  SHF.L.U32 R0, R0, 0x1f, RZ ;  /* 0x0000001f00007819 */ /* 0x000fe400000006ff */
[----:B------:R-:W-:Y:S01]  /*11060*/  LOP3.LUT R2, R2, 0x2, RZ, 0xfc, !PT ;  /* 0x0000000202027812 */ /* 0x000fe200078efcff */
[----:B------:R0:W-:Y:S01]  /*11070*/  STL [R1+0xc], R3 ;  /* 0x00000c0301007387 */ /* 0x0001e20000100800 */
[----:B------:R-:W2:Y:S02]  /*11080*/  SYNCS.PHASECHK.TRANS64.TRYWAIT P0, [R3+URZ+0x38870], R0 ;  /* 0x03887000030075a7 */ /* 0x000ea4000800017f */
[----:B------:R-:W-:Y:S01]  /*11090*/  ISETP.NE.AND P1, PT, R2, 0x3, PT ;  /* 0x000000030200780c */ /* 0x000fe20003f25270 */
[----:B0-2---:R-:W-:-:S12]  /*110a0*/  @!P0 BRA `(.L_x_2201) ;  /* 0x0000001c00748947 */ /* 0x005fd80003800000 */
.L_x_2246:
[----:B------:R-:W-:Y:S05]  /*110b0*/  BSYNC B0 ;  /* 0x0000000000007941 */ /* 0x000fea0003800000 */
.L_x_2200:
[----:B------:R-:W-:Y:S05]  /*110c0*/  @!P1 BRA `(.L_x_2202) ;  /* 0x0000000000049947 */ /* 0x000fea0003800000 */
[----:B------:R-:W-:Y:S01]  /*110d0*/  BPT.TRAP 0x1 ;  /* 0x000000040000795c */ /* 0x000fe20000300000 */
.L_x_2202:
[----:B0-----:R-:W2:Y:S01]  /*110e0*/  LDL R2, [R1+0xc] ;  /* 0x00000c0001027983 */ /* 0x001ea20000100800 */
[----:B------:R-:W-:-:S04]  /*110f0*/  SHF.L.U32 R0, R21, 0x1f, RZ ;  /* 0x0000001f15007819 */ /* 0x000fc800000006ff */
[----:B--2---:R-:W0:Y:S02]  /*11100*/  SYNCS.PHASECHK.TRANS64.TRYWAIT P0, [R2+URZ+0x38860], R0 ;  /* 0x03886000020075a7 */ /* 0x004e24000800017f */
[----:B0-----:R-:W-:Y:S05]  /*11110*/  @!P0 BRA `(.L_x_2203) ;  /* 0x0000001c00708947 */ /* 0x001fea0003800000 */
.L_x_2247:
[----:B------:R-:W2:Y:S04]  /*11120*/  LDL.LU R4, [R1+0x14] ;  /* 0x0000140001047983 */ /* 0x000ea80000300800 */
[----:B0-----:R-:W3:Y:S04]  /*11130*/  LDL.LU R2, [R1+0x1c] ;  /* 0x00001c0001027983 */ /* 0x001ee80000300800 */
[----:B------:R-:W4:Y:S01]  /*11140*/  LDL.LU R12, [R1+0x4] ;  /* 0x00000400010c7983 */ /* 0x000f220000300800 */
[----:B------:R-:W-:Y:S01]  /*11150*/  IMAD.SHL.U32 R3, R20, 0x8000, RZ ;  /* 0x0000800014037824 */ /* 0x000fe200078e00ff */
[----:B------:R-:W-:Y:S05]  /*11160*/  WARPSYNC.ALL ;  /* 0x0000000000007948 */ /* 0x000fea0003800000 */
[----:B--2---:R-:W-:-:S02]  /*11170*/  LOP3.LUT R0, R3, R4, RZ, 0xfc, !PT ;  /* 0x0000000403007212 */ /* 0x004fc400078efcff */
[----:B---3--:R-:W-:-:S03]  /*11180*/  IADD3 R3, R3, UR38, R2 ;  /* 0x0000002603037c10 */ /* 0x008fc6000fffe002 */
[----:B-1----:R-:W0:Y:S01]  /*11190*/  LDSM.16.MT88.4 R4, [R0+UR38+0x10400] ;  /* 0x010400260004783b */ /* 0x002e220008004200 */
        /* <DEDUP_REMOVED lines=115> */
.L_x_2204:
        /* <DEDUP_REMOVED lines=15> */
.L_x_2159:
[----:B------:R-:W1:Y:S01]  /*119c0*/  S2R R4, SR_CgaCtaId ;  /* 0x0000000000047919 */ /* 0x000e620000008800 */
[----:B0-----:R-:W-:Y:S02]  /*119d0*/  MOV R3, 0x400 ;  /* 0x0000040000037802 */ /* 0x001fe40000000f00 */
[----:B------:R-:W-:Y:S02]  /*119e0*/  SHF.L.U32 R2, R2, 0x1f, RZ ;  /* 0x0000001f02027819 */ /* 0x000fe400000006ff */
[----:B-1----:R-:W-:-:S04]  /*119f0*/  LEA R7, R4, R3, 0x18 ;  /* 0x0000000304077211 */ /* 0x002fc800078ec0ff */
[----:B------:R-:W0:Y:S02]  /*11a00*/  SYNCS.PHASECHK.TRANS64.TRYWAIT P0, [R7+URZ+0x38820], R2 ;  /* 0x03882002070075a7 */ /* 0x000e24000800017f */
[----:B0-----:R-:W-:Y:S05]  /*11a10*/  @!P0 BRA `(.L_x_2205) ;  /* 0x0000001400488947 */ /* 0x001fea0003800000 */
.L_x_2248:
        /* <DEDUP_REMOVED lines=13> */
.L_x_2206:
        /* <DEDUP_REMOVED lines=12> */
.L_x_2249:
[----:B------:R-:W1:Y:S02]  /*11bb0*/  SYNCS.PHASECHK.TRANS64.TRYWAIT P1, [R5+URZ], R2 ;  /* 0x00000002050075a7 */ /* 0x000e64000802017f */
[----:B-1----:R-:W-:Y:S05]  /*11bc0*/  @!P1 BRA `(.L_x_2208) ;  /* 0x0000001400049947 */ /* 0x002fea0003800000 */
.L_x_2250:
[----:B------:R-:W-:Y:S05]  /*11bd0*/  @!P0 BRA `(.L_x_2209) ;  /* 0x0000000000048947 */ /* 0x000fea0003800000 */
[----:B------:R-:W-:Y:S01]  /*11be0*/  BPT.TRAP 0x1 ;  /* 0x000000040000795c */ /* 0x000fe20000300000 */
.L_x_2209:
[----:B------:R-:W-:-:S04]  /*11bf0*/  IMAD R0, R0, 0x8, R7 ;  /* 0x0000000800007824 */ /* 0x000fc800078e0207 */
[----:B------:R-:W2:Y:S02]  /*11c00*/  SYNCS.PHASECHK.TRANS64.TRYWAIT P1, [R0+URZ+0x38860], R3 ;  /* 0x03886003000075a7 */ /* 0x000ea4000802017f */
[----:B--2---:R-:W-:Y:S05]  /*11c10*/  @!P1 BRA `(.L_x_2210) ;  /* 0x0000001400049947 */ /* 0x004fea0003800000 */
.L_x_2251:
[----:B------:R-:W-:Y:S05]  /*11c20*/  @!P0 BRA `(.L_x_2211) ;  /* 0x0000000000048947 */ /* 0x000fea0003800000 */
[----:B------:R-:W-:Y:S01]  /*11c30*/  BPT.TRAP 0x1 ;  /* 0x000000040000795c */ /* 0x000fe20000300000 */
.L_x_2211:
[----:B-1----:R-:W-:-:S04]  /*11c40*/  IMAD R5, R4, 0x8, R7 ;  /* 0x0000000804057824 */ /* 0x002fc800078e0207 */
[----:B------:R-:W1:Y:S02]  /*11c50*/  SYNCS.PHASECHK.TRANS64.TRYWAIT P1, [R5+URZ+0x38860], R2 ;  /* 0x03886002050075a7 */ /* 0x000e64000802017f */
[----:B-1----:R-:W-:Y:S05]  /*11c60*/  @!P1 BRA `(.L_x_2212) ;  /* 0x0000001400049947 */ /* 0x002fea0003800000 */
.L_x_2252:
[----:B------:R-:W-:Y:S05]  /*11c70*/  @!P0 BRA `(.L_x_2213) ;  /* 0x0000000000048947 */ /* 0x000fea0003800000 */
[----:B------:R-:W-:Y:S01]  /*11c80*/  BPT.TRAP 0x1 ;  /* 0x000000040000795c */ /* 0x000fe20000300000 */
.L_x_2213:
[----:B------:R-:W3:Y:S02]  /*11c90*/  SYNCS.PHASECHK.TRANS64.TRYWAIT P0, [R0+URZ+0x38880], R3 ;  /* 0x03888003000075a7 */ /* 0x000ee4000800017f */
[----:B---3--:R-:W-:Y:S05]  /*11ca0*/  @!P0 BRA `(.L_x_2214) ;  /* 0x0000001400088947 */ /* 0x008fea0003800000 */
.L_x_2215:
[----:B----4-:R4:W0:Y:S02]  /*11cb0*/  SYNCS.PHASECHK.TRANS64.TRYWAIT P0, [R5+URZ+0x38880], R2 ;  /* 0x03888002050075a7 */ /* 0x010824000800017f */
[----:B0-----:R-:W-:Y:S05]  /*11cc0*/  @!P0 NANOSLEEP.SYNCS 0x989680 ;  /* 0x009896800000895d */ /* 0x001fea0003900000 */
[----:B------:R-:W0:Y:S02]  /*11cd0*/  @!P0 SYNCS.PHASECHK.TRANS64 P0, [R5+URZ+0x38880], R2 ;  /* 0x03888002050085a7 */ /* 0x000e24000800007f */
[----:B0-----:R-:W-:Y:S05]  /*11ce0*/  @!P0 BRA `(.L_x_2215) ;  /* 0xfffffffc00f08947 */ /* 0x001fea000383ffff */
.L_x_2118:
[----:B------:R-:W-:Y:S05]  /*11cf0*/  BSYNC B6 ;  /* 0x0000000000067941 */ /* 0x000fea0003800000 */
.L_x_2115:
[----:B------:R-:W-:Y:S05]  /*11d00*/  EXIT ;  /* 0x000000000000794d */ /* 0x000fea0003800000 */
.L_x_2122:
[----:B-1----:R-:W-:-:S04]  /*11d10*/  IMAD.U32 R0, RZ, RZ, UR36 ;  /* 0x00000024ff007e24 */ /* 0x002fc8000f8e00ff */
[----:B------:R1:W2:Y:S03]  /*11d20*/  SYNCS.PHASECHK.TRANS64.TRYWAIT P0, [R0+URZ+0x38800], R3 ;  /* 0x03880003000075a7 */ /* 0x0002a6000800017f */
[----:B--2---:R-:W-:Y:S05]  /*11d30*/  @!P0 NANOSLEEP.SYNCS 0x989680 ;  /* 0x009896800000895d */ /* 0x004fea0003900000 */
[----:B------:R-:W2:Y:S02]  /*11d40*/  @!P0 SYNCS.PHASECHK.TRANS64 P0, [R0+URZ+0x38800], R3 ;  /* 0x03880003000085a7 */ /* 0x000ea4000800007f */
[----:B--2---:R-:W-:Y:S05]  /*11d50*/  @!P0 BRA `(.L_x_2122) ;  /* 0xfffffffc00ec8947 */ /* 0x004fea000383ffff */
[----:B------:R-:W-:Y:S05]  /*11d60*/  BRA `(.L_x_2216) ;  /* 0xfffffef800b47947 */ /* 0x000fea000383ffff */
.L_x_2126:
[----:B-1----:R-:W-:-:S04]  /*11d70*/  IMAD.U32 R0, RZ, RZ, UR36 ;  /* 0x00000024ff007e24 */ /* 0x002fc8000f8e00ff */
[----:B------:R1:W3:Y:S03]  /*11d80*/  SYNCS.PHASECHK.TRANS64.TRYWAIT P2, [R0+URZ+0x38830], R3 ;  /* 0x03883003000075a7 */ /* 0x0002e6000804017f */
[----:B---3--:R-:W-:Y:S05]  /*11d90*/  @!P2 NANOSLEEP.SYNCS 0x989680 ;  /* 0x009896800000a95d */ /* 0x008fea0003900000 */
[----:B------:R-:W3:Y:S02]  /*11da0*/  @!P2 SYNCS.PHASECHK.TRANS64 P2, [R0+URZ+0x38830], R3 ;  /* 0x038830030000a5a7 */ /* 0x000ee4000804007f */
[----:B---3--:R-:W-:Y:S05]  /*11db0*/  @!P2 BRA `(.L_x_2126) ;  /* 0xfffffffc00eca947 */ /* 0x008fea000383ffff */
[----:B------:R-:W-:Y:S05]  /*11dc0*/  BRA `(.L_x_2125) ;  /* 0xfffffef800d07947 */ /* 0x000fea000383ffff */
.L_x_2131:
[----:B-1----:R-:W-:-:S04]  /*11dd0*/  IMAD.U32 R15, RZ, RZ, UR7 ;  /* 0x00000007ff0f7e24 */ /* 0x002fc8000f8e00ff */
[----:B------:R1:W2:Y:S03]  /*11de0*/  SYNCS.PHASECHK.TRANS64.TRYWAIT P3, [R15+URZ+0x38830], R0 ;  /* 0x038830000f0075a7 */ /* 0x0002a6000806017f */
[----:B--2---:R-:W-:Y:S05]  /*11df0*/  @!P3 NANOSLEEP.SYNCS 0x989680 ;  /* 0x009896800000b95d */ /* 0x004fea0003900000 */
[----:B------:R-:W2:Y:S02]  /*11e00*/  @!P3 SYNCS.PHASECHK.TRANS64 P3, [R15+URZ+0x38830], R0 ;  /* 0x038830000f00b5a7 */ /* 0x000ea4000806007f */
[----:B--2---:R-:W-:Y:S05]  /*11e10*/  @!P3 BRA `(.L_x_2131) ;  /* 0xfffffffc00ecb947 */ /* 0x004fea000383ffff */
[----:B------:R-:W-:Y:S05]  /*11e20*/  BRA `(.L_x_2128) ;  /* 0xffffff2400c87947 */ /* 0x000fea000383ffff */
.L_x_2135:
[----:B-1----:R-:W-:-:S04]  /*11e30*/  IMAD.U32 R15, RZ, RZ, UR10 ;  /* 0x0000000aff0f7e24 */ /* 0x002fc8000f8e00ff */
[----:B------:R1:W2:Y:S03]  /*11e40*/  SYNCS.PHASECHK.TRANS64.TRYWAIT P3, [R15+URZ+0x38850], R0 ;  /* 0x038850000f0075a7 */ /* 0x0002a6000806017f */
[----:B--2---:R-:W-:Y:S05]  /*11e50*/  @!P3 NANOSLEEP.SYNCS 0x989680 ;  /* 0x009896800000b95d */ /* 0x004fea0003900000 */
[----:B------:R-:W2:Y:S02]  /*11e60*/  @!P3 SYNCS.PHASECHK.TRANS64 P3, [R15+URZ+0x38850], R0 ;  /* 0x038850000f00b5a7 */ /* 0x000ea4000806007f */
[----:B--2---:R-:W-:Y:S05]  /*11e70*/  @!P3 BRA `(.L_x_2135) ;  /* 0xfffffffc00ecb947 */ /* 0x004fea000383ffff */
[----:B------:R-:W-:Y:S05]  /*11e80*/  BRA `(.L_x_2132) ;  /* 0xffffff2800987947 */ /* 0x000fea000383ffff */
.L_x_2142:
[----:B-1----:R-:W-:-:S04]  /*11e90*/  IMAD.U32 R15, RZ, RZ, UR10 ;  /* 0x0000000aff0f7e24 */ /* 0x002fc8000f8e00ff */
[----:B------:R1:W2:Y:S03]  /*11ea0*/  SYNCS.PHASECHK.TRANS64.TRYWAIT P2, [R15+URZ+0x38830], R0 ;  /* 0x038830000f0075a7 */ /* 0x0002a6000804017f */
[----:B--2---:R-:W-:Y:S05]  /*11eb0*/  @!P2 NANOSLEEP.SYNCS 0x989680 ;  /* 0x009896800000a95d */ /* 0x004fea0003900000 */
[----:B------:R-:W2:Y:S02]  /*11ec0*/  @!P2 SYNCS.PHASECHK.TRANS64 P2, [R15+URZ+0x38830], R0 ;  /* 0x038830000f00a5a7 */ /* 0x000ea4000804007f */
[----:B--2---:R-:W-:Y:S05]  /*11ed0*/  @!P2 BRA `(.L_x_2142) ;  /* 0xfffffffc00eca947 */ /* 0x004fea000383ffff */
[----:B------:R-:W-:Y:S05]  /*11ee0*/  BRA `(.L_x_2139) ;  /* 0xffffff5000a87947 */ /* 0x000fea000383ffff */
.L_x_2146:
[----:B-1----:R-:W-:-:S04]  /*11ef0*/  IMAD.U32 R11, RZ, RZ, UR10 ;  /* 0x0000000aff0b7e24 */ /* 0x002fc8000f8e00ff */
[----:B------:R1:W2:Y:S03]  /*11f00*/  SYNCS.PHASECHK.TRANS64.TRYWAIT P2, [R11+URZ+0x38850], R0 ;  /* 0x038850000b0075a7 */ /* 0x0002a6000804017f */
[----:B--2---:R-:W-:Y:S05]  /*11f10*/  @!P2 NANOSLEEP.SYNCS 0x989680 ;  /* 0x009896800000a95d */ /* 0x004fea0003900000 */
[----:B------:R-:W2:Y:S02]  /*11f20*/  @!P2 SYNCS.PHASECHK.TRANS64 P2, [R11+URZ+0x38850], R0 ;  /* 0x038850000b00a5a7 */ /* 0x000ea4000804007f */
[----:B--2---:R-:W-:Y:S05]  /*11f30*/  @!P2 BRA `(.L_x_2146) ;  /* 0xfffffffc00eca947 */ /* 0x004fea000383ffff */
[----:B------:R-:W-:Y:S05]  /*11f40*/  BRA `(.L_x_2143) ;  /* 0xffffff5400687947 */ /* 0x000fea000383ffff */
.L_x_2152:
[----:B-1----:R-:W-:-:S04]  /*11f50*/  IMAD.U32 R6, RZ, RZ, UR7 ;  /* 0x00000007ff067e24 */ /* 0x002fc8000f8e00ff */
[----:B------:R1:W2:Y:S03]  /*11f60*/  SYNCS.PHASECHK.TRANS64.TRYWAIT P0, [R6+URZ+0x38850], R3 ;  /* 0x03885003060075a7 */ /* 0x0002a6000800017f */
[----:B--2---:R-:W-:Y:S05]  /*11f70*/  @!P0 NANOSLEEP.SYNCS 0x989680 ;  /* 0x009896800000895d */ /* 0x004fea0003900000 */
[----:B------:R-:W2:Y:S02]  /*11f80*/  @!P0 SYNCS.PHASECHK.TRANS64 P0, [R6+URZ+0x38850], R3 ;  /* 0x03885003060085a7 */ /* 0x000ea4000800007f */
[----:B--2---:R-:W-:Y:S05]  /*11f90*/  @!P0 BRA `(.L_x_2152) ;  /* 0xfffffffc00ec8947 */ /* 0x004fea000383ffff */
[----:B------:R-:W-:Y:S05]  /*11fa0*/  BRA `(.L_x_2151) ;  /* 0xffffff7000e87947 */ /* 0x000fea000383ffff */
.L_x_2165:
[----:B------:R-:W-:Y:S02]  /*11fb0*/  IMAD.MOV.U32 R13, RZ, RZ, R5 ;  /* 0x000000ffff0d7224 */ /* 0x000fe400078e0005 */
[----:B------:R-:W-:Y:S02]  /*11fc0*/  IMAD.MOV.U32 R12, RZ, RZ, RZ ;  /* 0x000000ffff0c7224 */ /* 0x000fe400078e00ff */
[----:B------:R-:W-:Y:S02]  /*11fd0*/  IMAD.MOV.U32 R11, RZ, RZ, 0x1f ;  /* 0x0000001fff0b7424 */ /* 0x000fe400078e00ff */
[----:B------:R-:W-:-:S07]  /*11fe0*/  IMAD.MOV.U32 R15, RZ, RZ, -0x1 ;  /* 0xffffffffff0f7424 */ /* 0x000fce00078e00ff */
[----:B-1----:R-:W-:Y:S05]  /*11ff0*/  WARPSYNC.COLLECTIVE R15, `(.L_x_2217) ;  /* 0x000000000f087348 */ /* 0x002fea0003c00000 */
[----:B------:R0:W2:Y:S02]  /*12000*/  SHFL.IDX P6, R14, R13, R12, R11 ;  /* 0x0000000c0d0e7389 */ /* 0x0000a400000c000b */
[----:B012---:R-:W-:Y:S01]  /*12010*/  ENDCOLLECTIVE ;  /* 0x000000000000791b */ /* 0x007fe20003800000 */
.L_x_2217:
[----:B------:R-:W-:Y:S05]  /*12020*/  BRA `(.L_x_2218) ;  /* 0xffffffc800dc7947 */ /* 0x000fea000383ffff */
.L_x_2167:
[----:B------:R-:W-:Y:S01]  /*12030*/  BSSY B0, `(.L_x_2219) ;  /* 0x0000006000007945 */ /* 0x000fe20003800000 */
[----:B------:R-:W-:-:S07]  /*12040*/  IMAD.MOV.U32 R15, RZ, RZ, -0x1 ;  /* 0xffffffffff0f7424 */ /* 0x000fce00078e00ff */
[----:B0-----:R-:W-:Y:S05]  /*12050*/  WARPSYNC.COLLECTIVE R15, `(.L_x_2220) ;  /* 0x000000000f0c7348 */ /* 0x001fea0003c00000 */
[----:B------:R-:W-:Y:S02]  /*12060*/  ELECT P6, UR62, PT ;  /* 0x00000000003e782f */ /* 0x000fe400038c0000 */
[----:B------:R-:W-:Y:S01]  /*12070*/  MOV R14, UR62 ;  /* 0x0000003e000e7c02 */ /* 0x000fe20008000f00 */
[----:B0-----:R-:W-:Y:S10]  /*12080*/  ENDCOLLECTIVE ;  /* 0x000000000000791b */ /* 0x001ff40003800000 */
.L_x_2220:
[----:B------:R-:W-:Y:S05]  /*12090*/  BSYNC B0 ;  /* 0x0000000000007941 */ /* 0x000fea0003800000 */
.L_x_2219:
[----:B------:R-:W-:Y:S05]  /*120a0*/  BRA `(.L_x_2221) ;  /* 0xffffffc800e07947 */ /* 0x000fea000383ffff */
.L_x_2169:
[----:B-1----:R-:W-:-:S04]  /*120b0*/  IMAD.U32 R3, RZ, RZ, UR38 ;  /* 0x00000026ff037e24 */ /* 0x002fc8000f8e00ff */
[----:B------:R1:W2:Y:S03]  /*120c0*/  SYNCS.PHASECHK.TRANS64.TRYWAIT P0, [R3+URZ+0x38880], R2 ;  /* 0x03888002030075a7 */ /* 0x0002a6000800017f */
[----:B--2---:R-:W-:Y:S05]  /*120d0*/  @!P0 NANOSLEEP.SYNCS 0x989680 ;  /* 0x009896800000895d */ /* 0x004fea0003900000 */
[----:B------:R-:W2:Y:S02]  /*120e0*/  @!P0 SYNCS.PHASECHK.TRANS64 P0, [R3+URZ+0x38880], R2 ;  /* 0x03888002030085a7 */ /* 0x000ea4000800007f */
[----:B--2---:R-:W-:Y:S05]  /*120f0*/  @!P0 BRA `(.L_x_2169) ;  /* 0xfffffffc00ec8947 */ /* 0x004fea000383ffff */
[----:B------:R-:W-:Y:S05]  /*12100*/  BRA `(.L_x_2222) ;  /* 0xffffffcc002c7947 */ /* 0x000fea000383ffff */
.L_x_2171:
[----:B-1----:R-:W-:-:S04]  /*12110*/  IMAD.U32 R3, RZ, RZ, UR38 ;  /* 0x00000026ff037e24 */ /* 0x002fc8000f8e00ff */
[----:B------:R1:W2:Y:S03]  /*12120*/  SYNCS.PHASECHK.TRANS64.TRYWAIT P0, [R3+URZ+0x38840], R2 ;  /* 0x03884002030075a7 */ /* 0x0002a6000800017f */
[----:B--2---:R-:W-:Y:S05]  /*12130*/  @!P0 NANOSLEEP.SYNCS 0x989680 ;  /* 0x009896800000895d */ /* 0x004fea0003900000 */
[----:B------:R-:W2:Y:S02]  /*12140*/  @!P0 SYNCS.PHASECHK.TRANS64 P0, [R3+URZ+0x38840], R2 ;  /* 0x03884002030085a7 */ /* 0x000ea4000800007f */
[----:B--2---:R-:W-:Y:S05]  /*12150*/  @!P0 BRA `(.L_x_2171) ;  /* 0xfffffffc00ec8947 */ /* 0x004fea000383ffff */
[----:B------:R-:W-:Y:S05]  /*12160*/  BRA `(.L_x_2223) ;  /* 0xffffffcc00847947 */ /* 0x000fea000383ffff */
.L_x_2174:
[----:B------:R-:W-:Y:S01]  /*12170*/  IMAD.MOV.U32 R13, RZ, RZ, R2 ;  /* 0x000000ffff0d7224 */ /* 0x000fe200078e0002 */
[----:B------:R-:W-:Y:S01]  /*12180*/  LEA.HI R5, R9, UR39, RZ, 0x1d ;  /* 0x0000002709057c11 */ /* 0x000fe2000f8fe8ff */
[----:B------:R-:W-:Y:S02]  /*12190*/  IMAD.MOV.U32 R12, RZ, RZ, RZ ;  /* 0x000000ffff0c7224 */ /* 0x000fe400078e00ff */
[----:B------:R-:W-:Y:S02]  /*121a0*/  IMAD.MOV.U32 R11, RZ, RZ, 0x181f ;  /* 0x0000181fff0b7424 */ /* 0x000fe400078e00ff */
[----:B------:R-:W-:-:S07]  /*121b0*/  IMAD.MOV.U32 R15, RZ, RZ, -0x1 ;  /* 0xffffffffff0f7424 */ /* 0x000fce00078e00ff */
[----:B------:R-:W-:Y:S05]  /*121c0*/  WARPSYNC.COLLECTIVE R15, `(.L_x_2224) ;  /* 0x000000000f087348 */ /* 0x000fea0003c00000 */
[----:B------:R0:W1:Y:S02]  /*121d0*/  SHFL.IDX P6, R14, R13, R12, R11 ;  /* 0x0000000c0d0e7389 */ /* 0x00006400000c000b */
[----:B01----:R-:W-:Y:S01]  /*121e0*/  ENDCOLLECTIVE ;  /* 0x000000000000791b */ /* 0x003fe20003800000 */
.L_x_2224:
[----:B------:R-:W-:Y:S02]  /*121f0*/  IMAD.MOV.U32 R13, RZ, RZ, R0 ;  /* 0x000000ffff0d7224 */ /* 0x000fe400078e0000 */
[----:B------:R-:W-:-:S07]  /*12200*/  IMAD.MOV.U32 R6, RZ, RZ, R14 ;  /* 0x000000ffff067224 */ /* 0x000fce00078e000e */
[----:B------:R-:W-:Y:S05]  /*12210*/  WARPSYNC.COLLECTIVE R15, `(.L_x_2225) ;  /* 0x000000000f087348 */ /* 0x000fea0003c00000 */
[----:B------:R0:W1:Y:S02]  /*12220*/  SHFL.IDX P6, R14, R13, R12, R11 ;  /* 0x0000000c0d0e7389 */ /* 0x00006400000c000b */
[----:B01----:R-:W-:Y:S01]  /*12230*/  ENDCOLLECTIVE ;  /* 0x000000000000791b */ /* 0x003fe20003800000 */
.L_x_2225:
        /* <DEDUP_REMOVED lines=10> */
.L_x_2226:
        /* <DEDUP_REMOVED lines=10> */
[----:B------:R0:W-:Y:S02]  /*12380*/  @!P2 LDGSTS.E.BYPASS.LTC128B.128 [R8+0x24400], desc[UR40][R6.64+0x80], !P0 ;  /* 0x244000800608afae */ /* 0x0001e4000c101d68 */
[----:B0-----:R-:W-:-:S05]  /*12390*/  VIADD R6, R5, 0x10 ;  /* 0x0000001005067836 */ /* 0x001fca0000000000 */
[----:B------:R-:W-:Y:S01]  /*123a0*/  ISETP.GE.AND P2, PT, R6, R3, PT ;  /* 0x000000030600720c */ /* 0x000fe20003f46270 */
[----:B------:R-:W-:-:S12]  /*123b0*/  IMAD.MOV.U32 R6, RZ, RZ, R14 ;  /* 0x000000ffff067224 */ /* 0x000fd800078e000e */
[----:B------:R-:W-:Y:S05]  /*123c0*/  WARPSYNC.COLLECTIVE R15, `(.L_x_2227) ;  /* 0x000000000f087348 */ /* 0x000fea0003c00000 */
[----:B------:R0:W1:Y:S02]  /*123d0*/  SHFL.IDX P6, R14, R13, R12, R11 ;  /* 0x0000000c0d0e7389 */ /* 0x00006400000c000b */
[----:B01----:R-:W-:Y:S01]  /*123e0*/  ENDCOLLECTIVE ;  /* 0x000000000000791b */ /* 0x003fe20003800000 */
.L_x_2227:
[----:B------:R-:W-:Y:S02]  /*123f0*/  @!P2 VIADD R8, R4, UR38 ;  /* 0x000000260408ac36 */ /* 0x000fe40008000000 */
[----:B------:R-:W-:Y:S02]  /*12400*/  IMAD.MOV.U32 R13, RZ, RZ, R2 ;  /* 0x000000ffff0d7224 */ /* 0x000fe400078e0002 */
[----:B------:R-:W-:Y:S02]  /*12410*/  IMAD.MOV.U32 R12, RZ, RZ, 0x2 ;  /* 0x00000002ff0c7424 */ /* 0x000fe400078e00ff */
[----:B------:R-:W-:-:S07]  /*12420*/  IMAD.MOV.U32 R7, RZ, RZ, R14 ;  /* 0x000000ffff077224 */ /* 0x000fce00078e000e */
[----:B------:R-:W-:Y:S05]  /*12430*/  WARPSYNC.COLLECTIVE R15, `(.L_x_2228) ;  /* 0x000000000f087348 */ /* 0x000fea0003c00000 */
[----:B------:R0:W1:Y:S02]  /*12440*/  SHFL.IDX P6, R14, R13, R12, R11 ;  /* 0x0000000c0d0e7389 */ /* 0x00006400000c000b */
[----:B01----:R-:W-:Y:S01]  /*12450*/  ENDCOLLECTIVE ;  /* 0x000000000000791b */ /* 0x003fe20003800000 */
.L_x_2228:
        /* <DEDUP_REMOVED lines=17> */
.L_x_2229:
[----:B------:R-:W-:Y:S02]  /*12570*/  @!P2 VIADD R8, R4, UR38 ;  /* 0x000000260408ac36 */ /* 0x000fe40008000000 */
[----:B------:R-:W-:Y:S02]  /*12580*/  IMAD.MOV.U32 R13, RZ, RZ, R2 ;  /* 0x000000ffff0d7224 */ /* 0x000fe400078e0002 */
[----:B------:R-:W-:Y:S02]  /*12590*/  IMAD.MOV.U32 R12, RZ, RZ, 0x3 ;  /* 0x00000003ff0c7424 */ /* 0x000fe400078e00ff */
[----:B------:R-:W-:-:S07]  /*125a0*/  IMAD.MOV.U32 R7, RZ, RZ, R14 ;  /* 0x000000ffff077224 */ /* 0x000fce00078e000e */
[----:B------:R-:W-:Y:S05]  /*125b0*/  WARPSYNC.COLLECTIVE R15, `(.L_x_2230) ;  /* 0x000000000f087348 */ /* 0x000fea0003c00000 */
[----:B------:R0:W1:Y:S02]  /*125c0*/  SHFL.IDX P6, R14, R13, R12, R11 ;  /* 0x0000000c0d0e7389 */ /* 0x00006400000c000b */
[----:B01----:R-:W-:Y:S01]  /*125d0*/  ENDCOLLECTIVE ;  /* 0x000000000000791b */ /* 0x003fe20003800000 */
.L_x_2230:
        /* <DEDUP_REMOVED lines=17> */
.L_x_2231:
[----:B------:R-:W-:Y:S02]  /*126f0*/  @!P2 VIADD R8, R4, UR38 ;  /* 0x000000260408ac36 */ /* 0x000fe40008000000 */
[----:B------:R-:W-:Y:S02]  /*12700*/  IMAD.MOV.U32 R13, RZ, RZ, R2 ;  /* 0x000000ffff0d7224 */ /* 0x000fe400078e0002 */
[----:B------:R-:W-:Y:S02]  /*12710*/  IMAD.MOV.U32 R12, RZ, RZ, 0x4 ;  /* 0x00000004ff0c7424 */ /* 0x000fe400078e00ff */
[----:B------:R-:W-:-:S07]  /*12720*/  IMAD.MOV.U32 R7, RZ, RZ, R14 ;  /* 0x000000ffff077224 */ /* 0x000fce00078e000e */
[----:B------:R-:W-:Y:S05]  /*12730*/  WARPSYNC.COLLECTIVE R15, `(.L_x_2232) ;  /* 0x000000000f087348 */ /* 0x000fea0003c00000 */
[----:B------:R0:W1:Y:S02]  /*12740*/  SHFL.IDX P6, R14, R13, R12, R11 ;  /* 0x0000000c0d0e7389 */ /* 0x00006400000c000b */
[----:B01----:R-:W-:Y:S01]  /*12750*/  ENDCOLLECTIVE ;  /* 0x000000000000791b */ /* 0x003fe20003800000 */
.L_x_2232:
        /* <DEDUP_REMOVED lines=17> */
.L_x_2233:
[----:B------:R-:W-:Y:S02]  /*12870*/  @!P2 VIADD R8, R4, UR38 ;  /* 0x000000260408ac36 */ /* 0x000fe40008000000 */
[----:B------:R-:W-:Y:S02]  /*12880*/  IMAD.MOV.U32 R13, RZ, RZ, R2 ;  /* 0x000000ffff0d7224 */ /* 0x000fe400078e0002 */
[----:B------:R-:W-:Y:S02]  /*12890*/  IMAD.MOV.U32 R12, RZ, RZ, 0x5 ;  /* 0x00000005ff0c7424 */ /* 0x000fe400078e00ff */
[----:B------:R-:W-:-:S07]  /*128a0*/  IMAD.MOV.U32 R7, RZ, RZ, R14 ;  /* 0x000000ffff077224 */ /* 0x000fce00078e000e */
[----:B------:R-:W-:Y:S05]  /*128b0*/  WARPSYNC.COLLECTIVE R15, `(.L_x_2234) ;  /* 0x000000000f087348 */ /* 0x000fea0003c00000 */
[----:B------:R0:W1:Y:S02]  /*128c0*/  SHFL.IDX P6, R14, R13, R12, R11 ;  /* 0x0000000c0d0e7389 */ /* 0x00006400000c000b */
[----:B01----:R-:W-:Y:S01]  /*128d0*/  ENDCOLLECTIVE ;  /* 0x000000000000791b */ /* 0x003fe20003800000 */
.L_x_2234:
        /* <DEDUP_REMOVED lines=17> */
.L_x_2235:
[----:B------:R-:W-:Y:S02]  /*129f0*/  @!P2 VIADD R8, R4, UR38 ;  /* 0x000000260408ac36 */ /* 0x000fe40008000000 */
[----:B------:R-:W-:Y:S02]  /*12a00*/  IMAD.MOV.U32 R13, RZ, RZ, R2 ;  /* 0x000000ffff0d7224 */ /* 0x000fe400078e0002 */
[----:B------:R-:W-:Y:S02]  /*12a10*/  IMAD.MOV.U32 R12, RZ, RZ, 0x6 ;  /* 0x00000006ff0c7424 */ /* 0x000fe400078e00ff */
[----:B------:R-:W-:-:S07]  /*12a20*/  IMAD.MOV.U32 R7, RZ, RZ, R14 ;  /* 0x000000ffff077224 */ /* 0x000fce00078e000e */
[----:B------:R-:W-:Y:S05]  /*12a30*/  WARPSYNC.COLLECTIVE R15, `(.L_x_2236) ;  /* 0x000000000f087348 */ /* 0x000fea0003c00000 */
[----:B------:R0:W1:Y:S02]  /*12a40*/  SHFL.IDX P6, R14, R13, R12, R11 ;  /* 0x0000000c0d0e7389 */ /* 0x00006400000c000b */
[----:B01----:R-:W-:Y:S01]  /*12a50*/  ENDCOLLECTIVE ;  /* 0x000000000000791b */ /* 0x003fe20003800000 */
.L_x_2236:
        /* <DEDUP_REMOVED lines=15> */
.L_x_2237:
        /* <DEDUP_REMOVED lines=9> */
.L_x_2238:
        /* <DEDUP_REMOVED lines=15> */
.L_x_2239:
[----:B------:R-:W-:Y:S05]  /*12cd0*/  BRA `(.L_x_2240) ;  /* 0xffffffcc00a87947 */ /* 0x000fea000383ffff */
.L_x_2177:
[----:B--2---:R-:W-:-:S04]  /*12ce0*/  IMAD.U32 R3, RZ, RZ, UR38 ;  /* 0x00000026ff037e24 */ /* 0x004fc8000f8e00ff */
[----:B------:R2:W3:Y:S03]  /*12cf0*/  SYNCS.PHASECHK.TRANS64.TRYWAIT P0, [R3+URZ+0x38820], R0 ;  /* 0x03882000030075a7 */ /* 0x0004e6000800017f */
[----:B---3--:R-:W-:Y:S05]  /*12d00*/  @!P0 NANOSLEEP.SYNCS 0x989680 ;  /* 0x009896800000895d */ /* 0x008fea0003900000 */
[----:B------:R-:W3:Y:S02]  /*12d10*/  @!P0 SYNCS.PHASECHK.TRANS64 P0, [R3+URZ+0x38820], R0 ;  /* 0x03882000030085a7 */ /* 0x000ee4000800007f */
[----:B---3--:R-:W-:Y:S05]  /*12d20*/  @!P0 BRA `(.L_x_2177) ;  /* 0xfffffffc00ec8947 */ /* 0x008fea000383ffff */
[----:B------:R-:W-:Y:S05]  /*12d30*/  BRA `(.L_x_2241) ;  /* 0xffffffcc00f47947 */ /* 0x000fea000383ffff */
.L_x_2182:
[----:B0-----:R0:W1:Y:S02]  /*12d40*/  SYNCS.PHASECHK.TRANS64.TRYWAIT P0, [R4+URZ+0x38880], R3 ;  /* 0x03888003040075a7 */ /* 0x001064000800017f */
[----:B-1----:R-:W-:Y:S05]  /*12d50*/  @!P0 NANOSLEEP.SYNCS 0x989680 ;  /* 0x009896800000895d */ /* 0x002fea0003900000 */
[----:B------:R-:W1:Y:S02]  /*12d60*/  @!P0 SYNCS.PHASECHK.TRANS64 P0, [R4+URZ+0x38880], R3 ;  /* 0x03888003040085a7 */ /* 0x000e64000800007f */
[----:B-1----:R-:W-:Y:S05]  /*12d70*/  @!P0 BRA `(.L_x_2182) ;  /* 0xfffffffc00f08947 */ /* 0x002fea000383ffff */
[----:B------:R-:W-:Y:S05]  /*12d80*/  BRA `(.L_x_2242) ;  /* 0xffffffd000a47947 */ /* 0x000fea000383ffff */
.L_x_2187:
[----:B-1----:R1:W2:Y:S02]  /*12d90*/  SYNCS.PHASECHK.TRANS64.TRYWAIT P0, [R4+URZ+0x38840], R3 ;  /* 0x03884003040075a7 */ /* 0x0022a4000800017f */
[----:B--2---:R-:W-:Y:S05]  /*12da0*/  @!P0 NANOSLEEP.SYNCS 0x989680 ;  /* 0x009896800000895d */ /* 0x004fea0003900000 */
[----:B------:R-:W2:Y:S02]  /*12db0*/  @!P0 SYNCS.PHASECHK.TRANS64 P0, [R4+URZ+0x38840], R3 ;  /* 0x03884003040085a7 */ /* 0x000ea4000800007f */
[----:B--2---:R-:W-:Y:S05]  /*12dc0*/  @!P0 BRA `(.L_x_2187) ;  /* 0xfffffffc00f08947 */ /* 0x004fea000383ffff */
[----:B------:R-:W-:Y:S05]  /*12dd0*/  BRA `(.L_x_2243) ;  /* 0xffffffd400507947 */ /* 0x000fea000383ffff */
.L_x_2193:
[----:B0-----:R0:W1:Y:S02]  /*12de0*/  SYNCS.PHASECHK.TRANS64.TRYWAIT P0, [R19+URZ+0x38870], R2 ;  /* 0x03887002130075a7 */ /* 0x001064000800017f */
[----:B-1----:R-:W-:Y:S05]  /*12df0*/  @!P0 NANOSLEEP.SYNCS 0x989680 ;  /* 0x009896800000895d */ /* 0x002fea0003900000 */
[----:B------:R-:W1:Y:S02]  /*12e00*/  @!P0 SYNCS.PHASECHK.TRANS64 P0, [R19+URZ+0x38870], R2 ;  /* 0x03887002130085a7 */ /* 0x000e64000800007f */
[----:B-1----:R-:W-:Y:S05]  /*12e10*/  @!P0 BRA `(.L_x_2193) ;  /* 0xfffffffc00f08947 */ /* 0x002fea000383ffff */
[----:B------:R-:W-:Y:S05]  /*12e20*/  BRA `(.L_x_2244) ;  /* 0xffffffd8001c7947 */ /* 0x000fea000383ffff */
.L_x_2195:
[----:B-1----:R1:W2:Y:S02]  /*12e30*/  SYNCS.PHASECHK.TRANS64.TRYWAIT P0, [R19+URZ+0x38860], R0 ;  /* 0x03886000130075a7 */ /* 0x0022a4000800017f */
[----:B--2---:R-:W-:Y:S05]  /*12e40*/  @!P0 NANOSLEEP.SYNCS 0x989680 ;  /* 0x009896800000895d */ /* 0x004fea0003900000 */
[----:B------:R-:W2:Y:S02]  /*12e50*/  @!P0 SYNCS.PHASECHK.TRANS64 P0, [R19+URZ+0x38860], R0 ;  /* 0x03886000130085a7 */ /* 0x000ea4000800007f */
[----:B--2---:R-:W-:Y:S05]  /*12e60*/  @!P0 BRA `(.L_x_2195) ;  /* 0xfffffffc00f08947 */ /* 0x004fea000383ffff */
[----:B------:R-:W-:Y:S05]  /*12e70*/  BRA `(.L_x_2245) ;  /* 0xffffffd800207947 */ /* 0x000fea000383ffff */
.L_x_2201:
[----:B0-----:R-:W2:Y:S02]  /*12e80*/  LDL R2, [R1+0xc] ;  /* 0x00000c0001027983 */ /* 0x001ea40000100800 */
[----:B--2---:R0:W2:Y:S02]  /*12e90*/  SYNCS.PHASECHK.TRANS64.TRYWAIT P0, [R2+URZ+0x38870], R0 ;  /* 0x03887000020075a7 */ /* 0x0040a4000800017f */
[----:B--2---:R-:W-:Y:S05]  /*12ea0*/  @!P0 NANOSLEEP.SYNCS 0x989680 ;  /* 0x009896800000895d */ /* 0x004fea0003900000 */
[----:B------:R-:W2:Y:S02]  /*12eb0*/  @!P0 SYNCS.PHASECHK.TRANS64 P0, [R2+URZ+0x38870], R0 ;  /* 0x03887000020085a7 */ /* 0x000ea4000800007f */
[----:B--2---:R-:W-:Y:S05]  /*12ec0*/  @!P0 BRA `(.L_x_2201) ;  /* 0xfffffffc00ec8947 */ /* 0x004fea000383ffff */
[----:B------:R-:W-:Y:S05]  /*12ed0*/  BRA `(.L_x_2246) ;  /* 0xffffffe000747947 */ /* 0x000fea000383ffff */
.L_x_2203:
[----:B0-----:R-:W2:Y:S02]  /*12ee0*/  LDL R2, [R1+0xc] ;  /* 0x00000c0001027983 */ /* 0x001ea40000100800 */
[----:B--2---:R0:W2:Y:S02]  /*12ef0*/  SYNCS.PHASECHK.TRANS64.TRYWAIT P0, [R2+URZ+0x38860], R0 ;  /* 0x03886000020075a7 */ /* 0x0040a4000800017f */
[----:B--2---:R-:W-:Y:S05]  /*12f00*/  @!P0 NANOSLEEP.SYNCS 0x989680 ;  /* 0x009896800000895d */ /* 0x004fea0003900000 */
[----:B------:R-:W2:Y:S02]  /*12f10*/  @!P0 SYNCS.PHASECHK.TRANS64 P0, [R2+URZ+0x38860], R0 ;  /* 0x03886000020085a7 */ /* 0x000ea4000800007f */
[----:B--2---:R-:W-:Y:S05]  /*12f20*/  @!P0 BRA `(.L_x_2203) ;  /* 0xfffffffc00ec8947 */ /* 0x004fea000383ffff */
[----:B------:R-:W-:Y:S05]  /*12f30*/  BRA `(.L_x_2247) ;  /* 0xffffffe000787947 */ /* 0x000fea000383ffff */
.L_x_2205:
[----:B0-----:R0:W1:Y:S02]  /*12f40*/  SYNCS.PHASECHK.TRANS64.TRYWAIT P0, [R7+URZ+0x38820], R2 ;  /* 0x03882002070075a7 */ /* 0x001064000800017f */
[----:B-1----:R-:W-:Y:S05]  /*12f50*/  @!P0 NANOSLEEP.SYNCS 0x989680 ;  /* 0x009896800000895d */ /* 0x002fea0003900000 */
[----:B------:R-:W1:Y:S02]  /*12f60*/  @!P0 SYNCS.PHASECHK.TRANS64 P0, [R7+URZ+0x38820], R2 ;  /* 0x03882002070085a7 */ /* 0x000e64000800007f */
[----:B-1----:R-:W-:Y:S05]  /*12f70*/  @!P0 BRA `(.L_x_2205) ;  /* 0xfffffffc00f08947 */ /* 0x002fea000383ffff */
[----:B------:R-:W-:Y:S05]  /*12f80*/  BRA `(.L_x_2248) ;  /* 0xffffffe800a47947 */ /* 0x000fea000383ffff */
.L_x_2207:
[----:B0-----:R0:W1:Y:S02]  /*12f90*/  SYNCS.PHASECHK.TRANS64.TRYWAIT P1, [R6+URZ], R3 ;  /* 0x00000003060075a7 */ /* 0x001064000802017f */
[----:B-1----:R-:W-:Y:S05]  /*12fa0*/  @!P1 NANOSLEEP.SYNCS 0x989680 ;  /* 0x009896800000995d */ /* 0x002fea0003900000 */
[----:B------:R-:W1:Y:S02]  /*12fb0*/  @!P1 SYNCS.PHASECHK.TRANS64 P1, [R6+URZ], R3 ;  /* 0x00000003060095a7 */ /* 0x000e64000802007f */
[----:B-1----:R-:W-:Y:S05]  /*12fc0*/  @!P1 BRA `(.L_x_2207) ;  /* 0xfffffffc00f09947 */ /* 0x002fea000383ffff */
[----:B------:R-:W-:Y:S05]  /*12fd0*/  BRA `(.L_x_2249) ;  /* 0xffffffe800f47947 */ /* 0x000fea000383ffff */
.L_x_2208:
[----:B-1----:R1:W2:Y:S02]  /*12fe0*/  SYNCS.PHASECHK.TRANS64.TRYWAIT P1, [R5+URZ], R2 ;  /* 0x00000002050075a7 */ /* 0x0022a4000802017f */
[----:B--2---:R-:W-:Y:S05]  /*12ff0*/  @!P1 NANOSLEEP.SYNCS 0x989680 ;  /* 0x009896800000995d */ /* 0x004fea0003900000 */
[----:B------:R-:W2:Y:S02]  /*13000*/  @!P1 SYNCS.PHASECHK.TRANS64 P1, [R5+URZ], R2 ;  /* 0x00000002050095a7 */ /* 0x000ea4000802007f */
[----:B--2---:R-:W-:Y:S05]  /*13010*/  @!P1 BRA `(.L_x_2208) ;  /* 0xfffffffc00f09947 */ /* 0x004fea000383ffff */
[----:B------:R-:W-:Y:S05]  /*13020*/  BRA `(.L_x_2250) ;  /* 0xffffffe800e87947 */ /* 0x000fea000383ffff */
.L_x_2210:
[----:B--2---:R2:W3:Y:S02]  /*13030*/  SYNCS.PHASECHK.TRANS64.TRYWAIT P1, [R0+URZ+0x38860], R3 ;  /* 0x03886003000075a7 */ /* 0x0044e4000802017f */
[----:B---3--:R-:W-:Y:S05]  /*13040*/  @!P1 NANOSLEEP.SYNCS 0x989680 ;  /* 0x009896800000995d */ /* 0x008fea0003900000 */
[----:B------:R-:W3:Y:S02]  /*13050*/  @!P1 SYNCS.PHASECHK.TRANS64 P1, [R0+URZ+0x38860], R3 ;  /* 0x03886003000095a7 */ /* 0x000ee4000802007f */
[----:B---3--:R-:W-:Y:S05]  /*13060*/  @!P1 BRA `(.L_x_2210) ;  /* 0xfffffffc00f09947 */ /* 0x008fea000383ffff */
[----:B------:R-:W-:Y:S05]  /*13070*/  BRA `(.L_x_2251) ;  /* 0xffffffe800e87947 */ /* 0x000fea000383ffff */
.L_x_2212:
[----:B-1----:R1:W3:Y:S02]  /*13080*/  SYNCS.PHASECHK.TRANS64.TRYWAIT P1, [R5+URZ+0x38860], R2 ;  /* 0x03886002050075a7 */ /* 0x0022e4000802017f */
[----:B---3--:R-:W-:Y:S05]  /*13090*/  @!P1 NANOSLEEP.SYNCS 0x989680 ;  /* 0x009896800000995d */ /* 0x008fea0003900000 */
[----:B------:R-:W3:Y:S02]  /*130a0*/  @!P1 SYNCS.PHASECHK.TRANS64 P1, [R5+URZ+0x38860], R2 ;  /* 0x03886002050095a7 */ /* 0x000ee4000802007f */
[----:B---3--:R-:W-:Y:S05]  /*130b0*/  @!P1 BRA `(.L_x_2212) ;  /* 0xfffffffc00f09947 */ /* 0x008fea000383ffff */
[----:B------:R-:W-:Y:S05]  /*130c0*/  BRA `(.L_x_2252) ;  /* 0xffffffe800e87947 */ /* 0x000fea000383ffff */
.L_x_2214:
[----:B---3--:R3:W4:Y:S02]  /*130d0*/  SYNCS.PHASECHK.TRANS64.TRYWAIT P0, [R0+URZ+0x38880], R3 ;  /* 0x03888003000075a7 */ /* 0x008724000800017f */
[----:B----4-:R-:W-:Y:S05]  /*130e0*/  @!P0 NANOSLEEP.SYNCS 0x989680 ;  /* 0x009896800000895d */ /* 0x010fea0003900000 */
[----:B------:R-:W4:Y:S02]  /*130f0*/  @!P0 SYNCS.PHASECHK.TRANS64 P0, [R0+URZ+0x38880], R3 ;  /* 0x03888003000085a7 */ /* 0x000f24000800007f */
[----:B----4-:R-:W-:Y:S05]  /*13100*/  @!P0 BRA `(.L_x_2214) ;  /* 0xfffffffc00f08947 */ /* 0x010fea000383ffff */
[----:B------:R-:W-:Y:S05]  /*13110*/  BRA `(.L_x_2215) ;  /* 0xffffffe800e47947 */ /* 0x000fea000383ffff */
.L_x_2253:
        /* <DEDUP_REMOVED lines=14> */
.L_x_3140:


//--------------------- .text._ZN7cutlass13device_kernelIN5flash11enable_sm90INS1_16FlashAttnFwdSm90INS1_25CollectiveMainloopFwdSm90ILi2EN4cute5tupleIJNS5_1CILi1EEES8_S8_EEENS6_IJNS7_ILi128EEESA_NS7_ILi256EEEEEELi256ENS_12float_e4m3_tEfNS_4arch4Sm90ELb1ELb0ELb0ELb1ELb0ELb0ELb0ELb1ELb1ELb1ELb1ELb0EEENS1_21CollectiveEpilogueFwdINS6_IJSA_SB_SA_EEES9_NS_10bfloat16_tESF_Li256ELb1ELb1ELb1ELb1EEENS1_36VarlenDynamicPersistentTileSchedulerILi128ELi128ELi256ELi128ELb1ELb1ELb1ELb1ELb1ELb1EEEEEEEEEvNT_6ParamsE --------------------------
	.section	.text._ZN7cutlass13device_kernelIN5flash11enable_sm90INS1_16FlashAttnFwdSm90INS1_25CollectiveMainloopFwdSm90ILi2EN4cute5tupleIJNS5_1CILi1EEES8_S8_EEENS6_IJNS7_ILi128EEESA_NS7_ILi256EEEEEELi256ENS_12float_e4m3_tEfNS_4arch4Sm90ELb1ELb0ELb0ELb1ELb0ELb0ELb0ELb1ELb1ELb1ELb1ELb0EEENS1_21CollectiveEpilogueFwdINS6_IJSA_SB_SA_EEES9_NS_10bfloat16_tESF_Li256ELb1ELb1ELb1ELb1EEENS1_36VarlenDynamicPersistentTileSchedulerILi128ELi128ELi256ELi128ELb1ELb1ELb1ELb1ELb1ELb1EEEEEEEEEvNT_6ParamsE,"ax",@progbits
	.align	128
.text._ZN7cutlass13device_kernelIN5flash11enable_sm90INS1_16FlashAttnFwdSm90INS1_25CollectiveMainloopFwdSm90ILi2EN4cute5tupleIJNS5_1CILi1EEES8_S8_EEENS6_IJNS7_ILi128EEESA_NS7_ILi256EEEEEELi256ENS_12float_e4m3_tEfNS_4arch4Sm90ELb1ELb0ELb0ELb1ELb0ELb0ELb0ELb1ELb1ELb1ELb1ELb0EEENS1_21CollectiveEpilogueFwdINS6_IJSA_SB_SA_EEES9_NS_10bfloat16_tESF_Li256ELb1ELb1ELb1ELb1EEENS1_36VarlenDynamicPersistentTileSchedulerILi128ELi128ELi256ELi128ELb1ELb1ELb1ELb1ELb1ELb1EEEEEEEEEvNT_6ParamsE:
        .type           _ZN7cutlass13device_kernelIN5flash11enable_sm90INS1_16FlashAttnFwdSm90INS1_25CollectiveMainloopFwdSm90ILi2EN4cute5tupleIJNS5_1CILi1EEES8_S8_EEENS6_IJNS7_ILi128EEESA_NS7_ILi256EEEEEELi256ENS_12float_e4m3_tEfNS_4arch4Sm90ELb1ELb0ELb0ELb1ELb0ELb0ELb0ELb1ELb1ELb1ELb1ELb0EEENS1_21CollectiveEpilogueFwdINS6_IJSA_SB_SA_EEES9_NS_10bfloat16_tESF_Li256ELb1ELb1ELb1ELb1EEENS1_36VarlenDynamicPersistentTileSchedulerILi128ELi128ELi256ELi128ELb1ELb1ELb1ELb1ELb1ELb1EEEEEEEEEvNT_6ParamsE,@function
        .size           _ZN7cutlass13device_kernelIN5flash11enable_sm90INS1_16FlashAttnFwdSm90INS1_25CollectiveMainloopFwdSm90ILi2EN4cute5tupleIJNS5_1CILi1EEES8_S8_EEENS6_IJNS7_ILi128EEESA_NS7_ILi256EEEEEELi256ENS_12float_e4m3_tEfNS_4arch4Sm90ELb1ELb0ELb0ELb1ELb0ELb0ELb0ELb1ELb1ELb1ELb1ELb0EEENS1_21CollectiveEpilogueFwdINS6_IJSA_SB_SA_EEES9_NS_10bfloat16_tESF_Li256ELb1ELb1ELb1ELb1EEENS1_36VarlenDynamicPersistentTileSchedulerILi128ELi128ELi256ELi128ELb1ELb1ELb1ELb1ELb1ELb1EEEEEEEEEvNT_6ParamsE,(.L_x_3141 - _ZN7cutlass13device_kernelIN5flash11enable_sm90INS1_16FlashAttnFwdSm90INS1_25CollectiveMainloopFwdSm90ILi2EN4cute5tupleIJNS5_1CILi1EEES8_S8_EEENS6_IJNS7_ILi128EEESA_NS7_ILi256EEEEEELi256ENS_12float_e4m3_tEfNS_4arch4Sm90ELb1ELb0ELb0ELb1ELb0ELb0ELb0ELb1ELb1ELb1ELb1ELb0EEENS1_21CollectiveEpilogueFwdINS6_IJSA_SB_SA_EEES9_NS_10bfloat16_tESF_Li256ELb1ELb1ELb1ELb1EEENS1_36VarlenDynamicPersistentTileSchedulerILi128ELi128ELi256ELi128ELb1ELb1ELb1ELb1ELb1ELb1EEEEEEEEEvNT_6ParamsE)
        .other          _ZN7cutlass13device_kernelIN5flash11enable_sm90INS1_16FlashAttnFwdSm90INS1_25CollectiveMainloopFwdSm90ILi2EN4cute5tupleIJNS5_1CILi1EEES8_S8_EEENS6_IJNS7_ILi128EEESA_NS7_ILi256EEEEEELi256ENS_12float_e4m3_tEfNS_4arch4Sm90ELb1ELb0ELb0ELb1ELb0ELb0ELb0ELb1ELb1ELb1ELb1ELb0EEENS1_21CollectiveEpilogueFwdINS6_IJSA_SB_SA_EEES9_NS_10bfloat16_tESF_Li256ELb1ELb1ELb1ELb1EEENS1_36VarlenDynamicPersistentTileSchedulerILi128ELi128ELi256ELi128ELb1ELb1ELb1ELb1ELb1ELb1EEEEEEEEEvNT_6ParamsE,@"STO_CUDA_ENTRY STV_DEFAULT"
_ZN7cutlass13device_kernelIN5flash11enable_sm90INS1_16FlashAttnFwdSm90INS1_25CollectiveMainloopFwdSm90ILi2EN4cute5tupleIJNS5_1CILi1EEES8_S8_EEENS6_IJNS7_ILi128EEESA_NS7_ILi256EEEEEELi256ENS_12float_e4m3_tEfNS_4arch4Sm90ELb1ELb0ELb0ELb1ELb0ELb0ELb0ELb1ELb1ELb1ELb1ELb0EEENS1_21CollectiveEpilogueFwdINS6_IJSA_SB_SA_EEES9_NS_10bfloat16_tESF_Li256ELb1ELb1ELb1ELb1EEENS1_36VarlenDynamicPersistentTileSchedulerILi128ELi128ELi256ELi128ELb1ELb1ELb1ELb1ELb1ELb1EEEEEEEEEvNT_6ParamsE:
        /* <DEDUP_REMOVED lines=18> */
.L_x_2255:
[----:B------:R-:W-:Y:S05]  /*0120*/  BSYNC B0 ;  /* 0x0000000000007941 */ /* 0x000fea0003800000 */
.L_x_2254:
        /* <DEDUP_REMOVED lines=41> */
.L_x_2256:
        /* <DEDUP_REMOVED lines=22> */
.L_x_2257:
        /* <DEDUP_REMOVED lines=18> */
.L_x_2258:
        /* <DEDUP_REMOVED lines=22> */
.L_x_2259:
        /* <DEDUP_REMOVED lines=22> */
.L_x_2260:
[----:B------:R-:W-:Y:S01]  /*0900*/  PLOP3.LUT P0, PT, PT, PT, UP0, 0x80, 0x0 ;  /* 0x000000000000781c */ /* 0x000fe20003f0f008 */
[----:B------:R-:W-:Y:S01]  /*0910*/  UMOV UR38, 0x1 ;  /* 0x0000000100267882 */ /* 0x000fe20000000000 */
[----:B------:R-:W-:Y:S01]  /*0920*/  NOP ;  /* 0x0000000000007918 */ /* 0x000fe20000000000 */
[----:B------:R-:W-:Y:S01]  /*0930*/  USEL UR38, UR38, 0x2, !UP0 ;  /* 0x0000000226267887 */ /* 0x000fe2000c000000 */
[----:B------:R-:W-:Y:S01]  /*0940*/  ULDC.64 UR52, c[0x0][0x208] ;  /* 0x0000820000347ab9 */ /* 0x000fe20000000a00 */
[----:B012-4-:R-:W-:Y:S08]  /*0950*/  BAR.SYNC.DEFER_BLOCKING 0x0 ;  /* 0x0000000000007b1d */ /* 0x017ff00000010000 */
[----:B------:R-:W-:Y:S05]  /*0960*/  @!P0 BRA `(.L_x_2261) ;  /* 0x00000104006c8947 */ /* 0x000fea0003800000 */
.L_x_2262:
        /* <DEDUP_REMOVED lines=125> */
.L_x_2323:
[----:B------:R-:W-:Y:S01]  /*1140*/  ULDC.64 UR8, c[0x0][0xc88] ;  /* 0x0003220000087ab9 */ /* 0x000fe20000000a00 */
[----:B------:R-:W-:Y:S01]  /*1150*/  ULDC.64 UR10, c[0x0][0xa18] ;  /* 0x00028600000a7ab9 */ /* 0x000fe20000000a00 */
[----:B------:R-:W-:Y:S02]  /*1160*/  UIMAD.WIDE UR8, UR7, 0x4, UR8 ;  /* 0x00000004070878a5 */ /* 0x000fe4000f8e0208 */
[----:B------:R-:W-:Y:S02]  /*1170*/  UISETP.NE.U32.AND UP1, UPT, UR10, URZ, UPT ;  /* 0x0000003f0a00728c */ /* 0x000fe4000bf25070 */
[----:B------:R-:W-:Y:S02]  /*1180*/  ULOP3.LUT UR4, UR6, 0xff000000, URZ, 0xc0, !UPT ;  /* 0xff00000006047892 */ /* 0x000fe4000f8ec03f */
[----:B0-23--:R-:W-:Y:S01]  /*1190*/  IMAD.U32 R2, RZ, RZ, UR8 ;  /* 0x00000008ff027e24 */ /* 0x00dfe2000f8e00ff */
[----:B------:R-:W-:Y:S01]  /*11a0*/  ULDC UR7, c[0x0][0x424] ;  /* 0x0001090000077ab9 */ /* 0x000fe20000000800 */
[----:B-1----:R-:W-:Y:S01]  /*11b0*/  IMAD.U32 R3, RZ, RZ, UR9 ;  /* 0x00000009ff037e24 */ /* 0x002fe2000f8e00ff */
[----:B------:R-:W-:-:S04]  /*11c0*/  ULDC.64 UR8, c[0x0][0xa28] ;  /* 0x00028a0000087ab9 */ /* 0x000fc80000000a00 */
[----:B------:R-:W2:Y:S01]  /*11d0*/  LDG.E R2, desc[UR52][R2.64] ;  /* 0x0000003402027981 */ /* 0x000ea2000c1e1900 */
[----:B------:R-:W-:Y:S02]  /*11e0*/  UISETP.NE.U32.AND UP0, UPT, UR8, URZ, UPT ;  /* 0x0000003f0800728c */ /* 0x000fe4000bf05070 */
[----:B------:R-:W-:Y:S02]  /*11f0*/  UISETP.NE.AND.EX UP1, UPT, UR11, URZ, UPT, UP1 ;  /* 0x0000003f0b00728c */ /* 0x000fe4000bf25310 */
[----:B------:R-:W-:-:S04]  /*1200*/  UISETP.NE.AND.EX UP0, UPT, UR9, URZ, UPT, UP0 ;  /* 0x0000003f0900728c */ /* 0x000fc8000bf05300 */
[----:B------:R-:W-:Y:S02]  /*1210*/  PLOP3.LUT P2, PT, PT, PT, UP1, 0x80, 0x0 ;  /* 0x000000000000781c */ /* 0x000fe40003f4f018 */
[----:B------:R-:W-:Y:S02]  /*1220*/  PLOP3.LUT P0, PT, PT, PT, UP0, 0x80, 0x0 ;  /* 0x000000000000781c */ /* 0x000fe40003f0f008 */
[----:B--2---:R-:W-:-:S13]  /*1230*/  R2UR UR44, R2 ;  /* 0x00000000022c72ca */ /* 0x004fda00000e0000 */
[----:B------:R-:W-:Y:S02]  /*1240*/  USHF.R.S32.HI UR43, URZ, 0x1f, UR44 ;  /* 0x0000001f3f2b7899 */ /* 0x000fe4000801142c */
[----:B------:R-:W-:-:S04]  /*1250*/  @UP0 ULEA UR8, UP2, UR44, UR8, 0x2 ;  /* 0x000000082c080291 */ /* 0x000fc8000f84103f */
[----:B------:R-:W-:Y:S02]  /*1260*/  @UP0 ULEA.HI.X UR9, UR44, UR9, UR43, 0x2, UP2 ;  /* 0x000000092c090291 */ /* 0x000fe400090f142b */
[----:B------:R-:W-:Y:S01]  /*1270*/  @UP1 ULEA UR10, UP0, UR44, UR10, 0x2 ;  /* 0x0000000a2c0a1291 */ /* 0x000fe2000f80103f */
[----:B------:R-:W-:-:S03]  /*1280*/  IMAD.U32 R2, RZ, RZ, UR8 ;  /* 0x00000008ff027e24 */ /* 0x000fc6000f8e00ff */
[----:B------:R-:W-:Y:S01]  /*1290*/  @UP1 ULEA.HI.X UR11, UR44, UR11, UR43, 0x2, UP0 ;  /* 0x0000000b2c0b1291 */ /* 0x000fe200080f142b */
[----:B------:R-:W-:Y:S01]  /*12a0*/  IMAD.U32 R3, RZ, RZ, UR9 ;  /* 0x00000009ff037e24 */ /* 0x000fe2000f8e00ff */
[----:B------:R-:W-:Y:S01]  /*12b0*/  ULDC.64 UR8, c[0x0][0x418] ;  /* 0x0001060000087ab9 */ /* 0x000fe20000000a00 */
[----:B------:R-:W-:-:S03]  /*12c0*/  IMAD.U32 R4, RZ, RZ, UR10 ;  /* 0x0000000aff047e24 */ /* 0x000fc6000f8e00ff */
[----:B------:R-:W-:Y:S01]  /*12d0*/  IMAD.U32 R5, RZ, RZ, UR11 ;  /* 0x0000000bff057e24 */ /* 0x000fe2000f8e00ff */
[----:B------:R-:W2:Y:S01]  /*12e0*/  @P0 LDG.E R2, desc[UR52][R2.64] ;  /* 0x0000003402020981 */ /* 0x000ea2000c1e1900 */
[----:B------:R-:W-:Y:S01]  /*12f0*/  UISETP.NE.U32.AND UP0, UPT, UR8, URZ, UPT ;  /* 0x0000003f0800728c */ /* 0x000fe2000bf05070 */
[----:B------:R-:W-:Y:S02]  /*1300*/  ULDC.64 UR10, c[0x0][0xa20] ;  /* 0x00028800000a7ab9 */ /* 0x000fe40000000a00 */
[----:B------:R-:W3:Y:S01]  /*1310*/  @P2 LDG.E R4, desc[UR52][R4.64] ;  /* 0x0000003404042981 */ /* 0x000ee2000c1e1900 */
[----:B------:R-:W-:Y:S01]  /*1320*/  UISETP.NE.AND.EX UP0, UPT, UR9, URZ, UPT, UP0 ;  /* 0x0000003f0900728c */ /* 0x000fe2000bf05300 */
[----:B------:R-:W-:Y:S01]  /*1330*/  ISETP.NE.U32.AND P1, PT, RZ, UR10, PT ;  /* 0x0000000aff007c0c */ /* 0x000fe2000bf25070 */
[----:B------:R-:W-:Y:S02]  /*1340*/  ULOP3.LUT UR47, UR6, 0xff0000, URZ, 0xc0, !UPT ;  /* 0x00ff0000062f7892 */ /* 0x000fe4000f8ec03f */
[----:B------:R-:W-:Y:S01]  /*1350*/  USHF.R.U32.HI UR4, URZ, 0x8, UR4 ;  /* 0x000000083f047899 */ /* 0x000fe20008011604 */
[----:B------:R-:W-:Y:S01]  /*1360*/  ISETP.NE.AND.EX P1, PT, RZ, UR11, PT, P1 ;  /* 0x0000000bff007c0c */ /* 0x000fe2000bf25310 */
[----:B------:R-:W-:Y:S01]  /*1370*/  USEL UR7, UR7, 0x1, UP0 ;  /* 0x0000000107077887 */ /* 0x000fe20008000000 */
[----:B------:R-:W-:Y:S01]  /*1380*/  ULDC UR8, c[0x0][0x2f0] ;  /* 0x0000bc0000087ab9 */ /* 0x000fe20000000800 */
[----:B------:R-:W-:Y:S01]  /*1390*/  UMOV UR55, URZ ;  /* 0x0000003f00377c82 */ /* 0x000fe20008000000 */
[----:B------:R-:W-:Y:S01]  /*13a0*/  ULEA.HI UR47, UR47, UR4, URZ, 0x10 ;  /* 0x000000042f2f7291 */ /* 0x000fe2000f8f803f */
[----:B------:R-:W-:Y:S01]  /*13b0*/  ULDC UR56, c[0x0][0x288] ;  /* 0x0000a20000387ab9 */ /* 0x000fe20000000800 */
[----:B------:R-:W-:-:S02]  /*13c0*/  UIMAD UR4, UR7, UR8, URZ ;  /* 0x00000008070472a4 */ /* 0x000fc4000f8e023f */
[----:B------:R-:W-:Y:S01]  /*13d0*/  ULOP3.LUT UR45, UR6, 0xffff, URZ, 0xc0, !UPT ;  /* 0x0000ffff062d7892 */ /* 0x000fe2000f8ec03f */
[----:B--2---:R-:W-:Y:S02]  /*13e0*/  @P0 R2UR UR55, R2 ;  /* 0x00000000023702ca */ /* 0x004fe400000e0000 */
[----:B---3--:R-:W-:Y:S01]  /*13f0*/  @P2 R2UR UR56, R4 ;  /* 0x00000000043822ca */ /* 0x008fe200000e0000 */
[----:B----45:R-:W-:-:S14]  /*1400*/  @P2 BRA `(.L_x_2263) ;  /* 0x0000000000342947 */ /* 0x030fdc0003800000 */
        /* <DEDUP_REMOVED lines=13> */
.L_x_2263:
[----:B------:R-:W-:Y:S05]  /*14e0*/  @!P1 BRA `(.L_x_2264) ;  /* 0x00000000001c9947 */ /* 0x000fea0003800000 */
[----:B------:R-:W-:-:S04]  /*14f0*/  ULEA UR4, UP0, UR44, UR10, 0x2 ;  /* 0x0000000a2c047291 */ /* 0x000fc8000f80103f */
[----:B------:R-:W-:Y:S02]  /*1500*/  ULEA.HI.X UR6, UR44, UR11, UR43, 0x2, UP0 ;  /* 0x0000000b2c067291 */ /* 0x000fe400080f142b */
[----:B------:R-:W-:-:S04]  /*1510*/  IMAD.U32 R2, RZ, RZ, UR4 ;  /* 0x00000004ff027e24 */ /* 0x000fc8000f8e00ff */
[----:B------:R-:W-:-:S05]  /*1520*/  IMAD.U32 R3, RZ, RZ, UR6 ;  /* 0x00000006ff037e24 */ /* 0x000fca000f8e00ff */
[----:B------:R-:W2:Y:S02]  /*1530*/  LDG.E R2, desc[UR52][R2.64] ;  /* 0x0000003402027981 */ /* 0x000ea4000c1e1900 */
[----:B--2---:R-:W-:Y:S01]  /*1540*/  R2UR UR4, R2 ;  /* 0x00000000020472ca */ /* 0x004fe200000e0000 */
[----:B------:R-:W-:-:S14]  /*1550*/  BRA `(.L_x_2265) ;  /* 0x0000000000347947 */ /* 0x000fdc0003800000 */
.L_x_2264:
        /* <DEDUP_REMOVED lines=13> */
.L_x_2265:
[----:B------:R-:W-:Y:S01]  /*1630*/  ULDC.64 UR8, c[0x0][0x998] ;  /* 0x0002660000087ab9 */ /* 0x000fe20000000a00 */
[----:B------:R-:W-:Y:S01]  /*1640*/  ULDC.64 UR6, c[0x0][0x990] ;  /* 0x0002640000067ab9 */ /* 0x000fe20000000a00 */
[----:B------:R-:W-:Y:S01]  /*1650*/  ISETP.NE.U32.AND P1, PT, RZ, UR8, PT ;  /* 0x00000008ff007c0c */ /* 0x000fe2000bf25070 */
[----:B------:R-:W-:Y:S01]  /*1660*/  USHF.L.U32 UR36, UR5, 0x7, URZ ;  /* 0x0000000705247899 */ /* 0x000fe2000800063f */
[----:B------:R-:W-:Y:S01]  /*1670*/  ISETP.NE.U32.AND P0, PT, RZ, UR6, PT ;  /* 0x00000006ff007c0c */ /* 0x000fe2000bf05070 */
[----:B------:R-:W-:Y:S01]  /*1680*/  UIADD3 UR55, -UR55, UR4, URZ ;  /* 0x0000000437377290 */ /* 0x000fe2000fffe13f */
[----:B------:R-:W-:Y:S01]  /*1690*/  ISETP.NE.AND.EX P1, PT, RZ, UR9, PT, P1 ;  /* 0x00000009ff007c0c */ /* 0x000fe2000bf25310 */
[----:B------:R-:W-:Y:S01]  /*16a0*/  ULOP3.LUT UR37, UR47, 0xff, URZ, 0xc0, !UPT ;  /* 0x000000ff2f257892 */ /* 0x000fe2000f8ec03f */
[----:B------:R-:W-:Y:S01]  /*16b0*/  ISETP.NE.AND.EX P0, PT, RZ, UR7, PT, P0 ;  /* 0x00000007ff007c0c */ /* 0x000fe2000bf05300 */
[----:B------:R-:W-:-:S10]  /*16c0*/  ULDC UR11, c[0x0][0x988] ;  /* 0x00026200000b7ab9 */ /* 0x000fd40000000800 */
[----:B------:R-:W0:Y:S08]  /*16d0*/  @P1 LDC.64 R8, c[0x0][0x9b8] ;  /* 0x00026e00ff081b82 */ /* 0x000e300000000a00 */
[----:B------:R-:W1:Y:S08]  /*16e0*/  @P0 LDC.64 R6, c[0x0][0x9a8] ;  /* 0x00026a00ff060b82 */ /* 0x000e700000000a00 */
[----:B------:R-:W2:Y:S08]  /*16f0*/  @P0 LDC.64 R10, c[0x0][0x9b0] ;  /* 0x00026c00ff0a0b82 */ /* 0x000eb00000000a00 */
[----:B------:R-:W3:Y:S01]  /*1700*/  @P1 LDC.64 R12, c[0x0][0x9c0] ;  /* 0x00027000ff0c1b82 */ /* 0x000ee20000000a00 */
[----:B0-----:R-:W-:-:S02]  /*1710*/  @P1 IMAD R2, R8, UR43, RZ ;  /* 0x0000002b08021c24 */ /* 0x001fc4000f8e02ff */
[----:B------:R-:W-:-:S04]  /*1720*/  @P1 IMAD.WIDE.U32 R4, R8, UR44, RZ ;  /* 0x0000002c08041c25 */ /* 0x000fc8000f8e00ff */
[----:B------:R-:W-:Y:S02]  /*1730*/  @P1 IMAD R9, R9, UR44, R2 ;  /* 0x0000002c09091c24 */ /* 0x000fe4000f8e0202 */
[C---:B-1----:R-:W-:Y:S02]  /*1740*/  @P0 IMAD R0, R6.reuse, UR43, RZ ;  /* 0x0000002b06000c24 */ /* 0x042fe4000f8e02ff */
[----:B------:R-:W-:-:S04]  /*1750*/  @P0 IMAD.WIDE.U32 R2, R6, UR44, RZ ;  /* 0x0000002c06020c25 */ /* 0x000fc8000f8e00ff */
[----:B------:R-:W-:Y:S02]  /*1760*/  @P0 IMAD R7, R7, UR44, R0 ;  /* 0x0000002c07070c24 */ /* 0x000fe4000f8e0200 */
[----:B------:R-:W-:Y:S02]  /*1770*/  @P1 IMAD.IADD R5, R5, 0x1, R9 ;  /* 0x0000000105051824 */ /* 0x000fe400078e0209 */
[----:B------:R-:W-:Y:S02]  /*1780*/  @P0 IMAD.IADD R3, R3, 0x1, R7 ;  /* 0x0000000103030824 */ /* 0x000fe400078e0207 */
[----:B------:R-:W-:Y:S02]  /*1790*/  IMAD.MOV.U32 R0, RZ, RZ, 0x3f800000 ;  /* 0x3f800000ff007424 */ /* 0x000fe400078e00ff */
[----:B--2---:R-:W-:-:S04]  /*17a0*/  @P0 IMAD.WIDE.U32 R2, R10, UR45, R2 ;  /* 0x0000002d0a020c25 */ /* 0x004fc8000f8e0002 */
[----:B---3--:R-:W-:Y:S01]  /*17b0*/  @P1 IMAD.WIDE.U32 R6, R12, UR45, R4 ;  /* 0x0000002d0c061c25 */ /* 0x008fe2000f8e0004 */
[----:B------:R-:W-:Y:S01]  /*17c0*/  @P0 LEA R4, P2, R2, UR6, 0x2 ;  /* 0x0000000602040c11 */ /* 0x000fe2000f8410ff */
[----:B------:R-:W-:Y:S02]  /*17d0*/  ULDC UR6, c[0x0][0x448] ;  /* 0x0001120000067ab9 */ /* 0x000fe40000000800 */
[----:B------:R-:W-:Y:S01]  /*17e0*/  @P0 IMAD R5, R11, UR45, R3 ;  /* 0x0000002d0b050c24 */ /* 0x000fe2000f8e0203 */
[----:B------:R-:W-:Y:S01]  /*17f0*/  @P1 LEA R8, P3, R6, UR8, 0x2 ;  /* 0x0000000806081c11 */ /* 0x000fe2000f8610ff */
[----:B------:R-:W-:-:S03]  /*1800*/  @P1 IMAD R3, R13, UR45, R7 ;  /* 0x0000002d0d031c24 */ /* 0x000fc6000f8e0207 */
[----:B------:R-:W-:Y:S02]  /*1810*/  @P0 LEA.HI.X R5, R2, UR7, R5, 0x2, P2 ;  /* 0x0000000702050c11 */ /* 0x000fe400090f1405 */
[----:B------:R-:W-:Y:S01]  /*1820*/  @P1 LEA.HI.X R9, R6, UR9, R3, 0x2, P3 ;  /* 0x0000000906091c11 */ /* 0x000fe200098f1403 */
[----:B------:R-:W-:-:S04]  /*1830*/  IMAD.MOV.U32 R3, RZ, RZ, 0x3f800000 ;  /* 0x3f800000ff037424 */ /* 0x000fc800078e00ff */
[----:B------:R-:W2:Y:S04]  /*1840*/  @P1 LDG.E R0, desc[UR52][R8.64] ;  /* 0x0000003408001981 */ /* 0x000ea8000c1e1900 */
[----:B------:R-:W2:Y:S01]  /*1850*/  @P0 LDG.E R3, desc[UR52][R4.64] ;  /* 0x0000003404030981 */ /* 0x000ea2000c1e1900 */
[----:B------:R-:W-:Y:S02]  /*1860*/  UISETP.NE.AND UP0, UPT, UR6, 0x1, UPT ;  /* 0x000000010600788c */ /* 0x000fe4000bf05270 */
[----:B------:R-:W-:Y:S02]  /*1870*/  UIADD3 UR6, UR36, 0x7f, URZ ;  /* 0x0000007f24067890 */ /* 0x000fe4000fffe03f */
[----:B------:R-:W-:-:S07]  /*1880*/  UIADD3 UR7, UR55, 0x80, -UR56 ;  /* 0x0000008037077890 */ /* 0x000fce000fffe838 */
[----:B------:R-:W-:Y:S01]  /*1890*/  @UP0 ULDC UR4, c[0x0][0x44c] ;  /* 0x0001130000040ab9 */ /* 0x000fe20000000800 */
[----:B------:R-:W-:Y:S01]  /*18a0*/  @UP0 ULDC UR8, c[0x0][0x450] ;  /* 0x0001140000080ab9 */ /* 0x000fe20000000800 */
[----:B------:R-:W-:-:S04]  /*18b0*/  UIMAD.WIDE.U32 UR4, UR6, UR4, URZ ;  /* 0x00000004060472a5 */ /* 0x000fc8000f8e003f */
[----:B------:R-:W-:Y:S02]  /*18c0*/  @UP0 USHF.R.U32.HI UR6, URZ, UR8, UR5 ;  /* 0x000000083f060299 */ /* 0x000fe40008011605 */
[----:B------:R-:W-:Y:S02]  /*18d0*/  UIADD3 UR4, UR55, 0x7f, URZ ;  /* 0x0000007f37047890 */ /* 0x000fe4000fffe03f */
[----:B------:R-:W-:Y:S02]  /*18e0*/  UIADD3 UR6, UR7, UR6, URZ ;  /* 0x0000000607067290 */ /* 0x000fe4000fffe03f */
[----:B------:R-:W-:Y:S02]  /*18f0*/  USHF.R.S32.HI UR5, URZ, 0x1f, UR4 ;  /* 0x0000001f3f057899 */ /* 0x000fe40008011404 */
[----:B------:R-:W-:Y:S02]  /*1900*/  USHF.R.S32.HI UR7, URZ, 0x1f, UR6 ;  /* 0x0000001f3f077899 */ /* 0x000fe40008011406 */
[----:B------:R-:W-:-:S02]  /*1910*/  ULEA.HI UR5, UR5, UR4, URZ, 0x7 ;  /* 0x0000000405057291 */ /* 0x000fc4000f8f383f */
[----:B------:R-:W-:Y:S02]  /*1920*/  ULEA.HI UR7, UR7, UR6, URZ, 0x7 ;  /* 0x0000000607077291 */ /* 0x000fe4000f8f383f */
[----:B------:R-:W-:Y:S02]  /*1930*/  USHF.R.S32.HI UR5, URZ, 0x7, UR5 ;  /* 0x000000073f057899 */ /* 0x000fe40008011405 */
[----:B------:R-:W-:-:S04]  /*1940*/  USHF.R.S32.HI UR7, URZ, 0x7, UR7 ;  /* 0x000000073f077899 */ /* 0x000fc80008011407 */
[----:B------:R-:W-:-:S04]  /*1950*/  UISETP.LT.AND UP0, UPT, UR5, UR7, UPT ;  /* 0x000000070500728c */ /* 0x000fc8000bf01270 */
[----:B------:R-:W-:-:S04]  /*1960*/  USEL UR9, UR5, UR7, UP0 ;  /* 0x0000000705097287 */ /* 0x000fc80008000000 */
[----:B------:R-:W-:-:S06]  /*1970*/  UISETP.GE.AND UP0, UPT, UR9, 0x1, UPT ;  /* 0x000000010900788c */ /* 0x000fcc000bf06270 */
[----:B------:R-:W-:Y:S01]  /*1980*/  PLOP3.LUT P0, PT, PT, PT, UP0, 0x80, 0x0 ;  /* 0x000000000000781c */ /* 0x000fe20003f0f008 */
[----:B------:R-:W-:Y:S01]  /*1990*/  USHF.R.U32.HI UR47, URZ, 0x10, UR47 ;  /* 0x000000103f2f7899 */ /* 0x000fe2000801162f */
[----:B------:R-:W-:Y:S01]  /*19a0*/  UMOV UR4, URZ ;  /* 0x0000003f00047c82 */ /* 0x000fe20008000000 */
[----:B--2---:R-:W-:-:S10]  /*19b0*/  FMUL.FTZ R0, R3, R0 ;  /* 0x0000000003007220 */ /* 0x004fd40000410000 */
[----:B------:R-:W-:Y:S05]  /*19c0*/  @!P0 BRA `(.L_x_2266) ;  /* 0x0000000000908947 */ /* 0x000fea0003800000 */
        /* <DEDUP_REMOVED lines=36> */
.L_x_2266:
[----:B------:R-:W-:Y:S01]  /*1c10*/  UIMAD UR39, UR37, UR4, URZ ;  /* 0x00000004252772a4 */ /* 0x000fe2000f8e023f */
[----:B------:R-:W-:Y:S02]  /*1c20*/  IMAD.U32 R2, RZ, RZ, UR9 ;  /* 0x00000009ff027e24 */ /* 0x000fe4000f8e00ff */
[----:B------:R-:W-:Y:S01]  /*1c30*/  FMUL.FTZ R0, R0, UR11 ;  /* 0x0000000b00007c20 */ /* 0x000fe20008410000 */
[----:B------:R-:W-:Y:S01]  /*1c40*/  IMAD.U32 R3, RZ, RZ, UR4 ;  /* 0x00000004ff037e24 */ /* 0x000fe2000f8e00ff */
[----:B------:R-:W-:Y:S02]  /*1c50*/  PLOP3.LUT P0, PT, PT, PT, PT, 0x80, 0x0 ;  /* 0x000000000000781c */ /* 0x000fe40003f0f070 */
[----:B------:R-:W-:Y:S02]  /*1c60*/  CS2R R28, SRZ ;  /* 0x00000000001c7805 */ /* 0x000fe4000001ff00 */
[----:B------:R-:W-:Y:S02]  /*1c70*/  CS2R R4, SRZ ;  /* 0x0000000000047805 */ /* 0x000fe4000001ff00 */
[----:B------:R-:W-:-:S02]  /*1c80*/  R2UR UR42, R0 ;  /* 0x00000000002a72ca */ /* 0x000fc400000e0000 */
[----:B------:R-:W-:Y:S02]  /*1c90*/  CS2R R24, SRZ ;  /* 0x0000000000187805 */ /* 0x000fe4000001ff00 */
[----:B------:R-:W-:Y:S01]  /*1ca0*/  VIADDMNMX R2, R3, UR39, R2, PT ;  /* 0x0000002703027c46 */ /* 0x000fe2000b800102 */
[----:B------:R-:W-:Y:S01]  /*1cb0*/  IMAD.MOV.U32 R3, RZ, RZ, RZ ;  /* 0x000000ffff037224 */ /* 0x000fe200078e00ff */
[----:B------:R-:W-:Y:S02]  /*1cc0*/  CS2R R30, SRZ ;  /* 0x00000000001e7805 */ /* 0x000fe4000001ff00 */
[----:B------:R-:W-:Y:S02]  /*1cd0*/  CS2R R26, SRZ ;  /* 0x00000000001a7805 */ /* 0x000fe4000001ff00 */
[----:B------:R-:W-:Y:S02]  /*1ce0*/  R2UR UR57, R2 ;  /* 0x00000000023972ca */ /* 0x000fe400000e0000 */
        /* <DEDUP_REMOVED lines=12> */
[----:B------:R-:W-:Y:S01]  /*1db0*/  UISETP.GT.AND UP0, UPT, UR57, UR39, UPT ;  /* 0x000000273900728c */ /* 0x000fe2000bf04270 */
[----:B------:R-:W-:-:S02]  /*1dc0*/  CS2R R60, SRZ ;  /* 0x00000000003c7805 */ /* 0x000fc4000001ff00 */
[----:B------:R-:W-:Y:S02]  /*1dd0*/  CS2R R56, SRZ ;  /* 0x0000000000387805 */ /* 0x000fe4000001ff00 */
[----:B------:R-:W-:Y:S02]  /*1de0*/  CS2R R62, SRZ ;  /* 0x00000000003e7805 */ /* 0x000fe4000001ff00 */
[----:B------:R-:W-:Y:S02]  /*1df0*/  CS2R R58, SRZ ;  /* 0x00000000003a7805 */ /* 0x000fe4000001ff00 */
[----:B------:R-:W-:Y:S02]  /*1e00*/  CS2R R68, SRZ ;  /* 0x0000000000447805 */ /* 0x000fe4000001ff00 */
[----:B------:R-:W-:Y:S02]  /*1e10*/  PLOP3.LUT P1, PT, PT, PT, UP0, 0x80, 0x0 ;  /* 0x000000000000781c */ /* 0x000fe40003f2f008 */
        /* <DEDUP_REMOVED lines=80> */
.L_x_2268:
        /* <DEDUP_REMOVED lines=9> */
.L_x_2422:
[----:B------:R-:W-:Y:S05]  /*23b0*/  @!P1 BRA `(.L_x_2270) ;  /* 0x0000000000049947 */ /* 0x000fea0003800000 */
[----:B------:R-:W-:Y:S01]  /*23c0*/  BPT.TRAP 0x1 ;  /* 0x000000040000795c */ /* 0x000fe20000300000 */
.L_x_2270:
[----:B0-----:R-:W-:Y:S02]  /*23d0*/  IMAD.U32 R3, RZ, RZ, UR54 ;  /* 0x00000036ff037e24 */ /* 0x001fe4000f8e00ff */
[----:B------:R-:W-:-:S03]  /*23e0*/  IMAD.U32 R0, RZ, RZ, UR48 ;  /* 0x00000030ff007e24 */ /* 0x000fc6000f8e00ff */
[----:B------:R-:W-:Y:S02]  /*23f0*/  LEA R3, R3, UR41, 0x3 ;  /* 0x0000002903037c11 */ /* 0x000fe4000f8e18ff */
[----:B------:R-:W-:-:S04]  /*2400*/  SHF.L.U32 R0, R0, 0x1f, RZ ;  /* 0x0000001f00007819 */ /* 0x000fc800000006ff */
[----:B------:R0:W1:Y:S01]  /*2410*/  SYNCS.PHASECHK.TRANS64.TRYWAIT P2, [R3+URZ+0x38830], R0 ;  /* 0x03883000030075a7 */ /* 0x000062000804017f */
[----:B------:R-:W-:Y:S05]  /*2420*/  @!P1 BRA `(.L_x_2271) ;  /* 0x0000000000049947 */ /* 0x000fea0003800000 */
[----:B------:R-:W-:Y:S01]  /*2430*/  BPT.TRAP 0x1 ;  /* 0x000000040000795c */ /* 0x000fe20000300000 */
.L_x_2271:
[----:B------:R-:W2:Y:S02]  /*2440*/  S2R R2, SR_TID.X ;  /* 0x0000000000027919 */ /* 0x000ea40000002100 */
[----:B--2---:R-:W-:Y:S01]  /*2450*/  LOP3.LUT P0, RZ, R2, 0x7f, RZ, 0xc0, !PT ;  /* 0x0000007f02ff7812 */ /* 0x004fe2000780c0ff */
[----:B-1----:R-:W-:-:S12]  /*2460*/  @P2 BRA `(.L_x_2272) ;  /* 0x0000000000082947 */ /* 0x002fd80003800000 */
[----:B------:R-:W1:Y:S02]  /*2470*/  SYNCS.PHASECHK.TRANS64.TRYWAIT P2, [R3+URZ+0x38830], R0 ;  /* 0x03883000030075a7 */ /* 0x000e64000804017f */
[----:B-1----:R-:W-:Y:S05]  /*2480*/  @!P2 BRA `(.L_x_2273) ;  /* 0x000001540098a947 */ /* 0x002fea0003800000 */
.L_x_2272:
[----:B------:R-:W-:Y:S05]  /*2490*/  WARPSYNC.ALL ;  /* 0x0000000000007948 */ /* 0x000fea0003800000 */
[----:B------:R-:W-:Y:S01]  /*24a0*/  UIADD3 UR4, UR41, 0x28400, URZ ;  /* 0x0002840029047890 */ /* 0x000fe2000fffe03f */
[----:B------:R-:W-:Y:S01]  /*24b0*/  WARPGROUP.ARRIVE ;  /* 0x00000000000079c5 */ /* 0x000fe20000000000 */
[----:B------:R-:W-:Y:S01]  /*24c0*/  ULOP3.LUT UR32, UR58, 0x10000, URZ, 0xfc, !UPT ;  /* 0x000100003a207892 */ /* 0x000fe2000f8efc3f */
[----:B01----:R-:W-:Y:S01]  /*24d0*/  VIADD R0, R17, UR36 ;  /* 0x0000002411007c36 */ /* 0x003fe20008000000 */
[----:B------:R-:W-:Y:S01]  /*24e0*/  USHF.R.U32.HI UR4, URZ, 0x4, UR4 ;  /* 0x000000043f047899 */ /* 0x000fe20008011604 */
[----:B------:R-:W-:Y:S01]  /*24f0*/  IMAD.U32 R5, RZ, RZ, UR56 ;  /* 0x00000038ff057e24 */ /* 0x000fe2000f8e00ff */
[----:B------:R-:W-:Y:S01]  /*2500*/  UMOV UR33, 0x40000040 ;  /* 0x4000004000217882 */ /* 0x000fe20000000000 */
[----:B------:R-:W-:Y:S01]  /*2510*/  UMOV UR35, 0x40000040 ;  /* 0x4000004000237882 */ /* 0x000fe20000000000 */
[----:B------:R-:W-:Y:S01]  /*2520*/  ULOP3.LUT UR4, UR4, 0x3fff, URZ, 0xc0, !UPT ;  /* 0x00003fff04047892 */ /* 0x000fe2000f8ec03f */
[----:B------:R-:W-:Y:S01]  /*2530*/  IMAD.U32 R15, RZ, RZ, UR42 ;  /* 0x0000002aff0f7e24 */ /* 0x000fe2000f8e00ff */
[----:B------:R-:W-:Y:S01]  /*2540*/  UMOV UR5, 0x40000040 ;  /* 0x4000004000057882 */ /* 0x000fe20000000000 */
[----:B------:R-:W-:Y:S01]  /*2550*/  UMOV UR7, 0x40000040 ;  /* 0x4000004000077882 */ /* 0x000fe20000000000 */
[----:B------:R-:W-:Y:S01]  /*2560*/  ULOP3.LUT UR51, UR4, 0x10000, URZ, 0xfc, !UPT ;  /* 0x0001000004337892 */ /* 0x000fe2000f8efc3f */
[----:B------:R-:W-:Y:S01]  /*2570*/  @!P0 VIADD R3, R3, 0x38840 ;  /* 0x0003884003038836 */ /* 0x000fe20000000000 */
[----:B------:R-:W-:Y:S01]  /*2580*/  UIADD3 UR4, UR32, 0x2, URZ ;  /* 0x0000000220047890 */ /* 0x000fe2000fffe03f */
[----:B------:R-:W-:Y:S01]  /*2590*/  CS2R R90, SRZ ;  /* 0x00000000005a7805 */ /* 0x000fe2000001ff00 */
[----:B------:R-:W-:Y:S01]  /*25a0*/  ULEA UR34, UR54, UR51, 0xb ;  /* 0x0000003336227291 */ /* 0x000fe2000f8e583f */
[----:B------:R-:W-:Y:S01]  /*25b0*/  CS2R R92, SRZ ;  /* 0x00000000005c7805 */ /* 0x000fe2000001ff00 */
[----:B------:R-:W-:Y:S01]  /*25c0*/  UIADD3 UR8, UR32, 0x4, URZ ;  /* 0x0000000420087890 */ /* 0x000fe2000fffe03f */
[----:B------:R-:W-:Y:S01]  /*25d0*/  @!P0 PRMT R3, RZ, 0x654, R3 ;  /* 0x00000654ff038816 */ /* 0x000fe20000000003 */
[----:B------:R-:W-:Y:S01]  /*25e0*/  UIADD3 UR6, UR34, 0x2, URZ ;  /* 0x0000000222067890 */ /* 0x000fe2000fffe03f */
[----:B------:R-:W-:Y:S01]  /*25f0*/  CS2R R94, SRZ ;  /* 0x00000000005e7805 */ /* 0x000fe2000001ff00 */
[----:B------:R-:W-:Y:S01]  /*2600*/  UIADD3 UR10, UR34, 0x4, URZ ;  /* 0x00000004220a7890 */ /* 0x000fe2000fffe03f */
[----:B------:R-:W-:Y:S01]  /*2610*/  CS2R R96, SRZ ;  /* 0x0000000000607805 */ /* 0x000fe2000001ff00 */
[----:B------:R-:W-:Y:S01]  /*2620*/  UMOV UR9, 0x40000040 ;  /* 0x4000004000097882 */ /* 0x000fe20000000000 */
[----:B------:R-:W-:Y:S01]  /*2630*/  QGMMA.64x128x32.F32.E4M3.E4M3 R24, gdesc[UR32], RZ, !UPT, gsb0 ;  /* 0x01e00000201879f3 */ /* 0x000fe2000c0008ff */
[----:B------:R-:W-:Y:S01]  /*2640*/  UMOV UR11, 0x40000040 ;  /* 0x40000040000b7882 */ /* 0x000fe20000000000 */
[----:B------:R-:W-:Y:S01]  /*2650*/  UIADD3 UR12, UR32, 0x6, URZ ;  /* 0x00000006200c7890 */ /* 0x000fe2000fffe03f */
[----:B------:R-:W-:Y:S01]  /*2660*/  CS2R R98, SRZ ;  /* 0x0000000000627805 */ /* 0x000fe2000001ff00 */
[----:B------:R-:W-:Y:S01]  /*2670*/  UIADD3 UR14, UR34, 0x6, URZ ;  /* 0x00000006220e7890 */ /* 0x000fe2000fffe03f */
[----:B------:R-:W-:Y:S01]  /*2680*/  CS2R R100, SRZ ;  /* 0x0000000000647805 */ /* 0x000fe2000001ff00 */
[----:B------:R-:W-:Y:S01]  /*2690*/  UMOV UR13, 0x40000040 ;  /* 0x40000040000d7882 */ /* 0x000fe20000000000 */
        /* <DEDUP_REMOVED lines=25> */
[----:B------:R-:W-:Y:S01]  /*2830*/  UIADD3 UR58, UR57, -0x2, URZ ;  /* 0xfffffffe393a7890 */ /* 0x000fe2000fffe03f */
        /* <DEDUP_REMOVED lines=17> */
[----:B------:R-:W-:Y:S02]  /*2950*/  WARPGROUP.DEPBAR.LE gsb0, 0x0 ;  /* 0x00008000000079c5 */ /* 0x000fe40000010000 */
[----:B------:R-:W-:-:S06]  /*2960*/  WARPGROUP.ARRIVE ;  /* 0x00000000000079c5 */ /* 0x000fcc0000000000 */
[----:B------:R-:W-:Y:S01]  /*2970*/  QGMMA.64x128x32.F32.E4M3.E4M3 R24, gdesc[UR4], R24, gsb0 ;  /* 0x01e00000041879f3 */ /* 0x000fe20008000818 */
[----:B------:R-:W-:Y:S02]  /*2980*/  ULDC UR6, c[0x0][0x448] ;  /* 0x0001120000067ab9 */ /* 0x000fe40000000800 */
[----:B------:R-:W-:-:S06]  /*2990*/  UISETP.NE.AND UP0, UPT, UR6, 0x1, UPT ;  /* 0x000000010600788c */ /* 0x000fcc000bf05270 */
[----:B------:R-:W-:-:S05]  /*29a0*/  PLOP3.LUT P2, PT, PT, PT, UP0, 0x80, 0x0 ;  /* 0x000000000000781c */ /* 0x000fca0003f4f008 */
[----:B------:R-:W-:-:S08]  /*29b0*/  @UP0 ULDC UR6, c[0x0][0x44c] ;  /* 0x0001130000060ab9 */ /* 0x000fd00000000800 */
[----:B------:R-:W-:Y:S01]  /*29c0*/  @P2 IMAD.HI.U32 R2, R0, UR6, RZ ;  /* 0x0000000600022c27 */ /* 0x000fe2000f8e00ff */
[----:B------:R-:W-:-:S04]  /*29d0*/  @UP0 ULDC UR6, c[0x0][0x450] ;  /* 0x0001140000060ab9 */ /* 0x000fc80000000800 */
[----:B------:R-:W-:Y:S01]  /*29e0*/  @P2 SHF.R.U32.HI R0, RZ, UR6, R2 ;  /* 0x00000006ff002c19 */ /* 0x000fe20008011602 */
[----:B------:R-:W-:Y:S02]  /*29f0*/  UMOV UR6, 0xffffff80 ;  /* 0xffffff8000067882 */ /* 0x000fe40000000000 */
[----:B------:R-:W-:Y:S02]  /*2a00*/  UIMAD UR6, UR57, UR6, 0x80 ;  /* 0x00000080390674a4 */ /* 0x000fe4000f8e0206 */
[----:B------:R-:W0:Y:S04]  /*2a10*/  SHFL.IDX PT, R6, R0, 0x1, 0x1c1f ;  /* 0x003c1f0000067f89 */ /* 0x000e2800000e0000 */
[----:B------:R-:W-:Y:S01]  /*2a20*/  IMAD.U32 R7, RZ, RZ, UR6 ;  /* 0x00000006ff077e24 */ /* 0x000fe2000f8e00ff */
[----:B------:R-:W-:-:S02]  /*2a30*/  @UP0 ULDC UR6, c[0x0][0x44c] ;  /* 0x0001130000060ab9 */ /* 0x000fc40000000800 */
[----:B------:R-:W-:Y:S02]  /*2a40*/  UIMAD.WIDE.U32 UR6, UR36, UR6, URZ ;  /* 0x00000006240672a5 */ /* 0x000fe4000f8e003f */
[C-C-:B------:R-:W-:Y:S02]  /*2a50*/  IADD3 R2, -R16.reuse, 0x1, R7.reuse ;  /* 0x0000000110027810 */ /* 0x140fe40007ffe107 */
[----:B------:R-:W-:Y:S02]  /*2a60*/  IADD3 R4, -R16, UR55, R7 ;  /* 0x0000003710047c10 */ /* 0x000fe4000fffe107 */
[----:B------:R-:W-:-:S04]  /*2a70*/  IADD3 R5, -R5, UR55, R2 ;  /* 0x0000003705057c10 */ /* 0x000fc8000fffe102 */
[----:B0-----:R-:W-:-:S04]  /*2a80*/  VIADDMNMX R6, R6, R5, R4, PT ;  /* 0x0000000506067246 */ /* 0x001fc80003800104 */
[C---:B------:R-:W-:Y:S02]  /*2a90*/  ISETP.GT.AND P3, PT, R6.reuse, RZ, PT ;  /* 0x000000ff0600720c */ /* 0x040fe40003f64270 */
[C---:B------:R-:W-:Y:S02]  /*2aa0*/  ISETP.GT.AND P4, PT, R6.reuse, 0x1, PT ;  /* 0x000000010600780c */ /* 0x040fe40003f84270 */
[----:B------:R-:W-:Y:S01]  /*2ab0*/  ISETP.GT.AND P5, PT, R6, 0x8, PT ;  /* 0x000000080600780c */ /* 0x000fe20003fa4270 */
[----:B------:R-:W-:Y:S02]  /*2ac0*/  WARPGROUP.DEPBAR.LE gsb0, 0x0 ;  /* 0x00008000000079c5 */ /* 0x000fe40000010000 */
[----:B------:R-:W-:-:S06]  /*2ad0*/  WARPGROUP.ARRIVE ;  /* 0x00000000000079c5 */ /* 0x000fcc0000000000 */
[----:B------:R-:W-:Y:S01]  /*2ae0*/  QGMMA.64x128x32.F32.E4M3.E4M3 R24, gdesc[UR8], R24, gsb0 ;  /* 0x01e00000081879f3 */ /* 0x000fe20008000818 */
[----:B------:R-:W-:Y:S01]  /*2af0*/  @UP0 ULDC UR11, c[0x0][0x450] ;  /* 0x00011400000b0ab9 */ /* 0x000fe20000000800 */
[----:B------:R-:W-:Y:S01]  /*2b00*/  UMOV UR10, UR36 ;  /* 0x00000024000a7c82 */ /* 0x000fe20008000000 */
[----:B------:R-:W-:-:S04]  /*2b10*/  @UP0 USHF.R.U32.HI UR10, URZ, UR11, UR7 ;  /* 0x0000000b3f0a0299 */ /* 0x000fc80008011607 */
[----:B------:R-:W-:-:S04]  /*2b20*/  UIADD3 UR6, UR10, UR55, -UR56 ;  /* 0x000000370a067290 */ /* 0x000fc8000fffe838 */
[----:B------:R-:W-:-:S04]  /*2b30*/  USHF.R.S32.HI UR7, URZ, 0x1f, UR6 ;  /* 0x0000001f3f077899 */ /* 0x000fc80008011406 */
[----:B------:R-:W-:-:S04]  /*2b40*/  ULEA.HI UR7, UR7, UR6, URZ, 0x7 ;  /* 0x0000000607077291 */ /* 0x000fc8000f8f383f */
[----:B------:R-:W-:-:S04]  /*2b50*/  USHF.R.S32.HI UR7, URZ, 0x7, UR7 ;  /* 0x000000073f077899 */ /* 0x000fc80008011407 */
[----:B------:R-:W-:-:S04]  /*2b60*/  UISETP.LT.AND UP1, UPT, UR39, UR7, UPT ;  /* 0x000000072700728c */ /* 0x000fc8000bf21270 */
[----:B------:R-:W-:-:S04]  /*2b70*/  USEL UR57, UR39, UR7, !UP1 ;  /* 0x0000000727397287 */ /* 0x000fc8000c800000 */
[----:B------:R-:W-:Y:S01]  /*2b80*/  UISETP.GE.AND UP1, UPT, UR58, UR57, UPT ;  /* 0x000000393a00728c */ /* 0x000fe2000bf26270 */
        /* <DEDUP_REMOVED lines=16> */
[----:B------:R-:W-:Y:S01]  /*2c90*/  FSEL R26, R26, -INF , P3 ;  /* 0xff8000001a1a7808 */ /* 0x000fe20001800000 */
[----:B------:R0:W-:Y:S01]  /*2ca0*/  @!P0 SYNCS.ARRIVE.TRANS64.RED.A1T0 RZ, [R3+URZ], RZ ;  /* 0x000000ff03ff89a7 */ /* 0x0001e2000810043f */
[----:B------:R-:W-:Y:S02]  /*2cb0*/  FSEL R8, R27, -INF , P4 ;  /* 0xff8000001b087808 */ /* 0x000fe40002000000 */
[----:B------:R-:W-:Y:S02]  /*2cc0*/  ISETP.GT.AND P3, PT, R6, 0x9, PT ;  /* 0x000000090600780c */ /* 0x000fe40003f64270 */
[----:B------:R-:W-:-:S02]  /*2cd0*/  FSEL R30, R30, -INF , P5 ;  /* 0xff8000001e1e7808 */ /* 0x000fc40002800000 */
[----:B------:R-:W-:Y:S02]  /*2ce0*/  FMNMX.FTZ R7, R26, R8, !PT ;  /* 0x000000081a077209 */ /* 0x000fe40007810000 */
[----:B------:R-:W-:Y:S02]  /*2cf0*/  ISETP.GT.AND P4, PT, R6, 0x10, PT ;  /* 0x000000100600780c */ /* 0x000fe40003f84270 */
[----:B------:R-:W-:Y:S02]  /*2d00*/  FSEL R10, R31, -INF , P3 ;  /* 0xff8000001f0a7808 */ /* 0x000fe40001800000 */
[----:B------:R-:W-:Y:S02]  /*2d10*/  FMNMX.FTZ R7, R30, R7, !PT ;  /* 0x000000071e077209 */ /* 0x000fe40007810000 */
        /* <DEDUP_REMOVED lines=22> */
[----:B------:R-:W-:Y:S01]  /*2e80*/  FSEL R2, R47, -INF , P3 ;  /* 0xff8000002f027808 */ /* 0x000fe20001800000 */
[----:B------:R-:W-:Y:S01]  /*2e90*/  IMAD.U32 R47, RZ, RZ, UR42 ;  /* 0x0000002aff2f7e24 */ /* 0x000fe2000f8e00ff */
        /* <DEDUP_REMOVED lines=58> */
[----:B------:R-:W-:Y:S02]  /*3240*/  FSEL R87, R87, -INF , P3 ;  /* 0xff80000057577808 */ /* 0x000fe40001800000 */
[----:B------:R-:W-:-:S04]  /*3250*/  FMNMX.FTZ R6, R86, R7, !PT ;  /* 0x0000000756067209 */ /* 0x000fc80007810000 */
[----:B------:R-:W-:-:S05]  /*3260*/  FMNMX.FTZ R7, R87, R6, !PT ;  /* 0x0000000657077209 */ /* 0x000fca0007810000 */
[----:B------:R-:W1:Y:S02]  /*3270*/  SHFL.BFLY PT, R6, R7, 0x2, 0x1f ;  /* 0x0c401f0007067f89 */ /* 0x000e6400000e0000 */
[----:B-1----:R-:W-:Y:S02]  /*3280*/  FMNMX.FTZ R9, R7, R6, !PT ;  /* 0x0000000607097209 */ /* 0x002fe40007810000 */
[----:B------:R-:W1:Y:S04]  /*3290*/  SHFL.IDX PT, R6, R0, RZ, 0x1c1f ;  /* 0x001c1fff00067589 */ /* 0x000e6800000e0000 */
[----:B------:R-:W2:Y:S01]  /*32a0*/  SHFL.BFLY PT, R88, R9, 0x1, 0x1f ;  /* 0x0c201f0009587f89 */ /* 0x000ea200000e0000 */
[----:B-1----:R-:W-:Y:S02]  /*32b0*/  VIADDMNMX R27, R6, R5, R4, PT ;  /* 0x00000005061b7246 */ /* 0x002fe40003800104 */
[----:B--2---:R-:W-:-:S02]  /*32c0*/  FMNMX.FTZ R0, R9, R88, !PT ;  /* 0x0000005809007209 */ /* 0x004fc40007810000 */
[----:B------:R-:W-:Y:S02]  /*32d0*/  CS2R R88, SRZ ;  /* 0x0000000000587805 */ /* 0x000fe4000001ff00 */
[----:B------:R-:W-:Y:S02]  /*32e0*/  ISETP.GT.AND P4, PT, R27, 0x1, PT ;  /* 0x000000011b00780c */ /* 0x000fe40003f84270 */
[C---:B------:R-:W-:Y:S01]  /*32f0*/  FSETP.NEU.FTZ.AND P3, PT, R0.reuse, -INF , PT ;  /* 0xff8000000000780b */ /* 0x040fe20003f7d000 */
[----:B------:R-:W-:-:S01]  /*3300*/  FFMA.FTZ R15, R0, R15, -8 ;  /* 0xc1000000000f7423 */ /* 0x000fc2000001000f */
[----:B------:R-:W-:Y:S02]  /*3310*/  ISETP.GT.AND P5, PT, R27, 0x8, PT ;  /* 0x000000081b00780c */ /* 0x000fe40003fa4270 */
[----:B------:R-:W-:Y:S02]  /*3320*/  FSEL R25, R25, -INF , P4 ;  /* 0xff80000019197808 */ /* 0x000fe40002000000 */
[----:B------:R-:W-:-:S02]  /*3330*/  FSEL R15, R15, RZ, P3 ;  /* 0x000000ff0f0f7208 */ /* 0x000fc40001800000 */
[----:B------:R-:W-:Y:S02]  /*3340*/  ISETP.GT.AND P3, PT, R27, RZ, PT ;  /* 0x000000ff1b00720c */ /* 0x000fe40003f64270 */
[----:B------:R-:W-:Y:S01]  /*3350*/  FSEL R28, R28, -INF , P5 ;  /* 0xff8000001c1c7808 */ /* 0x000fe20002800000 */
[----:B------:R-:W-:-:S01]  /*3360*/  FFMA.FTZ R4, R8, UR42, -R15 ;  /* 0x0000002a08047c23 */ /* 0x000fc2000801080f */
[----:B------:R-:W-:Y:S01]  /*3370*/  FSEL R24, R24, -INF , P3 ;  /* 0xff80000018187808 */ /* 0x000fe20001800000 */
[----:B------:R-:W-:-:S01]  /*3380*/  FFMA.FTZ R6, R10, UR42, -R15 ;  /* 0x0000002a0a067c23 */ /* 0x000fc2000801080f */
[----:B------:R-:W-:Y:S01]  /*3390*/  ISETP.GT.AND P3, PT, R27, 0x9, PT ;  /* 0x000000091b00780c */ /* 0x000fe20003f64270 */
[----:B------:R-:W-:-:S01]  /*33a0*/  FFMA.FTZ R34, R34, UR42, -R15 ;  /* 0x0000002a22227c23 */ /* 0x000fc2000801080f */
[----:B------:R-:W-:Y:S01]  /*33b0*/  FMNMX.FTZ R7, R24, R25, !PT ;  /* 0x0000001918077209 */ /* 0x000fe20007810000 */
[----:B------:R-:W-:-:S01]  /*33c0*/  FFMA.FTZ R38, R38, UR42, -R15 ;  /* 0x0000002a26267c23 */ /* 0x000fc2000801080f */
[----:B------:R-:W-:Y:S01]  /*33d0*/  ISETP.GT.AND P4, PT, R27, 0x10, PT ;  /* 0x000000101b00780c */ /* 0x000fe20003f84270 */
[----:B------:R-:W-:-:S01]  /*33e0*/  FFMA.FTZ R42, R42, UR42, -R15 ;  /* 0x0000002a2a2a7c23 */ /* 0x000fc2000801080f */
[----:B------:R-:W-:Y:S01]  /*33f0*/  FSEL R29, R29, -INF , P3 ;  /* 0xff8000001d1d7808 */ /* 0x000fe20001800000 */
        /* <DEDUP_REMOVED lines=16> */
[----:B------:R1:W-:Y:S01]  /*3500*/  MUFU.EX2 R7, R34 ;  /* 0x0000002200077308 */ /* 0x0003e20000000800 */
[----:B------:R-:W-:Y:S01]  /*3510*/  FSEL R36, R36, -INF , P4 ;  /* 0xff80000024247808 */ /* 0x000fe20002000000 */
[--C-:B------:R-:W-:Y:S01]  /*3520*/  FFMA.FTZ R223, R66, UR42, -R15.reuse ;  /* 0x0000002a42df7c23 */ /* 0x100fe2000801080f */
[----:B------:R-:W-:Y:S01]  /*3530*/  FMNMX.FTZ R9, R33, R8, !PT ;  /* 0x0000000821097209 */ /* 0x000fe20007810000 */
[--C-:B------:R-:W-:Y:S01]  /*3540*/  FFMA.FTZ R8, R12, UR42, -R15.reuse ;  /* 0x0000002a0c087c23 */ /* 0x100fe2000801080f */
[----:B------:R-:W-:Y:S01]  /*3550*/  ISETP.GT.AND P4, PT, R27, 0x20, PT ;  /* 0x000000201b00780c */ /* 0x000fe20003f84270 */
[--C-:B------:R-:W-:Y:S01]  /*3560*/  FFMA.FTZ R217, R74, UR42, -R15.reuse ;  /* 0x0000002a4ad97c23 */ /* 0x100fe2000801080f */
[----:B------:R-:W-:Y:S01]  /*3570*/  FSEL R37, R37, -INF , P3 ;  /* 0xff80000025257808 */ /* 0x000fe20001800000 */
[--C-:B------:R-:W-:Y:S01]  /*3580*/  FFMA.FTZ R50, R75, UR42, -R15.reuse ;  /* 0x0000002a4b327c23 */ /* 0x100fe2000801080f */
[----:B------:R-:W-:Y:S01]  /*3590*/  FMNMX.FTZ R10, R36, R9, !PT ;  /* 0x00000009240a7209 */ /* 0x000fe20007810000 */
[--C-:B-1----:R-:W-:Y:S01]  /*35a0*/  FFMA.FTZ R34, R67, UR42, -R15.reuse ;  /* 0x0000002a43227c23 */ /* 0x102fe2000801080f */
[----:B------:R-:W-:Y:S01]  /*35b0*/  ISETP.GT.AND P3, PT, R27, 0x21, PT ;  /* 0x000000211b00780c */ /* 0x000fe20003f64270 */
[--C-:B------:R-:W-:Y:S01]  /*35c0*/  FFMA.FTZ R39, R79, UR42, -R15.reuse ;  /* 0x0000002a4f277c23 */ /* 0x100fe2000801080f */
[----:B------:R-:W-:Y:S01]  /*35d0*/  FSEL R40, R40, -INF , P4 ;  /* 0xff80000028287808 */ /* 0x000fe20002000000 */
[----:B------:R-:W-:Y:S01]  /*35e0*/  FFMA.FTZ R58, R87, UR42, -R15 ;  /* 0x0000002a573a7c23 */ /* 0x000fe2000801080f */
[----:B------:R-:W-:Y:S01]  /*35f0*/  FMNMX.FTZ R9, R37, R10, !PT ;  /* 0x0000000a25097209 */ /* 0x000fe20007810000 */
[----:B------:R-:W-:Y:S01]  /*3600*/  MUFU.EX2 R229, R229 ;  /* 0x000000e500e57308 */ /* 0x000fe20000000800 */
[----:B------:R-:W-:-:S02]  /*3610*/  ISETP.GT.AND P4, PT, R27, 0x28, PT ;  /* 0x000000281b00780c */ /* 0x000fc40003f84270 */
[----:B------:R-:W-:Y:S02]  /*3620*/  CS2R R66, SRZ ;  /* 0x0000000000427805 */ /* 0x000fe4000001ff00 */
[----:B------:R-:W-:Y:S02]  /*3630*/  FSEL R41, R41, -INF , P3 ;  /* 0xff80000029297808 */ /* 0x000fe40001800000 */
[----:B------:R-:W-:Y:S02]  /*3640*/  CS2R R74, SRZ ;  /* 0x00000000004a7805 */ /* 0x000fe4000001ff00 */
[----:B------:R-:W-:Y:S02]  /*3650*/  FMNMX.FTZ R10, R40, R9, !PT ;  /* 0x00000009280a7209 */ /* 0x000fe40007810000 */
[----:B------:R-:W-:Y:S01]  /*3660*/  ISETP.GT.AND P3, PT, R27, 0x29, PT ;  /* 0x000000291b00780c */ /* 0x000fe20003f64270 */
[----:B------:R1:W-:Y:S01]  /*3670*/  MUFU.EX2 R9, R38 ;  /* 0x0000002600097308 */ /* 0x0003e20000000800 */
[----:B------:R-:W-:-:S02]  /*3680*/  FSEL R44, R44, -INF , P4 ;  /* 0xff8000002c2c7808 */ /* 0x000fc40002000000 */
[----:B------:R-:W-:Y:S01]  /*3690*/  FMNMX.FTZ R11, R41, R10, !PT ;  /* 0x0000000a290b7209 */ /* 0x000fe20007810000 */
[----:B------:R-:W-:-:S01]  /*36a0*/  FFMA.FTZ R10, R14, UR42, -R15 ;  /* 0x0000002a0e0a7c23 */ /* 0x000fc2000801080f */
[----:B------:R-:W-:Y:S02]  /*36b0*/  ISETP.GT.AND P4, PT, R27, 0x30, PT ;  /* 0x000000301b00780c */ /* 0x000fe40003f84270 */
[----:B------:R-:W-:Y:S01]  /*36c0*/  FSEL R45, R45, -INF , P3 ;  /* 0xff8000002d2d7808 */ /* 0x000fe20001800000 */
[----:B------:R-:W-:Y:S01]  /*36d0*/  MUFU.EX2 R4, R4 ;  /* 0x0000000400047308 */ /* 0x000fe20000000800 */
[----:B------:R-:W-:Y:S01]  /*36e0*/  FMNMX.FTZ R12, R44, R11, !PT ;  /* 0x0000000b2c0c7209 */ /* 0x000fe20007810000 */
[----:B-1----:R-:W-:Y:S01]  /*36f0*/  FFMA.FTZ R38, R63, UR42, -R15 ;  /* 0x0000002a3f267c23 */ /* 0x002fe2000801080f */
[----:B------:R-:W-:Y:S02]  /*3700*/  ISETP.GT.AND P3, PT, R27, 0x31, PT ;  /* 0x000000311b00780c */ /* 0x000fe40003f64270 */
[----:B------:R-:W-:-:S02]  /*3710*/  FSEL R48, R48, -INF , P4 ;  /* 0xff80000030307808 */ /* 0x000fc40002000000 */
[----:B------:R-:W-:Y:S01]  /*3720*/  FMNMX.FTZ R11, R45, R12, !PT ;  /* 0x0000000c2d0b7209 */ /* 0x000fe20007810000 */
[----:B------:R-:W-:Y:S01]  /*3730*/  MUFU.EX2 R5, R5 ;  /* 0x0000000500057308 */ /* 0x000fe20000000800 */
[----:B------:R-:W-:Y:S02]  /*3740*/  ISETP.GT.AND P4, PT, R27, 0x38, PT ;  /* 0x000000381b00780c */ /* 0x000fe40003f84270 */
[----:B------:R-:W-:Y:S02]  /*3750*/  FSEL R49, R49, -INF , P3 ;  /* 0xff80000031317808 */ /* 0x000fe40001800000 */
[----:B------:R-:W-:Y:S02]  /*3760*/  FMNMX.FTZ R12, R48, R11, !PT ;  /* 0x0000000b300c7209 */ /* 0x000fe40007810000 */
[----:B------:R-:W-:Y:S01]  /*3770*/  ISETP.GT.AND P3, PT, R27, 0x39, PT ;  /* 0x000000391b00780c */ /* 0x000fe20003f64270 */
[----:B------:R1:W-:Y:S01]  /*3780*/  MUFU.EX2 R11, R42 ;  /* 0x0000002a000b7308 */ /* 0x0003e20000000800 */
[----:B------:R-:W-:-:S02]  /*3790*/  FSEL R52, R52, -INF , P4 ;  /* 0xff80000034347808 */ /* 0x000fc40002000000 */
[----:B------:R-:W-:Y:S01]  /*37a0*/  FMNMX.FTZ R13, R49, R12, !PT ;  /* 0x0000000c310d7209 */ /* 0x000fe20007810000 */
[----:B------:R-:W-:-:S01]  /*37b0*/  FFMA.FTZ R12, R20, UR42, -R15 ;  /* 0x0000002a140c7c23 */ /* 0x000fc2000801080f */
[----:B------:R-:W-:Y:S01]  /*37c0*/  ISETP.GT.AND P4, PT, R27, 0x40, PT ;  /* 0x000000401b00780c */ /* 0x000fe20003f84270 */
[----:B------:R-:W-:-:S01]  /*37d0*/  FFMA.FTZ R20, R51, UR42, -R15 ;  /* 0x0000002a33147c23 */ /* 0x000fc2000801080f */
        /* <DEDUP_REMOVED lines=18> */
[----:B------:R-:W2:Y:S01]  /*3900*/  MUFU.EX2 R10, R10 ;  /* 0x0000000a000a7308 */ /* 0x000ea20000000800 */
[----:B------:R-:W-:Y:S01]  /*3910*/  FMNMX.FTZ R2, R60, R21, !PT ;  /* 0x000000153c027209 */ /* 0x000fe20007810000 */
[----:B-1----:R-:W-:Y:S01]  /*3920*/  FFMA.FTZ R46, R78, UR42, -R15 ;  /* 0x0000002a4e2e7c23 */ /* 0x002fe2000801080f */
[----:B------:R-:W-:Y:S02]  /*3930*/  ISETP.GT.AND P3, PT, R27, 0x51, PT ;  /* 0x000000511b00780c */ /* 0x000fe40003f64270 */
[----:B------:R-:W-:-:S02]  /*3940*/  CS2R R78, SRZ ;  /* 0x00000000004e7805 */ /* 0x000fc4000001ff00 */
[----:B------:R-:W-:Y:S02]  /*3950*/  FSEL R64, R64, -INF , P4 ;  /* 0xff80000040407808 */ /* 0x000fe40002000000 */
[----:B------:R-:W-:Y:S01]  /*3960*/  FMNMX.FTZ R21, R61, R2, !PT ;  /* 0x000000023d157209 */ /* 0x000fe20007810000 */
[----:B------:R-:W-:Y:S01]  /*3970*/  MUFU.EX2 R12, R12 ;  /* 0x0000000c000c7308 */ /* 0x000fe20000000800 */
[----:B------:R-:W-:Y:S02]  /*3980*/  ISETP.GT.AND P4, PT, R27, 0x58, PT ;  /* 0x000000581b00780c */ /* 0x000fe40003f84270 */
[----:B------:R-:W-:Y:S02]  /*3990*/  FSEL R65, R65, -INF , P3 ;  /* 0xff80000041417808 */ /* 0x000fe40001800000 */
[----:B------:R-:W-:Y:S02]  /*39a0*/  FMNMX.FTZ R2, R64, R21, !PT ;  /* 0x0000001540027209 */ /* 0x000fe40007810000 */
[----:B------:R-:W-:Y:S01]  /*39b0*/  ISETP.GT.AND P3, PT, R27, 0x59, PT ;  /* 0x000000591b00780c */ /* 0x000fe20003f64270 */
[----:B------:R-:W1:Y:S01]  /*39c0*/  MUFU.EX2 R14, R14 ;  /* 0x0000000e000e7308 */ /* 0x000e620000000800 */
[----:B------:R-:W-:-:S02]  /*39d0*/  FSEL R68, R68, -INF , P4 ;  /* 0xff80000044447808 */ /* 0x000fc40002000000 */
[----:B------:R-:W-:Y:S02]  /*39e0*/  FMNMX.FTZ R21, R65, R2, !PT ;  /* 0x0000000241157209 */ /* 0x000fe40007810000 */
[----:B------:R-:W-:Y:S02]  /*39f0*/  ISETP.GT.AND P4, PT, R27, 0x60, PT ;  /* 0x000000601b00780c */ /* 0x000fe40003f84270 */
[----:B------:R-:W-:Y:S01]  /*3a00*/  FSEL R69, R69, -INF , P3 ;  /* 0xff80000045457808 */ /* 0x000fe20001800000 */
[----:B------:R-:W-:Y:S01]  /*3a10*/  MUFU.EX2 R227, R227 ;  /* 0x000000e300e37308 */ /* 0x000fe20000000800 */
[----:B------:R-:W-:Y:S02]  /*3a20*/  FMNMX.FTZ R2, R68, R21, !PT ;  /* 0x0000001544027209 */ /* 0x000fe40007810000 */
        /* <DEDUP_REMOVED lines=15> */
[----:B---3--:R-:W-:Y:S01]  /*3b20*/  FFMA.FTZ R54, R83, UR42, -R15 ;  /* 0x0000002a53367c23 */ /* 0x008fe2000801080f */
[----:B------:R-:W-:Y:S02]  /*3b30*/  ISETP.GT.AND P3, PT, R27, 0x71, PT ;  /* 0x000000711b00780c */ /* 0x000fe40003f64270 */
[----:B------:R-:W-:-:S02]  /*3b40*/  FSEL R80, R80, -INF , P4 ;  /* 0xff80000050507808 */ /* 0x000fc40002000000 */
[----:B------:R-:W-:Y:S01]  /*3b50*/  FMNMX.FTZ R31, R77, R2, !PT ;  /* 0x000000024d1f7209 */ /* 0x000fe20007810000 */
[----:B------:R-:W-:Y:S01]  /*3b60*/  MUFU.EX2 R221, R221 ;  /* 0x000000dd00dd7308 */ /* 0x000fe20000000800 */
[----:B------:R-:W-:Y:S02]  /*3b70*/  ISETP.GT.AND P4, PT, R27, 0x78, PT ;  /* 0x000000781b00780c */ /* 0x000fe40003f84270 */
[----:B------:R-:W-:Y:S02]  /*3b80*/  FSEL R81, R81, -INF , P3 ;  /* 0xff80000051517808 */ /* 0x000fe40001800000 */
[----:B------:R-:W-:Y:S01]  /*3b90*/  FMNMX.FTZ R2, R80, R31, !PT ;  /* 0x0000001f50027209 */ /* 0x000fe20007810000 */
[----:B------:R-:W-:Y:S01]  /*3ba0*/  FFMA.FTZ R31, R70, UR42, -R15 ;  /* 0x0000002a461f7c23 */ /* 0x000fe2000801080f */
[----:B------:R-:W-:Y:S01]  /*3bb0*/  ISETP.GT.AND P3, PT, R27, 0x79, PT ;  /* 0x000000791b00780c */ /* 0x000fe20003f64270 */
[----:B------:R-:W-:Y:S01]  /*3bc0*/  MUFU.EX2 R30, R30 ;  /* 0x0000001e001e7308 */ /* 0x000fe20000000800 */
[----:B------:R-:W-:-:S02]  /*3bd0*/  FSEL R84, R84, -INF , P4 ;  /* 0xff80000054547808 */ /* 0x000fc40002000000 */
[----:B------:R-:W-:Y:S02]  /*3be0*/  CS2R R70, SRZ ;  /* 0x0000000000467805 */ /* 0x000fe4000001ff00 */
[----:B------:R-:W-:Y:S02]  /*3bf0*/  FMNMX.FTZ R27, R81, R2, !PT ;  /* 0x00000002511b7209 */ /* 0x000fe40007810000 */
[----:B------:R-:W-:Y:S02]  /*3c00*/  FSEL R85, R85, -INF , P3 ;  /* 0xff80000055557808 */ /* 0x000fe40001800000 */
[----:B------:R-:W-:Y:S01]  /*3c10*/  FMNMX.FTZ R2, R84, R27, !PT ;  /* 0x0000001b54027209 */ /* 0x000fe20007810000 */
[----:B------:R-:W-:Y:S01]  /*3c20*/  FFMA.FTZ R27, R62, UR42, -R15 ;  /* 0x0000002a3e1b7c23 */ /* 0x000fe2000801080f */
[----:B------:R-:W-:Y:S01]  /*3c30*/  MUFU.EX2 R38, R38 ;  /* 0x0000002600267308 */ /* 0x000fe20000000800 */
[----:B--2---:R-:W-:Y:S02]  /*3c40*/  F2FP.SATFINITE.E4M3.F32.PACK_AB_MERGE_C R231, R10, R9, RZ ;  /* 0x000000090ae7723e */ /* 0x004fe400048070ff */
[----:B------:R-:W-:-:S02]  /*3c50*/  FMNMX.FTZ R2, R85, R2, !PT ;  /* 0x0000000255027209 */ /* 0x000fc40007810000 */
[----:B-1----:R-:W-:Y:S02]  /*3c60*/  F2FP.SATFINITE.E4M3.F32.PACK_AB_MERGE_C R225, R14, R13, RZ ;  /* 0x0000000d0ee1723e */ /* 0x002fe400048070ff */
[----:B------:R-:W-:Y:S01]  /*3c70*/  F2FP.SATFINITE.E4M3.F32.PACK_AB_MERGE_C R231, R8, R7, R231 ;  /* 0x0000000708e7723e */ /* 0x000fe200048070e7 */
[----:B------:R-:W1:Y:S01]  /*3c80*/  SHFL.BFLY PT, R35, R2, 0x2, 0x1f ;  /* 0x0c401f0002237f89 */ /* 0x000e6200000e0000 */
[----:B------:R-:W-:Y:S01]  /*3c90*/  MUFU.EX2 R27, R27 ;  /* 0x0000001b001b7308 */ /* 0x000fe20000000800 */
[----:B------:R-:W-:-:S07]  /*3ca0*/  F2FP.SATFINITE.E4M3.F32.PACK_AB_MERGE_C R225, R12, R11, R225 ;  /* 0x0000000b0ce1723e */ /* 0x000fce00048070e1 */
[----:B------:R-:W-:Y:S08]  /*3cb0*/  MUFU.EX2 R223, R223 ;  /* 0x000000df00df7308 */ /* 0x000ff00000000800 */
[----:B------:R-:W-:Y:S01]  /*3cc0*/  MUFU.EX2 R34, R34 ;  /* 0x0000002200227308 */ /* 0x000fe20000000800 */
[----:B-1----:R-:W-:Y:S01]  /*3cd0*/  FMNMX.FTZ R43, R2, R35, !PT ;  /* 0x00000023022b7209 */ /* 0x002fe20007810000 */
[----:B------:R-:W-:-:S06]  /*3ce0*/  FFMA.FTZ R35, R82, UR42, -R15 ;  /* 0x0000002a52237c23 */ /* 0x000fcc000801080f */
[----:B------:R-:W-:Y:S01]  /*3cf0*/  MUFU.EX2 R31, R31 ;  /* 0x0000001f001f7308 */ /* 0x000fe20000000800 */
[----:B------:R-:W-:Y:S01]  /*3d00*/  CS2R R82, SRZ ;  /* 0x0000000000527805 */ /* 0x000fe2000001ff00 */
[----:B------:R-:W1:Y:S06]  /*3d10*/  SHFL.BFLY PT, R2, R43, 0x1, 0x1f ;  /* 0x0c201f002b027f89 */ /* 0x000e6c00000e0000 */
[----:B------:R-:W-:Y:S08]  /*3d20*/  MUFU.EX2 R42, R42 ;  /* 0x0000002a002a7308 */ /* 0x000ff00000000800 */
[----:B------:R-:W-:Y:S08]  /*3d30*/  MUFU.EX2 R46, R46 ;  /* 0x0000002e002e7308 */ /* 0x000ff00000000800 */
[----:B------:R-:W-:Y:S01]  /*3d40*/  MUFU.EX2 R39, R39 ;  /* 0x0000002700277308 */ /* 0x000fe20000000800 */
[----:B-1----:R-:W-:Y:S01]  /*3d50*/  FMNMX.FTZ R2, R43, R2, !PT ;  /* 0x000000022b027209 */ /* 0x002fe20007810000 */
[----:B------:R-:W-:Y:S01]  /*3d60*/  FFMA.FTZ R43, R86, UR42, -R15 ;  /* 0x0000002a562b7c23 */ /* 0x000fe2000801080f */
[----:B------:R-:W-:-:S02]  /*3d70*/  CS2R R86, SRZ ;  /* 0x0000000000567805 */ /* 0x000fc4000001ff00 */
[C---:B------:R-:W-:Y:S01]  /*3d80*/  FSETP.NEU.FTZ.AND P3, PT, R2.reuse, -INF , PT ;  /* 0xff8000000200780b */ /* 0x040fe20003f7d000 */
[----:B------:R-:W-:-:S02]  /*3d90*/  FFMA.FTZ R47, R2, R47, -8 ;  /* 0xc1000000022f7423 */ /* 0x000fc4000001002f */
[----:B------:R-:W-:Y:S03]  /*3da0*/  MUFU.EX2 R217, R217 ;  /* 0x000000d900d97308 */ /* 0x000fe60000000800 */
[----:B------:R-:W-:Y:S02]  /*3db0*/  FSEL R47, R47, RZ, P3 ;  /* 0x000000ff2f2f7208 */ /* 0x000fe40001800000 */
[----:B------:R-:W-:-:S03]  /*3dc0*/  PLOP3.LUT P3, PT, PT, PT, UP1, 0x80, 0x0 ;  /* 0x000000000000781c */ /* 0x000fc60003f6f018 */
        /* <DEDUP_REMOVED lines=10> */
[----:B------:R-:W-:Y:S01]  /*3e70*/  FADD.FTZ R48, R229, R4 ;  /* 0x00000004e5307221 */ /* 0x000fe20000010000 */
[----:B------:R-:W-:-:S01]  /*3e80*/  FFMA.FTZ R33, R49, UR42, -R47 ;  /* 0x0000002a31217c23 */ /* 0x000fc2000801082f */
[--C-:B------:R-:W-:Y:S01]  /*3e90*/  FFMA.FTZ R37, R37, UR42, -R47.reuse ;  /* 0x0000002a25257c23 */ /* 0x100fe2000801082f */
[----:B------:R-:W-:-:S01]  /*3ea0*/  FFMA.FTZ R44, R44, UR42, -R47 ;  /* 0x0000002a2c2c7c23 */ /* 0x000fc2000801082f */
[----:B------:R-:W-:Y:S01]  /*3eb0*/  FADD.FTZ R49, R5, R48 ;  /* 0x0000003005317221 */ /* 0x000fe20000010000 */
[----:B------:R-:W-:-:S01]  /*3ec0*/  FFMA.FTZ R45, R45, UR42, -R47 ;  /* 0x0000002a2d2d7c23 */ /* 0x000fc2000801082f */
[----:B------:R-:W1:Y:S01]  /*3ed0*/  MUFU.EX2 R15, R15 ;  /* 0x0000000f000f7308 */ /* 0x000e620000000800 */
[----:B------:R-:W-:-:S01]  /*3ee0*/  FFMA.FTZ R52, R52, UR42, -R47 ;  /* 0x0000002a34347c23 */ /* 0x000fc2000801082f */
[--C-:B------:R-:W-:Y:S01]  /*3ef0*/  FFMA.FTZ R53, R53, UR42, -R47.reuse ;  /* 0x0000002a35357c23 */ /* 0x100fe2000801082f */
[----:B------:R-:W-:-:S01]  /*3f00*/  FFMA.FTZ R32, R56, UR42, -R47 ;  /* 0x0000002a38207c23 */ /* 0x000fc2000801082f */
[--C-:B------:R-:W-:Y:S01]  /*3f10*/  FFMA.FTZ R60, R60, UR42, -R47.reuse ;  /* 0x0000002a3c3c7c23 */ /* 0x100fe2000801082f */
[----:B------:R-:W-:-:S01]  /*3f20*/  FFMA.FTZ R61, R61, UR42, -R47 ;  /* 0x0000002a3d3d7c23 */ /* 0x000fc2000801082f */
[--C-:B------:R-:W-:Y:S01]  /*3f30*/  FFMA.FTZ R64, R64, UR42, -R47.reuse ;  /* 0x0000002a40407c23 */ /* 0x100fe2000801082f */
[----:B------:R-:W-:-:S01]  /*3f40*/  FFMA.FTZ R65, R65, UR42, -R47 ;  /* 0x0000002a41417c23 */ /* 0x000fc2000801082f */
[----:B------:R2:W3:Y:S01]  /*3f50*/  MUFU.EX2 R51, R28 ;  /* 0x0000001c00337308 */ /* 0x0004e20000000800 */
[----:B------:R-:W-:-:S01]  /*3f60*/  FFMA.FTZ R68, R68, UR42, -R47 ;  /* 0x0000002a44447c23 */ /* 0x000fc2000801082f */
[--C-:B------:R-:W-:Y:S01]  /*3f70*/  FFMA.FTZ R69, R69, UR42, -R47.reuse ;  /* 0x0000002a45457c23 */ /* 0x100fe2000801082f */
[----:B------:R-:W-:-:S01]  /*3f80*/  FFMA.FTZ R72, R72, UR42, -R47 ;  /* 0x0000002a48487c23 */ /* 0x000fc2000801082f */
[--C-:B------:R-:W-:Y:S01]  /*3f90*/  FFMA.FTZ R73, R73, UR42, -R47.reuse ;  /* 0x0000002a49497c23 */ /* 0x100fe2000801082f */
[----:B------:R-:W-:-:S01]  /*3fa0*/  FFMA.FTZ R76, R76, UR42, -R47 ;  /* 0x0000002a4c4c7c23 */ /* 0x000fc2000801082f */
[--C-:B------:R-:W-:Y:S01]  /*3fb0*/  FFMA.FTZ R77, R77, UR42, -R47.reuse ;  /* 0x0000002a4d4d7c23 */ /* 0x100fe2000801082f */
[----:B------:R-:W-:-:S01]  /*3fc0*/  FFMA.FTZ R80, R80, UR42, -R47 ;  /* 0x0000002a50507c23 */ /* 0x000fc2000801082f */
[----:B------:R4:W5:Y:S01]  /*3fd0*/  MUFU.EX2 R62, R29 ;  /* 0x0000001d003e7308 */ /* 0x0009620000000800 */
[----:B--2---:R-:W-:-:S01]  /*3fe0*/  FFMA.FTZ R28, R40, UR42, -R47 ;  /* 0x0000002a281c7c23 */ /* 0x004fc2000801082f */
[----:B-1----:R-:W-:Y:S01]  /*3ff0*/  FADD.FTZ R40, R228, R15 ;  /* 0x0000000fe4287221 */ /* 0x002fe20000010000 */
[----:B------:R-:W-:-:S01]  /*4000*/  FFMA.FTZ R81, R81, UR42, -R47 ;  /* 0x0000002a51517c23 */ /* 0x000fc2000801082f */
[----:B------:R-:W-:-:S04]  /*4010*/  FFMA.FTZ R84, R84, UR42, -R47 ;  /* 0x0000002a54547c23 */ /* 0x000fc8000801082f */
[----:B------:R-:W1:Y:S01]  /*4020*/  MUFU.EX2 R24, R24 ;  /* 0x0000001800187308 */ /* 0x000e620000000800 */
[----:B----4-:R-:W-:-:S01]  /*4030*/  FFMA.FTZ R29, R41, UR42, -R47 ;  /* 0x0000002a291d7c23 */ /* 0x010fc2000801082f */
[----:B---3--:R-:W-:Y:S01]  /*4040*/  FADD.FTZ R41, R51, R40 ;  /* 0x0000002833297221 */ /* 0x008fe20000010000 */
[----:B------:R-:W-:-:S04]  /*4050*/  FADD.FTZ R40, R6, R49 ;  /* 0x0000003106287221 */ /* 0x000fc80000010000 */
[----:B------:R-:W-:Y:S01]  /*4060*/  FADD.FTZ R49, R7, R40 ;  /* 0x0000002807317221 */ /* 0x000fe20000010000 */
[----:B------:R-:W0:Y:S01]  /*4070*/  MUFU.EX2 R25, R25 ;  /* 0x0000001900197308 */ /* 0x000e220000000800 */
[----:B-----5:R-:W-:-:S01]  /*4080*/  FADD.FTZ R41, R62, R41 ;  /* 0x000000293e297221 */ /* 0x020fc20000010000 */
[----:B------:R-:W-:Y:S01]  /*4090*/  F2FP.SATFINITE.E4M3.F32.PACK_AB_MERGE_C R51, R62, R51, RZ ;  /* 0x000000333e33723e */ /* 0x000fe200048070ff */
[----:B------:R-:W-:-:S01]  /*40a0*/  FADD.FTZ R48, R8, R49 ;  /* 0x0000003108307221 */ /* 0x000fc20000010000 */
[----:B------:R-:W-:Y:S02]  /*40b0*/  CS2R R62, SRZ ;  /* 0x00000000003e7805 */ /* 0x000fe4000001ff00 */
[----:B------:R-:W-:Y:S02]  /*40c0*/  F2FP.SATFINITE.E4M3.F32.PACK_AB_MERGE_C R228, R15, R228, R51 ;  /* 0x000000e40fe4723e */ /* 0x000fe40004807033 */
[----:B------:R-:W2:Y:S01]  /*40d0*/  MUFU.EX2 R36, R36 ;  /* 0x0000002400247308 */ /* 0x000ea20000000800 */
[----:B-1----:R-:W-:-:S01]  /*40e0*/  FADD.FTZ R40, R24, R41 ;  /* 0x0000002918287221 */ /* 0x002fc20000010000 */
[----:B------:R-:W-:-:S04]  /*40f0*/  FADD.FTZ R41, R9, R48 ;  /* 0x0000003009297221 */ /* 0x000fc80000010000 */
[----:B------:R-:W-:Y:S02]  /*4100*/  FADD.FTZ R48, R10, R41 ;  /* 0x000000290a307221 */ /* 0x000fe40000010000 */
[----:B------:R1:W3:Y:S01]  /*4110*/  MUFU.EX2 R55, R37 ;  /* 0x0000002500377308 */ /* 0x0002e20000000800 */
[----:B0-----:R-:W-:-:S01]  /*4120*/  FADD.FTZ R3, R25, R40 ;  /* 0x0000002819037221 */ /* 0x001fc20000010000 */
[----:B------:R-:W-:-:S04]  /*4130*/  FADD.FTZ R41, R11, R48 ;  /* 0x000000300b297221 */ /* 0x000fc80000010000 */
[----:B------:R-:W-:Y:S02]  /*4140*/  FADD.FTZ R48, R12, R41 ;  /* 0x000000290c307221 */ /* 0x000fe40000010000 */
[----:B------:R-:W0:Y:S01]  /*4150*/  MUFU.EX2 R28, R28 ;  /* 0x0000001c001c7308 */ /* 0x000e220000000800 */
[----:B--2---:R-:W-:-:S01]  /*4160*/  FADD.FTZ R40, R36, R3 ;  /* 0x0000000324287221 */ /* 0x004fc20000010000 */
[----:B------:R-:W-:Y:S01]  /*4170*/  FADD.FTZ R41, R13, R48 ;  /* 0x000000300d297221 */ /* 0x000fe20000010000 */
[----:B-1----:R-:W-:-:S01]  /*4180*/  FFMA.FTZ R37, R57, UR42, -R47 ;  /* 0x0000002a39257c23 */ /* 0x002fc2000801082f */
[----:B------:R-:W-:Y:S01]  /*4190*/  FFMA.FTZ R47, R85, UR42, -R47 ;  /* 0x0000002a552f7c23 */ /* 0x000fe2000801082f */
[----:B------:R-:W-:Y:S01]  /*41a0*/  CS2R R56, SRZ ;  /* 0x0000000000387805 */ /* 0x000fe2000001ff00 */
[----:B------:R-:W-:Y:S02]  /*41b0*/  FADD.FTZ R48, R14, R41 ;  /* 0x000000290e307221 */ /* 0x000fe40000010000 */
[----:B------:R-:W1:Y:S01]  /*41c0*/  MUFU.EX2 R29, R29 ;  /* 0x0000001d001d7308 */ /* 0x000e620000000800 */
[----:B---3--:R-:W-:-:S01]  /*41d0*/  FADD.FTZ R3, R55, R40 ;  /* 0x0000002837037221 */ /* 0x008fc20000010000 */
[----:B------:R-:W-:Y:S01]  /*41e0*/  FADD.FTZ R41, R227, R48 ;  /* 0x00000030e3297221 */ /* 0x000fe20000010000 */
[----:B------:R-:W-:-:S02]  /*41f0*/  F2FP.SATFINITE.E4M3.F32.PACK_AB_MERGE_C R48, R6, R5, RZ ;  /* 0x000000050630723e */ /* 0x000fc400048070ff */
[----:B------:R-:W-:Y:S01]  /*4200*/  F2FP.SATFINITE.E4M3.F32.PACK_AB_MERGE_C R230, R55, R36, RZ ;  /* 0x0000002437e6723e */ /* 0x000fe200048070ff */
[----:B------:R-:W-:-:S01]  /*4210*/  FADD.FTZ R6, R20, R41 ;  /* 0x0000002914067221 */ /* 0x000fc20000010000 */
[----:B------:R-:W-:Y:S01]  /*4220*/  F2FP.SATFINITE.E4M3.F32.PACK_AB_MERGE_C R229, R4, R229, R48 ;  /* 0x000000e504e5723e */ /* 0x000fe20004807030 */
[----:B------:R-:W2:Y:S01]  /*4230*/  MUFU.EX2 R44, R44 ;  /* 0x0000002c002c7308 */ /* 0x000ea20000000800 */
[----:B0-----:R-:W-:-:S01]  /*4240*/  FADD.FTZ R40, R28, R3 ;  /* 0x000000031c287221 */ /* 0x001fc20000010000 */
[----:B------:R-:W-:Y:S01]  /*4250*/  FADD.FTZ R5, R21, R6 ;  /* 0x0000000615057221 */ /* 0x000fe20000010000 */
[C---:B------:R-:W-:Y:S02]  /*4260*/  F2FP.SATFINITE.E4M3.F32.PACK_AB_MERGE_C R21, R26.reuse, R21, RZ ;  /* 0x000000151a15723e */ /* 0x040fe400048070ff */
[----:B------:R-:W-:Y:S02]  /*4270*/  CS2R R48, SRZ ;  /* 0x0000000000307805 */ /* 0x000fe4000001ff00 */
[----:B------:R-:W-:Y:S01]  /*4280*/  F2FP.SATFINITE.E4M3.F32.PACK_AB_MERGE_C R230, R25, R24, R230 ;  /* 0x0000001819e6723e */ /* 0x000fe200048070e6 */
[----:B------:R-:W-:Y:S01]  /*4290*/  FADD.FTZ R26, R26, R5 ;  /* 0x000000051a1a7221 */ /* 0x000fe20000010000 */
[----:B------:R-:W-:Y:S01]  /*42a0*/  F2FP.SATFINITE.E4M3.F32.PACK_AB_MERGE_C R227, R20, R227, R21 ;  /* 0x000000e314e3723e */ /* 0x000fe20004807015 */
[----:B------:R-:W0:Y:S01]  /*42b0*/  MUFU.EX2 R45, R45 ;  /* 0x0000002d002d7308 */ /* 0x000e220000000800 */
[----:B-1----:R-:W-:-:S01]  /*42c0*/  FADD.FTZ R3, R29, R40 ;  /* 0x000000281d037221 */ /* 0x002fc20000010000 */
[----:B------:R-:W-:Y:S01]  /*42d0*/  FADD.FTZ R5, R221, R26 ;  /* 0x0000001add057221 */ /* 0x000fe20000010000 */
[----:B------:R-:W-:-:S03]  /*42e0*/  CS2R R24, SRZ ;  /* 0x0000000000187805 */ /* 0x000fc6000001ff00 */
[----:B------:R-:W-:Y:S02]  /*42f0*/  FADD.FTZ R10, R30, R5 ;  /* 0x000000051e0a7221 */ /* 0x000fe40000010000 */
[----:B------:R-:W1:Y:S01]  /*4300*/  MUFU.EX2 R226, R226 ;  /* 0x000000e200e27308 */ /* 0x000e620000000800 */
[----:B--2---:R-:W-:-:S01]  /*4310*/  FADD.FTZ R40, R44, R3 ;  /* 0x000000032c287221 */ /* 0x004fc20000010000 */
[----:B------:R-:W-:Y:S01]  /*4320*/  FADD.FTZ R5, R27, R10 ;  /* 0x0000000a1b057221 */ /* 0x000fe20000010000 */
[----:B------:R-:W-:-:S03]  /*4330*/  F2FP.SATFINITE.E4M3.F32.PACK_AB_MERGE_C R27, R38, R27, RZ ;  /* 0x0000001b261b723e */ /* 0x000fc600048070ff */
[----:B------:R-:W-:Y:S01]  /*4340*/  FADD.FTZ R38, R38, R5 ;  /* 0x0000000526267221 */ /* 0x000fe20000010000 */
[----:B------:R-:W-:Y:S01]  /*4350*/  F2FP.SATFINITE.E4M3.F32.PACK_AB_MERGE_C R221, R30, R221, R27 ;  /* 0x000000dd1edd723e */ /* 0x000fe2000480701b */
[----:B------:R-:W2:Y:S01]  /*4360*/  MUFU.EX2 R33, R33 ;  /* 0x0000002100217308 */ /* 0x000ea20000000800 */
[----:B0-----:R-:W-:-:S01]  /*4370*/  FADD.FTZ R3, R45, R40 ;  /* 0x000000282d037221 */ /* 0x001fc20000010000 */
[----:B------:R-:W-:Y:S02]  /*4380*/  F2FP.SATFINITE.E4M3.F32.PACK_AB_MERGE_C R224, R45, R44, RZ ;  /* 0x0000002c2de0723e */ /* 0x000fe400048070ff */
[----:B------:R-:W-:Y:S02]  /*4390*/  CS2R R26, SRZ ;  /* 0x00000000001a7805 */ /* 0x000fe4000001ff00 */
[----:B------:R-:W-:Y:S02]  /*43a0*/  CS2R R44, SRZ ;  /* 0x00000000002c7805 */ /* 0x000fe4000001ff00 */
[----:B------:R-:W-:-:S02]  /*43b0*/  F2FP.SATFINITE.E4M3.F32.PACK_AB_MERGE_C R224, R29, R28, R224 ;  /* 0x0000001c1de0723e */ /* 0x000fc400048070e0 */
[----:B------:R-:W-:Y:S01]  /*43c0*/  CS2R R28, SRZ ;  /* 0x00000000001c7805 */ /* 0x000fe2000001ff00 */
[----:B------:R-:W0:Y:S01]  /*43d0*/  MUFU.EX2 R52, R52 ;  /* 0x0000003400347308 */ /* 0x000e220000000800 */
[----:B-1----:R-:W-:-:S07]  /*43e0*/  FADD.FTZ R40, R226, R3 ;  /* 0x00000003e2287221 */ /* 0x002fce0000010000 */
[----:B------:R-:W1:Y:S01]  /*43f0*/  MUFU.EX2 R53, R53 ;  /* 0x0000003500357308 */ /* 0x000e620000000800 */
[----:B--2---:R-:W-:-:S01]  /*4400*/  FADD.FTZ R3, R33, R40 ;  /* 0x0000002821037221 */ /* 0x004fc20000010000 */
[----:B------:R-:W-:-:S06]  /*4410*/  CS2R R40, SRZ ;  /* 0x0000000000287805 */ /* 0x000fcc000001ff00 */
[----:B------:R-:W2:Y:S01]  /*4420*/  MUFU.EX2 R32, R32 ;  /* 0x0000002000207308 */ /* 0x000ea20000000800 */
[----:B0-----:R-:W-:-:S07]  /*4430*/  FADD.FTZ R6, R52, R3 ;  /* 0x0000000334067221 */ /* 0x001fce0000010000 */
[----:B------:R-:W0:Y:S01]  /*4440*/  MUFU.EX2 R37, R37 ;  /* 0x0000002500257308 */ /* 0x000e220000000800 */
[----:B-1----:R-:W-:-:S01]  /*4450*/  FADD.FTZ R3, R53, R6 ;  /* 0x0000000635037221 */ /* 0x002fc20000010000 */
[----:B------:R-:W-:-:S04]  /*4460*/  F2FP.SATFINITE.E4M3.F32.PACK_AB_MERGE_C R52, R53, R52, RZ ;  /* 0x000000343534723e */ /* 0x000fc800048070ff */
[----:B------:R-:W-:Y:S02]  /*4470*/  F2FP.SATFINITE.E4M3.F32.PACK_AB_MERGE_C R226, R33, R226, R52 ;  /* 0x000000e221e2723e */ /* 0x000fe40004807034 */
[----:B------:R-:W-:Y:S01]  /*4480*/  CS2R R52, SRZ ;  /* 0x0000000000347805 */ /* 0x000fe2000001ff00 */
        /* <DEDUP_REMOVED lines=9> */
[C---:B--2---:R-:W-:Y:S01]  /*4520*/  F2FP.SATFINITE.E4M3.F32.PACK_AB_MERGE_C R220, R61.reuse, R60, RZ ;  /* 0x0000003c3ddc723e */ /* 0x044fe200048070ff */
[----:B------:R-:W-:Y:S01]  /*4530*/  FADD.FTZ R61, R61, R4 ;  /* 0x000000043d3d7221 */ /* 0x000fe20000010000 */
[----:B------:R-:W-:-:S01]  /*4540*/  FADD.FTZ R5, R31, R6 ;  /* 0x000000061f057221 */ /* 0x000fc20000010000 */
[C---:B------:R-:W-:Y:S02]  /*4550*/  F2FP.SATFINITE.E4M3.F32.PACK_AB_MERGE_C R31, R42.reuse, R31, RZ ;  /* 0x0000001f2a1f723e */ /* 0x040fe400048070ff */
[----:B------:R-:W-:Y:S01]  /*4560*/  F2FP.SATFINITE.E4M3.F32.PACK_AB_MERGE_C R220, R37, R32, R220 ;  /* 0x0000002025dc723e */ /* 0x000fe200048070dc */
[----:B------:R-:W-:Y:S01]  /*4570*/  FADD.FTZ R42, R42, R5 ;  /* 0x000000052a2a7221 */ /* 0x000fe20000010000 */
[----:B------:R-:W2:Y:S01]  /*4580*/  MUFU.EX2 R68, R68 ;  /* 0x0000004400447308 */ /* 0x000ea20000000800 */
[----:B0-----:R-:W-:-:S01]  /*4590*/  FADD.FTZ R4, R64, R61 ;  /* 0x0000003d40047221 */ /* 0x001fc20000010000 */
[----:B------:R-:W-:-:S02]  /*45a0*/  F2FP.SATFINITE.E4M3.F32.PACK_AB_MERGE_C R5, R39, R46, RZ ;  /* 0x0000002e2705723e */ /* 0x000fc400048070ff */
[----:B------:R-:W-:Y:S02]  /*45b0*/  CS2R R32, SRZ ;  /* 0x0000000000207805 */ /* 0x000fe4000001ff00 */
[----:B------:R-:W-:Y:S02]  /*45c0*/  F2FP.SATFINITE.E4M3.F32.PACK_AB_MERGE_C R223, R34, R223, R31 ;  /* 0x000000df22df723e */ /* 0x000fe4000480701f */
[----:B------:R-:W-:Y:S02]  /*45d0*/  CS2R R30, SRZ ;  /* 0x00000000001e7805 */ /* 0x000fe4000001ff00 */
[----:B------:R-:W-:Y:S02]  /*45e0*/  CS2R R36, SRZ ;  /* 0x0000000000247805 */ /* 0x000fe4000001ff00 */
[----:B------:R-:W-:Y:S01]  /*45f0*/  CS2R R60, SRZ ;  /* 0x00000000003c7805 */ /* 0x000fe2000001ff00 */
[----:B------:R-:W0:Y:S01]  /*4600*/  MUFU.EX2 R69, R69 ;  /* 0x0000004500457308 */ /* 0x000e220000000800 */
[----:B-1----:R-:W-:-:S07]  /*4610*/  FADD.FTZ R3, R65, R4 ;  /* 0x0000000441037221 */ /* 0x002fce0000010000 */
[----:B------:R-:W1:Y:S01]  /*4620*/  MUFU.EX2 R72, R72 ;  /* 0x0000004800487308 */ /* 0x000e620000000800 */
[----:B--2---:R-:W-:-:S01]  /*4630*/  FADD.FTZ R4, R68, R3 ;  /* 0x0000000344047221 */ /* 0x004fc20000010000 */
[----:B------:R-:W-:Y:S01]  /*4640*/  FADD.FTZ R3, R217, R42 ;  /* 0x0000002ad9037221 */ /* 0x000fe20000010000 */
[----:B------:R-:W-:-:S03]  /*4650*/  F2FP.SATFINITE.E4M3.F32.PACK_AB_MERGE_C R217, R50, R217, R5 ;  /* 0x000000d932d9723e */ /* 0x000fc60004807005 */
[----:B------:R-:W-:Y:S01]  /*4660*/  FADD.FTZ R5, R50, R3 ;  /* 0x0000000332057221 */ /* 0x000fe20000010000 */
[----:B------:R-:W-:Y:S01]  /*4670*/  CS2R R50, SRZ ;  /* 0x0000000000327805 */ /* 0x000fe2000001ff00 */
[----:B------:R-:W2:Y:S01]  /*4680*/  MUFU.EX2 R73, R73 ;  /* 0x0000004900497308 */ /* 0x000ea20000000800 */
[C---:B0-----:R-:W-:Y:S01]  /*4690*/  F2FP.SATFINITE.E4M3.F32.PACK_AB_MERGE_C R68, R69.reuse, R68, RZ ;  /* 0x000000444544723e */ /* 0x041fe200048070ff */
[----:B------:R-:W-:Y:S01]  /*46a0*/  FADD.FTZ R69, R69, R4 ;  /* 0x0000000445457221 */ /* 0x000fe20000010000 */
[----:B------:R-:W-:-:S02]  /*46b0*/  FADD.FTZ R46, R46, R5 ;  /* 0x000000052e2e7221 */ /* 0x000fc40000010000 */
[----:B------:R-:W-:Y:S02]  /*46c0*/  F2FP.SATFINITE.E4M3.F32.PACK_AB_MERGE_C R222, R65, R64, R68 ;  /* 0x0000004041de723e */ /* 0x000fe40004807044 */
[----:B------:R-:W-:Y:S01]  /*46d0*/  CS2R R64, SRZ ;  /* 0x0000000000407805 */ /* 0x000fe2000001ff00 */
[----:B------:R-:W-:Y:S01]  /*46e0*/  FADD.FTZ R46, R39, R46 ;  /* 0x0000002e272e7221 */ /* 0x000fe20000010000 */
[----:B------:R-:W0:Y:S01]  /*46f0*/  MUFU.EX2 R76, R76 ;  /* 0x0000004c004c7308 */ /* 0x000e220000000800 */
[----:B-1----:R-:W-:-:S01]  /*4700*/  FADD.FTZ R4, R72, R69 ;  /* 0x0000004548047221 */ /* 0x002fc20000010000 */
[----:B------:R-:W-:-:S02]  /*4710*/  CS2R R38, SRZ ;  /* 0x0000000000267805 */ /* 0x000fc4000001ff00 */
[----:B------:R-:W-:-:S04]  /*4720*/  CS2R R68, SRZ ;  /* 0x0000000000447805 */ /* 0x000fc8000001ff00 */
[----:B------:R-:W1:Y:S01]  /*4730*/  MUFU.EX2 R77, R77 ;  /* 0x0000004d004d7308 */ /* 0x000e620000000800 */
[----:B--2---:R-:W-:-:S07]  /*4740*/  FADD.FTZ R3, R73, R4 ;  /* 0x0000000449037221 */ /* 0x004fce0000010000 */
[----:B------:R-:W-:Y:S01]  /*4750*/  MUFU.EX2 R43, R43 ;  /* 0x0000002b002b7308 */ /* 0x000fe20000000800 */
[----:B0-----:R-:W-:-:S07]  /*4760*/  FADD.FTZ R4, R76, R3 ;  /* 0x000000034c047221 */ /* 0x001fce0000010000 */
[----:B------:R-:W0:Y:S01]  /*4770*/  MUFU.EX2 R58, R58 ;  /* 0x0000003a003a7308 */ /* 0x000e220000000800 */
[C---:B-1----:R-:W-:Y:S01]  /*4780*/  F2FP.SATFINITE.E4M3.F32.PACK_AB_MERGE_C R76, R77.reuse, R76, RZ ;  /* 0x0000004c4d4c723e */ /* 0x042fe200048070ff */
[----:B------:R-:W-:-:S03]  /*4790*/  FADD.FTZ R77, R77, R4 ;  /* 0x000000044d4d7221 */ /* 0x000fc60000010000 */
[----:B------:R-:W-:Y:S02]  /*47a0*/  F2FP.SATFINITE.E4M3.F32.PACK_AB_MERGE_C R216, R73, R72, R76 ;  /* 0x0000004849d8723e */ /* 0x000fe4000480704c */
[----:B------:R-:W-:Y:S01]  /*47b0*/  CS2R R72, SRZ ;  /* 0x0000000000487805 */ /* 0x000fe2000001ff00 */
[----:B------:R-:W1:Y:S08]  /*47c0*/  MUFU.EX2 R35, R35 ;  /* 0x0000002300237308 */ /* 0x000e700000000800 */
[----:B------:R-:W2:Y:S01]  /*47d0*/  MUFU.EX2 R80, R80 ;  /* 0x0000005000507308 */ /* 0x000ea20000000800 */
[----:B0-----:R-:W-:-:S07]  /*47e0*/  F2FP.SATFINITE.E4M3.F32.PACK_AB_MERGE_C R5, R58, R43, RZ ;  /* 0x0000002b3a05723e */ /* 0x001fce00048070ff */
[----:B------:R-:W0:Y:S01]  /*47f0*/  MUFU.EX2 R54, R54 ;  /* 0x0000003600367308 */ /* 0x000e220000000800 */
[----:B-1----:R-:W-:-:S07]  /*4800*/  FADD.FTZ R3, R35, R46 ;  /* 0x0000002e23037221 */ /* 0x002fce0000010000 */
[----:B------:R-:W1:Y:S01]  /*4810*/  MUFU.EX2 R81, R81 ;  /* 0x0000005100517308 */ /* 0x000e620000000800 */
[----:B--2---:R-:W-:-:S01]  /*4820*/  FADD.FTZ R4, R80, R77 ;  /* 0x0000004d50047221 */ /* 0x004fc20000010000 */
[----:B------:R-:W-:-:S06]  /*4830*/  CS2R R76, SRZ ;  /* 0x00000000004c7805 */ /* 0x000fcc000001ff00 */
[----:B------:R-:W2:Y:S01]  /*4840*/  MUFU.EX2 R84, R84 ;  /* 0x0000005400547308 */ /* 0x000ea20000000800 */
[C---:B0-----:R-:W-:Y:S01]  /*4850*/  F2FP.SATFINITE.E4M3.F32.PACK_AB_MERGE_C R219, R54.reuse, R35, R5 ;  /* 0x0000002336db723e */ /* 0x041fe20004807005 */
[----:B------:R-:W-:Y:S01]  /*4860*/  FADD.FTZ R54, R54, R3 ;  /* 0x0000000336367221 */ /* 0x000fe20000010000 */
[----:B------:R-:W-:-:S03]  /*4870*/  CS2R R34, SRZ ;  /* 0x0000000000227805 */ /* 0x000fc6000001ff00 */
[----:B------:R-:W-:Y:S01]  /*4880*/  FADD.FTZ R43, R43, R54 ;  /* 0x000000362b2b7221 */ /* 0x000fe20000010000 */
[----:B------:R-:W-:Y:S01]  /*4890*/  CS2R R54, SRZ ;  /* 0x0000000000367805 */ /* 0x000fe2000001ff00 */
[----:B------:R-:W0:Y:S01]  /*48a0*/  MUFU.EX2 R47, R47 ;  /* 0x0000002f002f7308 */ /* 0x000e220000000800 */
[----:B-1----:R-:W-:-:S04]  /*48b0*/  FADD.FTZ R3, R81, R4 ;  /* 0x0000000451037221 */ /* 0x002fc80000010000 */
[----:B--2---:R-:W-:Y:S01]  /*48c0*/  FADD.FTZ R4, R84, R3 ;  /* 0x0000000354047221 */ /* 0x004fe20000010000 */
[----:B------:R-:W-:-:S01]  /*48d0*/  FADD.FTZ R3, R58, R43 ;  /* 0x0000002b3a037221 */ /* 0x000fc20000010000 */
[----:B------:R-:W-:Y:S02]  /*48e0*/  CS2R R42, SRZ ;  /* 0x00000000002a7805 */ /* 0x000fe4000001ff00 */
[----:B------:R-:W-:Y:S02]  /*48f0*/  CS2R R58, SRZ ;  /* 0x00000000003a7805 */ /* 0x000fe4000001ff00 */
[C---:B0-----:R-:W-:Y:S01]  /*4900*/  F2FP.SATFINITE.E4M3.F32.PACK_AB_MERGE_C R5, R47.reuse, R84, RZ ;  /* 0x000000542f05723e */ /* 0x041fe200048070ff */
[----:B------:R-:W-:-:S01]  /*4910*/  FADD.FTZ R4, R47, R4 ;  /* 0x000000042f047221 */ /* 0x000fc20000010000 */
[----:B------:R-:W-:Y:S02]  /*4920*/  CS2R R46, SRZ ;  /* 0x00000000002e7805 */ /* 0x000fe4000001ff00 */
[----:B------:R-:W-:-:S02]  /*4930*/  CS2R R84, SRZ ;  /* 0x0000000000547805 */ /* 0x000fc4000001ff00 */
[----:B------:R-:W-:Y:S02]  /*4940*/  F2FP.SATFINITE.E4M3.F32.PACK_AB_MERGE_C R218, R81, R80, R5 ;  /* 0x0000005051da723e */ /* 0x000fe40004807005 */
[----:B------:R-:W-:Y:S01]  /*4950*/  CS2R R80, SRZ ;  /* 0x0000000000507805 */ /* 0x000fe2000001ff00 */
        /* <DEDUP_REMOVED lines=69> */
.L_x_2284:
[----:B------:R-:W-:Y:S01]  /*4db0*/  ISETP.NE.AND P4, PT, RZ, UR46, PT ;  /* 0x0000002eff007c0c */ /* 0x000fe2000bf85270 */
[----:B------:R-:W-:-:S04]  /*4dc0*/  UISETP.NE.AND UP1, UPT, UR59, 0x1, UPT ;  /* 0x000000013b00788c */ /* 0x000fc8000bf25270 */
[----:B------:R-:W-:-:S04]  /*4dd0*/  USEL UR48, URZ, 0x1, UP1 ;  /* 0x000000013f307887 */ /* 0x000fc80008800000 */
[----:B------:R-:W-:-:S04]  /*4de0*/  ULOP3.LUT UR48, UR60, UR48, URZ, 0x3c, !UPT ;  /* 0x000000303c307292 */ /* 0x000fc8000f8e3c3f */
[----:B------:R-:W-:Y:S08]  /*4df0*/  @P4 BRA `(.L_x_2275) ;  /* 0x0000000000384947 */ /* 0x000ff00003800000 */
[----:B------:R-:W-:Y:S05]  /*4e00*/  @!P1 BRA `(.L_x_2276) ;  /* 0x0000000000049947 */ /* 0x000fea0003800000 */
[----:B------:R-:W-:Y:S01]  /*4e10*/  BPT.TRAP 0x1 ;  /* 0x000000040000795c */ /* 0x000fe20000300000 */
.L_x_2276:
        /* <DEDUP_REMOVED lines=9> */
.L_x_2277:
[----:B-1----:R-:W-:Y:S05]  /*4eb0*/  @P3 BRA `(.L_x_2275) ;  /* 0x0000000000083947 */ /* 0x002fea0003800000 */
[----:B------:R-:W1:Y:S02]  /*4ec0*/  SYNCS.PHASECHK.TRANS64.TRYWAIT P3, [UR6+0x38830], R0 ;  /* 0x03883000ff0075a7 */ /* 0x000e640008060146 */
[----:B-1----:R-:W-:Y:S05]  /*4ed0*/  @!P3 BRA `(.L_x_2278) ;  /* 0x0000012c0018b947 */ /* 0x002fea0003800000 */
.L_x_2275:
        /* <DEDUP_REMOVED lines=50> */
.L_x_2280:
[----:B------:R-:W-:Y:S01]  /*5200*/  ULEA UR6, UR59, UR41, 0x3 ;  /* 0x000000293b067291 */ /* 0x000fe2000f8e183f */
[----:B------:R-:W-:-:S05]  /*5210*/  IMAD.U32 R0, RZ, RZ, UR60 ;  /* 0x0000003cff007e24 */ /* 0x000fca000f8e00ff */
[----:B------:R-:W-:-:S04]  /*5220*/  SHF.L.U32 R0, R0, 0x1f, RZ ;  /* 0x0000001f00007819 */ /* 0x000fc800000006ff */
[----:B------:R0:W1:Y:S01]  /*5230*/  SYNCS.PHASECHK.TRANS64.TRYWAIT P3, [UR6+0x38850], R0 ;  /* 0x03885000ff0075a7 */ /* 0x0000620008060146 */
[----:B------:R-:W-:Y:S05]  /*5240*/  @!P1 BRA `(.L_x_2281) ;  /* 0x0000000000049947 */ /* 0x000fea0003800000 */
[----:B------:R-:W-:Y:S01]  /*5250*/  BPT.TRAP 0x1 ;  /* 0x000000040000795c */ /* 0x000fe20000300000 */
.L_x_2281:
[----:B-1----:R-:W-:Y:S05]  /*5260*/  @P3 BRA `(.L_x_2279) ;  /* 0x0000000000083947 */ /* 0x002fea0003800000 */
[----:B------:R-:W1:Y:S02]  /*5270*/  SYNCS.PHASECHK.TRANS64.TRYWAIT P3, [UR6+0x38850], R0 ;  /* 0x03885000ff0075a7 */ /* 0x000e640008060146 */
[----:B-1----:R-:W-:Y:S05]  /*5280*/  @!P3 BRA `(.L_x_2282) ;  /* 0x000001280044b947 */ /* 0x002fea0003800000 */
.L_x_2279:
[----:B------:R-:W-:Y:S01]  /*5290*/  UIADD3 UR6, UR41, 0x400, URZ ;  /* 0x0000040029067890 */ /* 0x000fe2000fffe03f */
[----:B------:R-:W-:Y:S01]  /*52a0*/  WARPGROUP.ARRIVE ;  /* 0x00000000000079c5 */ /* 0x000fe20000000000 */
[----:B------:R-:W-:Y:S01]  /*52b0*/  UMOV UR7, 0x40000040 ;  /* 0x4000004000077882 */ /* 0x000fe20000000000 */
[----:B-1----:R-:W-:Y:S01]  /*52c0*/  VIADD R2, R17, UR36 ;  /* 0x0000002411027c36 */ /* 0x002fe20008000000 */
[----:B------:R-:W-:-:S04]  /*52d0*/  USHF.R.U32.HI UR6, URZ, 0x4, UR6 ;  /* 0x000000043f067899 */ /* 0x000fc80008011606 */
[----:B------:R-:W-:-:S04]  /*52e0*/  ULOP3.LUT UR6, UR6, 0x3fff, URZ, 0xc0, !UPT ;  /* 0x00003fff06067892 */ /* 0x000fc8000f8ec03f */
[----:B------:R-:W-:-:S04]  /*52f0*/  ULOP3.LUT UR6, UR6, 0x10000, URZ, 0xfc, !UPT ;  /* 0x0001000006067892 */ /* 0x000fc8000f8efc3f */
[----:B------:R-:W-:-:S07]  /*5300*/  ULEA UR10, UR59, UR6, 0xb ;  /* 0x000000063b0a7291 */ /* 0x000fce000f8e583f */
[----:B------:R-:W-:Y:S02]  /*5310*/  UMOV UR6, UR10 ;  /* 0x0000000a00067c82 */ /* 0x000fe40008000000 */
[----:B------:R-:W-:Y:S01]  /*5320*/  QGMMA.64x256x32.F32.E4M3.E4M3 R24, R228, gdesc[UR4], R24, gsb0 ;  /* 0x03e00004e4187df3 */ /* 0x000fe20008000818 */
[----:B------:R-:W-:Y:S01]  /*5330*/  UIADD3 UR6, UR10, 0x2, URZ ;  /* 0x000000020a067890 */ /* 0x000fe2000fffe03f */
[----:B------:R-:W-:Y:S01]  /*5340*/  UMOV UR7, 0x40000040 ;  /* 0x4000004000077882 */ /* 0x000fe20000000000 */
[----:B------:R-:W-:Y:S02]  /*5350*/  WARPGROUP.DEPBAR.LE gsb0, 0x0 ;  /* 0x00008000000079c5 */ /* 0x000fe40000010000 */
[----:B------:R-:W-:-:S06]  /*5360*/  WARPGROUP.ARRIVE ;  /* 0x00000000000079c5 */ /* 0x000fcc0000000000 */
[----:B------:R-:W1:-:S15]  /*5370*/  S2R R231, SR_TID.X ;  /* 0x0000000000e77919 */ /* 0x000e5e0000002100 */
[----:B------:R-:W-:-:S02]  /*5380*/  NOP ;  /* 0x0000000000007918 */ /* 0x000fc40000000000 */
[----:B------:R-:W-:Y:S01]  /*5390*/  QGMMA.64x256x32.F32.E4M3.E4M3 R24, R224, gdesc[UR4], R24, gsb0 ;  /* 0x03e00004e0187df3 */ /* 0x000fe20008000818 */
[----:B------:R-:W-:Y:S01]  /*53a0*/  UIADD3 UR6, UR10, 0x4, URZ ;  /* 0x000000040a067890 */ /* 0x000fe2000fffe03f */
[----:B------:R-:W-:Y:S01]  /*53b0*/  UMOV UR7, 0x40000040 ;  /* 0x4000004000077882 */ /* 0x000fe20000000000 */
[----:B-1----:R-:W-:Y:S01]  /*53c0*/  SHF.R.U32.HI R231, RZ, 0x7, R231 ;  /* 0x00000007ffe77819 */ /* 0x002fe200000116e7 */
[----:B------:R-:W-:Y:S02]  /*53d0*/  WARPGROUP.DEPBAR.LE gsb0, 0x0 ;  /* 0x00008000000079c5 */ /* 0x000fe40000010000 */
[----:B------:R-:W-:-:S15]  /*53e0*/  WARPGROUP.ARRIVE ;  /* 0x00000000000079c5 */ /* 0x000fde0000000000 */
[----:B------:R-:W-:-:S07]  /*53f0*/  NOP ;  /* 0x0000000000007918 */ /* 0x000fce0000000000 */
[----:B------:R-:W-:Y:S01]  /*5400*/  QGMMA.64x256x32.F32.E4M3.E4M3 R24, R220, gdesc[UR4], R24, gsb0 ;  /* 0x03e00004dc187df3 */ /* 0x000fe20008000818 */
[----:B------:R-:W-:Y:S01]  /*5410*/  @UP0 ULDC UR6, c[0x0][0x44c] ;  /* 0x0001130000060ab9 */ /* 0x000fe20000000800 */
[----:B------:R-:W-:Y:S01]  /*5420*/  UMOV UR7, 0x40000040 ;  /* 0x4000004000077882 */ /* 0x000fe20000000000 */
[----:B0-----:R-:W-:Y:S01]  /*5430*/  @P2 IMAD.HI.U32 R0, R2, UR6, RZ ;  /* 0x0000000602002c27 */ /* 0x001fe2000f8e00ff */
[----:B------:R-:W-:-:S04]  /*5440*/  @UP0 ULDC UR6, c[0x0][0x450] ;  /* 0x0001140000060ab9 */ /* 0x000fc80000000800 */
[----:B------:R-:W-:Y:S01]  /*5450*/  @P2 SHF.R.U32.HI R2, RZ, UR6, R0 ;  /* 0x00000006ff022c19 */ /* 0x000fe20008011600 */
[----:B------:R-:W-:Y:S01]  /*5460*/  UMOV UR6, 0xffffff80 ;  /* 0xffffff8000067882 */ /* 0x000fe20000000000 */
[----:B------:R-:W-:Y:S01]  /*5470*/  IMAD.U32 R0, RZ, RZ, UR55 ;  /* 0x00000037ff007e24 */ /* 0x000fe2000f8e00ff */
[----:B------:R-:W-:Y:S02]  /*5480*/  UIMAD UR6, UR58, UR6, 0x1 ;  /* 0x000000013a0674a4 */ /* 0x000fe4000f8e0206 */
[----:B------:R-:W0:Y:S04]  /*5490*/  SHFL.IDX PT, R7, R2, RZ, 0x1c1f ;  /* 0x001c1fff02077589 */ /* 0x000e2800000e0000 */
[----:B------:R-:W-:Y:S01]  /*54a0*/  IADD3 R0, R0, UR6, -R16 ;  /* 0x0000000600007c10 */ /* 0x000fe2000fffe810 */
[----:B------:R-:W1:Y:S01]  /*54b0*/  SHFL.IDX PT, R2, R2, 0x1, 0x1c1f ;  /* 0x003c1f0002027f89 */ /* 0x000e6200000e0000 */
[----:B------:R-:W-:-:S03]  /*54c0*/  UIADD3 UR6, UR10, 0x6, URZ ;  /* 0x000000060a067890 */ /* 0x000fc6000fffe03f */
[----:B------:R-:W-:-:S04]  /*54d0*/  VIADD R0, R0, -UR56 ;  /* 0x8000003800007c36 */ /* 0x000fc80008000000 */
[----:B0-----:R-:W-:-:S05]  /*54e0*/  IMAD.IADD R7, R0, 0x1, R7 ;  /* 0x0000000100077824 */ /* 0x001fca00078e0207 */
[C---:B------:R-:W-:Y:S01]  /*54f0*/  ISETP.GT.AND P3, PT, R7.reuse, RZ, PT ;  /* 0x000000ff0700720c */ /* 0x040fe20003f64270 */
[----:B-1----:R-:W-:Y:S01]  /*5500*/  IMAD.IADD R0, R0, 0x1, R2 ;  /* 0x0000000100007824 */ /* 0x002fe200078e0202 */
[C---:B------:R-:W-:Y:S02]  /*5510*/  ISETP.GT.AND P4, PT, R7.reuse, 0x1, PT ;  /* 0x000000010700780c */ /* 0x040fe40003f84270 */
[----:B------:R-:W-:Y:S02]  /*5520*/  FSEL R152, R152, -INF , P3 ;  /* 0xff80000098987808 */ /* 0x000fe40001800000 */
[----:B------:R-:W-:Y:S02]  /*5530*/  ISETP.GT.AND P3, PT, R7, 0x8, PT ;  /* 0x000000080700780c */ /* 0x000fe40003f64270 */
[----:B------:R-:W-:Y:S02]  /*5540*/  FSEL R153, R153, -INF , P4 ;  /* 0xff80000099997808 */ /* 0x000fe40002000000 */
[----:B------:R-:W-:-:S02]  /*5550*/  FSEL R156, R156, -INF , P3 ;  /* 0xff8000009c9c7808 */ /* 0x000fc40001800000 */
[C---:B------:R-:W-:Y:S02]  /*5560*/  ISETP.GT.AND P3, PT, R7.reuse, 0x10, PT ;  /* 0x000000100700780c */ /* 0x040fe40003f64270 */
        /* <DEDUP_REMOVED lines=15> */
[----:B------:R-:W-:Y:S02]  /*5660*/  FMNMX.FTZ R8, R152, R6, !PT ;  /* 0x0000000698087209 */ /* 0x000fe40007810000 */
[----:B------:R-:W-:-:S02]  /*5670*/  FSEL R180, R180, -INF , P3 ;  /* 0xff800000b4b47808 */ /* 0x000fc40001800000 */
[----:B------:R-:W-:Y:S02]  /*5680*/  ISETP.GT.AND P3, PT, R7, 0x40, PT ;  /* 0x000000400700780c */ /* 0x000fe40003f64270 */
[----:B------:R-:W-:Y:S02]  /*5690*/  FSEL R165, R165, -INF , P4 ;  /* 0xff800000a5a57808 */ /* 0x000fe40002000000 */
[----:B------:R-:W-:Y:S02]  /*56a0*/  FSEL R184, R184, -INF , P3 ;  /* 0xff800000b8b87808 */ /* 0x000fe40001800000 */
[----:B------:R-:W-:Y:S02]  /*56b0*/  FMNMX.FTZ R8, R153, R8, !PT ;  /* 0x0000000899087209 */ /* 0x000fe40007810000 */
[C---:B------:R-:W-:Y:S02]  /*56c0*/  ISETP.GT.AND P4, PT, R7.reuse, 0x21, PT ;  /* 0x000000210700780c */ /* 0x040fe40003f84270 */
[----:B------:R-:W-:-:S02]  /*56d0*/  ISETP.GT.AND P3, PT, R7, 0x48, PT ;  /* 0x000000480700780c */ /* 0x000fc40003f64270 */
[----:B------:R-:W-:Y:S02]  /*56e0*/  FMNMX.FTZ R8, R156, R8, !PT ;  /* 0x000000089c087209 */ /* 0x000fe40007810000 */
[----:B------:R-:W-:Y:S02]  /*56f0*/  FSEL R169, R169, -INF , P4 ;  /* 0xff800000a9a97808 */ /* 0x000fe40002000000 */
[----:B------:R-:W-:Y:S02]  /*5700*/  FSEL R188, R188, -INF , P3 ;  /* 0xff800000bcbc7808 */ /* 0x000fe40001800000 */
[C---:B------:R-:W-:Y:S02]  /*5710*/  ISETP.GT.AND P4, PT, R7.reuse, 0x29, PT ;  /* 0x000000290700780c */ /* 0x040fe40003f84270 */
[----:B------:R-:W-:Y:S02]  /*5720*/  ISETP.GT.AND P3, PT, R7, 0x50, PT ;  /* 0x000000500700780c */ /* 0x000fe40003f64270 */
[----:B------:R-:W-:-:S02]  /*5730*/  FMNMX.FTZ R8, R157, R8, !PT ;  /* 0x000000089d087209 */ /* 0x000fc40007810000 */
[----:B------:R-:W-:Y:S02]  /*5740*/  FSEL R173, R173, -INF , P4 ;  /* 0xff800000adad7808 */ /* 0x000fe40002000000 */
[----:B------:R-:W-:Y:S02]  /*5750*/  FSEL R192, R192, -INF , P3 ;  /* 0xff800000c0c07808 */ /* 0x000fe40001800000 */
[C---:B------:R-:W-:Y:S02]  /*5760*/  ISETP.GT.AND P4, PT, R7.reuse, 0x31, PT ;  /* 0x000000310700780c */ /* 0x040fe40003f84270 */
[C---:B------:R-:W-:Y:S02]  /*5770*/  ISETP.GT.AND P3, PT, R7.reuse, 0x58, PT ;  /* 0x000000580700780c */ /* 0x040fe40003f64270 */
[----:B------:R-:W-:Y:S02]  /*5780*/  ISETP.GT.AND P5, PT, R7, 0x69, PT ;  /* 0x000000690700780c */ /* 0x000fe40003fa4270 */
[----:B------:R-:W-:-:S02]  /*5790*/  FMNMX.FTZ R8, R160, R8, !PT ;  /* 0x00000008a0087209 */ /* 0x000fc40007810000 */
[----:B------:R-:W-:Y:S02]  /*57a0*/  FSEL R177, R177, -INF , P4 ;  /* 0xff800000b1b17808 */ /* 0x000fe40002000000 */
[----:B------:R-:W-:Y:S02]  /*57b0*/  FSEL R196, R196, -INF , P3 ;  /* 0xff800000c4c47808 */ /* 0x000fe40001800000 */
[----:B------:R-:W-:Y:S02]  /*57c0*/  FSEL R205, R205, -INF , P5 ;  /* 0xff800000cdcd7808 */ /* 0x000fe40002800000 */
[C---:B------:R-:W-:Y:S02]  /*57d0*/  ISETP.GT.AND P4, PT, R7.reuse, 0x39, PT ;  /* 0x000000390700780c */ /* 0x040fe40003f84270 */
[C---:B------:R-:W-:Y:S02]  /*57e0*/  ISETP.GT.AND P3, PT, R7.reuse, 0x60, PT ;  /* 0x000000600700780c */ /* 0x040fe40003f64270 */
[----:B------:R-:W-:-:S02]  /*57f0*/  ISETP.GT.AND P6, PT, R7, 0x68, PT ;  /* 0x000000680700780c */ /* 0x000fc40003fc4270 */
[----:B------:R-:W-:Y:S02]  /*5800*/  ISETP.GT.AND P5, PT, R7, 0x79, PT ;  /* 0x000000790700780c */ /* 0x000fe40003fa4270 */
[----:B------:R-:W-:Y:S02]  /*5810*/  FMNMX.FTZ R8, R161, R8, !PT ;  /* 0x00000008a1087209 */ /* 0x000fe40007810000 */
[----:B------:R-:W-:Y:S02]  /*5820*/  FSEL R181, R181, -INF , P4 ;  /* 0xff800000b5b57808 */ /* 0x000fe40002000000 */
[----:B------:R-:W-:Y:S02]  /*5830*/  FSEL R200, R200, -INF , P3 ;  /* 0xff800000c8c87808 */ /* 0x000fe40001800000 */
[----:B------:R-:W-:Y:S02]  /*5840*/  FSEL R204, R204, -INF , P6 ;  /* 0xff800000cccc7808 */ /* 0x000fe40003000000 */
[----:B------:R-:W-:-:S02]  /*5850*/  FSEL R213, R213, -INF , P5 ;  /* 0xff800000d5d57808 */ /* 0x000fc40002800000 */
[----:B------:R-:W-:Y:S02]  /*5860*/  FMNMX.FTZ R8, R164, R8, !PT ;  /* 0x00000008a4087209 */ /* 0x000fe40007810000 */
[C---:B------:R-:W-:Y:S02]  /*5870*/  ISETP.GT.AND P4, PT, R7.reuse, 0x41, PT ;  /* 0x000000410700780c */ /* 0x040fe40003f84270 */
[C---:B------:R-:W-:Y:S02]  /*5880*/  ISETP.GT.AND P3, PT, R7.reuse, 0x70, PT ;  /* 0x000000700700780c */ /* 0x040fe40003f64270 */
[----:B------:R-:W-:Y:S02]  /*5890*/  ISETP.GT.AND P6, PT, R7, 0x78, PT ;  /* 0x000000780700780c */ /* 0x000fe40003fc4270 */
[----:B------:R-:W-:Y:S02]  /*58a0*/  ISETP.GT.AND P5, PT, R0, RZ, PT ;  /* 0x000000ff0000720c */ /* 0x000fe40003fa4270 */
[----:B------:R-:W-:-:S02]  /*58b0*/  FMNMX.FTZ R8, R165, R8, !PT ;  /* 0x00000008a5087209 */ /* 0x000fc40007810000 */
[----:B------:R-:W-:Y:S02]  /*58c0*/  FSEL R185, R185, -INF , P4 ;  /* 0xff800000b9b97808 */ /* 0x000fe40002000000 */
[----:B------:R-:W-:Y:S02]  /*58d0*/  FSEL R208, R208, -INF , P3 ;  /* 0xff800000d0d07808 */ /* 0x000fe40001800000 */
[----:B------:R-:W-:Y:S02]  /*58e0*/  FSEL R212, R212, -INF , P6 ;  /* 0xff800000d4d47808 */ /* 0x000fe40003000000 */
[----:B------:R-:W-:Y:S02]  /*58f0*/  FSEL R154, R154, -INF , P5 ;  /* 0xff8000009a9a7808 */ /* 0x000fe40002800000 */
[----:B------:R-:W-:Y:S02]  /*5900*/  ISETP.GT.AND P4, PT, R7, 0x49, PT ;  /* 0x000000490700780c */ /* 0x000fe40003f84270 */
[----:B------:R-:W-:-:S02]  /*5910*/  ISETP.GT.AND P6, PT, R0, 0x1, PT ;  /* 0x000000010000780c */ /* 0x000fc40003fc4270 */
[C---:B------:R-:W-:Y:S02]  /*5920*/  ISETP.GT.AND P3, PT, R0.reuse, 0x8, PT ;  /* 0x000000080000780c */ /* 0x040fe40003f64270 */
[----:B------:R-:W-:Y:S02]  /*5930*/  ISETP.GT.AND P5, PT, R0, 0x10, PT ;  /* 0x000000100000780c */ /* 0x000fe40003fa4270 */
[----:B------:R-:W-:Y:S02]  /*5940*/  FMNMX.FTZ R8, R168, R8, !PT ;  /* 0x00000008a8087209 */ /* 0x000fe40007810000 */
[----:B------:R-:W-:Y:S02]  /*5950*/  FSEL R189, R189, -INF , P4 ;  /* 0xff800000bdbd7808 */ /* 0x000fe40002000000 */
[----:B------:R-:W-:Y:S02]  /*5960*/  FSEL R155, R155, -INF , P6 ;  /* 0xff8000009b9b7808 */ /* 0x000fe40003000000 */
[----:B------:R-:W-:-:S02]  /*5970*/  FSEL R158, R158, -INF , P3 ;  /* 0xff8000009e9e7808 */ /* 0x000fc40001800000 */
[----:B------:R-:W-:Y:S02]  /*5980*/  FSEL R162, R162, -INF , P5 ;  /* 0xff800000a2a27808 */ /* 0x000fe40002800000 */
[----:B------:R-:W-:Y:S02]  /*5990*/  ISETP.GT.AND P4, PT, R7, 0x51, PT ;  /* 0x000000510700780c */ /* 0x000fe40003f84270 */
[C---:B------:R-:W-:Y:S02]  /*59a0*/  ISETP.GT.AND P6, PT, R0.reuse, 0x11, PT ;  /* 0x000000110000780c */ /* 0x040fe40003fc4270 */
[C---:B------:R-:W-:Y:S02]  /*59b0*/  ISETP.GT.AND P3, PT, R0.reuse, 0x18, PT ;  /* 0x000000180000780c */ /* 0x040fe40003f64270 */
[----:B------:R-:W-:Y:S02]  /*59c0*/  ISETP.GT.AND P5, PT, R0, 0x20, PT ;  /* 0x000000200000780c */ /* 0x000fe40003fa4270 */
        /* <DEDUP_REMOVED lines=14> */
[----:B------:R-:W-:Y:S02]  /*5ab0*/  FMNMX.FTZ R8, R173, R8, !PT ;  /* 0x00000008ad087209 */ /* 0x000fe40007810000 */
[----:B------:R-:W-:Y:S02]  /*5ac0*/  ISETP.GT.AND P4, PT, R7, 0x61, PT ;  /* 0x000000610700780c */ /* 0x000fe40003f84270 */
[C---:B------:R-:W-:Y:S02]  /*5ad0*/  ISETP.GT.AND P6, PT, R0.reuse, 0x31, PT ;  /* 0x000000310000780c */ /* 0x040fe40003fc4270 */
[C---:B------:R-:W-:Y:S02]  /*5ae0*/  ISETP.GT.AND P3, PT, R0.reuse, 0x38, PT ;  /* 0x000000380000780c */ /* 0x040fe40003f64270 */
[----:B------:R-:W-:-:S02]  /*5af0*/  ISETP.GT.AND P5, PT, R0, 0x40, PT ;  /* 0x000000400000780c */ /* 0x000fc40003fa4270 */
[----:B------:R-:W-:Y:S02]  /*5b00*/  FMNMX.FTZ R8, R176, R8, !PT ;  /* 0x00000008b0087209 */ /* 0x000fe40007810000 */
[----:B------:R-:W-:Y:S02]  /*5b10*/  FSEL R201, R201, -INF , P4 ;  /* 0xff800000c9c97808 */ /* 0x000fe40002000000 */
[----:B------:R-:W-:Y:S02]  /*5b20*/  FSEL R179, R179, -INF , P6 ;  /* 0xff800000b3b37808 */ /* 0x000fe40003000000 */
[----:B------:R-:W-:Y:S02]  /*5b30*/  FSEL R182, R182, -INF , P3 ;  /* 0xff800000b6b67808 */ /* 0x000fe40001800000 */
[----:B------:R-:W-:Y:S02]  /*5b40*/  FSEL R186, R186, -INF , P5 ;  /* 0xff800000baba7808 */ /* 0x000fe40002800000 */
[----:B------:R-:W-:-:S02]  /*5b50*/  ISETP.GT.AND P4, PT, R7, 0x71, PT ;  /* 0x000000710700780c */ /* 0x000fc40003f84270 */
[C---:B------:R-:W-:Y:S02]  /*5b60*/  ISETP.GT.AND P6, PT, R0.reuse, 0x41, PT ;  /* 0x000000410000780c */ /* 0x040fe40003fc4270 */
[C---:B------:R-:W-:Y:S02]  /*5b70*/  ISETP.GT.AND P3, PT, R0.reuse, 0x48, PT ;  /* 0x000000480000780c */ /* 0x040fe40003f64270 */
[----:B------:R-:W-:Y:S02]  /*5b80*/  ISETP.GT.AND P5, PT, R0, 0x49, PT ;  /* 0x000000490000780c */ /* 0x000fe40003fa4270 */
[----:B------:R-:W-:Y:S02]  /*5b90*/  FMNMX.FTZ R8, R177, R8, !PT ;  /* 0x00000008b1087209 */ /* 0x000fe40007810000 */
[----:B------:R-:W-:Y:S02]  /*5ba0*/  FSEL R209, R209, -INF , P4 ;  /* 0xff800000d1d17808 */ /* 0x000fe40002000000 */
[----:B------:R-:W-:-:S02]  /*5bb0*/  FSEL R187, R187, -INF , P6 ;  /* 0xff800000bbbb7808 */ /* 0x000fc40003000000 */
[----:B------:R-:W-:Y:S02]  /*5bc0*/  FSEL R190, R190, -INF , P3 ;  /* 0xff800000bebe7808 */ /* 0x000fe40001800000 */
[----:B------:R-:W-:Y:S02]  /*5bd0*/  FSEL R191, R191, -INF , P5 ;  /* 0xff800000bfbf7808 */ /* 0x000fe40002800000 */
[C---:B------:R-:W-:Y:S02]  /*5be0*/  ISETP.GT.AND P4, PT, R0.reuse, 0x9, PT ;  /* 0x000000090000780c */ /* 0x040fe40003f84270 */
[C---:B------:R-:W-:Y:S02]  /*5bf0*/  ISETP.GT.AND P6, PT, R0.reuse, 0x50, PT ;  /* 0x000000500000780c */ /* 0x040fe40003fc4270 */
[C---:B------:R-:W-:Y:S02]  /*5c00*/  ISETP.GT.AND P3, PT, R0.reuse, 0x51, PT ;  /* 0x000000510000780c */ /* 0x040fe40003f64270 */
[----:B------:R-:W-:-:S02]  /*5c10*/  ISETP.GT.AND P5, PT, R0, 0x58, PT ;  /* 0x000000580000780c */ /* 0x000fc40003fa4270 */
[----:B------:R-:W-:Y:S01]  /*5c20*/  FMNMX.FTZ R8, R180, R8, !PT ;  /* 0x00000008b4087209 */ /* 0x000fe20007810000 */
[----:B------:R-:W-:Y:S02]  /*5c30*/  WARPGROUP.DEPBAR.LE gsb0, 0x0 ;  /* 0x00008000000079c5 */ /* 0x000fe40000010000 */
[----:B------:R-:W-:Y:S01]  /*5c40*/  FSEL R159, R159, -INF , P4 ;  /* 0xff8000009f9f7808 */ /* 0x000fe20002000000 */
[----:B------:R-:W-:Y:S01]  /*5c50*/  WARPGROUP.ARRIVE ;  /* 0x00000000000079c5 */ /* 0x000fe20000000000 */
[----:B------:R-:W-:Y:S02]  /*5c60*/  FSEL R194, R194, -INF , P6 ;  /* 0xff800000c2c27808 */ /* 0x000fe40003000000 */
[----:B------:R-:W-:Y:S02]  /*5c70*/  FSEL R195, R195, -INF , P3 ;  /* 0xff800000c3c37808 */ /* 0x000fe40001800000 */
[----:B------:R-:W-:Y:S01]  /*5c80*/  FSEL R198, R198, -INF , P5 ;  /* 0xff800000c6c67808 */ /* 0x000fe20002800000 */
[----:B------:R-:W-:Y:S01]  /*5c90*/  QGMMA.64x256x32.F32.E4M3.E4M3 R24, R216, gdesc[UR4], R24, gsb0 ;  /* 0x03e00004d8187df3 */ /* 0x000fe20008000818 */
        /* <DEDUP_REMOVED lines=9> */
[----:B------:R-:W-:Y:S02]  /*5d30*/  FMNMX.FTZ R8, R184, R8, !PT ;  /* 0x00000008b8087209 */ /* 0x000fe40007810000 */
        /* <DEDUP_REMOVED lines=9> */
[C---:B------:R-:W-:Y:S02]  /*5dd0*/  ISETP.GT.AND P4, PT, R0.reuse, 0x39, PT ;  /* 0x000000390000780c */ /* 0x040fe40003f84270 */
[C---:B------:R-:W-:Y:S02]  /*5de0*/  ISETP.GT.AND P6, PT, R0.reuse, 0x71, PT ;  /* 0x000000710000780c */ /* 0x040fe40003fc4270 */
[C---:B------:R-:W-:Y:S02]  /*5df0*/  ISETP.GT.AND P3, PT, R0.reuse, 0x78, PT ;  /* 0x000000780000780c */ /* 0x040fe40003f64270 */
[----:B------:R-:W-:Y:S02]  /*5e00*/  ISETP.GT.AND P5, PT, R0, 0x79, PT ;  /* 0x000000790000780c */ /* 0x000fe40003fa4270 */
        /* <DEDUP_REMOVED lines=28> */
[----:B------:R-:W-:Y:S02]  /*5fd0*/  FSEL R183, R183, -INF , P4 ;  /* 0xff800000b7b77808 */ /* 0x000fe40002000000 */
[----:B------:R-:W-:Y:S01]  /*5fe0*/  FMNMX.FTZ R0, R182, R0, !PT ;  /* 0x00000000b6007209 */ /* 0x000fe20007810000 */
[----:B------:R-:W0:Y:S01]  /*5ff0*/  SHFL.BFLY PT, R8, R7, 0x2, 0x1f ;  /* 0x0c401f0007087f89 */ /* 0x000e2200000e0000 */
[----:B------:R-:W-:Y:S02]  /*6000*/  FSEL R211, R211, -INF , P6 ;  /* 0xff800000d3d37808 */ /* 0x000fe40003000000 */
[----:B------:R-:W-:-:S02]  /*6010*/  FMNMX.FTZ R0, R183, R0, !PT ;  /* 0x00000000b7007209 */ /* 0x000fc40007810000 */
[----:B------:R-:W-:Y:S02]  /*6020*/  FSEL R214, R214, -INF , P3 ;  /* 0xff800000d6d67808 */ /* 0x000fe40001800000 */
[----:B------:R-:W-:Y:S02]  /*6030*/  FMNMX.FTZ R0, R186, R0, !PT ;  /* 0x00000000ba007209 */ /* 0x000fe40007810000 */
[----:B------:R-:W-:Y:S02]  /*6040*/  FSEL R215, R215, -INF , P5 ;  /* 0xff800000d7d77808 */ /* 0x000fe40002800000 */
[----:B------:R-:W-:-:S04]  /*6050*/  FMNMX.FTZ R0, R187, R0, !PT ;  /* 0x00000000bb007209 */ /* 0x000fc80007810000 */
[----:B------:R-:W-:-:S04]  /*6060*/  FMNMX.FTZ R0, R190, R0, !PT ;  /* 0x00000000be007209 */ /* 0x000fc80007810000 */
[----:B------:R-:W-:-:S04]  /*6070*/  FMNMX.FTZ R0, R191, R0, !PT ;  /* 0x00000000bf007209 */ /* 0x000fc80007810000 */
[----:B------:R-:W-:Y:S02]  /*6080*/  FMNMX.FTZ R0, R194, R0, !PT ;  /* 0x00000000c2007209 */ /* 0x000fe40007810000 */
[----:B0-----:R-:W-:Y:S02]  /*6090*/  FMNMX.FTZ R8, R7, R8, !PT ;  /* 0x0000000807087209 */ /* 0x001fe40007810000 */
[----:B------:R-:W-:-:S03]  /*60a0*/  FMNMX.FTZ R0, R195, R0, !PT ;  /* 0x00000000c3007209 */ /* 0x000fc60007810000 */
[----:B------:R-:W0:Y:S01]  /*60b0*/  SHFL.BFLY PT, R7, R8, 0x1, 0x1f ;  /* 0x0c201f0008077f89 */ /* 0x000e2200000e0000 */
[----:B------:R-:W-:-:S04]  /*60c0*/  FMNMX.FTZ R0, R198, R0, !PT ;  /* 0x00000000c6007209 */ /* 0x000fc80007810000 */
[----:B------:R-:W-:-:S04]  /*60d0*/  FMNMX.FTZ R0, R199, R0, !PT ;  /* 0x00000000c7007209 */ /* 0x000fc80007810000 */
[----:B------:R-:W-:-:S04]  /*60e0*/  FMNMX.FTZ R0, R202, R0, !PT ;  /* 0x00000000ca007209 */ /* 0x000fc80007810000 */
[----:B------:R-:W-:-:S04]  /*60f0*/  FMNMX.FTZ R0, R203, R0, !PT ;  /* 0x00000000cb007209 */ /* 0x000fc80007810000 */
[----:B------:R-:W-:-:S04]  /*6100*/  FMNMX.FTZ R0, R206, R0, !PT ;  /* 0x00000000ce007209 */ /* 0x000fc80007810000 */
[----:B------:R-:W-:Y:S02]  /*6110*/  FMNMX.FTZ R0, R207, R0, !PT ;  /* 0x00000000cf007209 */ /* 0x000fe40007810000 */
[----:B0-----:R-:W-:Y:S01]  /*6120*/  FMNMX.FTZ R2, R8, R7, !PT ;  /* 0x0000000708027209 */ /* 0x001fe20007810000 */
[----:B------:R-:W-:Y:S01]  /*6130*/  IMAD.U32 R7, RZ, RZ, UR42 ;  /* 0x0000002aff077e24 */ /* 0x000fe2000f8e00ff */
[----:B------:R-:W-:Y:S02]  /*6140*/  FMNMX.FTZ R0, R210, R0, !PT ;  /* 0x00000000d2007209 */ /* 0x000fe40007810000 */
[C---:B------:R-:W-:Y:S01]  /*6150*/  FSETP.NEU.FTZ.AND P4, PT, R2.reuse, -INF , PT ;  /* 0xff8000000200780b */ /* 0x040fe20003f9d000 */
[----:B------:R-:W-:-:S01]  /*6160*/  FFMA.FTZ R7, R2, R7, -8 ;  /* 0xc100000002077423 */ /* 0x000fc20000010007 */
[----:B------:R-:W-:-:S04]  /*6170*/  FMNMX.FTZ R0, R211, R0, !PT ;  /* 0x00000000d3007209 */ /* 0x000fc80007810000 */
[----:B------:R-:W-:Y:S02]  /*6180*/  FMNMX.FTZ R0, R214, R0, !PT ;  /* 0x00000000d6007209 */ /* 0x000fe40007810000 */
[----:B------:R-:W-:Y:S02]  /*6190*/  FSEL R7, R7, RZ, P4 ;  /* 0x000000ff07077208 */ /* 0x000fe40002000000 */
[----:B------:R-:W-:-:S03]  /*61a0*/  FMNMX.FTZ R0, R215, R0, !PT ;  /* 0x00000000d7007209 */ /* 0x000fc60007810000 */
[--C-:B------:R-:W-:Y:S01]  /*61b0*/  FFMA.FTZ R9, R153, UR42, -R7.reuse ;  /* 0x0000002a99097c23 */ /* 0x100fe20008010807 */
[----:B------:R-:W-:-:S01]  /*61c0*/  FFMA.FTZ R153, R173, UR42, -R7 ;  /* 0x0000002aad997c23 */ /* 0x000fc20008010807 */
[--C-:B------:R-:W-:Y:S01]  /*61d0*/  FFMA.FTZ R15, R165, UR42, -R7.reuse ;  /* 0x0000002aa50f7c23 */ /* 0x100fe20008010807 */
[----:B------:R-:W0:Y:S01]  /*61e0*/  SHFL.BFLY PT, R173, R0, 0x2, 0x1f ;  /* 0x0c401f0000ad7f89 */ /* 0x000e2200000e0000 */
[----:B------:R-:W-:-:S01]  /*61f0*/  FFMA.FTZ R165, R185, UR42, -R7 ;  /* 0x0000002ab9a57c23 */ /* 0x000fc20008010807 */
[--C-:B------:R-:W-:Y:S01]  /*6200*/  FFMA.FTZ R8, R152, UR42, -R7.reuse ;  /* 0x0000002a98087c23 */ /* 0x100fe20008010807 */
[----:B------:R-:W-:-:S01]  /*6210*/  FFMA.FTZ R152, R172, UR42, -R7 ;  /* 0x0000002aac987c23 */ /* 0x000fc20008010807 */
[--C-:B------:R-:W-:Y:S01]  /*6220*/  FFMA.FTZ R172, R192, UR42, -R7.reuse ;  /* 0x0000002ac0ac7c23 */ /* 0x100fe20008010807 */
[----:B------:R-:W-:Y:S02]  /*6230*/  IMAD.U32 R192, RZ, RZ, UR42 ;  /* 0x0000002affc07e24 */ /* 0x000fe4000f8e00ff */
[--C-:B------:R-:W-:Y:S01]  /*6240*/  FFMA.FTZ R10, R156, UR42, -R7.reuse ;  /* 0x0000002a9c0a7c23 */ /* 0x100fe20008010807 */
[----:B------:R-:W-:-:S01]  /*6250*/  FFMA.FTZ R156, R176, UR42, -R7 ;  /* 0x0000002ab09c7c23 */ /* 0x000fc20008010807 */
[--C-:B------:R-:W-:Y:S01]  /*6260*/  FFMA.FTZ R176, R193, UR42, -R7.reuse ;  /* 0x0000002ac1b07c23 */ /* 0x100fe20008010807 */
[----:B------:R-:W-:-:S01]  /*6270*/  FFMA.FTZ R11, R157, UR42, -R7 ;  /* 0x0000002a9d0b7c23 */ /* 0x000fc20008010807 */
[--C-:B------:R-:W-:Y:S01]  /*6280*/  FFMA.FTZ R157, R177, UR42, -R7.reuse ;  /* 0x0000002ab19d7c23 */ /* 0x100fe20008010807 */
[----:B------:R-:W-:-:S01]  /*6290*/  FFMA.FTZ R177, R196, UR42, -R7 ;  /* 0x0000002ac4b17c23 */ /* 0x000fc20008010807 */
[----:B------:R-:W-:Y:S01]  /*62a0*/  FSEL R196, R2, RZ, P4 ;  /* 0x000000ff02c47208 */ /* 0x000fe20002000000 */
        /* <DEDUP_REMOVED lines=11> */
[----:B0-----:R-:W-:Y:S01]  /*6360*/  FMNMX.FTZ R0, R0, R173, !PT ;  /* 0x000000ad00007209 */ /* 0x001fe20007810000 */
[----:B------:R-:W-:Y:S01]  /*6370*/  MUFU.EX2 R9, R9 ;  /* 0x0000000900097308 */ /* 0x000fe20000000800 */
[----:B------:R-:W-:-:S01]  /*6380*/  FFMA.FTZ R169, R189, UR42, -R7 ;  /* 0x0000002abda97c23 */ /* 0x000fc20008010807 */
[--C-:B------:R-:W-:Y:S01]  /*6390*/  FFMA.FTZ R173, R200, UR42, -R7.reuse ;  /* 0x0000002ac8ad7c23 */ /* 0x100fe20008010807 */
[----:B------:R-:W-:-:S01]  /*63a0*/  FFMA.FTZ R181, R201, UR42, -R7 ;  /* 0x0000002ac9b57c23 */ /* 0x000fc20008010807 */
[----:B------:R-:W0:Y:S01]  /*63b0*/  SHFL.BFLY PT, R185, R0, 0x1, 0x1f ;  /* 0x0c201f0000b97f89 */ /* 0x000e2200000e0000 */
[----:B------:R-:W-:-:S01]  /*63c0*/  FFMA.FTZ R184, R204, UR42, -R7 ;  /* 0x0000002accb87c23 */ /* 0x000fc20008010807 */
[--C-:B------:R-:W-:Y:S01]  /*63d0*/  FFMA.FTZ R188, R205, UR42, -R7.reuse ;  /* 0x0000002acdbc7c23 */ /* 0x100fe20008010807 */
[----:B------:R-:W-:-:S01]  /*63e0*/  FFMA.FTZ R189, R208, UR42, -R7 ;  /* 0x0000002ad0bd7c23 */ /* 0x000fc20008010807 */
[----:B------:R-:W-:Y:S01]  /*63f0*/  MUFU.EX2 R10, R10 ;  /* 0x0000000a000a7308 */ /* 0x000fe20000000800 */
[----:B------:R-:W-:-:S01]  /*6400*/  FFMA.FTZ R209, R209, UR42, -R7 ;  /* 0x0000002ad1d17c23 */ /* 0x000fc20008010807 */
[--C-:B------:R-:W-:Y:S01]  /*6410*/  FFMA.FTZ R212, R212, UR42, -R7.reuse ;  /* 0x0000002ad4d47c23 */ /* 0x100fe20008010807 */
[----:B------:R-:W-:-:S05]  /*6420*/  FFMA.FTZ R7, R213, UR42, -R7 ;  /* 0x0000002ad5077c23 */ /* 0x000fca0008010807 */
[----:B------:R-:W-:Y:S08]  /*6430*/  MUFU.EX2 R11, R11 ;  /* 0x0000000b000b7308 */ /* 0x000ff00000000800 */
[----:B------:R-:W-:Y:S01]  /*6440*/  MUFU.EX2 R12, R12 ;  /* 0x0000000c000c7308 */ /* 0x000fe20000000800 */
[----:B0-----:R-:W-:-:S04]  /*6450*/  FMNMX.FTZ R0, R0, R185, !PT ;  /* 0x000000b900007209 */ /* 0x001fc80007810000 */
[C---:B------:R-:W-:Y:S01]  /*6460*/  FSETP.NEU.FTZ.AND P3, PT, R0.reuse, -INF , PT ;  /* 0xff8000000000780b */ /* 0x040fe20003f7d000 */
[----:B------:R-:W-:-:S02]  /*6470*/  FFMA.FTZ R193, R0, R192, -8 ;  /* 0xc100000000c17423 */ /* 0x000fc400000100c0 */
[----:B------:R-:W-:Y:S03]  /*6480*/  MUFU.EX2 R13, R13 ;  /* 0x0000000d000d7308 */ /* 0x000fe60000000800 */
[----:B------:R-:W-:-:S05]  /*6490*/  FSEL R193, R193, RZ, P3 ;  /* 0x000000ffc1c17208 */ /* 0x000fca0001800000 */
[----:B------:R-:W-:Y:S01]  /*64a0*/  MUFU.EX2 R14, R14 ;  /* 0x0000000e000e7308 */ /* 0x000fe20000000800 */
[----:B------:R-:W-:-:S01]  /*64b0*/  FFMA.FTZ R197, R182, UR42, -R193 ;  /* 0x0000002ab6c57c23 */ /* 0x000fc200080108c1 */
[----:B------:R-:W-:Y:S01]  /*64c0*/  FADD.FTZ R182, -R196, R6 ;  /* 0x00000006c4b67221 */ /* 0x000fe20000010100 */
[----:B------:R-:W-:Y:S01]  /*64d0*/  FSEL R196, R0, RZ, P3 ;  /* 0x000000ff00c47208 */ /* 0x000fe20001800000 */
[--C-:B------:R-:W-:Y:S01]  /*64e0*/  FFMA.FTZ R154, R154, UR42, -R193.reuse ;  /* 0x0000002a9a9a7c23 */ /* 0x100fe200080108c1 */
[----:B------:R-:W-:-:S01]  /*64f0*/  FFMA.FTZ R155, R155, UR42, -R193 ;  /* 0x0000002a9b9b7c23 */ /* 0x000fc200080108c1 */
[----:B------:R-:W-:Y:S01]  /*6500*/  FMUL.FTZ R182, R182, UR42 ;  /* 0x0000002ab6b67c20 */ /* 0x000fe20008410000 */
[----:B------:R-:W-:-:S01]  /*6510*/  FFMA.FTZ R158, R158, UR42, -R193 ;  /* 0x0000002a9e9e7c23 */ /* 0x000fc200080108c1 */
[----:B------:R-:W-:Y:S01]  /*6520*/  FADD.FTZ R196, -R196, R5 ;  /* 0x00000005c4c47221 */ /* 0x000fe20000010100 */
[----:B------:R-:W-:-:S01]  /*6530*/  FFMA.FTZ R159, R159, UR42, -R193 ;  /* 0x0000002a9f9f7c23 */ /* 0x000fc200080108c1 */
[----:B------:R-:W-:Y:S01]  /*6540*/  MUFU.EX2 R154, R154 ;  /* 0x0000009a009a7308 */ /* 0x000fe20000000800 */
[----:B------:R-:W-:-:S01]  /*6550*/  FFMA.FTZ R162, R162, UR42, -R193 ;  /* 0x0000002aa2a27c23 */ /* 0x000fc200080108c1 */
[----:B------:R-:W-:Y:S01]  /*6560*/  FMUL.FTZ R196, R196, UR42 ;  /* 0x0000002ac4c47c20 */ /* 0x000fe20008410000 */
[----:B------:R-:W-:-:S01]  /*6570*/  FFMA.FTZ R163, R163, UR42, -R193 ;  /* 0x0000002aa3a37c23 */ /* 0x000fc200080108c1 */
[----:B------:R-:W-:Y:S01]  /*6580*/  IADD3 R5, -R231, 0xb, RZ ;  /* 0x0000000be7057810 */ /* 0x000fe20007ffe1ff */
[----:B------:R-:W-:-:S01]  /*6590*/  FFMA.FTZ R166, R166, UR42, -R193 ;  /* 0x0000002aa6a67c23 */ /* 0x000fc200080108c1 */
[--C-:B------:R-:W-:Y:S01]  /*65a0*/  FFMA.FTZ R167, R167, UR42, -R193.reuse ;  /* 0x0000002aa7a77c23 */ /* 0x100fe200080108c1 */
[----:B------:R-:W-:-:S01]  /*65b0*/  FFMA.FTZ R170, R170, UR42, -R193 ;  /* 0x0000002aaaaa7c23 */ /* 0x000fc200080108c1 */
[----:B------:R-:W0:Y:S01]  /*65c0*/  MUFU.EX2 R182, R182 ;  /* 0x000000b600b67308 */ /* 0x000e220000000800 */
[----:B------:R-:W-:-:S01]  /*65d0*/  FFMA.FTZ R171, R171, UR42, -R193 ;  /* 0x0000002aabab7c23 */ /* 0x000fc200080108c1 */
[--C-:B------:R-:W-:Y:S01]  /*65e0*/  FFMA.FTZ R174, R174, UR42, -R193.reuse ;  /* 0x0000002aaeae7c23 */ /* 0x100fe200080108c1 */
[----:B------:R-:W-:-:S01]  /*65f0*/  FFMA.FTZ R175, R175, UR42, -R193 ;  /* 0x0000002aafaf7c23 */ /* 0x000fc200080108c1 */
[----:B------:R-:W-:Y:S01]  /*6600*/  FFMA.FTZ R178, R178, UR42, -R193 ;  /* 0x0000002ab2b27c23 */ /* 0x000fe200080108c1 */
[----:B------:R-:W-:-:S02]  /*6610*/  WARPGROUP.DEPBAR.LE gsb0, 0x0 ;  /* 0x00008000000079c5 */ /* 0x000fc40000010000 */
[--C-:B------:R-:W-:Y:S01]  /*6620*/  FFMA.FTZ R179, R179, UR42, -R193.reuse ;  /* 0x0000002ab3b37c23 */ /* 0x100fe200080108c1 */
        /* <DEDUP_REMOVED lines=8> */
[----:B------:R-:W2:Y:S01]  /*66b0*/  MUFU.EX2 R155, R155 ;  /* 0x0000009b009b7308 */ /* 0x000ea20000000800 */
[----:B0-----:R-:W-:-:S01]  /*66c0*/  FFMA.FTZ R4, R182, R4, R8 ;  /* 0x00000004b6047223 */ /* 0x001fc20000010008 */
[--C-:B------:R-:W-:Y:S01]  /*66d0*/  FFMA.FTZ R198, R198, UR42, -R193.reuse ;  /* 0x0000002ac6c67c23 */ /* 0x100fe200080108c1 */
[----:B------:R-:W-:-:S01]  /*66e0*/  FFMA.FTZ R199, R199, UR42, -R193 ;  /* 0x0000002ac7c77c23 */ /* 0x000fc200080108c1 */
[----:B------:R-:W-:Y:S01]  /*66f0*/  FFMA.FTZ R202, R202, UR42, -R193 ;  /* 0x0000002acaca7c23 */ /* 0x000fe200080108c1 */
[----:B------:R-:W-:-:S01]  /*6700*/  FADD.FTZ R4, R9, R4 ;  /* 0x0000000409047221 */ /* 0x000fc20000010000 */
[--C-:B------:R-:W-:Y:S01]  /*6710*/  FFMA.FTZ R203, R203, UR42, -R193.reuse ;  /* 0x0000002acbcb7c23 */ /* 0x100fe200080108c1 */
[----:B------:R-:W-:-:S01]  /*6720*/  FFMA.FTZ R206, R206, UR42, -R193 ;  /* 0x0000002acece7c23 */ /* 0x000fc200080108c1 */
[----:B------:R-:W0:Y:S01]  /*6730*/  MUFU.EX2 R158, R158 ;  /* 0x0000009e009e7308 */ /* 0x000e220000000800 */
[----:B-1----:R-:W-:-:S01]  /*6740*/  FFMA.FTZ R3, R196, R3, R154 ;  /* 0x00000003c4037223 */ /* 0x002fc2000001009a */
[----:B------:R2:W-:Y:S06]  /*6750*/  BAR.ARV R5, 0x100 ;  /* 0x000400050000751d */ /* 0x0005ec0000002000 */
[----:B------:R-:W1:Y:S01]  /*6760*/  MUFU.EX2 R159, R159 ;  /* 0x0000009f009f7308 */ /* 0x000e620000000800 */
[----:B------:R-:W-:-:S01]  /*6770*/  FFMA.FTZ R207, R207, UR42, -R193 ;  /* 0x0000002acfcf7c23 */ /* 0x000fc200080108c1 */
[----:B--2---:R-:W-:Y:S01]  /*6780*/  FADD.FTZ R5, R155, R3 ;  /* 0x000000039b057221 */ /* 0x004fe20000010000 */
[----:B------:R-:W-:-:S01]  /*6790*/  FADD.FTZ R3, R10, R4 ;  /* 0x000000040a037221 */ /* 0x000fc20000010000 */
[--C-:B------:R-:W-:Y:S01]  /*67a0*/  FFMA.FTZ R210, R210, UR42, -R193.reuse ;  /* 0x0000002ad2d27c23 */ /* 0x100fe200080108c1 */
[----:B------:R-:W-:-:S01]  /*67b0*/  FFMA.FTZ R211, R211, UR42, -R193 ;  /* 0x0000002ad3d37c23 */ /* 0x000fc200080108c1 */
[----:B------:R-:W-:Y:S01]  /*67c0*/  FFMA.FTZ R214, R214, UR42, -R193 ;  /* 0x0000002ad6d67c23 */ /* 0x000fe200080108c1 */
[----:B------:R-:W-:-:S01]  /*67d0*/  FADD.FTZ R3, R11, R3 ;  /* 0x000000030b037221 */ /* 0x000fc20000010000 */
[----:B------:R-:W2:Y:S01]  /*67e0*/  MUFU.EX2 R162, R162 ;  /* 0x000000a200a27308 */ /* 0x000ea20000000800 */
[----:B0-----:R-:W-:-:S01]  /*67f0*/  FADD.FTZ R4, R158, R5 ;  /* 0x000000059e047221 */ /* 0x001fc20000010000 */
[----:B------:R-:W-:Y:S01]  /*6800*/  FFMA.FTZ R193, R215, UR42, -R193 ;  /* 0x0000002ad7c17c23 */ /* 0x000fe200080108c1 */
[----:B------:R-:W-:-:S04]  /*6810*/  FADD.FTZ R3, R12, R3 ;  /* 0x000000030c037221 */ /* 0x000fc80000010000 */
[----:B------:R-:W-:Y:S01]  /*6820*/  FADD.FTZ R3, R13, R3 ;  /* 0x000000030d037221 */ /* 0x000fe20000010000 */
[----:B------:R-:W0:Y:S01]  /*6830*/  MUFU.EX2 R163, R163 ;  /* 0x000000a300a37308 */ /* 0x000e220000000800 */
[----:B-1----:R-:W-:-:S02]  /*6840*/  FADD.FTZ R4, R159, R4 ;  /* 0x000000049f047221 */ /* 0x002fc40000010000 */
[----:B------:R-:W-:-:S05]  /*6850*/  FADD.FTZ R3, R14, R3 ;  /* 0x000000030e037221 */ /* 0x000fca0000010000 */
        /* <DEDUP_REMOVED lines=32> */
[----:B------:R2:W3:Y:S01]  /*6a60*/  MUFU.EX2 R6, R197 ;  /* 0x000000c500067308 */ /* 0x0004e20000000800 */
[----:B0-----:R-:W-:-:S07]  /*6a70*/  FADD.FTZ R4, R179, R4 ;  /* 0x00000004b3047221 */ /* 0x001fce0000010000 */
[----:B------:R-:W0:Y:S01]  /*6a80*/  MUFU.EX2 R161, R161 ;  /* 0x000000a100a17308 */ /* 0x000e220000000800 */
[----:B-1----:R-:W-:-:S01]  /*6a90*/  FADD.FTZ R3, R160, R3 ;  /* 0x00000003a0037221 */ /* 0x002fc20000010000 */
[----:B--2---:R-:W-:-:S05]  /*6aa0*/  IMAD.U32 R197, RZ, RZ, UR54 ;  /* 0x00000036ffc57e24 */ /* 0x004fca000f8e00ff */
[----:B------:R-:W-:Y:S01]  /*6ab0*/  @!P0 LEA R197, R197, UR41, 0x3 ;  /* 0x00000029c5c58c11 */ /* 0x000fe2000f8e18ff */
[----:B------:R-:W1:Y:S01]  /*6ac0*/  MUFU.EX2 R183, R183 ;  /* 0x000000b700b77308 */ /* 0x000e620000000800 */
[----:B---3--:R-:W-:-:S03]  /*6ad0*/  FADD.FTZ R4, R6, R4 ;  /* 0x0000000406047221 */ /* 0x008fc60000010000 */
[----:B------:R-:W-:-:S04]  /*6ae0*/  @!P0 VIADD R197, R197, 0x38840 ;  /* 0x00038840c5c58836 */ /* 0x000fc80000000000 */
[----:B------:R-:W2:Y:S01]  /*6af0*/  MUFU.EX2 R164, R164 ;  /* 0x000000a400a47308 */ /* 0x000ea20000000800 */
[----:B0-----:R-:W-:-:S01]  /*6b00*/  FADD.FTZ R3, R161, R3 ;  /* 0x00000003a1037221 */ /* 0x001fc20000010000 */
[----:B------:R-:W-:-:S04]  /*6b10*/  @!P0 PRMT R197, RZ, 0x654, R197 ;  /* 0x00000654ffc58816 */ /* 0x000fc800000000c5 */
[----:B------:R0:W-:Y:S02]  /*6b20*/  @!P0 SYNCS.ARRIVE.TRANS64.RED.A1T0 RZ, [R197+URZ], RZ ;  /* 0x000000ffc5ff89a7 */ /* 0x0001e4000810043f */
[----:B------:R-:W3:Y:S01]  /*6b30*/  MUFU.EX2 R186, R186 ;  /* 0x000000ba00ba7308 */ /* 0x000ee20000000800 */
[----:B-1----:R-:W-:-:S07]  /*6b40*/  FADD.FTZ R4, R183, R4 ;  /* 0x00000004b7047221 */ /* 0x002fce0000010000 */
[----:B------:R-:W1:Y:S01]  /*6b50*/  MUFU.EX2 R165, R165 ;  /* 0x000000a500a57308 */ /* 0x000e620000000800 */
[----:B--2---:R-:W-:-:S07]  /*6b60*/  FADD.FTZ R3, R164, R3 ;  /* 0x00000003a4037221 */ /* 0x004fce0000010000 */
[----:B------:R-:W2:Y:S01]  /*6b70*/  MUFU.EX2 R187, R187 ;  /* 0x000000bb00bb7308 */ /* 0x000ea20000000800 */
[----:B---3--:R-:W-:-:S07]  /*6b80*/  FADD.FTZ R4, R186, R4 ;  /* 0x00000004ba047221 */ /* 0x008fce0000010000 */
        /* <DEDUP_REMOVED lines=60> */
.L_x_2283:
[----:B------:R-:W-:Y:S01]  /*6f50*/  UISETP.GT.AND UP1, UPT, UR58, UR57, UPT ;  /* 0x000000393a00728c */ /* 0x000fe2000bf24270 */
[----:B------:R-:W-:Y:S01]  /*6f60*/  F2FP.SATFINITE.E4M3.F32.PACK_AB_MERGE_C R10, R11, R10, RZ ;  /* 0x0000000a0b0a723e */ /* 0x000fe200048070ff */
[----:B------:R-:W-:Y:S01]  /*6f70*/  ULEA UR6, UR59, UR41, 0x3 ;  /* 0x000000293b067291 */ /* 0x000fe2000f8e183f */
[----:B------:R-:W-:Y:S01]  /*6f80*/  F2FP.SATFINITE.E4M3.F32.PACK_AB_MERGE_C R158, R159, R158, RZ ;  /* 0x0000009e9f9e723e */ /* 0x000fe200048070ff */
[----:B------:R-:W-:Y:S01]  /*6f90*/  UIADD3 UR58, UR58, -0x1, URZ ;  /* 0xffffffff3a3a7890 */ /* 0x000fe2000fffe03f */
[----:B------:R-:W-:Y:S01]  /*6fa0*/  F2FP.SATFINITE.E4M3.F32.PACK_AB_MERGE_C R14, R15, R14, RZ ;  /* 0x0000000e0f0e723e */ /* 0x000fe200048070ff */
[----:B------:R-:W-:Y:S01]  /*6fb0*/  UIADD3 UR6, UR6, 0x38860, URZ ;  /* 0x0003886006067890 */ /* 0x000fe2000fffe03f */
[----:B------:R-:W-:Y:S01]  /*6fc0*/  PLOP3.LUT P3, PT, PT, PT, UP1, 0x80, 0x0 ;  /* 0x000000000000781c */ /* 0x000fe20003f6f018 */
[----:B------:R-:W-:Y:S01]  /*6fd0*/  UMOV UR60, UR48 ;  /* 0x00000030003c7c82 */ /* 0x000fe20008000000 */
[----:B------:R-:W-:Y:S01]  /*6fe0*/  F2FP.SATFINITE.E4M3.F32.PACK_AB_MERGE_C R166, R167, R166, RZ ;  /* 0x000000a6a7a6723e */ /* 0x000fe200048070ff */
[----:B------:R-:W-:Y:S01]  /*6ff0*/  UPRMT UR6, UR40, 0x654, UR6 ;  /* 0x0000065428067896 */ /* 0x000fe20008000006 */
[----:B------:R-:W-:Y:S01]  /*7000*/  F2FP.SATFINITE.E4M3.F32.PACK_AB_MERGE_C R152, R153, R152, RZ ;  /* 0x000000989998723e */ /* 0x000fe200048070ff */
[----:B------:R-:W-:Y:S01]  /*7010*/  UMOV UR59, UR54 ;  /* 0x00000036003b7c82 */ /* 0x000fe20008000000 */
[----:B------:R-:W-:Y:S01]  /*7020*/  F2FP.SATFINITE.E4M3.F32.PACK_AB_MERGE_C R174, R175, R174, RZ ;  /* 0x000000aeafae723e */ /* 0x000fe200048070ff */
[----:B------:R-:W-:Y:S01]  /*7030*/  FMUL.FTZ R24, R24, R182 ;  /* 0x000000b618187220 */ /* 0x000fe20000410000 */
[----:B------:R-:W-:Y:S01]  /*7040*/  F2FP.SATFINITE.E4M3.F32.PACK_AB_MERGE_C R160, R161, R160, RZ ;  /* 0x000000a0a1a0723e */ /* 0x000fe200048070ff */
[----:B------:R-:W-:Y:S01]  /*7050*/  FMUL.FTZ R25, R25, R182 ;  /* 0x000000b619197220 */ /* 0x000fe20000410000 */
[----:B------:R-:W-:Y:S01]  /*7060*/  F2FP.SATFINITE.E4M3.F32.PACK_AB_MERGE_C R10, R9, R8, R10 ;  /* 0x00000008090a723e */ /* 0x000fe2000480700a */
[----:B------:R-:W-:Y:S01]  /*7070*/  FMUL.FTZ R28, R28, R182 ;  /* 0x000000b61c1c7220 */ /* 0x000fe20000410000 */
[----:B------:R-:W-:Y:S01]  /*7080*/  F2FP.SATFINITE.E4M3.F32.PACK_AB_MERGE_C R154, R155, R154, R158 ;  /* 0x0000009a9b9a723e */ /* 0x000fe2000480709e */
[----:B------:R-:W-:Y:S01]  /*7090*/  SYNCS.ARRIVE.TRANS64.RED.A1T0 RZ, [UR6], RZ ;  /* 0x000000ffffff79a7 */ /* 0x000fe20008100406 */
[----:B------:R-:W-:Y:S01]  /*70a0*/  F2FP.SATFINITE.E4M3.F32.PACK_AB_MERGE_C R6, R183, R6, RZ ;  /* 0x00000006b706723e */ /* 0x000fe200048070ff */
        /* <DEDUP_REMOVED lines=156> */
[----:B------:R-:W-:Y:S06]  /*7a70*/  @P3 BRA `(.L_x_2284) ;  /* 0xffffffd000cc3947 */ /* 0x000fec000383ffff */
.L_x_2274:
[----:B------:R-:W-:-:S06]  /*7a80*/  UISETP.GE.AND UP0, UPT, UR58, UR39, UPT ;  /* 0x000000273a00728c */ /* 0x000fcc000bf06270 */
[----:B------:R-:W-:-:S13]  /*7a90*/  PLOP3.LUT P2, PT, PT, PT, UP0, 0x80, 0x0 ;  /* 0x000000000000781c */ /* 0x000fda0003f4f008 */
[----:B------:R-:W-:Y:S05]  /*7aa0*/  @!P2 BRA `(.L_x_2285) ;  /* 0x0000002000dca947 */ /* 0x000fea0003800000 */
[----:B------:R-:W-:Y:S01]  /*7ab0*/  IMAD.MOV.U32 R5, RZ, RZ, R0 ;  /* 0x000000ffff057224 */ /* 0x000fe200078e0000 */
[----:B------:R-:W-:Y:S01]  /*7ac0*/  UMOV UR56, UR48 ;  /* 0x0000003000387c82 */ /* 0x000fe20008000000 */
[----:B------:R-:W-:Y:S01]  /*7ad0*/  IMAD.MOV.U32 R6, RZ, RZ, R2 ;  /* 0x000000ffff067224 */ /* 0x000fe200078e0002 */
[----:B------:R-:W-:-:S06]  /*7ae0*/  UMOV UR55, UR54 ;  /* 0x0000003600377c82 */ /* 0x000fcc0008000000 */
.L_x_2295:
        /* <DEDUP_REMOVED lines=9> */
.L_x_2287:
[----:B------:R-:W-:Y:S01]  /*7b80*/  ULEA UR6, UR54, UR41, 0x3 ;  /* 0x0000002936067291 */ /* 0x000fe2000f8e183f */
[----:B------:R-:W-:-:S05]  /*7b90*/  IMAD.U32 R0, RZ, RZ, UR48 ;  /* 0x00000030ff007e24 */ /* 0x000fca000f8e00ff */
[----:B------:R-:W-:-:S04]  /*7ba0*/  SHF.L.U32 R0, R0, 0x1f, RZ ;  /* 0x0000001f00007819 */ /* 0x000fc800000006ff */
[----:B------:R0:W1:Y:S01]  /*7bb0*/  SYNCS.PHASECHK.TRANS64.TRYWAIT P2, [UR6+0x38830], R0 ;  /* 0x03883000ff0075a7 */ /* 0x0000620008040146 */
[----:B------:R-:W-:Y:S05]  /*7bc0*/  @!P1 BRA `(.L_x_2288) ;  /* 0x0000000000049947 */ /* 0x000fea0003800000 */
[----:B------:R-:W-:Y:S01]  /*7bd0*/  BPT.TRAP 0x1 ;  /* 0x000000040000795c */ /* 0x000fe20000300000 */
.L_x_2288:
[----:B-1----:R-:W-:Y:S05]  /*7be0*/  @P2 BRA `(.L_x_2286) ;  /* 0x0000000000082947 */ /* 0x002fea0003800000 */
[----:B------:R-:W1:Y:S02]  /*7bf0*/  SYNCS.PHASECHK.TRANS64.TRYWAIT P2, [UR6+0x38830], R0 ;  /* 0x03883000ff0075a7 */ /* 0x000e640008040146 */
[----:B-1----:R-:W-:Y:S05]  /*7c00*/  @!P2 BRA `(.L_x_2289) ;  /* 0x000000fc00fca947 */ /* 0x002fea0003800000 */
.L_x_2286:
[----:B------:R-:W2:Y:S01]  /*7c10*/  S2R R2, SR_TID.X ;  /* 0x0000000000027919 */ /* 0x000ea20000002100 */
[----:B------:R-:W-:Y:S01]  /*7c20*/  ULEA UR34, UR54, UR51, 0xb ;  /* 0x0000003336227291 */ /* 0x000fe2000f8e583f */
[----:B------:R-:W-:Y:S01]  /*7c30*/  UMOV UR35, 0x40000040 ;  /* 0x4000004000237882 */ /* 0x000fe20000000000 */
[----:B------:R-:W-:Y:S02]  /*7c40*/  UMOV UR7, 0x40000040 ;  /* 0x4000004000077882 */ /* 0x000fe40000000000 */
[----:B------:R-:W-:Y:S02]  /*7c50*/  UIADD3 UR6, UR34, 0x2, URZ ;  /* 0x0000000222067890 */ /* 0x000fe4000fffe03f */
        /* <DEDUP_REMOVED lines=42> */
.L_x_2291:
[----:B------:R-:W-:Y:S01]  /*7f00*/  ULEA UR6, UR55, UR41, 0x3 ;  /* 0x0000002937067291 */ /* 0x000fe2000f8e183f */
[----:B------:R-:W-:-:S05]  /*7f10*/  IMAD.U32 R0, RZ, RZ, UR56 ;  /* 0x00000038ff007e24 */ /* 0x000fca000f8e00ff */
[----:B------:R-:W-:-:S04]  /*7f20*/  SHF.L.U32 R0, R0, 0x1f, RZ ;  /* 0x0000001f00007819 */ /* 0x000fc800000006ff */
[----:B------:R0:W1:Y:S01]  /*7f30*/  SYNCS.PHASECHK.TRANS64.TRYWAIT P2, [UR6+0x38850], R0 ;  /* 0x03885000ff0075a7 */ /* 0x0000620008040146 */
[----:B------:R-:W-:Y:S05]  /*7f40*/  @!P1 BRA `(.L_x_2292) ;  /* 0x0000000000049947 */ /* 0x000fea0003800000 */
[----:B------:R-:W-:Y:S01]  /*7f50*/  BPT.TRAP 0x1 ;  /* 0x000000040000795c */ /* 0x000fe20000300000 */
.L_x_2292:
[----:B-1----:R-:W-:Y:S05]  /*7f60*/  @P2 BRA `(.L_x_2290) ;  /* 0x0000000000082947 */ /* 0x002fea0003800000 */
[----:B------:R-:W1:Y:S02]  /*7f70*/  SYNCS.PHASECHK.TRANS64.TRYWAIT P2, [UR6+0x38850], R0 ;  /* 0x03885000ff0075a7 */ /* 0x000e640008040146 */
[----:B-1----:R-:W-:Y:S05]  /*7f80*/  @!P2 BRA `(.L_x_2293) ;  /* 0x000000fc0034a947 */ /* 0x002fea0003800000 */
.L_x_2290:
[----:B------:R-:W-:Y:S01]  /*7f90*/  UIADD3 UR6, UR41, 0x400, URZ ;  /* 0x0000040029067890 */ /* 0x000fe2000fffe03f */
[----:B------:R-:W-:Y:S01]  /*7fa0*/  WARPGROUP.ARRIVE ;  /* 0x00000000000079c5 */ /* 0x000fe20000000000 */
[----:B------:R-:W-:Y:S01]  /*7fb0*/  UMOV UR7, 0x40000040 ;  /* 0x4000004000077882 */ /* 0x000fe20000000000 */
[----:B-1----:R-:W-:Y:S01]  /*7fc0*/  FMNMX.FTZ R2, R152, R6, !PT ;  /* 0x0000000698027209 */ /* 0x002fe20007810000 */
[----:B------:R-:W-:Y:S01]  /*7fd0*/  USHF.R.U32.HI UR6, URZ, 0x4, UR6 ;  /* 0x000000043f067899 */ /* 0x000fe20008011606 */
[----:B0-----:R-:W-:Y:S02]  /*7fe0*/  FMNMX.FTZ R0, R154, R5, !PT ;  /* 0x000000059a007209 */ /* 0x001fe40007810000 */
        /* <DEDUP_REMOVED lines=86> */
[----:B------:R-:W-:-:S01]  /*8550*/  FFMA.FTZ R8, R152, UR42, -R7 ;  /* 0x0000002a98087c23 */ /* 0x000fc20008010807 */
[----:B------:R-:W-:Y:S01]  /*8560*/  FMUL.FTZ R5, R5, UR42 ;  /* 0x0000002a05057c20 */ /* 0x000fe20008410000 */
[----:B------:R-:W-:-:S01]  /*8570*/  FFMA.FTZ R10, R156, UR42, -R7 ;  /* 0x0000002a9c0a7c23 */ /* 0x000fc20008010807 */
[----:B------:R-:W-:Y:S01]  /*8580*/  FFMA.FTZ R193, R0, R193, -8 ;  /* 0xc100000000c17423 */ /* 0x000fe200000100c1 */
[----:B------:R-:W-:Y:S01]  /*8590*/  MUFU.EX2 R6, R6 ;  /* 0x0000000600067308 */ /* 0x000fe20000000800 */
[----:B------:R-:W-:-:S01]  /*85a0*/  FFMA.FTZ R156, R176, UR42, -R7 ;  /* 0x0000002ab09c7c23 */ /* 0x000fc20008010807 */
[----:B------:R-:W-:Y:S01]  /*85b0*/  FFMA.FTZ R176, R196, UR42, -R7 ;  /* 0x0000002ac4b07c23 */ /* 0x000fe20008010807 */
[----:B------:R-:W-:-:S01]  /*85c0*/  FFMA.FTZ R154, R154, UR42, -R193 ;  /* 0x0000002a9a9a7c23 */ /* 0x000fc200080108c1 */
[----:B------:R-:W-:Y:S01]  /*85d0*/  FFMA.FTZ R155, R155, UR42, -R193 ;  /* 0x0000002a9b9b7c23 */ /* 0x000fe200080108c1 */
[----:B------:R-:W-:-:S02]  /*85e0*/  IMAD.U32 R196, RZ, RZ, UR54 ;  /* 0x00000036ffc47e24 */ /* 0x000fc4000f8e00ff */
[----:B------:R-:W-:Y:S01]  /*85f0*/  FFMA.FTZ R158, R158, UR42, -R193 ;  /* 0x0000002a9e9e7c23 */ /* 0x000fe200080108c1 */
[----:B------:R-:W-:-:S01]  /*8600*/  FFMA.FTZ R11, R157, UR42, -R7 ;  /* 0x0000002a9d0b7c23 */ /* 0x000fc20008010807 */
[----:B------:R-:W0:Y:S01]  /*8610*/  MUFU.EX2 R8, R8 ;  /* 0x0000000800087308 */ /* 0x000e220000000800 */
[----:B------:R-:W-:-:S01]  /*8620*/  FFMA.FTZ R159, R159, UR42, -R193 ;  /* 0x0000002a9f9f7c23 */ /* 0x000fc200080108c1 */
[----:B------:R-:W-:Y:S01]  /*8630*/  @!P0 LEA R196, R196, UR41, 0x3 ;  /* 0x00000029c4c48c11 */ /* 0x000fe2000f8e18ff */
[----:B------:R-:W-:-:S01]  /*8640*/  FFMA.FTZ R12, R160, UR42, -R7 ;  /* 0x0000002aa00c7c23 */ /* 0x000fc20008010807 */
[----:B------:R-:W-:Y:S01]  /*8650*/  FFMA.FTZ R162, R162, UR42, -R193 ;  /* 0x0000002aa2a27c23 */ /* 0x000fe200080108c1 */
[----:B------:R-:W-:-:S01]  /*8660*/  FFMA.FTZ R157, R177, UR42, -R7 ;  /* 0x0000002ab19d7c23 */ /* 0x000fc20008010807 */
[--C-:B------:R-:W-:Y:S01]  /*8670*/  FFMA.FTZ R13, R161, UR42, -R7.reuse ;  /* 0x0000002aa10d7c23 */ /* 0x100fe20008010807 */
[----:B------:R-:W-:Y:S01]  /*8680*/  @!P0 VIADD R196, R196, 0x38840 ;  /* 0x00038840c4c48836 */ /* 0x000fe20000000000 */
[----:B------:R-:W-:Y:S01]  /*8690*/  MUFU.EX2 R5, R5 ;  /* 0x0000000500057308 */ /* 0x000fe20000000800 */
[----:B------:R-:W-:-:S01]  /*86a0*/  FFMA.FTZ R177, R197, UR42, -R7 ;  /* 0x0000002ac5b17c23 */ /* 0x000fc20008010807 */
[----:B------:R-:W-:Y:S01]  /*86b0*/  FFMA.FTZ R163, R163, UR42, -R193 ;  /* 0x0000002aa3a37c23 */ /* 0x000fe200080108c1 */
[----:B------:R-:W-:-:S01]  /*86c0*/  FFMA.FTZ R14, R164, UR42, -R7 ;  /* 0x0000002aa40e7c23 */ /* 0x000fc20008010807 */
[----:B------:R-:W-:Y:S01]  /*86d0*/  @!P0 PRMT R196, RZ, 0x654, R196 ;  /* 0x00000654ffc48816 */ /* 0x000fe200000000c4 */
        /* <DEDUP_REMOVED lines=13> */
[--C-:B------:R-:W-:Y:S01]  /*87b0*/  FFMA.FTZ R178, R178, UR42, -R193.reuse ;  /* 0x0000002ab2b27c23 */ /* 0x100fe200080108c1 */
[----:B------:R-:W-:-:S01]  /*87c0*/  FFMA.FTZ R179, R179, UR42, -R193 ;  /* 0x0000002ab3b37c23 */ /* 0x000fc200080108c1 */
[----:B------:R-:W-:Y:S01]  /*87d0*/  FFMA.FTZ R160, R180, UR42, -R7 ;  /* 0x0000002ab4a07c23 */ /* 0x000fe20008010807 */
[----:B------:R-:W-:-:S01]  /*87e0*/  FFMA.FTZ R182, R182, UR42, -R193 ;  /* 0x0000002ab6b67c23 */ /* 0x000fc200080108c1 */
[----:B------:R-:W-:Y:S01]  /*87f0*/  FFMA.FTZ R161, R181, UR42, -R7 ;  /* 0x0000002ab5a17c23 */ /* 0x000fe20008010807 */
[----:B------:R-:W-:-:S01]  /*8800*/  FFMA.FTZ R183, R183, UR42, -R193 ;  /* 0x0000002ab7b77c23 */ /* 0x000fc200080108c1 */
[----:B------:R-:W2:Y:S01]  /*8810*/  MUFU.EX2 R155, R155 ;  /* 0x0000009b009b7308 */ /* 0x000ea20000000800 */
        /* <DEDUP_REMOVED lines=8> */
[----:B0-----:R-:W-:-:S01]  /*88a0*/  FADD.FTZ R4, R9, R4 ;  /* 0x0000000409047221 */ /* 0x001fc20000010000 */
[----:B------:R-:W-:Y:S01]  /*88b0*/  FFMA.FTZ R169, R189, UR42, -R7 ;  /* 0x0000002abda97c23 */ /* 0x000fe20008010807 */
[----:B------:R-:W-:-:S01]  /*88c0*/  FFMA.FTZ R191, R191, UR42, -R193 ;  /* 0x0000002abfbf7c23 */ /* 0x000fc200080108c1 */
[----:B------:R-:W-:Y:S01]  /*88d0*/  FFMA.FTZ R172, R192, UR42, -R7 ;  /* 0x0000002ac0ac7c23 */ /* 0x000fe20008010807 */
[----:B------:R-:W-:-:S01]  /*88e0*/  FFMA.FTZ R194, R194, UR42, -R193 ;  /* 0x0000002ac2c27c23 */ /* 0x000fc200080108c1 */
[--C-:B------:R-:W-:Y:S01]  /*88f0*/  FFMA.FTZ R195, R195, UR42, -R193.reuse ;  /* 0x0000002ac3c37c23 */ /* 0x100fe200080108c1 */
        /* <DEDUP_REMOVED lines=9> */
[----:B------:R-:W3:Y:S01]  /*8990*/  MUFU.EX2 R11, R11 ;  /* 0x0000000b000b7308 */ /* 0x000ee20000000800 */
[----:B------:R-:W-:-:S01]  /*89a0*/  FFMA.FTZ R185, R205, UR42, -R7 ;  /* 0x0000002acdb97c23 */ /* 0x000fc20008010807 */
[----:B------:R-:W-:Y:S01]  /*89b0*/  FFMA.FTZ R207, R207, UR42, -R193 ;  /* 0x0000002acfcf7c23 */ /* 0x000fe200080108c1 */
[----:B------:R-:W-:-:S01]  /*89c0*/  FFMA.FTZ R188, R208, UR42, -R7 ;  /* 0x0000002ad0bc7c23 */ /* 0x000fc20008010807 */
[----:B------:R-:W-:Y:S01]  /*89d0*/  FFMA.FTZ R210, R210, UR42, -R193 ;  /* 0x0000002ad2d27c23 */ /* 0x000fe200080108c1 */
[----:B------:R-:W-:-:S01]  /*89e0*/  FFMA.FTZ R189, R209, UR42, -R7 ;  /* 0x0000002ad1bd7c23 */ /* 0x000fc20008010807 */
[----:B------:R-:W-:Y:S01]  /*89f0*/  FFMA.FTZ R211, R211, UR42, -R193 ;  /* 0x0000002ad3d37c23 */ /* 0x000fe200080108c1 */
[----:B------:R-:W-:-:S01]  /*8a00*/  FFMA.FTZ R192, R212, UR42, -R7 ;  /* 0x0000002ad4c07c23 */ /* 0x000fc20008010807 */
[----:B------:R-:W4:Y:S01]  /*8a10*/  MUFU.EX2 R159, R159 ;  /* 0x0000009f009f7308 */ /* 0x000f220000000800 */
[----:B------:R-:W-:-:S01]  /*8a20*/  FFMA.FTZ R214, R214, UR42, -R193 ;  /* 0x0000002ad6d67c23 */ /* 0x000fc200080108c1 */
[----:B------:R-:W-:Y:S01]  /*8a30*/  FFMA.FTZ R7, R213, UR42, -R7 ;  /* 0x0000002ad5077c23 */ /* 0x000fe20008010807 */
[----:B------:R-:W-:-:S05]  /*8a40*/  FFMA.FTZ R193, R215, UR42, -R193 ;  /* 0x0000002ad7c17c23 */ /* 0x000fca00080108c1 */
[----:B------:R-:W5:Y:S01]  /*8a50*/  MUFU.EX2 R12, R12 ;  /* 0x0000000c000c7308 */ /* 0x000f620000000800 */
[----:B------:R-:W-:Y:S02]  /*8a60*/  WARPGROUP.DEPBAR.LE gsb0, 0x0 ;  /* 0x00008000000079c5 */ /* 0x000fe40000010000 */
[----:B------:R-:W-:-:S06]  /*8a70*/  WARPGROUP.ARRIVE ;  /* 0x00000000000079c5 */ /* 0x000fcc0000000000 */
[----:B------:R-:W2:Y:S01]  /*8a80*/  S2R R231, SR_TID.X ;  /* 0x0000000000e77919 */ /* 0x000ea20000002100 */
[----:B------:R-:W5:Y:S01]  /*8a90*/  MUFU.EX2 R162, R162 ;  /* 0x000000a200a27308 */ /* 0x000f620000000800 */
[----:B------:R-:W-:Y:S01]  /*8aa0*/  QGMMA.64x256x32.F32.E4M3.E4M3 R24, R224, gdesc[UR4], R24, gsb0 ;  /* 0x03e00004e0187df3 */ /* 0x000fe20008000818 */
[----:B------:R-:W-:Y:S01]  /*8ab0*/  UIADD3 UR6, UR10, 0x4, URZ ;  /* 0x000000040a067890 */ /* 0x000fe2000fffe03f */
[----:B------:R-:W-:-:S05]  /*8ac0*/  UMOV UR7, 0x40000040 ;  /* 0x4000004000077882 */ /* 0x000fca0000000000 */
[----:B------:R-:W5:Y:S08]  /*8ad0*/  MUFU.EX2 R13, R13 ;  /* 0x0000000d000d7308 */ /* 0x000f700000000800 */
[----:B------:R-:W5:Y:S08]  /*8ae0*/  MUFU.EX2 R163, R163 ;  /* 0x000000a300a37308 */ /* 0x000f700000000800 */
[----:B------:R-:W5:Y:S01]  /*8af0*/  MUFU.EX2 R14, R14 ;  /* 0x0000000e000e7308 */ /* 0x000f620000000800 */
[----:B--2---:R-:W-:-:S07]  /*8b00*/  SHF.R.U32.HI R231, RZ, 0x7, R231 ;  /* 0x00000007ffe77819 */ /* 0x004fce00000116e7 */
[----:B------:R-:W2:Y:S01]  /*8b10*/  MUFU.EX2 R166, R166 ;  /* 0x000000a600a67308 */ /* 0x000ea20000000800 */
[----:B------:R-:W-:-:S07]  /*8b20*/  IADD3 R197, -R231, 0xb, RZ ;  /* 0x0000000be7c57810 */ /* 0x000fce0007ffe1ff */
[----:B------:R-:W2:Y:S08]  /*8b30*/  MUFU.EX2 R15, R15 ;  /* 0x0000000f000f7308 */ /* 0x000eb00000000800 */
        /* <DEDUP_REMOVED lines=28> */
[----:B------:R-:W2:Y:S01]  /*8d00*/  MUFU.EX2 R195, R195 ;  /* 0x000000c300c37308 */ /* 0x000ea20000000800 */
[----:B------:R-:W-:-:S02]  /*8d10*/  WARPGROUP.DEPBAR.LE gsb0, 0x0 ;  /* 0x00008000000079c5 */ /* 0x000fc40000010000 */
[----:B------:R-:W-:-:S05]  /*8d20*/  WARPGROUP.ARRIVE ;  /* 0x00000000000079c5 */ /* 0x000fca0000000000 */
[----:B------:R-:W2:Y:S01]  /*8d30*/  MUFU.EX2 R176, R176 ;  /* 0x000000b000b07308 */ /* 0x000ea20000000800 */
[----:B------:R-:W-:Y:S01]  /*8d40*/  QGMMA.64x256x32.F32.E4M3.E4M3 R24, R220, gdesc[UR4], R24, gsb0 ;  /* 0x03e00004dc187df3 */ /* 0x000fe20008000818 */
[----:B------:R-:W-:Y:S01]  /*8d50*/  UIADD3 UR6, UR10, 0x6, URZ ;  /* 0x000000060a067890 */ /* 0x000fe2000fffe03f */
[----:B------:R-:W-:-:S05]  /*8d60*/  UMOV UR7, 0x40000040 ;  /* 0x4000004000077882 */ /* 0x000fca0000000000 */
        /* <DEDUP_REMOVED lines=20> */
[----:B------:R-:W-:-:S06]  /*8eb0*/  WARPGROUP.ARRIVE ;  /* 0x00000000000079c5 */ /* 0x000fcc0000000000 */
[----:B------:R-:W-:Y:S03]  /*8ec0*/  QGMMA.64x256x32.F32.E4M3.E4M3 R24, R216, gdesc[UR4], R24, gsb0 ;  /* 0x03e00004d8187df3 */ /* 0x000fe60008000818 */
[----:B------:R-:W-:Y:S02]  /*8ed0*/  WARPGROUP.DEPBAR.LE gsb0, 0x0 ;  /* 0x00008000000079c5 */ /* 0x000fe40000010000 */
[----:B------:R0:W-:Y:S06]  /*8ee0*/  BAR.ARV R197, 0x100 ;  /* 0x000400c50000751d */ /* 0x0001ec0000002000 */
[----:B------:R1:W-:Y:S02]  /*8ef0*/  @!P0 SYNCS.ARRIVE.TRANS64.RED.A1T0 RZ, [R196+URZ], RZ ;  /* 0x000000ffc4ff89a7 */ /* 0x0003e4000810043f */
[----:B-1----:R-:W-:-:S01]  /*8f00*/  FADD.FTZ R196, R155, R3 ;  /* 0x000000039bc47221 */ /* 0x002fc20000010000 */
[----:B------:R-:W-:-:S03]  /*8f10*/  FADD.FTZ R3, R10, R4 ;  /* 0x000000040a037221 */ /* 0x000fc60000010000 */
[----:B0-----:R-:W-:Y:S01]  /*8f20*/  FADD.FTZ R4, R158, R196 ;  /* 0x000000c49e047221 */ /* 0x001fe20000010000 */
[----:B---3--:R-:W-:-:S03]  /*8f30*/  FADD.FTZ R3, R11, R3 ;  /* 0x000000030b037221 */ /* 0x008fc60000010000 */
[----:B----4-:R-:W-:Y:S01]  /*8f40*/  FADD.FTZ R4, R159, R4 ;  /* 0x000000049f047221 */ /* 0x010fe20000010000 */
[----:B-----5:R-:W-:-:S03]  /*8f50*/  FADD.FTZ R3, R12, R3 ;  /* 0x000000030c037221 */ /* 0x020fc60000010000 */
[----:B------:R-:W-:Y:S01]  /*8f60*/  FADD.FTZ R4, R162, R4 ;  /* 0x00000004a2047221 */ /* 0x000fe20000010000 */
[----:B------:R-:W-:-:S03]  /*8f70*/  FADD.FTZ R3, R13, R3 ;  /* 0x000000030d037221 */ /* 0x000fc60000010000 */
[----:B------:R-:W-:Y:S01]  /*8f80*/  FADD.FTZ R4, R163, R4 ;  /* 0x00000004a3047221 */ /* 0x000fe20000010000 */
[----:B------:R-:W-:-:S03]  /*8f90*/  FADD.FTZ R3, R14, R3 ;  /* 0x000000030e037221 */ /* 0x000fc60000010000 */
[----:B--2---:R-:W-:Y:S01]  /*8fa0*/  FADD.FTZ R4, R166, R4 ;  /* 0x00000004a6047221 */ /* 0x004fe20000010000 */
        /* <DEDUP_REMOVED lines=52> */
.L_x_2294:
        /* <DEDUP_REMOVED lines=178> */
[----:B------:R-:W-:Y:S06]  /*9e10*/  @P2 BRA `(.L_x_2295) ;  /* 0xffffffdc00342947 */ /* 0x000fec000383ffff */
.L_x_2285:
[----:B------:R-:W-:Y:S06]  /*9e20*/  BAR.ARV 0x8, 0x180 ;  /* 0x0206000000007b1d */ /* 0x000fec0000002000 */
[----:B------:R-:W-:Y:S05]  /*9e30*/  @!P1 BRA `(.L_x_2296) ;  /* 0x0000000000049947 */ /* 0x000fea0003800000 */
[----:B------:R-:W-:Y:S01]  /*9e40*/  BPT.TRAP 0x1 ;  /* 0x000000040000795c */ /* 0x000fe20000300000 */
.L_x_2296:
[----:B------:R-:W-:Y:S01]  /*9e50*/  ULEA UR5, UR54, UR41, 0x3 ;  /* 0x0000002936057291 */ /* 0x000fe2000f8e183f */
[----:B------:R-:W-:-:S05]  /*9e60*/  IMAD.U32 R5, RZ, RZ, UR48 ;  /* 0x00000030ff057e24 */ /* 0x000fca000f8e00ff */
[----:B------:R-:W-:-:S04]  /*9e70*/  SHF.L.U32 R5, R5, 0x1f, RZ ;  /* 0x0000001f05057819 */ /* 0x000fc800000006ff */
[----:B------:R0:W1:Y:S01]  /*9e80*/  SYNCS.PHASECHK.TRANS64.TRYWAIT P0, [UR5+0x38850], R5 ;  /* 0x03885005ff0075a7 */ /* 0x0000620008000145 */
[----:B------:R-:W-:Y:S05]  /*9e90*/  @!P1 BRA `(.L_x_2297) ;  /* 0x0000000000049947 */ /* 0x000fea0003800000 */
[----:B------:R-:W-:Y:S01]  /*9ea0*/  BPT.TRAP 0x1 ;  /* 0x000000040000795c */ /* 0x000fe20000300000 */
.L_x_2297:
[----:B-1----:R-:W-:Y:S05]  /*9eb0*/  @P0 BRA `(.L_x_2298) ;  /* 0x0000000000080947 */ /* 0x002fea0003800000 */
[----:B------:R-:W1:Y:S02]  /*9ec0*/  SYNCS.PHASECHK.TRANS64.TRYWAIT P0, [UR5+0x38850], R5 ;  /* 0x03885005ff0075a7 */ /* 0x000e640008000145 */
[----:B-1----:R-:W-:Y:S05]  /*9ed0*/  @!P0 BRA `(.L_x_2299) ;  /* 0x000000dc00788947 */ /* 0x002fea0003800000 */
.L_x_2298:
[----:B------:R-:W-:Y:S01]  /*9ee0*/  UIADD3 UR41, UR41, 0x400, URZ ;  /* 0x0000040029297890 */ /* 0x000fe2000fffe03f */
[----:B------:R-:W-:Y:S01]  /*9ef0*/  WARPGROUP.ARRIVE ;  /* 0x00000000000079c5 */ /* 0x000fe20000000000 */
[----:B------:R-:W-:Y:S01]  /*9f00*/  UMOV UR7, 0x40000040 ;  /* 0x4000004000077882 */ /* 0x000fe20000000000 */
[----:B------:R-:W-:Y:S01]  /*9f10*/  ULDC.64 UR8, c[0x0][0x9a0] ;  /* 0x0002680000087ab9 */ /* 0x000fe20000000a00 */
[----:B------:R-:W-:Y:S01]  /*9f20*/  USHF.R.U32.HI UR41, URZ, 0x4, UR41 ;  /* 0x000000043f297899 */ /* 0x000fe20008011629 */
[----:B------:R-:W-:-:S03]  /*9f30*/  ISETP.NE.U32.AND P0, PT, RZ, UR8, PT ;  /* 0x00000008ff007c0c */ /* 0x000fc6000bf05070 */
[----:B------:R-:W-:Y:S01]  /*9f40*/  ULOP3.LUT UR41, UR41, 0x3fff, URZ, 0xc0, !UPT ;  /* 0x00003fff29297892 */ /* 0x000fe2000f8ec03f */
[----:B------:R-:W-:-:S03]  /*9f50*/  ISETP.NE.AND.EX P0, PT, RZ, UR9, PT, P0 ;  /* 0x00000009ff007c0c */ /* 0x000fc6000bf05300 */
[----:B------:R-:W-:-:S04]  /*9f60*/  ULOP3.LUT UR4, UR41, 0x10000, URZ, 0xfc, !UPT ;  /* 0x0001000029047892 */ /* 0x000fc8000f8efc3f */
[----:B------:R-:W-:-:S06]  /*9f70*/  ULEA UR4, UR54, UR4, 0xb ;  /* 0x0000000436047291 */ /* 0x000fcc000f8e583f */
[----:B------:R-:W2:Y:S01]  /*9f80*/  @P0 LDC.64 R8, c[0x0][0x9c8] ;  /* 0x00027200ff080b82 */ /* 0x000ea20000000a00 */
[----:B------:R-:W-:Y:S02]  /*9f90*/  UMOV UR6, UR4 ;  /* 0x0000000400067c82 */ /* 0x000fe40008000000 */
[----:B------:R-:W-:Y:S01]  /*9fa0*/  QGMMA.64x256x32.F32.E4M3.E4M3 R24, R228, gdesc[UR4], R24, gsb0 ;  /* 0x03e00004e4187df3 */ /* 0x000fe20008000818 */
[----:B------:R-:W-:Y:S01]  /*9fb0*/  UIADD3 UR6, UR4, 0x2, URZ ;  /* 0x0000000204067890 */ /* 0x000fe2000fffe03f */
[----:B------:R-:W-:-:S03]  /*9fc0*/  UMOV UR7, 0x40000040 ;  /* 0x4000004000077882 */ /* 0x000fc60000000000 */
[----:B-1----:R-:W1:Y:S01]  /*9fd0*/  @P0 LDC.64 R6, c[0x0][0x9d0] ;  /* 0x00027400ff060b82 */ /* 0x002e620000000a00 */
[----:B--2---:R-:W-:-:S04]  /*9fe0*/  @P0 IMAD R10, R8, UR43, RZ ;  /* 0x0000002b080a0c24 */ /* 0x004fc8000f8e02ff */
[----:B0-----:R-:W-:Y:S02]  /*9ff0*/  @P0 IMAD R5, R9, UR44, R10 ;  /* 0x0000002c09050c24 */ /* 0x001fe4000f8e020a */
[----:B------:R-:W-:-:S04]  /*a000*/  @P0 IMAD.WIDE.U32 R8, R8, UR44, RZ ;  /* 0x0000002c08080c25 */ /* 0x000fc8000f8e00ff */
[----:B------:R-:W-:Y:S02]  /*a010*/  @P0 IMAD.IADD R9, R9, 0x1, R5 ;  /* 0x0000000109090824 */ /* 0x000fe400078e0205 */
[----:B------:R-:W-:Y:S02]  /*a020*/  IMAD.MOV.U32 R5, RZ, RZ, 0x3f800000 ;  /* 0x3f800000ff057424 */ /* 0x000fe400078e00ff */
[----:B-1----:R-:W-:-:S04]  /*a030*/  @P0 IMAD.WIDE.U32 R8, R6, UR45, R8 ;  /* 0x0000002d06080c25 */ /* 0x002fc8000f8e0008 */
[----:B------:R-:W-:Y:S01]  /*a040*/  @P0 IMAD R7, R7, UR45, R9 ;  /* 0x0000002d07070c24 */ /* 0x000fe2000f8e0209 */
[----:B------:R-:W-:-:S04]  /*a050*/  @P0 LEA R6, P2, R8, UR8, 0x2 ;  /* 0x0000000808060c11 */ /* 0x000fc8000f8410ff */
[----:B------:R-:W-:-:S05]  /*a060*/  @P0 LEA.HI.X R7, R8, UR9, R7, 0x2, P2 ;  /* 0x0000000908070c11 */ /* 0x000fca00090f1407 */
[----:B------:R0:W2:Y:S01]  /*a070*/  @P0 LDG.E R5, desc[UR52][R6.64] ;  /* 0x0000003406050981 */ /* 0x0000a2000c1e1900 */
[----:B------:R-:W-:Y:S02]  /*a080*/  WARPGROUP.DEPBAR.LE gsb0, 0x0 ;  /* 0x00008000000079c5 */ /* 0x000fe40000010000 */
[----:B------:R-:W-:-:S06]  /*a090*/  WARPGROUP.ARRIVE ;  /* 0x00000000000079c5 */ /* 0x000fcc0000000000 */
[----:B------:R-:W-:Y:S01]  /*a0a0*/  QGMMA.64x256x32.F32.E4M3.E4M3 R24, R224, gdesc[UR4], R24, gsb0 ;  /* 0x03e00004e0187df3 */ /* 0x000fe20008000818 */
[----:B------:R-:W-:Y:S01]  /*a0b0*/  UIADD3 UR6, UR4, 0x4, URZ ;  /* 0x0000000404067890 */ /* 0x000fe2000fffe03f */
[----:B------:R-:W-:Y:S01]  /*a0c0*/  UMOV UR7, 0x40000040 ;  /* 0x4000004000077882 */ /* 0x000fe20000000000 */
[----:B------:R-:W1:Y:S04]  /*a0d0*/  SHFL.BFLY PT, R9, R4, 0x2, 0x1f ;  /* 0x0c401f0004097f89 */ /* 0x000e6800000e0000 */
[----:B------:R-:W3:Y:S01]  /*a0e0*/  SHFL.BFLY PT, R10, R3, 0x2, 0x1f ;  /* 0x0c401f00030a7f89 */ /* 0x000ee200000e0000 */
[----:B------:R-:W-:Y:S02]  /*a0f0*/  WARPGROUP.DEPBAR.LE gsb0, 0x0 ;  /* 0x00008000000079c5 */ /* 0x000fe40000010000 */
[----:B------:R-:W-:-:S15]  /*a100*/  WARPGROUP.ARRIVE ;  /* 0x00000000000079c5 */ /* 0x000fde0000000000 */
[----:B------:R-:W-:-:S03]  /*a110*/  NOP ;  /* 0x0000000000007918 */ /* 0x000fc60000000000 */
[----:B------:R-:W-:Y:S01]  /*a120*/  QGMMA.64x256x32.F32.E4M3.E4M3 R24, R220, gdesc[UR4], R24, gsb0 ;  /* 0x03e00004dc187df3 */ /* 0x000fe20008000818 */
[----:B------:R-:W-:Y:S01]  /*a130*/  UIADD3 UR6, UR4, 0x6, URZ ;  /* 0x0000000604067890 */ /* 0x000fe2000fffe03f */
[----:B------:R-:W-:Y:S01]  /*a140*/  UMOV UR7, 0x40000040 ;  /* 0x4000004000077882 */ /* 0x000fe20000000000 */
        /* <DEDUP_REMOVED lines=18> */
[----:B------:R-:W-:-:S02]  /*a270*/  IMAD.U32 R7, RZ, RZ, UR42 ;  /* 0x0000002aff077e24 */ /* 0x000fc4000f8e00ff */
[----:B------:R-:W-:Y:S02]  /*a280*/  IMAD.U32 R14, RZ, RZ, UR42 ;  /* 0x0000002aff0e7e24 */ /* 0x000fe4000f8e00ff */
[----:B0-----:R-:W-:Y:S01]  /*a290*/  @P2 FMUL.FTZ R8, R8, 0.69314718246459960938 ;  /* 0x3f31721808082820 */ /* 0x001fe20000410000 */
[----:B------:R-:W-:Y:S01]  /*a2a0*/  @P2 FMUL.FTZ R7, R7, 0.69314718246459960938 ;  /* 0x3f31721807072820 */ /* 0x000fe20000410000 */
[----:B------:R-:W-:Y:S01]  /*a2b0*/  @P3 FMUL.FTZ R12, R14, 0.69314718246459960938 ;  /* 0x3f3172180e0c3820 */ /* 0x000fe20000410000 */
[----:B-1----:R-:W-:Y:S01]  /*a2c0*/  @P3 FMUL.FTZ R9, R9, 0.69314718246459960938 ;  /* 0x3f31721809093820 */ /* 0x002fe20000410000 */
[----:B------:R-:W-:Y:S02]  /*a2d0*/  IMAD.MOV.U32 R4, RZ, RZ, -0x800000 ;  /* 0xff800000ff047424 */ /* 0x000fe400078e00ff */
[----:B------:R-:W-:Y:S01]  /*a2e0*/  @P2 FFMA.FTZ R4, R7, R2, R8 ;  /* 0x0000000207042223 */ /* 0x000fe20000010008 */
[----:B------:R-:W-:Y:S02]  /*a2f0*/  IMAD.MOV.U32 R3, RZ, RZ, -0x800000 ;  /* 0xff800000ff037424 */ /* 0x000fe400078e00ff */
[----:B------:R-:W-:Y:S01]  /*a300*/  @P3 FFMA.FTZ R3, R12, R0, R9 ;  /* 0x000000000c033223 */ /* 0x000fe20000010009 */
[-C--:B--2---:R-:W-:Y:S01]  /*a310*/  FMUL.FTZ R2, R6, R5.reuse ;  /* 0x0000000506027220 */ /* 0x084fe20000410000 */
[----:B---3--:R-:W-:Y:S01]  /*a320*/  FMUL.FTZ R0, R10, R5 ;  /* 0x000000050a007220 */ /* 0x008fe20000410000 */
[----:B------:R-:W-:-:S02]  /*a330*/  WARPGROUP.DEPBAR.LE gsb0, 0x0 ;  /* 0x00008000000079c5 */ /* 0x000fc40000010000 */
[----:B------:R-:W-:-:S06]  /*a340*/  WARPGROUP.ARRIVE ;  /* 0x00000000000079c5 */ /* 0x000fcc0000000000 */
[----:B------:R-:W-:Y:S03]  /*a350*/  QGMMA.64x256x32.F32.E4M3.E4M3 R24, R216, gdesc[UR4], R24, gsb0 ;  /* 0x03e00004d8187df3 */ /* 0x000fe60008000818 */
[----:B------:R-:W-:Y:S02]  /*a360*/  WARPGROUP.DEPBAR.LE gsb0, 0x0 ;  /* 0x00008000000079c5 */ /* 0x000fe40000010000 */
[----:B------:R-:W-:Y:S05]  /*a370*/  @!P1 BRA `(.L_x_2300) ;  /* 0x0000000000049947 */ /* 0x000fea0003800000 */
[----:B------:R-:W-:Y:S01]  /*a380*/  BPT.TRAP 0x1 ;  /* 0x000000040000795c */ /* 0x000fe20000300000 */
.L_x_2300:
        /* <DEDUP_REMOVED lines=137> */
[----:B------:R-:W-:-:S12]  /*ac20*/  ULOP3.LUT UR48, UR48, UR4, URZ, 0x3c, !UPT ;  /* 0x0000000430307292 */ /* 0x000fd8000f8e3c3f */
.L_x_2267:
        /* <DEDUP_REMOVED lines=15> */
[----:B------:R-:W2:Y:S01]  /*ad20*/  LDL R173, [R1+0x44] ;  /* 0x0000440001ad7983 */ /* 0x000ea20000100800 */
[----:B------:R-:W1:Y:S01]  /*ad30*/  S2UR UR4, SR_SWINHI ;  /* 0x00000000000479c3 */ /* 0x000e620000002f00 */
[----:B------:R-:W-:Y:S01]  /*ad40*/  ULDC.64 UR16, c[0x0][0xc00] ;  /* 0x0003000000107ab9 */ /* 0x000fe20000000a00 */
[----:B------:R-:W-:Y:S01]  /*ad50*/  ULDC.64 UR12, c[0x0][0xc00] ;  /* 0x00030000000c7ab9 */ /* 0x000fe20000000a00 */
[----:B------:R-:W-:Y:S01]  /*ad60*/  ULDC.64 UR14, c[0x0][0xc08] ;  /* 0x00030200000e7ab9 */ /* 0x000fe20000000a00 */
[----:B------:R-:W-:Y:S01]  /*ad70*/  ULDC UR22, c[0x0][0xbe8] ;  /* 0x0002fa0000167ab9 */ /* 0x000fe20000000800 */
[----:B0-----:R-:W-:-:S05]  /*ad80*/  IMAD.SHL.U32 R2, R185, 0x4, RZ ;  /* 0x00000004b9027824 */ /* 0x001fca00078e00ff */
[----:B------:R-:W-:Y:S01]  /*ad90*/  LOP3.LUT R2, R2, 0xc, RZ, 0xc0, !PT ;  /* 0x0000000c02027812 */ /* 0x000fe200078ec0ff */
[----:B------:R-:W-:Y:S03]  /*ada0*/  BAR.SYNC.DEFER_BLOCKING 0x1, 0x100 ;  /* 0x0044000000007b1d */ /* 0x000fe60000010000 */
[----:B------:R-:W-:-:S05]  /*adb0*/  IADD3 R6, P0, R2, UR10, RZ ;  /* 0x0000000a02067c10 */ /* 0x000fca000ff1e0ff */
[----:B------:R-:W-:-:S05]  /*adc0*/  IMAD.X R7, RZ, RZ, UR11, P0 ;  /* 0x0000000bff077e24 */ /* 0x000fca00080e06ff */
[----:B------:R0:W3:Y:S01]  /*add0*/  LDG.E.CONSTANT R8, desc[UR52][R6.64] ;  /* 0x0000003406087981 */ /* 0x0000e2000c1e9900 */
[----:B------:R-:W-:Y:S01]  /*ade0*/  LOP3.LUT P0, R2, R185, 0x3, RZ, 0xc0, !PT ;  /* 0x00000003b9027812 */ /* 0x000fe2000780c0ff */
[----:B------:R-:W-:Y:S01]  /*adf0*/  UMOV UR10, UR8 ;  /* 0x00000008000a7c82 */ /* 0x000fe20008000000 */
[----:B-1----:R-:W-:Y:S01]  /*ae00*/  UMOV UR11, UR4 ;  /* 0x00000004000b7c82 */ /* 0x002fe20008000000 */
[----:B------:R-:W-:Y:S01]  /*ae10*/  UIMAD.WIDE UR12, UR44, 0x4, UR12 ;  /* 0x000000042c0c78a5 */ /* 0x000fe2000f8e020c */
[----:B------:R-:W-:-:S04]  /*ae20*/  ISETP.EQ.OR P0, PT, R2, 0x3, !P0 ;  /* 0x000000030200780c */ /* 0x000fc80004702670 */
[----:B------:R-:W-:Y:S02]  /*ae30*/  SEL R10, R32, R33, P0 ;  /* 0x00000021200a7207 */ /* 0x000fe40000000000 */
[----:B0-----:R-:W-:Y:S02]  /*ae40*/  SEL R7, R28, R29, P0 ;  /* 0x0000001d1c077207 */ /* 0x001fe40000000000 */
        /* <DEDUP_REMOVED lines=121> */
[----:B--2---:R-:W-:Y:S01]  /*b5e0*/  IMAD.WIDE R30, R173, R30, UR10 ;  /* 0x0000000aad1e7e25 */ /* 0x004fe2000f8e021e */
[----:B------:R-:W-:Y:S02]  /*b5f0*/  SEL R139, R142, R143, P0 ;  /* 0x0000008f8e8b7207 */ /* 0x000fe40000000000 */
[----:B------:R-:W-:Y:S02]  /*b600*/  SEL R142, R143, R142, P0 ;  /* 0x0000008e8f8e7207 */ /* 0x000fe40000000000 */
[C---:B------:R-:W-:Y:S02]  /*b610*/  IADD3 R43, P3, R30.reuse, 0xc040, RZ ;  /* 0x0000c0401e2b7810 */ /* 0x040fe40007f7e0ff */
[----:B------:R-:W-:-:S02]  /*b620*/  IADD3 R47, P2, R30, 0xc020, RZ ;  /* 0x0000c0201e2f7810 */ /* 0x000fc40007f5e0ff */
[----:B------:R-:W-:Y:S02]  /*b630*/  IADD3 R79, P4, R30, 0xc060, RZ ;  /* 0x0000c0601e4f7810 */ /* 0x000fe40007f9e0ff */
[----:B------:R-:W-:Y:S02]  /*b640*/  LOP3.LUT R42, R43, 0x380, RZ, 0xc0, !PT ;  /* 0x000003802b2a7812 */ /* 0x000fe400078ec0ff */
[----:B------:R-:W-:Y:S02]  /*b650*/  LOP3.LUT R46, R47, 0x380, RZ, 0xc0, !PT ;  /* 0x000003802f2e7812 */ /* 0x000fe400078ec0ff */
[----:B------:R-:W-:Y:S02]  /*b660*/  LOP3.LUT R78, R79, 0x380, RZ, 0xc0, !PT ;  /* 0x000003804f4e7812 */ /* 0x000fe400078ec0ff */
[----:B------:R-:W-:Y:S02]  /*b670*/  SHF.R.U64 R42, R42, 0x3, RZ ;  /* 0x000000032a2a7819 */ /* 0x000fe400000012ff */
[----:B------:R-:W-:-:S02]  /*b680*/  SHF.R.U64 R46, R46, 0x3, RZ ;  /* 0x000000032e2e7819 */ /* 0x000fc400000012ff */
[----:B------:R-:W-:Y:S02]  /*b690*/  SHF.R.U64 R78, R78, 0x3, RZ ;  /* 0x000000034e4e7819 */ /* 0x000fe400000012ff */
[----:B------:R-:W-:Y:S01]  /*b6a0*/  LOP3.LUT R42, R42, R43, RZ, 0x3c, !PT ;  /* 0x0000002b2a2a7212 */ /* 0x000fe200078e3cff */
[--C-:B------:R-:W-:Y:S01]  /*b6b0*/  IMAD.X R43, RZ, RZ, R31.reuse, P3 ;  /* 0x000000ffff2b7224 */ /* 0x100fe200018e061f */
[----:B------:R-:W-:Y:S02]  /*b6c0*/  IADD3 R55, P6, R30, 0x8060, RZ ;  /* 0x000080601e377810 */ /* 0x000fe40007fde0ff */
[----:B------:R-:W-:Y:S01]  /*b6d0*/  LOP3.LUT R46, R46, R47, RZ, 0x3c, !PT ;  /* 0x0000002f2e2e7212 */ /* 0x000fe200078e3cff */
[--C-:B------:R-:W-:Y:S01]  /*b6e0*/  IMAD.X R47, RZ, RZ, R31.reuse, P2 ;  /* 0x000000ffff2f7224 */ /* 0x100fe200010e061f */
[----:B------:R-:W-:Y:S02]  /*b6f0*/  IADD3 R67, P3, R30, 0x8000, RZ ;  /* 0x000080001e437810 */ /* 0x000fe40007f7e0ff */
[----:B------:R-:W-:Y:S01]  /*b700*/  LOP3.LUT R78, R78, R79, RZ, 0x3c, !PT ;  /* 0x0000004f4e4e7212 */ /* 0x000fe200078e3cff */
[----:B------:R-:W-:Y:S01]  /*b710*/  IMAD.X R79, RZ, RZ, R31, P4 ;  /* 0x000000ffff4f7224 */ /* 0x000fe200020e061f */
[----:B------:R-:W-:-:S02]  /*b720*/  IADD3 R59, P5, R30, 0x8040, RZ ;  /* 0x000080401e3b7810 */ /* 0x000fc40007fbe0ff */
[C---:B------:R-:W-:Y:S02]  /*b730*/  IADD3 R71, P2, R30.reuse, 0x4060, RZ ;  /* 0x000040601e477810 */ /* 0x040fe40007f5e0ff */
[C---:B------:R-:W-:Y:S02]  /*b740*/  IADD3 R63, P4, R30.reuse, 0x8020, RZ ;  /* 0x000080201e3f7810 */ /* 0x040fe40007f9e0ff */
[----:B------:R-:W-:Y:S02]  /*b750*/  LOP3.LUT R54, R55, 0x380, RZ, 0xc0, !PT ;  /* 0x0000038037367812 */ /* 0x000fe400078ec0ff */
[----:B------:R-:W-:Y:S02]  /*b760*/  LOP3.LUT R66, R67, 0x380, RZ, 0xc0, !PT ;  /* 0x0000038043427812 */ /* 0x000fe400078ec0ff */
[----:B------:R-:W-:Y:S02]  /*b770*/  IADD3 R51, P1, R30, 0xc000, RZ ;  /* 0x0000c0001e337810 */ /* 0x000fe40007f3e0ff */
[----:B------:R-:W-:-:S02]  /*b780*/  LOP3.LUT R58, R59, 0x380, RZ, 0xc0, !PT ;  /* 0x000003803b3a7812 */ /* 0x000fc400078ec0ff */
[----:B------:R-:W-:Y:S01]  /*b790*/  LOP3.LUT R70, R71, 0x380, RZ, 0xc0, !PT ;  /* 0x0000038047467812 */ /* 0x000fe200078ec0ff */
[----:B---3--:R-:W-:Y:S01]  /*b7a0*/  SHFL.IDX PT, R137, R137, R8, 0x1c1f ;  /* 0x001c1f0889897589 */ /* 0x008fe200000e0000 */
[----:B------:R-:W-:Y:S02]  /*b7b0*/  LOP3.LUT R62, R63, 0x380, RZ, 0xc0, !PT ;  /* 0x000003803f3e7812 */ /* 0x000fe400078ec0ff */
[----:B------:R-:W-:Y:S01]  /*b7c0*/  SHF.R.U64 R54, R54, 0x3, RZ ;  /* 0x0000000336367819 */ /* 0x000fe200000012ff */
[----:B------:R-:W-:Y:S01]  /*b7d0*/  SHFL.IDX PT, R169, R169, R8, 0x1c1f ;  /* 0x001c1f08a9a97589 */ /* 0x000fe200000e0000 */
[----:B------:R-:W-:Y:S02]  /*b7e0*/  SHF.R.U64 R66, R66, 0x3, RZ ;  /* 0x0000000342427819 */ /* 0x000fe400000012ff */
[----:B------:R-:W-:Y:S01]  /*b7f0*/  LOP3.LUT R50, R51, 0x380, RZ, 0xc0, !PT ;  /* 0x0000038033327812 */ /* 0x000fe200078ec0ff */
[----:B------:R-:W-:Y:S01]  /*b800*/  SHFL.IDX PT, R41, R41, R8, 0x1c1f ;  /* 0x001c1f0829297589 */ /* 0x000fe200000e0000 */
[----:B------:R-:W-:-:S02]  /*b810*/  SHF.R.U64 R58, R58, 0x3, RZ ;  /* 0x000000033a3a7819 */ /* 0x000fc400000012ff */
[----:B------:R-:W-:Y:S01]  /*b820*/  SHF.R.U64 R70, R70, 0x3, RZ ;  /* 0x0000000346467819 */ /* 0x000fe200000012ff */
[----:B------:R-:W-:Y:S01]  /*b830*/  SHFL.IDX PT, R77, R77, R8, 0x1c1f ;  /* 0x001c1f084d4d7589 */ /* 0x000fe200000e0000 */
[----:B------:R-:W-:Y:S02]  /*b840*/  SHF.R.U64 R62, R62, 0x3, RZ ;  /* 0x000000033e3e7819 */ /* 0x000fe400000012ff */
[----:B------:R-:W-:Y:S01]  /*b850*/  LOP3.LUT R54, R54, R55, RZ, 0x3c, !PT ;  /* 0x0000003736367212 */ /* 0x000fe200078e3cff */
[--C-:B------:R-:W-:Y:S01]  /*b860*/  IMAD.X R55, RZ, RZ, R31.reuse, P6 ;  /* 0x000000ffff377224 */ /* 0x100fe200030e061f */
[----:B------:R-:W-:Y:S01]  /*b870*/  LOP3.LUT R66, R66, R67, RZ, 0x3c, !PT ;  /* 0x0000004342427212 */ /* 0x000fe200078e3cff */
[----:B------:R-:W-:Y:S01]  /*b880*/  IMAD.X R67, RZ, RZ, R31, P3 ;  /* 0x000000ffff437224 */ /* 0x000fe200018e061f */
[----:B------:R-:W-:Y:S01]  /*b890*/  SHF.R.U64 R50, R50, 0x3, RZ ;  /* 0x0000000332327819 */ /* 0x000fe200000012ff */
[----:B------:R-:W-:Y:S01]  /*b8a0*/  SHFL.IDX PT, R160, R160, R8, 0x1c1f ;  /* 0x001c1f08a0a07589 */ /* 0x000fe200000e0000 */
[----:B------:R-:W-:-:S02]  /*b8b0*/  IADD3 R97, P6, R30, 0x4020, RZ ;  /* 0x000040201e617810 */ /* 0x000fc40007fde0ff */
[----:B------:R-:W-:Y:S01]  /*b8c0*/  LOP3.LUT R58, R58, R59, RZ, 0x3c, !PT ;  /* 0x0000003b3a3a7212 */ /* 0x000fe200078e3cff */
[--C-:B------:R-:W-:Y:S01]  /*b8d0*/  IMAD.X R59, RZ, RZ, R31.reuse, P5 ;  /* 0x000000ffff3b7224 */ /* 0x100fe200028e061f */
[----:B------:R-:W-:Y:S01]  /*b8e0*/  LOP3.LUT R70, R70, R71, RZ, 0x3c, !PT ;  /* 0x0000004746467212 */ /* 0x000fe200078e3cff */
[--C-:B------:R-:W-:Y:S01]  /*b8f0*/  IMAD.X R71, RZ, RZ, R31.reuse, P2 ;  /* 0x000000ffff477224 */ /* 0x100fe200010e061f */
[----:B------:R-:W-:Y:S01]  /*b900*/  IADD3 R35, P3, R30, 0x4000, RZ ;  /* 0x000040001e237810 */ /* 0x000fe20007f7e0ff */
[----:B------:R-:W-:Y:S01]  /*b910*/  SHFL.IDX PT, R61, R61, R8, 0x1c1f ;  /* 0x001c1f083d3d7589 */ /* 0x000fe200000e0000 */
[----:B------:R-:W-:Y:S01]  /*b920*/  LOP3.LUT R62, R62, R63, RZ, 0x3c, !PT ;  /* 0x0000003f3e3e7212 */ /* 0x000fe200078e3cff */
[----:B------:R-:W-:Y:S01]  /*b930*/  IMAD.X R63, RZ, RZ, R31, P4 ;  /* 0x000000ffff3f7224 */ /* 0x000fe200020e061f */
[C---:B------:R-:W-:Y:S01]  /*b940*/  IADD3 R85, P5, R30.reuse, 0x20, RZ ;  /* 0x000000201e557810 */ /* 0x040fe20007fbe0ff */
[----:B------:R-:W-:Y:S01]  /*b950*/  SHFL.IDX PT, R166, R166, R8, 0x1c1f ;  /* 0x001c1f08a6a67589 */ /* 0x000fe200000e0000 */
[----:B------:R-:W-:-:S02]  /*b960*/  IADD3 R99, P2, R30, 0x60, RZ ;  /* 0x000000601e637810 */ /* 0x000fc40007f5e0ff */
[----:B------:R-:W-:Y:S01]  /*b970*/  LOP3.LUT R50, R50, R51, RZ, 0x3c, !PT ;  /* 0x0000003332327212 */ /* 0x000fe200078e3cff */
[----:B------:R-:W-:Y:S01]  /*b980*/  IMAD.X R51, RZ, RZ, R31, P1 ;  /* 0x000000ffff337224 */ /* 0x000fe200008e061f */
[----:B------:R-:W-:Y:S01]  /*b990*/  LOP3.LUT R96, R97, 0x380, RZ, 0xc0, !PT ;  /* 0x0000038061607812 */ /* 0x000fe200078ec0ff */
[----:B------:R-:W-:Y:S01]  /*b9a0*/  SHFL.IDX PT, R53, R53, R8, 0x1c1f ;  /* 0x001c1f0835357589 */ /* 0x000fe200000e0000 */
[C---:B------:R-:W-:Y:S02]  /*b9b0*/  IADD3 R39, P4, R30.reuse, 0x40, RZ ;  /* 0x000000401e277810 */ /* 0x040fe40007f9e0ff */
[----:B------:R-:W-:Y:S01]  /*b9c0*/  LOP3.LUT R34, R35, 0x380, RZ, 0xc0, !PT ;  /* 0x0000038023227812 */ /* 0x000fe200078ec0ff */
[----:B------:R-:W-:Y:S01]  /*b9d0*/  SHFL.IDX PT, R81, R81, R8, 0x1c1f ;  /* 0x001c1f0851517589 */ /* 0x000fe200000e0000 */
[----:B------:R-:W-:Y:S02]  /*b9e0*/  IADD3 R75, P1, R30, 0x4040, RZ ;  /* 0x000040401e4b7810 */ /* 0x000fe40007f3e0ff */
[----:B------:R-:W-:Y:S01]  /*b9f0*/  LOP3.LUT R84, R85, 0x380, RZ, 0xc0, !PT ;  /* 0x0000038055547812 */ /* 0x000fe200078ec0ff */
[----:B------:R-:W-:Y:S01]  /*ba00*/  SHFL.IDX PT, R93, R93, R8, 0x1c1f ;  /* 0x001c1f085d5d7589 */ /* 0x000fe200000e0000 */
[----:B------:R-:W-:-:S02]  /*ba10*/  LOP3.LUT R98, R99, 0x380, RZ, 0xc0, !PT ;  /* 0x0000038063627812 */ /* 0x000fc400078ec0ff */
[----:B------:R-:W-:Y:S01]  /*ba20*/  SHF.R.U64 R96, R96, 0x3, RZ ;  /* 0x0000000360607819 */ /* 0x000fe200000012ff */
[----:B------:R-:W-:Y:S01]  /*ba30*/  SHFL.IDX PT, R162, R162, R8, 0x1c1f ;  /* 0x001c1f08a2a27589 */ /* 0x000fe200000e0000 */
[----:B------:R-:W-:Y:S02]  /*ba40*/  LOP3.LUT R38, R39, 0x380, RZ, 0xc0, !PT ;  /* 0x0000038027267812 */ /* 0x000fe400078ec0ff */
[----:B------:R-:W-:Y:S01]  /*ba50*/  SHF.R.U64 R34, R34, 0x3, RZ ;  /* 0x0000000322227819 */ /* 0x000fe200000012ff */
[----:B------:R-:W-:Y:S01]  /*ba60*/  SHFL.IDX PT, R158, R158, R8, 0x1c1f ;  /* 0x001c1f089e9e7589 */ /* 0x000fe200000e0000 */
[----:B------:R-:W-:Y:S02]  /*ba70*/  LOP3.LUT R9, R30, 0x380, RZ, 0xc0, !PT ;  /* 0x000003801e097812 */ /* 0x000fe400078ec0ff */
[----:B------:R-:W-:Y:S01]  /*ba80*/  LOP3.LUT R74, R75, 0x380, RZ, 0xc0, !PT ;  /* 0x000003804b4a7812 */ /* 0x000fe200078ec0ff */
        /* <DEDUP_REMOVED lines=8> */
[----:B------:R-:W-:Y:S01]  /*bb10*/  LOP3.LUT R34, R34, R35, RZ, 0x3c, !PT ;  /* 0x0000002322227212 */ /* 0x000fe200078e3cff */
[----:B------:R-:W-:Y:S01]  /*bb20*/  IMAD.X R35, RZ, RZ, R31, P3 ;  /* 0x000000ffff237224 */ /* 0x000fe200018e061f */
[----:B------:R-:W-:Y:S01]  /*bb30*/  SHF.R.U64 R9, R9, 0x3, RZ ;  /* 0x0000000309097819 */ /* 0x000fe200000012ff */
[----:B------:R-:W-:Y:S01]  /*bb40*/  SHFL.IDX PT, R83, R83, R8, 0x1c1f ;  /* 0x001c1f0853537589 */ /* 0x000fe200000e0000 */
[----:B------:R-:W-:-:S02]  /*bb50*/  SHF.R.U64 R74, R74, 0x3, RZ ;  /* 0x000000034a4a7819 */ /* 0x000fc400000012ff */
[----:B------:R-:W-:Y:S01]  /*bb60*/  MOV R175, R62 ;  /* 0x0000003e00af7202 */ /* 0x000fe20000000f00 */
[----:B------:R-:W-:Y:S01]  /*bb70*/  SHFL.IDX PT, R171, R171, R8, 0x1c1f ;  /* 0x001c1f08abab7589 */ /* 0x000fe200000e0000 */
[----:B------:R-:W-:Y:S01]  /*bb80*/  LOP3.LUT R84, R84, R85, RZ, 0x3c, !PT ;  /* 0x0000005554547212 */ /* 0x000fe200078e3cff */
[--C-:B------:R-:W-:Y:S01]  /*bb90*/  IMAD.X R85, RZ, RZ, R31.reuse, P5 ;  /* 0x000000ffff557224 */ /* 0x100fe200028e061f */
[----:B------:R-:W-:Y:S01]  /*bba0*/  LOP3.LUT R98, R98, R99, RZ, 0x3c, !PT ;  /* 0x0000006362627212 */ /* 0x000fe200078e3cff */
[----:B------:R-:W-:Y:S01]  /*bbb0*/  SHFL.IDX PT, R63, R6, R8, 0x1c1f ;  /* 0x001c1f08063f7589 */ /* 0x000fe200000e0000 */
[----:B------:R-:W-:Y:S01]  /*bbc0*/  LOP3.LUT R38, R38, R39, RZ, 0x3c, !PT ;  /* 0x0000002726267212 */ /* 0x000fe200078e3cff */
[--C-:B------:R-:W-:Y:S01]  /*bbd0*/  IMAD.X R99, RZ, RZ, R31.reuse, P2 ;  /* 0x000000ffff637224 */ /* 0x100fe200010e061f */
[----:B------:R-:W-:Y:S01]  /*bbe0*/  LOP3.LUT R30, R9, R30, RZ, 0x3c, !PT ;  /* 0x0000001e091e7212 */ /* 0x000fe200078e3cff */
[----:B------:R0:W-:Y:S01]  /*bbf0*/  SHFL.IDX PT, R6, R117, R8, 0x1c1f ;  /* 0x001c1f0875067589 */ /* 0x0001e200000e0000 */
[--C-:B------:R-:W-:Y:S01]  /*bc00*/  IMAD.X R39, RZ, RZ, R31.reuse, P4 ;  /* 0x000000ffff277224 */ /* 0x100fe200020e061f */
[----:B------:R-:W-:Y:S01]  /*bc10*/  LOP3.LUT R74, R74, R75, RZ, 0x3c, !PT ;  /* 0x0000004b4a4a7212 */ /* 0x000fe200078e3cff */
[----:B------:R-:W-:Y:S01]  /*bc20*/  IMAD.X R75, RZ, RZ, R31, P1 ;  /* 0x000000ffff4b7224 */ /* 0x000fe200008e061f */
[----:B------:R-:W-:Y:S01]  /*bc30*/  MOV R96, R96 ;  /* 0x0000006000607202 */ /* 0x000fe20000000f00 */
[----:B------:R-:W-:Y:S01]  /*bc40*/  SHFL.IDX PT, R62, R7, R8, 0x1c1f ;  /* 0x001c1f08073e7589 */ /* 0x000fe200000e0000 */
[----:B------:R-:W-:-:S02]  /*bc50*/  MOV R97, R34 ;  /* 0x0000002200617202 */ /* 0x000fc40000000f00 */
[----:B------:R-:W-:Y:S01]  /*bc60*/  MOV R177, R54 ;  /* 0x0000003600b17202 */ /* 0x000fe20000000f00 */
[----:B------:R-:W-:Y:S01]  /*bc70*/  SHFL.IDX PT, R34, R33, R8, 0x1c1f ;  /* 0x001c1f0821227589 */ /* 0x000fe200000e0000 */
[----:B0-----:R-:W-:Y:S02]  /*bc80*/  LOP3.LUT R117, R8, 0x2, RZ, 0x3c, !PT ;  /* 0x0000000208757812 */ /* 0x001fe400078e3cff */
        /* <DEDUP_REMOVED lines=8> */
[----:B------:R-:W-:Y:S02]  /*bd10*/  SEL R2, R5, R0, P0 ;  /* 0x0000000005027207 */ /* 0x000fe40000000000 */
[----:B------:R-:W-:Y:S01]  /*bd20*/  SEL R143, R150, R151, P0 ;  /* 0x00000097968f7207 */ /* 0x000fe20000000000 */
[----:B------:R-:W-:Y:S01]  /*bd30*/  SHFL.IDX PT, R12, R101, R8, 0x1c1f ;  /* 0x001c1f08650c7589 */ /* 0x000fe200000e0000 */
[----:B------:R-:W-:Y:S02]  /*bd40*/  MOV R9, R30 ;  /* 0x0000001e00097202 */ /* 0x000fe40000000f00 */
[----:B------:R-:W-:Y:S01]  /*bd50*/  MOV R178, R50 ;  /* 0x0000003200b27202 */ /* 0x000fe20000000f00 */
[----:B------:R-:W-:Y:S01]  /*bd60*/  SHFL.IDX PT, R10, R113, R8, 0x1c1f ;  /* 0x001c1f08710a7589 */ /* 0x000fe200000e0000 */
[----:B------:R-:W-:-:S02]  /*bd70*/  MOV R85, R38 ;  /* 0x0000002600557202 */ /* 0x000fc40000000f00 */
[----:B------:R-:W-:Y:S01]  /*bd80*/  SEL R5, R0, R5, P0 ;  /* 0x0000000500057207 */ /* 0x000fe20000000000 */
[----:B------:R-:W-:Y:S01]  /*bd90*/  SHFL.IDX PT, R99, R121, R8, 0x1c1f ;  /* 0x001c1f0879637589 */ /* 0x000fe200000e0000 */
[----:B------:R-:W-:Y:S02]  /*bda0*/  SEL R150, R151, R150, P0 ;  /* 0x0000009697967207 */ /* 0x000fe40000000000 */
[----:B------:R-:W-:Y:S01]  /*bdb0*/  MOV R174, R66 ;  /* 0x0000004200ae7202 */ /* 0x000fe20000000f00 */
[----:B------:R-:W-:Y:S01]  /*bdc0*/  SHFL.IDX PT, R70, R27, R8, 0x1c1f ;  /* 0x001c1f081b467589 */ /* 0x000fe200000e0000 */
[----:B------:R-:W-:Y:S02]  /*bdd0*/  MOV R0, R74 ;  /* 0x0000004a00007202 */ /* 0x000fe40000000f00 */
[----:B------:R-:W-:Y:S01]  /*bde0*/  MOV R180, R42 ;  /* 0x0000002a00b47202 */ /* 0x000fe20000000f00 */
[----:B------:R-:W-:Y:S01]  /*bdf0*/  SHFL.IDX PT, R47, R91, R8, 0x1c1f ;  /* 0x001c1f085b2f7589 */ /* 0x000fe200000e0000 */
[----:B------:R-:W-:-:S03]  /*be00*/  MOV R183, R78 ;  /* 0x0000004e00b77202 */ /* 0x000fc60000000f00 */
[----:B------:R-:W-:Y:S04]  /*be10*/  SHFL.IDX PT, R37, R111, R8, 0x1c1f ;  /* 0x001c1f086f257589 */ /* 0x000fe800000e0000 */
[----:B------:R-:W0:Y:S04]  /*be20*/  SHFL.IDX PT, R129, R129, R117, 0x1c1f ;  /* 0x001c1f7581817589 */ /* 0x000e2800000e0000 */
[----:B------:R-:W-:Y:S04]  /*be30*/  SHFL.IDX PT, R50, R15, R8, 0x1c1f ;  /* 0x001c1f080f327589 */ /* 0x000fe800000e0000 */
[----:B------:R-:W-:Y:S04]  /*be40*/  SHFL.IDX PT, R46, R20, R8, 0x1c1f ;  /* 0x001c1f08142e7589 */ /* 0x000fe800000e0000 */
[----:B------:R-:W-:Y:S04]  /*be50*/  SHFL.IDX PT, R30, R49, R8, 0x1c1f ;  /* 0x001c1f08311e7589 */ /* 0x000fe800000e0000 */
[----:B------:R-:W-:Y:S04]  /*be60*/  SHFL.IDX PT, R38, R103, R8, 0x1c1f ;  /* 0x001c1f0867267589 */ /* 0x000fe800000e0000 */
[----:B------:R-:W-:Y:S04]  /*be70*/  SHFL.IDX PT, R35, R107, R8, 0x1c1f ;  /* 0x001c1f086b237589 */ /* 0x000fe800000e0000 */
[----:B------:R-:W-:Y:S01]  /*be80*/  SHFL.IDX PT, R111, R28, R117, 0x1c1f ;  /* 0x001c1f751c6f7589 */ /* 0x000fe200000e0000 */
[----:B0-----:R-:W-:-:S03]  /*be90*/  SEL R151, R70, R129, P0 ;  /* 0x0000008146977207 */ /* 0x001fc60000000000 */
[----:B------:R-:W0:Y:S04]  /*bea0*/  SHFL.IDX PT, R91, R52, R117, 0x1c1f ;  /* 0x001c1f75345b7589 */ /* 0x000e2800000e0000 */
        /* <DEDUP_REMOVED lines=32> */
[----:B0-----:R-:W-:Y:S02]  /*c0b0*/  SEL R129, R91, R50, P0 ;  /* 0x000000325b817207 */ /* 0x001fe40000000000 */
[----:B--2---:R-:W-:Y:S01]  /*c0c0*/  SEL R153, R111, R62, P0 ;  /* 0x0000003e6f997207 */ /* 0x004fe20000000000 */
[----:B------:R-:W-:Y:S04]  /*c0d0*/  SHFL.IDX PT, R29, R65, R8, 0x1c1f ;  /* 0x001c1f08411d7589 */ /* 0x000fe800000e0000 */
[----:B------:R-:W-:Y:S04]  /*c0e0*/  SHFL.IDX PT, R67, R147, R8, 0x1c1f ;  /* 0x001c1f0893437589 */ /* 0x000fe800000e0000 */
[----:B------:R-:W-:Y:S04]  /*c0f0*/  SHFL.IDX PT, R31, R115, R8, 0x1c1f ;  /* 0x001c1f08731f7589 */ /* 0x000fe800000e0000 */
[----:B------:R-:W0:Y:S04]  /*c100*/  SHFL.IDX PT, R109, R36, R117, 0x1c1f ;  /* 0x001c1f75246d7589 */ /* 0x000e2800000e0000 */
[----:B------:R-:W1:Y:S04]  /*c110*/  SHFL.IDX PT, R145, R32, R117, 0x1c1f ;  /* 0x001c1f7520917589 */ /* 0x000e6800000e0000 */
[----:B------:R-:W-:Y:S04]  /*c120*/  SHFL.IDX PT, R89, R60, R117, 0x1c1f ;  /* 0x001c1f753c597589 */ /* 0x000fe800000e0000 */
[----:B------:R-:W-:Y:S04]  /*c130*/  SHFL.IDX PT, R80, R80, R117, 0x1c1f ;  /* 0x001c1f7550507589 */ /* 0x000fe800000e0000 */
[----:B------:R1:W-:Y:S04]  /*c140*/  SHFL.IDX PT, R132, R146, R117, 0x1c1f ;  /* 0x001c1f7592847589 */ /* 0x0003e800000e0000 */
[----:B------:R-:W-:Y:S04]  /*c150*/  SHFL.IDX PT, R112, R159, R117, 0x1c1f ;  /* 0x001c1f759f707589 */ /* 0x000fe800000e0000 */
[----:B------:R-:W-:Y:S01]  /*c160*/  SHFL.IDX PT, R108, R161, R117, 0x1c1f ;  /* 0x001c1f75a16c7589 */ /* 0x000fe200000e0000 */
[----:B0-----:R-:W-:-:S03]  /*c170*/  SEL R147, R58, R109, P0 ;  /* 0x0000006d3a937207 */ /* 0x001fc60000000000 */
[----:B------:R-:W-:Y:S01]  /*c180*/  SHFL.IDX PT, R100, R165, R117, 0x1c1f ;  /* 0x001c1f75a5647589 */ /* 0x000fe200000e0000 */
[----:B-1----:R-:W-:-:S03]  /*c190*/  SEL R146, R59, R145, P0 ;  /* 0x000000913b927207 */ /* 0x002fc60000000000 */
[----:B------:R-:W-:Y:S04]  /*c1a0*/  SHFL.IDX PT, R42, R25, R8, 0x1c1f ;  /* 0x001c1f08192a7589 */ /* 0x000fe800000e0000 */
[----:B------:R-:W-:Y:S04]  /*c1b0*/  SHFL.IDX PT, R65, R156, R8, 0x1c1f ;  /* 0x001c1f089c417589 */ /* 0x000fe800000e0000 */
[----:B------:R-:W0:Y:S04]  /*c1c0*/  SHFL.IDX PT, R152, R24, R117, 0x1c1f ;  /* 0x001c1f7518987589 */ /* 0x000e2800000e0000 */
[----:B------:R-:W-:Y:S04]  /*c1d0*/  SHFL.IDX PT, R36, R116, R117, 0x1c1f ;  /* 0x001c1f7574247589 */ /* 0x000fe800000e0000 */
[----:B------:R1:W-:Y:S04]  /*c1e0*/  SHFL.IDX PT, R115, R155, R117, 0x1c1f ;  /* 0x001c1f759b737589 */ /* 0x0003e800000e0000 */
[----:B------:R-:W-:Y:S04]  /*c1f0*/  SHFL.IDX PT, R165, R87, R117, 0x1c1f ;  /* 0x001c1f7557a57589 */ /* 0x000fe800000e0000 */
[----:B------:R-:W-:Y:S01]  /*c200*/  SHFL.IDX PT, R161, R106, R117, 0x1c1f ;  /* 0x001c1f756aa17589 */ /* 0x000fe200000e0000 */
[----:B-1----:R-:W-:-:S03]  /*c210*/  SEL R155, R62, R111, P0 ;  /* 0x0000006f3e9b7207 */ /* 0x002fc60000000000 */
[----:B------:R-:W-:Y:S04]  /*c220*/  SHFL.IDX PT, R25, R105, R8, 0x1c1f ;  /* 0x001c1f0869197589 */ /* 0x000fe800000e0000 */
[----:B------:R-:W-:Y:S01]  /*c230*/  SHFL.IDX PT, R68, R68, R117, 0x1c1f ;  /* 0x001c1f7544447589 */ /* 0x000fe200000e0000 */
[----:B0-----:R-:W-:Y:S02]  /*c240*/  SEL R154, R63, R152, P0 ;  /* 0x000000983f9a7207 */ /* 0x001fe40000000000 */
[----:B------:R-:W-:Y:S01]  /*c250*/  SEL R152, R152, R63, P0 ;  /* 0x0000003f98987207 */ /* 0x000fe20000000000 */
[----:B------:R-:W-:Y:S04]  /*c260*/  SHFL.IDX PT, R52, R92, R117, 0x1c1f ;  /* 0x001c1f755c347589 */ /* 0x000fe800000e0000 */
[----:B------:R-:W-:Y:S04]  /*c270*/  SHFL.IDX PT, R57, R57, R117, 0x1c1f ;  /* 0x001c1f7539397589 */ /* 0x000fe800000e0000 */
[----:B------:R-:W-:Y:S04]  /*c280*/  SHFL.IDX PT, R156, R148, R117, 0x1c1f ;  /* 0x001c1f75949c7589 */ /* 0x000fe800000e0000 */
[----:B------:R-:W0:Y:S04]  /*c290*/  SHFL.IDX PT, R104, R163, R117, 0x1c1f ;  /* 0x001c1f75a3687589 */ /* 0x000e2800000e0000 */
[----:B------:R-:W1:Y:S04]  /*c2a0*/  SHFL.IDX PT, R184, R82, R117, 0x1c1f ;  /* 0x001c1f7552b87589 */ /* 0x000e6800000e0000 */
[----:B------:R2:W-:Y:S04]  /*c2b0*/  SHFL.IDX PT, R87, R114, R117, 0x1c1f ;  /* 0x001c1f7572577589 */ /* 0x0005e800000e0000 */
[----:B------:R-:W-:Y:S04]  /*c2c0*/  SHFL.IDX PT, R143, R143, R8, 0x1c1f ;  /* 0x001c1f088f8f7589 */ /* 0x000fe800000e0000 */
[----:B------:R-:W3:Y:S01]  /*c2d0*/  SHFL.IDX PT, R105, R72, R117, 0x1c1f ;  /* 0x001c1f7548697589 */ /* 0x000ee200000e0000 */
[----:B--2---:R-:W-:-:S03]  /*c2e0*/  SEL R114, R42, R113, P0 ;  /* 0x000000712a727207 */ /* 0x004fc60000000000 */
[----:B------:R-:W-:Y:S04]  /*c2f0*/  SHFL.IDX PT, R148, R26, R117, 0x1c1f ;  /* 0x001c1f751a947589 */ /* 0x000fe800000e0000 */
[----:B------:R-:W2:Y:S01]  /*c300*/  SHFL.IDX PT, R150, R150, R117, 0x1c1f ;  /* 0x001c1f7596967589 */ /* 0x000ea200000e0000 */
[----:B0-----:R-:W-:-:S03]  /*c310*/  SEL R111, R166, R104, P0 ;  /* 0x00000068a66f7207 */ /* 0x001fc60000000000 */
[----:B------:R-:W0:Y:S01]  /*c320*/  SHFL.IDX PT, R167, R94, R117, 0x1c1f ;  /* 0x001c1f755ea77589 */ /* 0x000e2200000e0000 */
[----:B-1----:R-:W-:-:S03]  /*c330*/  SEL R70, R170, R184, P0 ;  /* 0x000000b8aa467207 */ /* 0x002fc60000000000 */
[----:B------:R-:W-:Y:S04]  /*c340*/  SHFL.IDX PT, R82, R118, R117, 0x1c1f ;  /* 0x001c1f7576527589 */ /* 0x000fe800000e0000 */
[----:B------:R1:W-:Y:S04]  /*c350*/  SHFL.IDX PT, R21, R123, R8, 0x1c1f ;  /* 0x001c1f087b157589 */ /* 0x0003e800000e0000 */
[----:B------:R-:W4:Y:S01]  /*c360*/  SHFL.IDX PT, R60, R76, R117, 0x1c1f ;  /* 0x001c1f754c3c7589 */ /* 0x000f2200000e0000 */
[----:B---3--:R-:W-:-:S03]  /*c370*/  SEL R106, R34, R105, P0 ;  /* 0x00000069226a7207 */ /* 0x008fc60000000000 */
[----:B------:R3:W5:Y:S01]  /*c380*/  SHFL.IDX PT, R94, R110, R117, 0x1c1f ;  /* 0x001c1f756e5e7589 */ /* 0x00076200000e0000 */
[----:B-1----:R-:W-:-:S03]  /*c390*/  SEL R123, R43, R89, P0 ;  /* 0x000000592b7b7207 */ /* 0x002fc60000000000 */
[----:B------:R1:W5:Y:S01]  /*c3a0*/  SHFL.IDX PT, R26, R126, R117, 0x1c1f ;  /* 0x001c1f757e1a7589 */ /* 0x00036200000e0000 */
[----:B--2---:R-:W-:-:S03]  /*c3b0*/  SEL R159, R143, R150, P0 ;  /* 0x000000968f9f7207 */ /* 0x004fc60000000000 */
[----:B------:R2:W-:Y:S01]  /*c3c0*/  SHFL.IDX PT, R24, R128, R117, 0x1c1f ;  /* 0x001c1f7580187589 */ /* 0x0005e200000e0000 */
[----:B0-----:R-:W-:Y:S02]  /*c3d0*/  SEL R63, R47, R167, P0 ;  /* 0x000000a72f3f7207 */ /* 0x001fe40000000000 */
[----:B---3--:R-:W-:Y:S01]  /*c3e0*/  SEL R110, R164, R108, P0 ;  /* 0x0000006ca46e7207 */ /* 0x008fe20000000000 */
[----:B------:R-:W0:Y:S01]  /*c3f0*/  SHFL.IDX PT, R141, R141, R117, 0x1c1f ;  /* 0x001c1f758d8d7589 */ /* 0x000e2200000e0000 */
[----:B------:R-:W-:Y:S02]  /*c400*/  SEL R108, R108, R164, P0 ;  /* 0x000000a46c6c7207 */ /* 0x000fe40000000000 */
[----:B-1----:R-:W-:Y:S01]  /*c410*/  SEL R126, R125, R124, P0 ;  /* 0x0000007c7d7e7207 */ /* 0x002fe20000000000 */
[----:B------:R1:W-:Y:S01]  /*c420*/  SHFL.IDX PT, R15, R127, R8, 0x1c1f ;  /* 0x001c1f087f0f7589 */ /* 0x0003e200000e0000 */
[----:B------:R-:W-:Y:S02]  /*c430*/  SEL R124, R124, R125, P0 ;  /* 0x0000007d7c7c7207 */ /* 0x000fe40000000000 */
[----:B--2---:R-:W-:Y:S01]  /*c440*/  SEL R128, R101, R51, P0 ;  /* 0x0000003365807207 */ /* 0x004fe20000000000 */
[----:B------:R2:W3:Y:S01]  /*c450*/  SHFL.IDX PT, R79, R122, R117, 0x1c1f ;  /* 0x001c1f757a4f7589 */ /* 0x0004e200000e0000 */
[----:B------:R-:W-:-:S03]  /*c460*/  SEL R125, R115, R65, P0 ;  /* 0x00000041737d7207 */ /* 0x000fc60000000000 */
[----:B------:R4:W3:Y:S01]  /*c470*/  SHFL.IDX PT, R78, R130, R117, 0x1c1f ;  /* 0x001c1f75824e7589 */ /* 0x0008e200000e0000 */
[----:B-1----:R-:W-:-:S03]  /*c480*/  SEL R127, R65, R115, P0 ;  /* 0x00000073417f7207 */ /* 0x002fc60000000000 */
[----:B------:R-:W-:Y:S01]  /*c490*/  SHFL.IDX PT, R2, R2, R8, 0x1c1f ;  /* 0x001c1f0802027589 */ /* 0x000fe200000e0000 */
[----:B------:R-:W-:Y:S02]  /*c4a0*/  SEL R115, R39, R68, P0 ;  /* 0x0000004427737207 */ /* 0x000fe40000000000 */
[----:B--2---:R-:W-:Y:S01]  /*c4b0*/  SEL R122, R46, R121, P0 ;  /* 0x000000792e7a7207 */ /* 0x004fe20000000000 */
[----:B------:R-:W-:Y:S01]  /*c4c0*/  SHFL.IDX PT, R95, R95, R8, 0x1c1f ;  /* 0x001c1f085f5f7589 */ /* 0x000fe200000e0000 */
[----:B------:R-:W-:Y:S02]  /*c4d0*/  SEL R65, R52, R61, P0 ;  /* 0x0000003d34417207 */ /* 0x000fe40000000000 */
[----:B----4-:R-:W-:Y:S01]  /*c4e0*/  SEL R130, R51, R101, P0 ;  /* 0x0000006533827207 */ /* 0x010fe20000000000 */
[----:B------:R-:W-:Y:S01]  /*c4f0*/  SHFL.IDX PT, R172, R172, R8, 0x1c1f ;  /* 0x001c1f08acac7589 */ /* 0x000fe200000e0000 */
[----:B------:R-:W-:Y:S02]  /*c500*/  SEL R101, R88, R169, P0 ;  /* 0x000000a958657207 */ /* 0x000fe40000000000 */
[----:B------:R-:W-:Y:S01]  /*c510*/  SEL R51, R77, R44, P0 ;  /* 0x0000002c4d337207 */ /* 0x000fe20000000000 */
[----:B------:R1:W-:Y:S04]  /*c520*/  SHFL.IDX PT, R13, R131, R8, 0x1c1f ;  /* 0x001c1f08830d7589 */ /* 0x0003e800000e0000 */
[----:B------:R2:W-:Y:S04]  /*c530*/  SHFL.IDX PT, R73, R135, R8, 0x1c1f ;  /* 0x001c1f0887497589 */ /* 0x0005e800000e0000 */
[----:B------:R4:W-:Y:S01]  /*c540*/  SHFL.IDX PT, R7, R139, R8, 0x1c1f ;  /* 0x001c1f088b077589 */ /* 0x0009e200000e0000 */
[----:B-1----:R-:W-:-:S03]  /*c550*/  SEL R131, R50, R91, P0 ;  /* 0x0000005b32837207 */ /* 0x002fc60000000000 */
[----:B------:R1:W3:Y:S01]  /*c560*/  SHFL.IDX PT, R76, R134, R117, 0x1c1f ;  /* 0x001c1f75864c7589 */ /* 0x0002e200000e0000 */
[----:B------:R-:W-:Y:S02]  /*c570*/  SEL R50, R49, R48, P0 ;  /* 0x0000003031327207 */ /* 0x000fe40000000000 */
[----:B--2---:R-:W-:Y:S01]  /*c580*/  SEL R135, R66, R119, P0 ;  /* 0x0000007742877207 */ /* 0x004fe20000000000 */
[----:B------:R2:W-:Y:S01]  /*c590*/  SHFL.IDX PT, R8, R140, R117, 0x1c1f ;  /* 0x001c1f758c087589 */ /* 0x0005e200000e0000 */
[----:B------:R-:W-:Y:S02]  /*c5a0*/  SEL R48, R48, R49, P0 ;  /* 0x0000003130307207 */ /* 0x000fe40000000000 */
[----:B----4-:R-:W-:Y:S01]  /*c5b0*/  SEL R139, R54, R103, P0 ;  /* 0x00000067368b7207 */ /* 0x010fe20000000000 */
[----:B------:R4:W-:Y:S01]  /*c5c0*/  SHFL.IDX PT, R72, R136, R117, 0x1c1f ;  /* 0x001c1f7588487589 */ /* 0x0009e200000e0000 */
[----:B------:R-:W-:Y:S02]  /*c5d0*/  SEL R49, R44, R77, P0 ;  /* 0x0000004d2c317207 */ /* 0x000fe40000000000 */
[----:B-1----:R-:W-:Y:S01]  /*c5e0*/  SEL R134, R67, R132, P0 ;  /* 0x0000008443867207 */ /* 0x002fe20000000000 */
[----:B------:R-:W1:Y:S01]  /*c5f0*/  SHFL.IDX PT, R182, R86, R117, 0x1c1f ;  /* 0x001c1f7556b67589 */ /* 0x000e6200000e0000 */
[----:B------:R-:W-:-:S02]  /*c600*/  SEL R132, R132, R67, P0 ;  /* 0x0000004384847207 */ /* 0x000fc40000000000 */
[----:B--2---:R-:W-:Y:S01]  /*c610*/  SEL R140, R133, R137, P0 ;  /* 0x00000089858c7207 */ /* 0x004fe20000000000 */
[----:B------:R2:W1:Y:S01]  /*c620*/  SHFL.IDX PT, R75, R138, R117, 0x1c1f ;  /* 0x001c1f758a4b7589 */ /* 0x00046200000e0000 */
[----:B------:R-:W-:Y:S02]  /*c630*/  SEL R91, R30, R56, P0 ;  /* 0x000000381e5b7207 */ /* 0x000fe40000000000 */
[----:B------:R-:W-:Y:S01]  /*c640*/  SEL R44, R161, R38, P0 ;  /* 0x00000026a12c7207 */ /* 0x000fe20000000000 */
[----:B------:R5:W1:Y:S01]  /*c650*/  SHFL.IDX PT, R116, R157, R117, 0x1c1f ;  /* 0x001c1f759d747589 */ /* 0x000a6200000e0000 */
[----:B------:R-:W-:Y:S02]  /*c660*/  SEL R67, R61, R52, P0 ;  /* 0x000000343d437207 */ /* 0x000fe40000000000 */
[----:B----4-:R-:W-:Y:S01]  /*c670*/  SEL R136, R107, R55, P0 ;  /* 0x000000376b887207 */ /* 0x010fe20000000000 */
[----:B------:R4:W1:Y:S01]  /*c680*/  SHFL.IDX PT, R86, R142, R117, 0x1c1f ;  /* 0x001c1f758e567589 */ /* 0x00086200000e0000 */
[----:B------:R-:W-:-:S02]  /*c690*/  SEL R61, R167, R47, P0 ;  /* 0x0000002fa73d7207 */ /* 0x000fc40000000000 */
[----:B--2---:R-:W-:Y:S01]  /*c6a0*/  SEL R138, R55, R107, P0 ;  /* 0x0000006b378a7207 */ /* 0x004fe20000000000 */
[----:B------:R2:W1:Y:S01]  /*c6b0*/  SHFL.IDX PT, R32, R120, R117, 0x1c1f ;  /* 0x001c1f7578207589 */ /* 0x00046200000e0000 */
[----:B------:R-:W-:Y:S02]  /*c6c0*/  SEL R107, R33, R60, P0 ;  /* 0x0000003c216b7207 */ /* 0x000fe40000000000 */
[----:B-----5:R-:W-:Y:S01]  /*c6d0*/  SEL R157, R150, R143, P0 ;  /* 0x0000008f969d7207 */ /* 0x020fe20000000000 */
[----:B------:R5:W1:Y:S01]  /*c6e0*/  SHFL.IDX PT, R92, R144, R117, 0x1c1f ;  /* 0x001c1f75905c7589 */ /* 0x000a6200000e0000 */
[----:B------:R-:W-:Y:S02]  /*c6f0*/  SEL R150, R71, R148, P0 ;  /* 0x0000009447967207 */ /* 0x000fe40000000000 */
[----:B----4-:R-:W-:Y:S01]  /*c700*/  SEL R142, R137, R133, P0 ;  /* 0x00000085898e7207 */ /* 0x010fe20000000000 */
[----:B------:R4:W1:Y:S01]  /*c710*/  SHFL.IDX PT, R181, R90, R117, 0x1c1f ;  /* 0x001c1f755ab57589 */ /* 0x00086200000e0000 */
[----:B------:R-:W-:-:S02]  /*c720*/  SEL R137, R103, R54, P0 ;  /* 0x0000003667897207 */ /* 0x000fc40000000000 */
[----:B------:R-:W-:Y:S01]  /*c730*/  SEL R133, R119, R66, P0 ;  /* 0x0000004277857207 */ /* 0x000fe20000000000 */
[----:B------:R-:W1:Y:S01]  /*c740*/  SHFL.IDX PT, R163, R102, R117, 0x1c1f ;  /* 0x001c1f7566a37589 */ /* 0x000e6200000e0000 */
[----:B--2---:R-:W-:Y:S02]  /*c750*/  SEL R120, R121, R46, P0 ;  /* 0x0000002e79787207 */ /* 0x004fe40000000000 */
[----:B------:R-:W-:Y:S01]  /*c760*/  SEL R103, R169, R88, P0 ;  /* 0x00000058a9677207 */ /* 0x000fe20000000000 */
[----:B------:R2:W1:Y:S01]  /*c770*/  SHFL.IDX PT, R5, R5, R117, 0x1c1f ;  /* 0x001c1f7505057589 */ /* 0x00046200000e0000 */
[----:B-----5:R-:W-:Y:S02]  /*c780*/  SEL R144, R145, R59, P0 ;  /* 0x0000003b91907207 */ /* 0x020fe40000000000 */
[----:B------:R-:W-:Y:S02]  /*c790*/  SEL R121, R89, R43, P0 ;  /* 0x0000002b59797207 */ /* 0x000fe40000000000 */
[----:B------:R-:W-:-:S02]  /*c7a0*/  SEL R119, R160, R112, P0 ;  /* 0x00000070a0777207 */ /* 0x000fc40000000000 */
[----:B----4-:R-:W-:Y:S02]  /*c7b0*/  SEL R90, R41, R80, P0 ;  /* 0x00000050295a7207 */ /* 0x010fe40000000000 */
[----:B------:R-:W-:Y:S02]  /*c7c0*/  SEL R88, R80, R41, P0 ;  /* 0x0000002950587207 */ /* 0x000fe40000000000 */
[----:B--2---:R-:W-:Y:S02]  /*c7d0*/  SEL R117, R112, R160, P0 ;  /* 0x000000a070757207 */ /* 0x004fe40000000000 */
        /* <DEDUP_REMOVED lines=23> */
[----:B0-----:R-:W-:Y:S02]  /*c950*/  SEL R143, R69, R141, P0 ;  /* 0x0000008d458f7207 */ /* 0x001fe40000000000 */
[----:B------:R-:W-:Y:S02]  /*c960*/  SEL R35, R12, R28, P0 ;  /* 0x0000001c0c237207 */ /* 0x000fe40000000000 */
        /* <DEDUP_REMOVED lines=13> */
[----:B-1----:R-:W-:-:S02]  /*ca40*/  SEL R71, R83, R182, P0 ;  /* 0x000000b653477207 */ /* 0x002fc40000000000 */
[----:B------:R-:W-:Y:S02]  /*ca50*/  SEL R69, R182, R83, P0 ;  /* 0x00000053b6457207 */ /* 0x000fe40000000000 */
[----:B------:R-:W-:Y:S02]  /*ca60*/  SEL R40, R40, R81, P0 ;  /* 0x0000005128287207 */ /* 0x000fe40000000000 */
[----:B------:R-:W-:Y:S02]  /*ca70*/  SEL R12, R10, R72, P0 ;  /* 0x000000480a0c7207 */ /* 0x000fe40000000000 */
[----:B------:R-:W-:Y:S02]  /*ca80*/  SEL R13, R6, R8, P0 ;  /* 0x00000008060d7207 */ /* 0x000fe40000000000 */
[----:B------:R-:W-:Y:S02]  /*ca90*/  SEL R11, R8, R6, P0 ;  /* 0x00000006080b7207 */ /* 0x000fe40000000000 */
[----:B------:R-:W-:-:S02]  /*caa0*/  SEL R10, R72, R10, P0 ;  /* 0x0000000a480a7207 */ /* 0x000fc40000000000 */
[----:B------:R-:W-:Y:S02]  /*cab0*/  F2FP.BF16.F32.PACK_AB R80, R155, R154 ;  /* 0x0000009a9b50723e */ /* 0x000fe400000010ff */
[----:B------:R-:W-:Y:S02]  /*cac0*/  F2FP.BF16.F32.PACK_AB R81, R151, R150 ;  /* 0x000000969751723e */ /* 0x000fe400000010ff */
[----:B------:R-:W-:Y:S02]  /*cad0*/  F2FP.BF16.F32.PACK_AB R82, R153, R152 ;  /* 0x000000989952723e */ /* 0x000fe400000010ff */
[----:B------:R-:W-:Y:S02]  /*cae0*/  F2FP.BF16.F32.PACK_AB R83, R149, R148 ;  /* 0x000000949553723e */ /* 0x000fe400000010ff */
[----:B------:R-:W-:Y:S02]  /*caf0*/  SEL R8, R73, R75, P0 ;  /* 0x0000004b49087207 */ /* 0x000fe40000000000 */
[----:B------:R-:W-:Y:S01]  /*cb00*/  SEL R6, R75, R73, P0 ;  /* 0x000000494b067207 */ /* 0x000fe20000000000 */
[----:B------:R0:W-:Y:S01]  /*cb10*/  STSM.16.M88.4 [R9], R80 ;  /* 0x0000005009007844 */ /* 0x0001e20000000200 */
        /* <DEDUP_REMOVED lines=9> */
[----:B------:R-:W-:Y:S02]  /*cbb0*/  SEL R118, R158, R116, P0 ;  /* 0x000000749e767207 */ /* 0x000fe40000000000 */
[----:B------:R-:W-:Y:S01]  /*cbc0*/  SEL R116, R116, R158, P0 ;  /* 0x0000009e74747207 */ /* 0x000fe20000000000 */
[----:B------:R2:W-:Y:S01]  /*cbd0*/  STSM.16.M88.4 [R85], R76 ;  /* 0x0000004c55007844 */ /* 0x0005e20000000200 */
[----:B------:R-:W-:Y:S02]  /*cbe0*/  SEL R102, R168, R100, P0 ;  /* 0x00000064a8667207 */ /* 0x000fe40000000000 */
[----:B0-----:R-:W-:Y:S02]  /*cbf0*/  SEL R9, R7, R86, P0 ;  /* 0x0000005607097207 */ /* 0x001fe40000000000 */
        /* <DEDUP_REMOVED lines=9> */
[----:B------:R-:W-:Y:S01]  /*cc90*/  SEL R66, R53, R64, P0 ;  /* 0x0000004035427207 */ /* 0x000fe20000000000 */
[----:B------:R0:W-:Y:S01]  /*cca0*/  STSM.16.M88.4 [R98], R80 ;  /* 0x0000005062007844 */ /* 0x0001e20000000200 */
[----:B------:R-:W-:Y:S02]  /*ccb0*/  SEL R54, R95, R165, P0 ;  /* 0x000000a55f367207 */ /* 0x000fe40000000000 */
[----:B------:R-:W-:Y:S02]  /*ccc0*/  SEL R52, R165, R95, P0 ;  /* 0x0000005fa5347207 */ /* 0x000fe40000000000 */
[----:B------:R-:W-:-:S02]  /*ccd0*/  SEL R32, R32, R93, P0 ;  /* 0x0000005d20207207 */ /* 0x000fc40000000000 */
[----:B------:R-:W-:Y:S02]  /*cce0*/  SEL R162, R92, R162, P0 ;  /* 0x000000a25ca27207 */ /* 0x000fe40000000000 */
[----:B-1----:R-:W-:Y:S02]  /*ccf0*/  F2FP.BF16.F32.PACK_AB R84, R123, R122 ;  /* 0x0000007a7b54723e */ /* 0x002fe400000010ff */
[----:B------:R-:W-:Y:S02]  /*cd00*/  F2FP.BF16.F32.PACK_AB R86, R121, R120 ;  /* 0x000000787956723e */ /* 0x000fe400000010ff */
[----:B------:R-:W-:Y:S02]  /*cd10*/  F2FP.BF16.F32.PACK_AB R87, R117, R116 ;  /* 0x000000747557723e */ /* 0x000fe400000010ff */
[----:B--2---:R-:W-:Y:S02]  /*cd20*/  F2FP.BF16.F32.PACK_AB R85, R119, R118 ;  /* 0x000000767755723e */ /* 0x004fe400000010ff */
[----:B------:R-:W-:-:S02]  /*cd30*/  SEL R64, R64, R53, P0 ;  /* 0x0000003540407207 */ /* 0x000fc40000000000 */
[----:B------:R-:W-:Y:S01]  /*cd40*/  SEL R62, R171, R181, P0 ;  /* 0x000000b5ab3e7207 */ /* 0x000fe20000000000 */
[----:B------:R1:W-:Y:S01]  /*cd50*/  STSM.16.M88.4 [R97], R84 ;  /* 0x0000005461007844 */ /* 0x0003e20000000200 */
[----:B------:R-:W-:Y:S02]  /*cd60*/  SEL R60, R181, R171, P0 ;  /* 0x000000abb53c7207 */ /* 0x000fe40000000000 */
[----:B------:R-:W-:Y:S02]  /*cd70*/  F2FP.BF16.F32.PACK_AB R92, R115, R114 ;  /* 0x00000072735c723e */ /* 0x000fe400000010ff */
[----:B------:R-:W-:Y:S02]  /*cd80*/  F2FP.BF16.F32.PACK_AB R94, R113, R112 ;  /* 0x00000070715e723e */ /* 0x000fe400000010ff */
[----:B------:R-:W-:Y:S02]  /*cd90*/  F2FP.BF16.F32.PACK_AB R95, R109, R108 ;  /* 0x0000006c6d5f723e */ /* 0x000fe400000010ff */
[----:B------:R-:W-:-:S02]  /*cda0*/  F2FP.BF16.F32.PACK_AB R93, R111, R110 ;  /* 0x0000006e6f5d723e */ /* 0x000fc400000010ff */
[----:B------:R-:W-:Y:S02]  /*cdb0*/  SEL R55, R172, R163, P0 ;  /* 0x000000a3ac377207 */ /* 0x000fe40000000000 */
[----:B------:R-:W-:Y:S01]  /*cdc0*/  SEL R53, R163, R172, P0 ;  /* 0x000000aca3357207 */ /* 0x000fe20000000000 */
[----:B------:R2:W-:Y:S01]  /*cdd0*/  STSM.16.M88.4 [R96], R92 ;  /* 0x0000005c60007844 */ /* 0x0005e20000000200 */
[----:B------:R-:W-:Y:S02]  /*cde0*/  F2FP.BF16.F32.PACK_AB R72, R107, R106 ;  /* 0x0000006a6b48723e */ /* 0x000fe400000010ff */
[----:B------:R-:W-:Y:S02]  /*cdf0*/  F2FP.BF16.F32.PACK_AB R74, R105, R104 ;  /* 0x00000068694a723e */ /* 0x000fe400000010ff */
[----:B------:R-:W-:Y:S02]  /*ce00*/  F2FP.BF16.F32.PACK_AB R75, R101, R100 ;  /* 0x00000064654b723e */ /* 0x000fe400000010ff */
[----:B------:R-:W-:-:S02]  /*ce10*/  F2FP.BF16.F32.PACK_AB R73, R103, R102 ;  /* 0x000000666749723e */ /* 0x000fc400000010ff */
[----:B------:R-:W-:Y:S02]  /*ce20*/  F2FP.BF16.F32.PACK_AB R76, R91, R90 ;  /* 0x0000005a5b4c723e */ /* 0x000fe400000010ff */
[----:B------:R-:W-:Y:S01]  /*ce30*/  F2FP.BF16.F32.PACK_AB R78, R89, R88 ;  /* 0x00000058594e723e */ /* 0x000fe200000010ff */
[----:B------:R3:W-:Y:S01]  /*ce40*/  STSM.16.M88.4 [R0], R72 ;  /* 0x0000004800007844 */ /* 0x0007e20000000200 */
[----:B------:R-:W-:Y:S02]  /*ce50*/  F2FP.BF16.F32.PACK_AB R79, R69, R68 ;  /* 0x00000044454f723e */ /* 0x000fe400000010ff */
[----:B------:R-:W-:Y:S02]  /*ce60*/  F2FP.BF16.F32.PACK_AB R77, R71, R70 ;  /* 0x00000046474d723e */ /* 0x000fe400000010ff */
[----:B0-----:R-:W-:Y:S02]  /*ce70*/  F2FP.BF16.F32.PACK_AB R80, R67, R66 ;  /* 0x000000424350723e */ /* 0x001fe400000010ff */
        /* <DEDUP_REMOVED lines=9> */
[----:B------:R-:W-:-:S02]  /*cf10*/  SEL R161, R99, R156, P0 ;  /* 0x0000009c63a17207 */ /* 0x000fc40000000000 */
[----:B------:R-:W-:Y:S01]  /*cf20*/  SEL R163, R156, R99, P0 ;  /* 0x000000639ca37207 */ /* 0x000fe20000000000 */
[----:B------:R4:W-:Y:S01]  /*cf30*/  STSM.16.M88.4 [R175], R84 ;  /* 0x00000054af007844 */ /* 0x0009e20000000200 */
[----:B--2---:R-:W-:Y:S02]  /*cf40*/  F2FP.BF16.F32.PACK_AB R92, R51, R50 ;  /* 0x00000032335c723e */ /* 0x004fe400000010ff */
[----:B------:R-:W-:Y:S02]  /*cf50*/  F2FP.BF16.F32.PACK_AB R94, R49, R48 ;  /* 0x00000030315e723e */ /* 0x000fe400000010ff */
[----:B------:R-:W-:Y:S02]  /*cf60*/  F2FP.BF16.F32.PACK_AB R95, R45, R44 ;  /* 0x0000002c2d5f723e */ /* 0x000fe400000010ff */
[----:B------:R-:W-:Y:S02]  /*cf70*/  F2FP.BF16.F32.PACK_AB R93, R47, R46 ;  /* 0x0000002e2f5d723e */ /* 0x000fe400000010ff */
[----:B------:R-:W-:-:S02]  /*cf80*/  SEL R158, R2, R5, P0 ;  /* 0x00000005029e7207 */ /* 0x000fc40000000000 */
[----:B------:R-:W-:Y:S01]  /*cf90*/  SEL R156, R5, R2, P0 ;  /* 0x00000002059c7207 */ /* 0x000fe20000000000 */
[----:B------:R-:W-:Y:S01]  /*cfa0*/  STSM.16.M88.4 [R176], R92 ;  /* 0x0000005cb0007844 */ /* 0x000fe20000000200 */
[----:B------:R-:W-:Y:S02]  /*cfb0*/  F2FP.BF16.F32.PACK_AB R96, R43, R42 ;  /* 0x0000002a2b60723e */ /* 0x000fe400000010ff */
[----:B------:R-:W-:Y:S02]  /*cfc0*/  F2FP.BF16.F32.PACK_AB R98, R41, R40 ;  /* 0x000000282962723e */ /* 0x000fe400000010ff */
[----:B------:R-:W-:Y:S02]  /*cfd0*/  F2FP.BF16.F32.PACK_AB R99, R37, R36 ;  /* 0x000000242563723e */ /* 0x000fe400000010ff */
[----:B------:R-:W-:Y:S02]  /*cfe0*/  F2FP.BF16.F32.PACK_AB R97, R39, R38 ;  /* 0x000000262761723e */ /* 0x000fe400000010ff */
[----:B---3--:R-:W-:-:S02]  /*cff0*/  F2FP.BF16.F32.PACK_AB R72, R35, R34 ;  /* 0x000000222348723e */ /* 0x008fc400000010ff */
[----:B------:R-:W-:Y:S01]  /*d000*/  F2FP.BF16.F32.PACK_AB R74, R33, R32 ;  /* 0x00000020214a723e */ /* 0x000fe200000010ff */
[----:B------:R-:W-:Y:S01]  /*d010*/  STSM.16.M88.4 [R177], R96 ;  /* 0x00000060b1007844 */ /* 0x000fe20000000200 */
        /* <DEDUP_REMOVED lines=12> */
[----:B----4-:R-:W-:-:S02]  /*d0e0*/  F2FP.BF16.F32.PACK_AB R85, R159, R158 ;  /* 0x0000009e9f55723e */ /* 0x010fc400000010ff */
        /* <DEDUP_REMOVED lines=8> */
[----:B------:R-:W-:Y:S01]  /*d170*/  BAR.SYNC.DEFER_BLOCKING 0x1, 0x100 ;  /* 0x0044000000007b1d */ /* 0x000fe20000010000 */
[----:B------:R-:W-:Y:S01]  /*d180*/  ISETP.NE.AND.EX P0, PT, RZ, UR17, PT, P0 ;  /* 0x00000011ff007c0c */ /* 0x000fe2000bf05300 */
[----:B------:R-:W-:-:S04]  /*d190*/  UISETP.NE.U32.AND UP0, UPT, UR14, URZ, UPT ;  /* 0x0000003f0e00728c */ /* 0x000fc8000bf05070 */
[----:B------:R-:W-:-:S08]  /*d1a0*/  UISETP.NE.AND.EX UP0, UPT, UR15, URZ, UPT, UP0 ;  /* 0x0000003f0f00728c */ /* 0x000fd0000bf05300 */
[----:B------:R0:W3:Y:S03]  /*d1b0*/  @P0 LDG.E R0, desc[UR52][R72.64] ;  /* 0x0000003448000981 */ /* 0x0000e6000c1e1900 */
[----:B------:R-:W-:Y:S01]  /*d1c0*/  @UP0 ULEA UR14, UP1, UR44, UR14, 0x2 ;  /* 0x0000000e2c0e0291 */ /* 0x000fe2000f82103f */
[----:B------:R-:W-:-:S03]  /*d1d0*/  PLOP3.LUT P4, PT, PT, PT, UP0, 0x80, 0x0 ;  /* 0x000000000000781c */ /* 0x000fc60003f8f008 */
[----:B------:R-:W-:Y:S02]  /*d1e0*/  @UP0 ULEA.HI.X UR15, UR44, UR15, UR43, 0x2, UP1 ;  /* 0x0000000f2c0f0291 */ /* 0x000fe400088f142b */
[----:B0-----:R-:W-:-:S04]  /*d1f0*/  IMAD.U32 R72, RZ, RZ, UR14 ;  /* 0x0000000eff487e24 */ /* 0x001fc8000f8e00ff */
[----:B------:R-:W-:-:S05]  /*d200*/  IMAD.U32 R73, RZ, RZ, UR15 ;  /* 0x0000000fff497e24 */ /* 0x000fca000f8e00ff */
[----:B------:R0:W4:Y:S01]  /*d210*/  @P4 LDG.E R2, desc[UR52][R72.64] ;  /* 0x0000003448024981 */ /* 0x000122000c1e1900 */
[----:B------:R-:W-:Y:S01]  /*d220*/  UISETP.NE.AND UP2, UPT, UR22, 0x1, UPT ;  /* 0x000000011600788c */ /* 0x000fe2000bf45270 */
[----:B-1----:R-:W-:Y:S01]  /*d230*/  VIADD R78, R17, UR36 ;  /* 0x00000024114e7c36 */ /* 0x002fe20008000000 */
[----:B------:R-:W-:Y:S01]  /*d240*/  UISETP.GT.AND UP1, UPT, UR47, 0x1, UPT ;  /* 0x000000012f00788c */ /* 0x000fe2000bf24270 */
[----:B------:R-:W-:Y:S01]  /*d250*/  UMOV UR23, 0x9b8 ;  /* 0x000009b800177882 */ /* 0x000fe20000000000 */
[----:B------:R-:W-:Y:S02]  /*d260*/  UISETP.NE.U32.AND UP0, UPT, UR16, URZ, UPT ;  /* 0x0000003f1000728c */ /* 0x000fe4000bf05070 */
[----:B------:R-:W-:Y:S01]  /*d270*/  PLOP3.LUT P1, PT, PT, PT, UP2, 0x80, 0x0 ;  /* 0x000000000000781c */ /* 0x000fe20003f2f028 */
[----:B------:R-:W-:Y:S02]  /*d280*/  USEL UR23, UR23, 0x978, UP1 ;  /* 0x0000097817177887 */ /* 0x000fe40008800000 */
[----:B------:R-:W-:Y:S01]  /*d290*/  UISETP.NE.AND.EX UP0, UPT, UR17, URZ, UPT, UP0 ;  /* 0x0000003f1100728c */ /* 0x000fe2000bf05300 */
[----:B------:R-:W-:Y:S01]  /*d2a0*/  UMOV UR4, URZ ;  /* 0x0000003f00047c82 */ /* 0x000fe20008000000 */
[----:B------:R-:W-:-:S02]  /*d2b0*/  USEL UR9, UR37, URZ, UP1 ;  /* 0x0000003f25097287 */ /* 0x000fc40008800000 */
[----:B------:R-:W-:Y:S01]  /*d2c0*/  USEL UR44, UR44, URZ, !UP0 ;  /* 0x0000003f2c2c7287 */ /* 0x000fe2000c000000 */
[----:B------:R-:W-:Y:S01]  /*d2d0*/  @UP2 ULDC UR26, c[0x0][0xbec] ;  /* 0x0002fb00001a2ab9 */ /* 0x000fe20000000800 */
[----:B------:R-:W-:-:S04]  /*d2e0*/  USEL UR43, UR43, URZ, !UP0 ;  /* 0x0000003f2b2b7287 */ /* 0x000fc8000c000000 */
[----:B------:R-:W-:Y:S01]  /*d2f0*/  ULDC.64 UR16, c[0x0][UR23+0x220] ;  /* 0x0000880017107abb */ /* 0x000fe20008000a00 */
[----:B------:R-:W-:Y:S01]  /*d300*/  ULDC.64 UR20, c[0x0][UR23+0x218] ;  /* 0x0000860017147abb */ /* 0x000fe20008000a00 */
[----:B------:R-:W-:Y:S01]  /*d310*/  ULDC.64 UR18, c[0x0][UR23+0x228] ;  /* 0x00008a0017127abb */ /* 0x000fe20008000a00 */
[----:B------:R-:W-:Y:S01]  /*d320*/  @P1 IMAD.HI.U32 R5, R78, UR26, RZ ;  /* 0x0000001a4e051c27 */ /* 0x000fe2000f8e00ff */
[----:B------:R-:W-:Y:S02]  /*d330*/  UIMAD UR17, UR17, UR44, URZ ;  /* 0x0000002c111172a4 */ /* 0x000fe4000f8e023f */
[----:B------:R-:W-:Y:S02]  /*d340*/  UIMAD.WIDE.U32 UR14, UR20, UR45, URZ ;  /* 0x0000002d140e72a5 */ /* 0x000fe4000f8e003f */
[----:B------:R-:W-:Y:S01]  /*d350*/  UIMAD.WIDE.U32 UR24, UR18, UR9, URZ ;  /* 0x00000009121872a5 */ /* 0x000fe2000f8e003f */
[----:B------:R-:W-:Y:S01]  /*d360*/  @UP2 ULDC UR27, c[0x0][0xbf0] ;  /* 0x0002fc00001b2ab9 */ /* 0x000fe20000000800 */
[----:B------:R-:W-:-:S02]  /*d370*/  UIMAD UR20, UR21, UR45, URZ ;  /* 0x0000002d151472a4 */ /* 0x000fc4000f8e023f */
[----:B------:R-:W-:Y:S02]  /*d380*/  UIMAD UR9, UR19, UR9, URZ ;  /* 0x00000009130972a4 */ /* 0x000fe4000f8e023f */
[----:B0-----:R-:W-:Y:S01]  /*d390*/  IMAD.U32 R73, RZ, RZ, UR24 ;  /* 0x00000018ff497e24 */ /* 0x001fe2000f8e00ff */
[----:B------:R-:W-:Y:S02]  /*d3a0*/  UIMAD.WIDE.U32 UR18, UR16, UR44, URZ ;  /* 0x0000002c101272a5 */ /* 0x000fe4000f8e003f */
[----:B------:R-:W-:Y:S02]  /*d3b0*/  UIMAD UR17, UR16, UR43, UR17 ;  /* 0x0000002b101172a4 */ /* 0x000fe4000f8e0211 */
[----:B------:R-:W-:Y:S02]  /*d3c0*/  UIADD3 UR20, UR15, UR20, URZ ;  /* 0x000000140f147290 */ /* 0x000fe4000fffe03f */
[----:B------:R-:W-:Y:S02]  /*d3d0*/  UIADD3 UR15, UR25, UR9, URZ ;  /* 0x00000009190f7290 */ /* 0x000fe4000fffe03f */
[----:B------:R-:W-:-:S04]  /*d3e0*/  UIADD3 UR9, UR19, UR17, URZ ;  /* 0x0000001113097290 */ /* 0x000fc8000fffe03f */
[----:B------:R-:W-:Y:S01]  /*d3f0*/  IMAD.U32 R74, RZ, RZ, UR15 ;  /* 0x0000000fff4a7e24 */ /* 0x000fe2000f8e00ff */
[----:B---3--:R-:W-:Y:S01]  /*d400*/  @P0 R2UR UR4, R0 ;  /* 0x00000000000402ca */ /* 0x008fe200000e0000 */
[----:B------:R-:W-:Y:S01]  /*d410*/  IMAD.MOV.U32 R0, RZ, RZ, R78 ;  /* 0x000000ffff007224 */ /* 0x000fe200078e004e */
[----:B------:R-:W-:-:S05]  /*d420*/  @P1 SHF.R.U32.HI R0, RZ, UR27, R5 ;  /* 0x0000001bff001c19 */ /* 0x000fca0008011605 */
[----:B------:R-:W-:-:S04]  /*d430*/  IMAD.MOV R5, RZ, RZ, -R0 ;  /* 0x000000ffff057224 */ /* 0x000fc800078e0a00 */
[----:B------:R-:W-:Y:S02]  /*d440*/  IMAD R5, R5, UR22, R78 ;  /* 0x0000001605057c24 */ /* 0x000fe4000f8e024e */
        /* <DEDUP_REMOVED lines=9> */
[----:B------:R-:W-:Y:S01]  /*d4e0*/  SHF.R.S32.HI R0, RZ, 0x1f, R5 ;  /* 0x0000001fff007819 */ /* 0x000fe20000011405 */
[----:B------:R-:W-:Y:S01]  /*d4f0*/  @!UP1 ULDC UR19, c[0x0][0xb54] ;  /* 0x0002d50000139ab9 */ /* 0x000fe20000000800 */
[----:B------:R-:W-:Y:S01]  /*d500*/  IADD3.X R73, R73, UR9, R74, P2, P3 ;  /* 0x0000000949497c10 */ /* 0x000fe200097e644a */
[----:B------:R-:W-:Y:S01]  /*d510*/  ULDC UR9, c[0x0][0xa88] ;  /* 0x0002a20000097ab9 */ /* 0x000fe20000000800 */
[----:B----4-:R-:W-:Y:S01]  /*d520*/  @P4 R2UR UR9, R2 ;  /* 0x00000000020942ca */ /* 0x010fe200000e0000 */
[----:B------:R-:W-:-:S02]  /*d530*/  IMAD R75, R0, UR14, R75 ;  /* 0x0000000e004b7c24 */ /* 0x000fc4000f8e024b */
[----:B------:R-:W-:-:S04]  /*d540*/  IMAD.WIDE.U32 R72, R5, UR14, R72 ;  /* 0x0000000e05487c25 */ /* 0x000fc8000f8e0048 */
[----:B------:R-:W-:Y:S01]  /*d550*/  IMAD.IADD R5, R73, 0x1, R75 ;  /* 0x0000000149057824 */ /* 0x000fe200078e024b */
[----:B------:R-:W-:-:S04]  /*d560*/  LEA R76, P2, R72, UR18, 0x2 ;  /* 0x00000012484c7c11 */ /* 0x000fc8000f8410ff */
[----:B------:R-:W-:Y:S01]  /*d570*/  LEA.HI.X R5, R72, UR19, R5, 0x2, P2 ;  /* 0x0000001348057c11 */ /* 0x000fe200090f1405 */
[----:B--2---:R-:W-:Y:S08]  /*d580*/  @P4 BRA `(.L_x_2303) ;  /* 0x0000000000284947 */ /* 0x004ff00003800000 */
        /* <DEDUP_REMOVED lines=10> */
.L_x_2303:
[----:B------:R-:W2:Y:S04]  /*d630*/  LDL R2, [R1+0x40] ;  /* 0x0000400001027983 */ /* 0x000ea80000100800 */
[----:B------:R-:W3:Y:S01]  /*d640*/  LDL R0, [R1+0x3c] ;  /* 0x00003c0001007983 */ /* 0x000ee20000100800 */
[----:B------:R-:W-:-:S03]  /*d650*/  UIMAD UR9, UR9, UR22, URZ ;  /* 0x00000016090972a4 */ /* 0x000fc6000f8e023f */
[----:B------:R-:W-:Y:S04]  /*d660*/  SHFL.IDX PT, R72, R76, RZ, 0x1c1f ;  /* 0x001c1fff4c487589 */ /* 0x000fe800000e0000 */
[----:B------:R-:W0:Y:S04]  /*d670*/  SHFL.IDX PT, R73, R5, RZ, 0x1c1f ;  /* 0x001c1fff05497589 */ /* 0x000e2800000e0000 */
[----:B------:R-:W-:Y:S04]  /*d680*/  SHFL.IDX PT, R74, R76, 0x1, 0x1c1f ;  /* 0x003c1f004c4a7f89 */ /* 0x000fe800000e0000 */
[----:B------:R-:W1:Y:S01]  /*d690*/  SHFL.IDX PT, R75, R5, 0x1, 0x1c1f ;  /* 0x003c1f00054b7f89 */ /* 0x000e6200000e0000 */
[----:B--2---:R-:W-:Y:S01]  /*d6a0*/  VIADD R77, R2, UR36 ;  /* 0x00000024024d7c36 */ /* 0x004fe20008000000 */
        /* <DEDUP_REMOVED lines=21> */
[----:B------:R-:W-:Y:S02]  /*d800*/  LOP3.LUT R24, R25, 0x380, RZ, 0xc0, !PT ;  /* 0x0000038019187812 */ /* 0x000fe400078ec0ff */
[----:B------:R-:W-:Y:S02]  /*d810*/  IADD3 R13, P3, R2, 0x2000, RZ ;  /* 0x00002000020d7810 */ /* 0x000fe40007f7e0ff */
[----:B------:R-:W-:Y:S02]  /*d820*/  SHF.R.U64 R24, R24, 0x3, RZ ;  /* 0x0000000318187819 */ /* 0x000fe400000012ff */
[----:B------:R-:W-:-:S02]  /*d830*/  LOP3.LUT R8, R9, 0x380, RZ, 0xc0, !PT ;  /* 0x0000038009087812 */ /* 0x000fc400078ec0ff */
[----:B------:R-:W-:Y:S02]  /*d840*/  LOP3.LUT R12, R13, 0x380, RZ, 0xc0, !PT ;  /* 0x000003800d0c7812 */ /* 0x000fe400078ec0ff */
[----:B------:R-:W-:Y:S01]  /*d850*/  LOP3.LUT R24, R24, R25, RZ, 0x3c, !PT ;  /* 0x0000001918187212 */ /* 0x000fe200078e3cff */
[--C-:B------:R-:W-:Y:S01]  /*d860*/  IMAD.X R25, RZ, RZ, R3.reuse, P2 ;  /* 0x000000ffff197224 */ /* 0x100fe200010e0603 */
[----:B------:R-:W-:Y:S02]  /*d870*/  IADD3 R49, P2, R2, 0x9000, RZ ;  /* 0x0000900002317810 */ /* 0x000fe40007f5e0ff */
[----:B------:R-:W-:Y:S02]  /*d880*/  SHF.R.U64 R8, R8, 0x3, RZ ;  /* 0x0000000308087819 */ /* 0x000fe400000012ff */
[----:B------:R-:W-:Y:S01]  /*d890*/  SHF.R.U64 R12, R12, 0x3, RZ ;  /* 0x000000030c0c7819 */ /* 0x000fe200000012ff */
[----:B------:R-:W-:Y:S01]  /*d8a0*/  UIMAD UR12, UR16, UR14, URZ ;  /* 0x0000000e100c72a4 */ /* 0x000fe2000f8e023f */
[----:B------:R-:W-:Y:S01]  /*d8b0*/  LOP3.LUT R48, R49, 0x380, RZ, 0xc0, !PT ;  /* 0x0000038031307812 */ /* 0x000fe200078ec0ff */
[----:B------:R-:W-:Y:S01]  /*d8c0*/  UIMAD.WIDE.U32 UR10, UR4, UR14, URZ ;  /* 0x0000000e040a72a5 */ /* 0x000fe2000f8e003f */
[----:B------:R-:W-:Y:S01]  /*d8d0*/  LOP3.LUT R8, R8, R9, RZ, 0x3c, !PT ;  /* 0x0000000908087212 */ /* 0x000fe200078e3cff */
[--C-:B------:R-:W-:Y:S01]  /*d8e0*/  IMAD.X R9, RZ, RZ, R3.reuse, P4 ;  /* 0x000000ffff097224 */ /* 0x100fe200020e0603 */
[----:B------:R-:W-:Y:S01]  /*d8f0*/  LOP3.LUT R12, R12, R13, RZ, 0x3c, !PT ;  /* 0x0000000d0c0c7212 */ /* 0x000fe200078e3cff */
[----:B------:R-:W-:Y:S01]  /*d900*/  IMAD.X R13, RZ, RZ, R3, P3 ;  /* 0x000000ffff0d7224 */ /* 0x000fe200018e0603 */
[----:B------:R-:W-:-:S02]  /*d910*/  IADD3 R29, P0, R2, 0x4000, RZ ;  /* 0x00004000021d7810 */ /* 0x000fc40007f1e0ff */
[C---:B------:R-:W-:Y:S02]  /*d920*/  IADD3 R33, P6, R2.reuse, 0x5000, RZ ;  /* 0x0000500002217810 */ /* 0x040fe40007fde0ff */
[C---:B------:R-:W-:Y:S02]  /*d930*/  IADD3 R37, P5, R2.reuse, 0x6000, RZ ;  /* 0x0000600002257810 */ /* 0x040fe40007fbe0ff */
[C---:B------:R-:W-:Y:S01]  /*d940*/  LOP3.LUT R7, R2.reuse, 0x380, RZ, 0xc0, !PT ;  /* 0x0000038002077812 */ /* 0x040fe200078ec0ff */
[----:B------:R-:W-:Y:S01]  /*d950*/  UIMAD UR12, UR4, UR15, UR12 ;  /* 0x0000000f040c72a4 */ /* 0x000fe2000f8e020c */
[C---:B------:R-:W-:Y:S01]  /*d960*/  IADD3 R41, P4, R2.reuse, 0x7000, RZ ;  /* 0x0000700002297810 */ /* 0x040fe20007f9e0ff */
[----:B------:R-:W-:Y:S01]  /*d970*/  @UP2 ULDC UR14, c[0x0][0xbec] ;  /* 0x0002fb00000e2ab9 */ /* 0x000fe20000000800 */
[----:B------:R-:W-:Y:S01]  /*d980*/  IADD3 R45, P3, R2, 0x8000, RZ ;  /* 0x00008000022d7810 */ /* 0x000fe20007f7e0ff */
[----:B------:R-:W5:Y:S01]  /*d990*/  LD.E.128 R8, desc[UR52][R8.64] ;  /* 0x0000003408087980 */ /* 0x000f62000c101d00 */
[----:B------:R-:W-:-:S02]  /*d9a0*/  SHF.R.U64 R48, R48, 0x3, RZ ;  /* 0x0000000330307819 */ /* 0x000fc400000012ff */
[----:B------:R-:W-:Y:S01]  /*d9b0*/  LOP3.LUT R28, R29, 0x380, RZ, 0xc0, !PT ;  /* 0x000003801d1c7812 */ /* 0x000fe200078ec0ff */
[----:B------:R-:W5:Y:S01]  /*d9c0*/  LD.E.128 R12, desc[UR52][R12.64] ;  /* 0x000000340c0c7980 */ /* 0x000f62000c101d00 */
[----:B------:R-:W-:Y:S02]  /*d9d0*/  LOP3.LUT R32, R33, 0x380, RZ, 0xc0, !PT ;  /* 0x0000038021207812 */ /* 0x000fe400078ec0ff */
[----:B------:R-:W-:Y:S01]  /*d9e0*/  LOP3.LUT R36, R37, 0x380, RZ, 0xc0, !PT ;  /* 0x0000038025247812 */ /* 0x000fe200078ec0ff */
[----:B------:R-:W5:Y:S01]  /*d9f0*/  LD.E.128 R24, desc[UR52][R24.64] ;  /* 0x0000003418187980 */ /* 0x000f62000c101d00 */
[----:B------:R-:W-:Y:S02]  /*da00*/  LOP3.LUT R40, R41, 0x380, RZ, 0xc0, !PT ;  /* 0x0000038029287812 */ /* 0x000fe400078ec0ff */
[----:B------:R-:W-:Y:S02]  /*da10*/  LOP3.LUT R44, R45, 0x380, RZ, 0xc0, !PT ;  /* 0x000003802d2c7812 */ /* 0x000fe400078ec0ff */
[----:B------:R-:W-:Y:S01]  /*da20*/  LOP3.LUT R48, R48, R49, RZ, 0x3c, !PT ;  /* 0x0000003130307212 */ /* 0x000fe200078e3cff */
[----:B------:R-:W-:Y:S01]  /*da30*/  IMAD.X R49, RZ, RZ, R3, P2 ;  /* 0x000000ffff317224 */ /* 0x000fe200010e0603 */
[----:B------:R-:W-:-:S02]  /*da40*/  IADD3 R5, P2, R2, 0xf000, RZ ;  /* 0x0000f00002057810 */ /* 0x000fc40007f5e0ff */
[----:B------:R-:W-:Y:S02]  /*da50*/  SHF.R.U64 R28, R28, 0x3, RZ ;  /* 0x000000031c1c7819 */ /* 0x000fe400000012ff */
[----:B------:R-:W-:Y:S02]  /*da60*/  SHF.R.U64 R32, R32, 0x3, RZ ;  /* 0x0000000320207819 */ /* 0x000fe400000012ff */
[----:B------:R-:W-:Y:S01]  /*da70*/  SHF.R.U64 R7, R7, 0x3, RZ ;  /* 0x0000000307077819 */ /* 0x000fe200000012ff */
[----:B------:R-:W-:Y:S01]  /*da80*/  UIADD3 UR11, UR11, UR12, URZ ;  /* 0x0000000c0b0b7290 */ /* 0x000fe2000fffe03f */
[----:B------:R-:W-:Y:S01]  /*da90*/  SHF.R.U64 R36, R36, 0x3, RZ ;  /* 0x0000000324247819 */ /* 0x000fe200000012ff */
[----:B------:R-:W-:Y:S01]  /*daa0*/  USHF.R.S32.HI UR4, URZ, 0x1f, UR44 ;  /* 0x0000001f3f047899 */ /* 0x000fe2000801142c */
[----:B------:R-:W-:Y:S01]  /*dab0*/  SHF.R.U64 R40, R40, 0x3, RZ ;  /* 0x0000000328287819 */ /* 0x000fe200000012ff */
[----:B------:R-:W-:Y:S01]  /*dac0*/  ULDC.64 UR12, c[0x0][0xae8] ;  /* 0x0002ba00000c7ab9 */ /* 0x000fe20000000a00 */
[----:B------:R-:W-:Y:S01]  /*dad0*/  SHF.R.U64 R44, R44, 0x3, RZ ;  /* 0x000000032c2c7819 */ /* 0x000fe200000012ff */
[--C-:B------:R-:W-:Y:S01]  /*dae0*/  IMAD.X R73, RZ, RZ, R3.reuse, P2 ;  /* 0x000000ffff497224 */ /* 0x100fe200010e0603 */
[----:B------:R-:W-:Y:S01]  /*daf0*/  LOP3.LUT R4, R5, 0x380, RZ, 0xc0, !PT ;  /* 0x0000038005047812 */ /* 0x000fe200078ec0ff */
[----:B------:R-:W5:Y:S01]  /*db00*/  LD.E.128 R48, desc[UR52][R48.64] ;  /* 0x0000003430307980 */ /* 0x000f62000c101d00 */
        /* <DEDUP_REMOVED lines=11> */
[----:B------:R-:W-:Y:S01]  /*dbc0*/  UIMAD.WIDE.U32 UR10, UR45, UR12, UR10 ;  /* 0x0000000c2d0a72a5 */ /* 0x000fe2000f8e000a */
[C---:B------:R-:W-:Y:S01]  /*dbd0*/  IADD3 R57, P6, R2.reuse, 0xb000, RZ ;  /* 0x0000b00002397810 */ /* 0x040fe20007fde0ff */
[----:B------:R-:W5:Y:S01]  /*dbe0*/  LD.E.128 R28, desc[UR52][R28.64] ;  /* 0x000000341c1c7980 */ /* 0x000f62000c101d00 */
[----:B------:R-:W-:-:S02]  /*dbf0*/  IADD3 R61, P5, R2, 0xc000, RZ ;  /* 0x0000c000023d7810 */ /* 0x000fc40007fbe0ff */
[C---:B------:R-:W-:Y:S01]  /*dc00*/  IADD3 R65, P4, R2.reuse, 0xd000, RZ ;  /* 0x0000d00002417810 */ /* 0x040fe20007f9e0ff */
[----:B------:R-:W5:Y:S01]  /*dc10*/  LD.E.128 R32, desc[UR52][R32.64] ;  /* 0x0000003420207980 */ /* 0x000f62000c101d00 */
[----:B------:R-:W-:Y:S02]  /*dc20*/  IADD3 R69, P3, R2, 0xe000, RZ ;  /* 0x0000e00002457810 */ /* 0x000fe40007f7e0ff */
[----:B------:R-:W-:Y:S01]  /*dc30*/  SHF.R.U64 R4, R4, 0x3, RZ ;  /* 0x0000000304047819 */ /* 0x000fe200000012ff */
[----:B------:R-:W5:Y:S01]  /*dc40*/  LD.E.128 R36, desc[UR52][R36.64] ;  /* 0x0000003424247980 */ /* 0x000f62000c101d00 */
[----:B------:R-:W-:Y:S02]  /*dc50*/  LOP3.LUT R2, R7, R2, RZ, 0x3c, !PT ;  /* 0x0000000207027212 */ /* 0x000fe400078e3cff */
[----:B------:R-:W-:Y:S01]  /*dc60*/  LOP3.LUT R72, R4, R5, RZ, 0x3c, !PT ;  /* 0x0000000504487212 */ /* 0x000fe200078e3cff */
[----:B------:R-:W-:Y:S01]  /*dc70*/  UIMAD UR11, UR45, UR13, UR11 ;  /* 0x0000000d2d0b72a4 */ /* 0x000fe2000f8e020b */
[----:B------:R-:W-:Y:S01]  /*dc80*/  LOP3.LUT R52, R53, 0x380, RZ, 0xc0, !PT ;  /* 0x0000038035347812 */ /* 0x000fe200078ec0ff */
[----:B------:R0:W5:Y:S01]  /*dc90*/  LD.E.128 R4, desc[UR52][R2.64] ;  /* 0x0000003402047980 */ /* 0x000162000c101d00 */
[----:B------:R-:W-:Y:S01]  /*dca0*/  ULDC.64 UR12, c[0x0][0xaf0] ;  /* 0x0002bc00000c7ab9 */ /* 0x000fe20000000a00 */
[----:B------:R-:W-:Y:S01]  /*dcb0*/  LOP3.LUT R56, R57, 0x380, RZ, 0xc0, !PT ;  /* 0x0000038039387812 */ /* 0x000fe200078ec0ff */
[----:B------:R-:W-:Y:S01]  /*dcc0*/  UIMAD UR4, UR4, UR12, URZ ;  /* 0x0000000c040472a4 */ /* 0x000fe2000f8e023f */
[----:B------:R-:W-:Y:S01]  /*dcd0*/  LOP3.LUT R60, R61, 0x380, RZ, 0xc0, !PT ;  /* 0x000003803d3c7812 */ /* 0x000fe200078ec0ff */
[----:B------:R-:W5:Y:S01]  /*dce0*/  LD.E.128 R40, desc[UR52][R40.64] ;  /* 0x0000003428287980 */ /* 0x000f62000c101d00 */
[----:B------:R-:W-:-:S02]  /*dcf0*/  LOP3.LUT R64, R65, 0x380, RZ, 0xc0, !PT ;  /* 0x0000038041407812 */ /* 0x000fc400078ec0ff */
[----:B------:R-:W-:Y:S01]  /*dd00*/  LOP3.LUT R68, R69, 0x380, RZ, 0xc0, !PT ;  /* 0x0000038045447812 */ /* 0x000fe200078ec0ff */
[----:B------:R-:W5:Y:S01]  /*dd10*/  LD.E.128 R44, desc[UR52][R44.64] ;  /* 0x000000342c2c7980 */ /* 0x000f62000c101d00 */
[----:B0-----:R-:W-:Y:S01]  /*dd20*/  IMAD R2, R20, 0x20, R81 ;  /* 0x0000002014027824 */ /* 0x001fe200078e0251 */
[----:B------:R-:W-:Y:S01]  /*dd30*/  UIMAD UR4, UR44, UR13, UR4 ;  /* 0x0000000d2c0472a4 */ /* 0x000fe2000f8e0204 */
[----:B------:R-:W-:Y:S01]  /*dd40*/  SHF.R.U64 R52, R52, 0x3, RZ ;  /* 0x0000000334347819 */ /* 0x000fe200000012ff */
[----:B------:R-:W5:Y:S01]  /*dd50*/  LD.E.128 R72, desc[UR52][R72.64] ;  /* 0x0000003448487980 */ /* 0x000f62000c101d00 */
[----:B------:R-:W-:Y:S01]  /*dd60*/  VIADD R76, R2, UR36 ;  /* 0x00000024024c7c36 */ /* 0x000fe20008000000 */
[----:B------:R-:W-:Y:S01]  /*dd70*/  UIMAD.WIDE.U32 UR44, UR44, UR12, UR10 ;  /* 0x0000000c2c2c72a5 */ /* 0x000fe2000f8e000a */
[----:B------:R-:W-:Y:S02]  /*dd80*/  SHF.R.U64 R56, R56, 0x3, RZ ;  /* 0x0000000338387819 */ /* 0x000fe400000012ff */
[----:B------:R-:W-:Y:S01]  /*dd90*/  @P1 IMAD.HI.U32 R2, R76, UR14, RZ ;  /* 0x0000000e4c021c27 */ /* 0x000fe2000f8e00ff */
[----:B------:R-:W-:Y:S01]  /*dda0*/  @UP2 ULDC UR10, c[0x0][0xbf0] ;  /* 0x0002fc00000a2ab9 */ /* 0x000fe20000000800 */
[----:B------:R-:W-:-:S02]  /*ddb0*/  SHF.R.U64 R60, R60, 0x3, RZ ;  /* 0x000000033c3c7819 */ /* 0x000fc400000012ff */
[----:B------:R-:W-:Y:S01]  /*ddc0*/  IMAD.MOV.U32 R21, RZ, RZ, R76 ;  /* 0x000000ffff157224 */ /* 0x000fe200078e004c */
[----:B------:R-:W-:Y:S01]  /*ddd0*/  @P1 SHF.R.U32.HI R21, RZ, UR10, R2 ;  /* 0x0000000aff151c19 */ /* 0x000fe20008011602 */
[----:B------:R-:W-:Y:S01]  /*dde0*/  UIADD3 UR4, UR45, UR4, URZ ;  /* 0x000000042d047290 */ /* 0x000fe2000fffe03f */
[----:B------:R-:W-:Y:S01]  /*ddf0*/  SHF.R.U64 R64, R64, 0x3, RZ ;  /* 0x0000000340407819 */ /* 0x000fe200000012ff */
[----:B------:R-:W-:Y:S01]  /*de00*/  ULDC.64 UR10, c[0x0][0xae0] ;  /* 0x0002b800000a7ab9 */ /* 0x000fe20000000a00 */
[----:B------:R-:W-:Y:S01]  /*de10*/  SHF.R.U64 R68, R68, 0x3, RZ ;  /* 0x0000000344447819 */ /* 0x000fe200000012ff */
[--C-:B------:R-:W-:Y:S01]  /*de20*/  IMAD.MOV R77, RZ, RZ, -R21.reuse ;  /* 0x000000ffff4d7224 */ /* 0x100fe200078e0a15 */
[----:B------:R-:W-:Y:S02]  /*de30*/  SHF.R.S32.HI R20, RZ, 0x1f, R21 ;  /* 0x0000001fff147819 */ /* 0x000fe40000011415 */
        /* <DEDUP_REMOVED lines=10> */
[----:B------:R-:W5:Y:S01]  /*dee0*/  LD.E.128 R52, desc[UR52][R52.64] ;  /* 0x0000003434347980 */ /* 0x000f62000c101d00 */
[----:B------:R-:W-:-:S02]  /*def0*/  IMAD R20, R20, UR10, RZ ;  /* 0x0000000a14147c24 */ /* 0x000fc4000f8e02ff */
[----:B------:R-:W-:Y:S01]  /*df00*/  IMAD R77, R77, UR22, R76 ;  /* 0x000000164d4d7c24 */ /* 0x000fe2000f8e024c */
[----:B------:R-:W5:Y:S01]  /*df10*/  LD.E.128 R56, desc[UR52][R56.64] ;  /* 0x0000003438387980 */ /* 0x000f62000c101d00 */
[----:B------:R-:W-:Y:S02]  /*df20*/  IMAD.U32 R3, RZ, RZ, UR45 ;  /* 0x0000002dff037e24 */ /* 0x000fe4000f8e00ff */
[----:B------:R-:W-:Y:S01]  /*df30*/  IMAD.U32 R2, RZ, RZ, UR44 ;  /* 0x0000002cff027e24 */ /* 0x000fe2000f8e00ff */
[----:B------:R-:W5:Y:S01]  /*df40*/  LD.E.128 R60, desc[UR52][R60.64] ;  /* 0x000000343c3c7980 */ /* 0x000f62000c101d00 */
[----:B------:R-:W-:Y:S02]  /*df50*/  IMAD.U32 R3, RZ, RZ, UR4 ;  /* 0x00000004ff037e24 */ /* 0x000fe4000f8e00ff */
[C---:B------:R-:W-:Y:S01]  /*df60*/  IMAD R79, R21.reuse, UR11, R20 ;  /* 0x0000000b154f7c24 */ /* 0x040fe2000f8e0214 */
[----:B------:R-:W-:Y:S01]  /*df70*/  SHF.R.S32.HI R20, RZ, 0x1f, R77 ;  /* 0x0000001fff147819 */ /* 0x000fe2000001144d */
[----:B------:R-:W-:Y:S01]  /*df80*/  IMAD.WIDE.U32 R2, R21, UR10, R2 ;  /* 0x0000000a15027c25 */ /* 0x000fe2000f8e0002 */
[----:B------:R-:W-:Y:S01]  /*df90*/  ULDC.64 UR10, c[0x0][0xad8] ;  /* 0x0002b600000a7ab9 */ /* 0x000fe20000000a00 */
[----:B------:R-:W5:Y:S02]  /*dfa0*/  LD.E.128 R64, desc[UR52][R64.64] ;  /* 0x0000003440407980 */ /* 0x000f64000c101d00 */
[----:B------:R-:W-:-:S02]  /*dfb0*/  IMAD.IADD R3, R3, 0x1, R79 ;  /* 0x0000000103037824 */ /* 0x000fc400078e024f */
[----:B------:R-:W-:Y:S01]  /*dfc0*/  IMAD R20, R20, UR10, RZ ;  /* 0x0000000a14147c24 */ /* 0x000fe2000f8e02ff */
[----:B------:R-:W5:Y:S01]  /*dfd0*/  LD.E.128 R68, desc[UR52][R68.64] ;  /* 0x0000003444447980 */ /* 0x000f62000c101d00 */
[C---:B------:R-:W-:Y:S01]  /*dfe0*/  IMAD.WIDE.U32 R2, R77.reuse, UR10, R2 ;  /* 0x0000000a4d027c25 */ /* 0x040fe2000f8e0002 */
[----:B------:R-:W-:Y:S01]  /*dff0*/  @!PT LDS RZ, [RZ] ;  /* 0x00000000fffff984 */ /* 0x000fe20000000800 */
[----:B------:R-:W-:Y:S01]  /*e000*/  @!PT LDS RZ, [RZ] ;  /* 0x00000000fffff984 */ /* 0x000fe20000000800 */
[----:B------:R-:W-:Y:S01]  /*e010*/  @!PT LDS RZ, [RZ] ;  /* 0x00000000fffff984 */ /* 0x000fe20000000800 */
[----:B------:R-:W-:Y:S01]  /*e020*/  @!PT LDS RZ, [RZ] ;  /* 0x00000000fffff984 */ /* 0x000fe20000000800 */
[----:B------:R0:W-:Y:S06]  /*e030*/  MEMBAR.ALL.CTA ;  /* 0x0000000000007992 */ /* 0x0001ec0000008000 */
[----:B0-----:R-:W0:Y:S01]  /*e040*/  FENCE.VIEW.ASYNC.S ;  /* 0x00000000000073c6 */ /* 0x001e220000000000 */
[----:B------:R-:W-:Y:S01]  /*e050*/  IMAD R21, R77, UR11, R20 ;  /* 0x0000000b4d157c24 */ /* 0x000fe2000f8e0214 */
[----:B------:R-:W-:Y:S01]  /*e060*/  ULDC.64 UR10, c[0x0][0xa80] ;  /* 0x0002a000000a7ab9 */ /* 0x000fe20000000a00 */
[----:B------:R-:W-:Y:S01]  /*e070*/  VIADD R82, R81, UR36 ;  /* 0x0000002451527c36 */ /* 0x000fe20008000000 */
[----:B------:R-:W-:Y:S01]  /*e080*/  LEA R80, P2, R2, UR10, 0x1 ;  /* 0x0000000a02507c11 */ /* 0x000fe2000f8408ff */
[----:B------:R-:W-:Y:S01]  /*e090*/  IMAD.IADD R3, R3, 0x1, R21 ;  /* 0x0000000103037824 */ /* 0x000fe200078e0215 */
[----:B------:R-:W-:-:S04]  /*e0a0*/  UIADD3 UR8, UR8, 0x38820, URZ ;  /* 0x0003882008087890 */ /* 0x000fc8000fffe03f */
        /* <DEDUP_REMOVED lines=9> */
[----:B------:R-:W-:Y:S01]  /*e140*/  SYNCS.ARRIVE.TRANS64.RED.A1T0 RZ, [UR8], RZ ;  /* 0x000000ffffff79a7 */ /* 0x000fe20008100408 */
[----:B------:R-:W-:Y:S02]  /*e150*/  BSSY B1, `(.L_x_2305) ;  /* 0x000001a000017945 */ /* 0x000fe40003800000 */
[----:B------:R0:W2:Y:S01]  /*e160*/  SHFL.IDX PT, R79, R81, RZ, 0x181f ;  /* 0x00181fff514f7589 */ /* 0x0000a200000e0000 */
        /* <DEDUP_REMOVED lines=24> */
.L_x_2306:
[----:B------:R-:W-:Y:S05]  /*e2f0*/  BSYNC B1 ;  /* 0x0000000000017941 */ /* 0x000fea0003800000 */
.L_x_2305:
        /* <DEDUP_REMOVED lines=21> */
.L_x_2308:
[----:B------:R-:W-:Y:S05]  /*e450*/  BSYNC B1 ;  /* 0x0000000000017941 */ /* 0x000fea0003800000 */
.L_x_2307:
        /* <DEDUP_REMOVED lines=21> */
.L_x_2310:
[----:B------:R-:W-:Y:S05]  /*e5b0*/  BSYNC B1 ;  /* 0x0000000000017941 */ /* 0x000fea0003800000 */
.L_x_2309:
        /* <DEDUP_REMOVED lines=24> */
.L_x_2304:
        /* <DEDUP_REMOVED lines=121> */
[-C--:B------:R-:W-:Y:S02]  /*eed0*/  @!P2 LEA R4, P6, R195, R2.reuse, 0x2 ;  /* 0x00000002c304a211 */ /* 0x080fe400078c10ff */
[----:B------:R-:W-:Y:S01]  /*eee0*/  @!P1 LEA R74, P5, R193, R2, 0x2 ;  /* 0x00000002c14a9211 */ /* 0x000fe200078a10ff */
[----:B------:R0:W-:Y:S01]  /*eef0*/  @!P4 ST.E.64 desc[UR52][R72.64], R154 ;  /* 0x0000009a4800c985 */ /* 0x0001e2000c101b34 */
[----:B------:R-:W-:Y:S02]  /*ef00*/  ISETP.GE.AND P4, PT, R187, UR4, PT ;  /* 0x00000004bb007c0c */ /* 0x000fe4000bf86270 */
[-C--:B------:R-:W-:Y:S02]  /*ef10*/  @!P2 LEA.HI.X R5, R195, R3.reuse, R196, 0x2, P6 ;  /* 0x00000003c305a211 */ /* 0x080fe400030f14c4 */
[----:B------:R-:W-:-:S03]  /*ef20*/  @!P1 LEA.HI.X R75, R193, R3, R194, 0x2, P5 ;  /* 0x00000003c14b9211 */ /* 0x000fc600028f14c2 */
[----:B------:R1:W-:Y:S04]  /*ef30*/  @!P2 ST.E.64 desc[UR52][R4.64], R152 ;  /* 0x000000980400a985 */ /* 0x0003e8000c101b34 */
[----:B------:R2:W-:Y:S01]  /*ef40*/  @!P1 ST.E.64 desc[UR52][R74.64], R146 ;  /* 0x000000924a009985 */ /* 0x0005e2000c101b34 */
[----:B------:R-:W-:Y:S02]  /*ef50*/  ISETP.GE.AND P1, PT, R185, UR4, PT ;  /* 0x00000004b9007c0c */ /* 0x000fe4000bf26270 */
[----:B0-----:R-:W-:-:S04]  /*ef60*/  @!P0 LEA R72, P6, R189, R2, 0x2 ;  /* 0x00000002bd488211 */ /* 0x001fc800078c10ff */
[----:B------:R-:W-:Y:S02]  /*ef70*/  @!P0 LEA.HI.X R73, R189, R3, R190, 0x2, P6 ;  /* 0x00000003bd498211 */ /* 0x000fe400030f14be */
[----:B-1----:R-:W-:-:S04]  /*ef80*/  @!P3 LEA R4, P2, R191, R2, 0x2 ;  /* 0x00000002bf04b211 */ /* 0x002fc800078410ff */
[-C--:B------:R-:W-:Y:S02]  /*ef90*/  @!P3 LEA.HI.X R5, R191, R3.reuse, R192, 0x2, P2 ;  /* 0x00000003bf05b211 */ /* 0x080fe400010f14c0 */
[----:B------:R-:W-:Y:S02]  /*efa0*/  ISETP.GE.AND P2, PT, R183, UR4, PT ;  /* 0x00000004b7007c0c */ /* 0x000fe4000bf46270 */
[----:B--2---:R-:W-:Y:S01]  /*efb0*/  @!P4 LEA R74, P5, R187, R2, 0x2 ;  /* 0x00000002bb4ac211 */ /* 0x004fe200078a10ff */
[----:B------:R0:W-:Y:S01]  /*efc0*/  @!P3 ST.E.64 desc[UR52][R4.64], R144 ;  /* 0x000000900400b985 */ /* 0x0001e2000c101b34 */
[----:B------:R-:W-:Y:S02]  /*efd0*/  ISETP.GE.AND P3, PT, R181, UR4, PT ;  /* 0x00000004b5007c0c */ /* 0x000fe4000bf66270 */
[----:B------:R-:W-:Y:S01]  /*efe0*/  @!P4 LEA.HI.X R75, R187, R3, R188, 0x2, P5 ;  /* 0x00000003bb4bc211 */ /* 0x000fe200028f14bc */
[----:B------:R1:W-:Y:S04]  /*eff0*/  @!P0 ST.E.64 desc[UR52][R72.64], R138 ;  /* 0x0000008a48008985 */ /* 0x0003e8000c101b34 */
[----:B------:R2:W-:Y:S01]  /*f000*/  @!P4 ST.E.64 desc[UR52][R74.64], R136 ;  /* 0x000000884a00c985 */ /* 0x0005e2000c101b34 */
[----:B------:R-:W-:-:S02]  /*f010*/  ISETP.GE.AND P4, PT, R179, UR4, PT ;  /* 0x00000004b3007c0c */ /* 0x000fc4000bf86270 */
[----:B0-----:R-:W-:-:S04]  /*f020*/  @!P1 LEA R4, P0, R185, R2, 0x2 ;  /* 0x00000002b9049211 */ /* 0x001fc800078010ff */
[-C--:B------:R-:W-:Y:S02]  /*f030*/  @!P1 LEA.HI.X R5, R185, R3.reuse, R186, 0x2, P0 ;  /* 0x00000003b9059211 */ /* 0x080fe400000f14ba */
[-C--:B-1----:R-:W-:Y:S02]  /*f040*/  @!P2 LEA R72, P6, R183, R2.reuse, 0x2 ;  /* 0x00000002b748a211 */ /* 0x082fe400078c10ff */
[----:B------:R-:W-:Y:S01]  /*f050*/  ISETP.GE.AND P0, PT, R177, UR4, PT ;  /* 0x00000004b1007c0c */ /* 0x000fe2000bf06270 */
[----:B------:R0:W-:Y:S01]  /*f060*/  @!P1 ST.E.64 desc[UR52][R4.64], R130 ;  /* 0x0000008204009985 */ /* 0x0001e2000c101b34 */
[-C--:B------:R-:W-:Y:S02]  /*f070*/  @!P2 LEA.HI.X R73, R183, R3.reuse, R184, 0x2, P6 ;  /* 0x00000003b749a211 */ /* 0x080fe400030f14b8 */
[----:B--2---:R-:W-:Y:S02]  /*f080*/  @!P3 LEA R74, P5, R181, R2, 0x2 ;  /* 0x00000002b54ab211 */ /* 0x004fe400078a10ff */
[----:B------:R-:W-:Y:S01]  /*f090*/  ISETP.GE.AND P1, PT, R175, UR4, PT ;  /* 0x00000004af007c0c */ /* 0x000fe2000bf26270 */
[----:B------:R1:W-:Y:S01]  /*f0a0*/  @!P2 ST.E.64 desc[UR52][R72.64], R128 ;  /* 0x000000804800a985 */ /* 0x0003e2000c101b34 */
[----:B------:R-:W-:-:S02]  /*f0b0*/  @!P3 LEA.HI.X R75, R181, R3, R182, 0x2, P5 ;  /* 0x00000003b54bb211 */ /* 0x000fc400028f14b6 */
        /* <DEDUP_REMOVED lines=12> */
[----:B------:R-:W-:Y:S02]  /*f180*/  ISETP.GE.AND P0, PT, R167, UR4, PT ;  /* 0x00000004a7007c0c */ /* 0x000fe4000bf06270 */
[----:B0-----:R-:W-:Y:S01]  /*f190*/  @!P2 LEA R4, P5, R173, R2, 0x2 ;  /* 0x00000002ad04a211 */ /* 0x001fe200078a10ff */
[----:B------:R0:W-:Y:S01]  /*f1a0*/  @!P1 ST.E.64 desc[UR52][R74.64], R112 ;  /* 0x000000704a009985 */ /* 0x0001e2000c101b34 */
[----:B------:R-:W-:Y:S02]  /*f1b0*/  ISETP.GE.AND P1, PT, R165, UR4, PT ;  /* 0x00000004a5007c0c */ /* 0x000fe4000bf26270 */
[----:B------:R-:W-:-:S05]  /*f1c0*/  @!P2 LEA.HI.X R5, R173, R3, R174, 0x2, P5 ;  /* 0x00000003ad05a211 */ /* 0x000fca00028f14ae */
[----:B------:R2:W-:Y:S01]  /*f1d0*/  @!P2 ST.E.64 desc[UR52][R4.64], R106 ;  /* 0x0000006a0400a985 */ /* 0x0005e2000c101b34 */
[-C--:B-1----:R-:W-:Y:S02]  /*f1e0*/  @!P3 LEA R72, P6, R171, R2.reuse, 0x2 ;  /* 0x00000002ab48b211 */ /* 0x082fe400078c10ff */
[----:B------:R-:W-:Y:S02]  /*f1f0*/  ISETP.GE.AND P2, PT, R99, UR4, PT ;  /* 0x0000000463007c0c */ /* 0x000fe4000bf46270 */
[-C--:B------:R-:W-:Y:S02]  /*f200*/  @!P3 LEA.HI.X R73, R171, R3.reuse, R172, 0x2, P6 ;  /* 0x00000003ab49b211 */ /* 0x080fe400030f14ac */
[-C--:B0-----:R-:W-:Y:S02]  /*f210*/  @!P4 LEA R74, P5, R169, R2.reuse, 0x2 ;  /* 0x00000002a94ac211 */ /* 0x081fe400078a10ff */
[----:B------:R-:W-:Y:S01]  /*f220*/  @!P1 LEA R82, P6, R165, R2, 0x2 ;  /* 0x00000002a5529211 */ /* 0x000fe200078c10ff */
[----:B------:R0:W-:Y:S01]  /*f230*/  @!P3 ST.E.64 desc[UR52][R72.64], R104 ;  /* 0x000000684800b985 */ /* 0x0001e2000c101b34 */
[----:B------:R-:W-:-:S02]  /*f240*/  @!P4 LEA.HI.X R75, R169, R3, R170, 0x2, P5 ;  /* 0x00000003a94bc211 */ /* 0x000fc400028f14aa */
[-C--:B------:R-:W-:Y:S02]  /*f250*/  @!P0 LEA R76, P5, R167, R2.reuse, 0x2 ;  /* 0x00000002a74c8211 */ /* 0x080fe400078a10ff */
[----:B------:R-:W-:Y:S01]  /*f260*/  ISETP.GE.AND P3, PT, R97, UR4, PT ;  /* 0x0000000461007c0c */ /* 0x000fe2000bf66270 */
[----:B------:R1:W-:Y:S01]  /*f270*/  @!P4 ST.E.64 desc[UR52][R74.64], R90 ;  /* 0x0000005a4a00c985 */ /* 0x0003e2000c101b34 */
[----:B------:R-:W-:Y:S02]  /*f280*/  ISETP.GE.AND P4, PT, R237, UR4, PT ;  /* 0x00000004ed007c0c */ /* 0x000fe4000bf86270 */
[-C--:B------:R-:W-:Y:S02]  /*f290*/  @!P0 LEA.HI.X R77, R167, R3.reuse, R168, 0x2, P5 ;  /* 0x00000003a74d8211 */ /* 0x080fe400028f14a8 */
[----:B------:R-:W-:Y:S02]  /*f2a0*/  @!P2 LEA R78, P5, R99, R2, 0x2 ;  /* 0x00000002634ea211 */ /* 0x000fe400078a10ff */
[-C--:B------:R-:W-:Y:S01]  /*f2b0*/  @!P1 LEA.HI.X R83, R165, R3.reuse, R166, 0x2, P6 ;  /* 0x00000003a5539211 */ /* 0x080fe200030f14a6 */
[----:B------:R-:W-:Y:S01]  /*f2c0*/  @!P0 ST.E.64 desc[UR52][R76.64], R88 ;  /* 0x000000584c008985 */ /* 0x000fe2000c101b34 */
[----:B------:R-:W-:-:S02]  /*f2d0*/  @!P2 LEA.HI.X R79, R99, R3, R164, 0x2, P5 ;  /* 0x00000003634fa211 */ /* 0x000fc400028f14a4 */
[----:B------:R-:W-:Y:S01]  /*f2e0*/  ISETP.GE.AND P0, PT, R236, UR4, PT ;  /* 0x00000004ec007c0c */ /* 0x000fe2000bf06270 */
[----:B------:R-:W-:Y:S01]  /*f2f0*/  @!P1 ST.E.64 desc[UR52][R82.64], R66 ;  /* 0x0000004252009985 */ /* 0x000fe2000c101b34 */
[-C--:B--2---:R-:W-:Y:S02]  /*f300*/  @!P3 LEA R4, P1, R97, R2.reuse, 0x2 ;  /* 0x000000026104b211 */ /* 0x084fe400078210ff */
[----:B0-----:R-:W-:Y:S01]  /*f310*/  @!P4 LEA R72, P6, R237, R2, 0x2 ;  /* 0x00000002ed48c211 */ /* 0x001fe200078c10ff */
[----:B------:R0:W-:Y:S01]  /*f320*/  @!P2 ST.E.64 desc[UR52][R78.64], R64 ;  /* 0x000000404e00a985 */ /* 0x0001e2000c101b34 */
[----:B------:R-:W-:Y:S02]  /*f330*/  ISETP.GE.AND P2, PT, R235, UR4, PT ;  /* 0x00000004eb007c0c */ /* 0x000fe4000bf46270 */
[-C--:B------:R-:W-:Y:S02]  /*f340*/  @!P3 LEA.HI.X R5, R97, R3.reuse, R98, 0x2, P1 ;  /* 0x000000036105b211 */ /* 0x080fe400008f1462 */
[----:B------:R-:W-:-:S02]  /*f350*/  @!P4 LEA.HI.X R73, R237, R3, R96, 0x2, P6 ;  /* 0x00000003ed49c211 */ /* 0x000fc400030f1460 */
[----:B------:R-:W-:Y:S01]  /*f360*/  ISETP.GE.AND P1, PT, R234, UR4, PT ;  /* 0x00000004ea007c0c */ /* 0x000fe2000bf26270 */
[----:B------:R2:W-:Y:S01]  /*f370*/  @!P3 ST.E.64 desc[UR52][R4.64], R58 ;  /* 0x0000003a0400b985 */ /* 0x0005e2000c101b34 */
[-C--:B-1----:R-:W-:Y:S02]  /*f380*/  @!P0 LEA R74, P5, R236, R2.reuse, 0x2 ;  /* 0x00000002ec4a8211 */ /* 0x082fe400078a10ff */
[----:B------:R-:W-:Y:S01]  /*f390*/  ISETP.GE.AND P3, PT, R233, UR4, PT ;  /* 0x00000004e9007c0c */ /* 0x000fe2000bf66270 */
[----:B------:R-:W-:Y:S01]  /*f3a0*/  @!P4 ST.E.64 desc[UR52][R72.64], R56 ;  /* 0x000000384800c985 */ /* 0x000fe2000c101b34 */
[----:B------:R-:W-:Y:S02]  /*f3b0*/  ISETP.GE.AND P4, PT, R232, UR4, PT ;  /* 0x00000004e8007c0c */ /* 0x000fe4000bf86270 */
[----:B------:R-:W-:Y:S02]  /*f3c0*/  @!P0 LEA.HI.X R75, R236, R3, R95, 0x2, P5 ;  /* 0x00000003ec4b8211 */ /* 0x000fe400028f145f */
[----:B0-----:R-:W-:-:S03]  /*f3d0*/  @!P2 LEA R64, P5, R235, R2, 0x2 ;  /* 0x00000002eb40a211 */ /* 0x001fc600078a10ff */
[----:B------:R0:W-:Y:S01]  /*f3e0*/  @!P0 ST.E.64 desc[UR52][R74.64], R50 ;  /* 0x000000324a008985 */ /* 0x0001e2000c101b34 */
[-C--:B------:R-:W-:Y:S01]  /*f3f0*/  @!P2 LEA.HI.X R65, R235, R3.reuse, R94, 0x2, P5 ;  /* 0x00000003eb41a211 */ /* 0x080fe200028f145e */
[----:B--2---:R-:W-:Y:S01]  /*f400*/  VIADD R59, R16, 0xe8 ;  /* 0x000000e8103b7836 */ /* 0x004fe20000000000 */
[----:B------:R-:W-:Y:S02]  /*f410*/  ISETP.GE.AND P0, PT, R23, UR4, PT ;  /* 0x0000000417007c0c */ /* 0x000fe4000bf06270 */
[-C--:B------:R-:W-:Y:S01]  /*f420*/  @!P1 LEA R66, P6, R234, R2.reuse, 0x2 ;  /* 0x00000002ea429211 */ /* 0x080fe200078c10ff */
[----:B------:R1:W-:Y:S01]  /*f430*/  @!P2 ST.E.64 desc[UR52][R64.64], R48 ;  /* 0x000000304000a985 */ /* 0x0003e2000c101b34 */
[-C--:B------:R-:W-:Y:S02]  /*f440*/  @!P3 LEA R76, P5, R233, R2.reuse, 0x2 ;  /* 0x00000002e94cb211 */ /* 0x080fe400078a10ff */
[----:B------:R-:W-:Y:S02]  /*f450*/  @!P4 LEA R4, P2, R232, R2, 0x2 ;  /* 0x00000002e804c211 */ /* 0x000fe400078410ff */
[----:B------:R-:W-:-:S02]  /*f460*/  @!P1 LEA.HI.X R67, R234, R3, R93, 0x2, P6 ;  /* 0x00000003ea439211 */ /* 0x000fc400030f145d */
[-C--:B------:R-:W-:Y:S01]  /*f470*/  @!P3 LEA.HI.X R77, R233, R3.reuse, R92, 0x2, P5 ;  /* 0x00000003e94db211 */ /* 0x080fe200028f145c */
[----:B0-----:R-:W-:Y:S01]  /*f480*/  VIADD R51, R16, 0xf0 ;  /* 0x000000f010337836 */ /* 0x001fe20000000000 */
[-C--:B------:R-:W-:Y:S01]  /*f490*/  @!P4 LEA.HI.X R5, R232, R3.reuse, R87, 0x2, P2 ;  /* 0x00000003e805c211 */ /* 0x080fe200010f1457 */
[----:B------:R0:W-:Y:S01]  /*f4a0*/  @!P1 ST.E.64 desc[UR52][R66.64], R42 ;  /* 0x0000002a42009985 */ /* 0x0001e2000c101b34 */
[----:B------:R-:W-:Y:S02]  /*f4b0*/  ISETP.GE.AND P2, PT, R22, UR4, PT ;  /* 0x0000000416007c0c */ /* 0x000fe4000bf46270 */
[----:B------:R-:W-:Y:S01]  /*f4c0*/  ISETP.GE.AND P1, PT, R19, UR4, PT ;  /* 0x0000000413007c0c */ /* 0x000fe2000bf26270 */
[----:B------:R2:W-:Y:S01]  /*f4d0*/  @!P3 ST.E.64 desc[UR52][R76.64], R40 ;  /* 0x000000284c00b985 */ /* 0x0005e2000c101b34 */
[C---:B------:R-:W-:Y:S01]  /*f4e0*/  @!P0 LEA R56, P5, R23.reuse, R2, 0x2 ;  /* 0x0000000217388211 */ /* 0x040fe200078a10ff */
[----:B-1----:R-:W-:Y:S01]  /*f4f0*/  VIADD R65, R16, 0xf8 ;  /* 0x000000f810417836 */ /* 0x002fe20000000000 */
[----:B------:R-:W-:Y:S01]  /*f500*/  ISETP.GE.AND P3, PT, R18, UR4, PT ;  /* 0x0000000412007c0c */ /* 0x000fe2000bf66270 */
[----:B------:R1:W-:Y:S01]  /*f510*/  @!P4 ST.E.64 desc[UR52][R4.64], R34 ;  /* 0x000000220400c985 */ /* 0x0003e2000c101b34 */
[----:B------:R-:W-:-:S02]  /*f520*/  @!P0 LEA.HI.X R57, R23, R3, R86, 0x2, P5 ;  /* 0x0000000317398211 */ /* 0x000fc400028f1456 */
[----:B------:R-:W-:Y:S02]  /*f530*/  ISETP.GE.AND P4, PT, R59, UR4, PT ;  /* 0x000000043b007c0c */ /* 0x000fe4000bf86270 */
[----:B------:R-:W-:Y:S01]  /*f540*/  SHF.R.S32.HI R49, RZ, 0x1f, R18 ;  /* 0x0000001fff317819 */ /* 0x000fe20000011412 */
[----:B------:R3:W-:Y:S01]  /*f550*/  @!P0 ST.E.64 desc[UR52][R56.64], R32 ;  /* 0x0000002038008985 */ /* 0x0007e2000c101b34 */
[----:B------:R-:W-:Y:S02]  /*f560*/  ISETP.GE.AND P0, PT, R51, UR4, PT ;  /* 0x0000000433007c0c */ /* 0x000fe4000bf06270 */
[CC--:B0-----:R-:W-:Y:S02]  /*f570*/  @!P1 LEA R42, P6, R19.reuse, R2.reuse, 0x2 ;  /* 0x00000002132a9211 */ /* 0x0c1fe400078c10ff */
[----:B--2---:R-:W-:Y:S02]  /*f580*/  @!P2 LEA R40, P5, R22, R2, 0x2 ;  /* 0x000000021628a211 */ /* 0x004fe400078a10ff */
[----:B------:R-:W-:-:S02]  /*f590*/  @!P1 LEA.HI.X R43, R19, R3, R84, 0x2, P6 ;  /* 0x00000003132b9211 */ /* 0x000fc400030f1454 */
[-C--:B------:R-:W-:Y:S02]  /*f5a0*/  @!P2 LEA.HI.X R41, R22, R3.reuse, R85, 0x2, P5 ;  /* 0x000000031629a211 */ /* 0x080fe400028f1455 */
[CC--:B-1----:R-:W-:Y:S02]  /*f5b0*/  @!P3 LEA R4, P5, R18.reuse, R2.reuse, 0x2 ;  /* 0x000000021204b211 */ /* 0x0c2fe400078a10ff */
[----:B------:R-:W-:Y:S01]  /*f5c0*/  ISETP.GE.AND P6, PT, R65, UR4, PT ;  /* 0x0000000441007c0c */ /* 0x000fe2000bfc6270 */
[----:B------:R0:W-:Y:S01]  /*f5d0*/  @!P2 ST.E.64 desc[UR52][R40.64], R26 ;  /* 0x0000001a2800a985 */ /* 0x0001e2000c101b34 */
[----:B------:R-:W-:Y:S02]  /*f5e0*/  @!P3 LEA.HI.X R5, R18, R3, R49, 0x2, P5 ;  /* 0x000000031205b211 */ /* 0x000fe400028f1431 */
[----:B---3--:R-:W-:Y:S01]  /*f5f0*/  SHF.R.S32.HI R33, RZ, 0x1f, R59 ;  /* 0x0000001fff217819 */ /* 0x008fe2000001143b */
[----:B------:R0:W-:Y:S01]  /*f600*/  @!P1 ST.E.64 desc[UR52][R42.64], R24 ;  /* 0x000000182a009985 */ /* 0x0001e2000c101b34 */
[----:B------:R-:W-:-:S02]  /*f610*/  @!P4 LEA R32, P5, R59, R2, 0x2 ;  /* 0x000000023b20c211 */ /* 0x000fc400078a10ff */
[----:B------:R-:W-:Y:S01]  /*f620*/  SHF.R.S32.HI R35, RZ, 0x1f, R51 ;  /* 0x0000001fff237819 */ /* 0x000fe20000011433 */
[----:B------:R0:W-:Y:S01]  /*f630*/  @!P3 ST.E.64 desc[UR52][R4.64], R12 ;  /* 0x0000000c0400b985 */ /* 0x0001e2000c101b34 */
[-C--:B------:R-:W-:Y:S02]  /*f640*/  @!P4 LEA.HI.X R33, R59, R3.reuse, R33, 0x2, P5 ;  /* 0x000000033b21c211 */ /* 0x080fe400028f1421 */
[CC--:B------:R-:W-:Y:S02]  /*f650*/  @!P0 LEA R34, P5, R51.reuse, R2.reuse, 0x2 ;  /* 0x0000000233228211 */ /* 0x0c0fe400078a10ff */
[----:B------:R-:W-:Y:S01]  /*f660*/  SHF.R.S32.HI R48, RZ, 0x1f, R65 ;  /* 0x0000001fff307819 */ /* 0x000fe20000011441 */
[----:B------:R0:W-:Y:S01]  /*f670*/  @!P4 ST.E.64 desc[UR52][R32.64], R10 ;  /* 0x0000000a2000c985 */ /* 0x0001e2000c101b34 */
[----:B------:R-:W-:Y:S02]  /*f680*/  @!P0 LEA.HI.X R35, R51, R3, R35, 0x2, P5 ;  /* 0x0000000333238211 */ /* 0x000fe400028f1423 */
[----:B------:R-:W-:-:S03]  /*f690*/  @!P6 LEA R2, P5, R65, R2, 0x2 ;  /* 0x000000024102e211 */ /* 0x000fc600078a10ff */
[----:B------:R0:W-:Y:S01]  /*f6a0*/  @!P0 ST.E.64 desc[UR52][R34.64], R160 ;  /* 0x000000a022008985 */ /* 0x0001e2000c101b34 */
[----:B------:R-:W-:-:S05]  /*f6b0*/  @!P6 LEA.HI.X R3, R65, R3, R48, 0x2, P5 ;  /* 0x000000034103e211 */ /* 0x000fca00028f1430 */
[----:B------:R0:W-:Y:S04]  /*f6c0*/  @!P6 ST.E.64 desc[UR52][R2.64], R162 ;  /* 0x000000a20200e985 */ /* 0x0001e8000c101b34 */
.L_x_2313:
[----:B------:R-:W-:Y:S05]  /*f6d0*/  BSYNC B1 ;  /* 0x0000000000017941 */ /* 0x000fea0003800000 */
.L_x_2312:
[----:B------:R-:W-:Y:S01]  /*f6e0*/  ISETP.GE.AND P0, PT, R0, UR9, PT ;  /* 0x0000000900007c0c */ /* 0x000fe2000bf06270 */
[----:B0-----:R0:W1:Y:S04]  /*f6f0*/  SHFL.IDX PT, R3, R81, 0x1, 0x1c1f ;  /* 0x003c1f0051037f89 */ /* 0x00106800000e0000 */
[----:B------:R0:W2:Y:S08]  /*f700*/  SHFL.IDX PT, R2, R80, 0x1, 0x1c1f ;  /* 0x003c1f0050027f89 */ /* 0x0000b000000e0000 */
[----:B0-----:R-:W-:Y:S05]  /*f710*/  @P0 BRA `(.L_x_2311) ;  /* 0x0000001400e80947 */ /* 0x001fea0003800000 */
[----:B------:R-:W-:Y:S01]  /*f720*/  ULDC UR4, c[0x0][0xac8] ;  /* 0x0002b20000047ab9 */ /* 0x000fe20000000800 */
[C---:B------:R-:W-:Y:S01]  /*f730*/  VIADD R41, R16.reuse, 0xe8 ;  /* 0x000000e810297836 */ /* 0x040fe20000000000 */
[----:B------:R-:W-:Y:S01]  /*f740*/  ISETP.GE.AND P4, PT, R195, UR4, PT ;  /* 0x00000004c3007c0c */ /* 0x000fe2000bf86270 */
[C---:B------:R-:W-:Y:S01]  /*f750*/  VIADD R35, R16.reuse, 0xf0 ;  /* 0x000000f010237836 */ /* 0x040fe20000000000 */
[----:B------:R-:W-:Y:S02]  /*f760*/  ISETP.GE.AND P0, PT, R193, UR4, PT ;  /* 0x00000004c1007c0c */ /* 0x000fe4000bf06270 */
[----:B------:R-:W-:Y:S02]  /*f770*/  ISETP.GE.AND P6, PT, R16, UR4, PT ;  /* 0x0000000410007c0c */ /* 0x000fe4000bfc6270 */
[----:B------:R-:W-:Y:S02]  /*f780*/  ISETP.GE.AND P2, PT, R191, UR4, PT ;  /* 0x00000004bf007c0c */ /* 0x000fe4000bf46270 */
[----:B------:R-:W-:-:S02]  /*f790*/  ISETP.GE.AND P1, PT, R189, UR4, PT ;  /* 0x00000004bd007c0c */ /* 0x000fc4000bf26270 */
[----:B------:R-:W-:-:S03]  /*f7a0*/  SHF.R.S32.HI R0, RZ, 0x1f, R35 ;  /* 0x0000001fff007819 */ /* 0x000fc60000011423 */
[-C--:B--2---:R-:W-:Y:S02]  /*f7b0*/  @!P4 LEA R10, P3, R195, R2.reuse, 0x2 ;  /* 0x00000002c30ac211 */ /* 0x084fe400078610ff */
[-C--:B------:R-:W-:Y:S02]  /*f7c0*/  @!P0 LEA R12, P5, R193, R2.reuse, 0x2 ;  /* 0x00000002c10c8211 */ /* 0x080fe400078a10ff */
[----:B-1----:R-:W-:Y:S01]  /*f7d0*/  @!P6 IMAD.WIDE R4, R16, 0x4, R2 ;  /* 0x000000041004e825 */ /* 0x002fe200078e0202 */
[-C--:B------:R-:W-:Y:S02]  /*f7e0*/  @!P4 LEA.HI.X R11, R195, R3.reuse, R196, 0x2, P3 ;  /* 0x00000003c30bc211 */ /* 0x080fe400018f14c4 */
[----:B------:R-:W-:Y:S02]  /*f7f0*/  ISETP.GE.AND P3, PT, R187, UR4, PT ;  /* 0x00000004bb007c0c */ /* 0x000fe4000bf66270 */
[----:B------:R-:W-:Y:S01]  /*f800*/  @!P0 LEA.HI.X R13, R193, R3, R194, 0x2, P5 ;  /* 0x00000003c10d8211 */ /* 0x000fe200028f14c2 */
[----:B------:R0:W-:Y:S01]  /*f810*/  @!P6 ST.E.64 desc[UR52][R4.64], R150 ;  /* 0x000000960400e985 */ /* 0x0001e2000c101b34 */
[----:B------:R-:W-:-:S02]  /*f820*/  @!P2 LEA R24, P5, R191, R2, 0x2 ;  /* 0x00000002bf18a211 */ /* 0x000fc400078a10ff */
        /* <DEDUP_REMOVED lines=10> */
[-C--:B------:R-:W-:Y:S02]  /*f8d0*/  @!P3 LEA.HI.X R33, R187, R3.reuse, R188, 0x2, P5 ;  /* 0x00000003bb21b211 */ /* 0x080fe400028f14bc */
[-C--:B0-----:R-:W-:Y:S01]  /*f8e0*/  @!P4 LEA R4, P5, R185, R2.reuse, 0x2 ;  /* 0x00000002b904c211 */ /* 0x081fe200078a10ff */
[----:B------:R0:W-:Y:S01]  /*f8f0*/  @!P1 ST.E.64 desc[UR52][R26.64], R134 ;  /* 0x000000861a009985 */ /* 0x0001e2000c101b34 */
[----:B------:R-:W-:Y:S02]  /*f900*/  ISETP.GE.AND P1, PT, R179, UR4, PT ;  /* 0x00000004b3007c0c */ /* 0x000fe4000bf26270 */
[----:B-1----:R-:W-:Y:S01]  /*f910*/  @!P0 LEA R10, P6, R183, R2, 0x2 ;  /* 0x00000002b70a8211 */ /* 0x002fe200078c10ff */
[----:B------:R1:W-:Y:S01]  /*f920*/  @!P3 ST.E.64 desc[UR52][R32.64], R132 ;  /* 0x000000842000b985 */ /* 0x0003e2000c101b34 */
[----:B------:R-:W-:-:S02]  /*f930*/  @!P4 LEA.HI.X R5, R185, R3, R186, 0x2, P5 ;  /* 0x00000003b905c211 */ /* 0x000fc400028f14ba */
[----:B------:R-:W-:Y:S02]  /*f940*/  ISETP.GE.AND P3, PT, R177, UR4, PT ;  /* 0x00000004b1007c0c */ /* 0x000fe4000bf66270 */
[-C--:B--2---:R-:W-:Y:S01]  /*f950*/  @!P2 LEA R12, P5, R181, R2.reuse, 0x2 ;  /* 0x00000002b50ca211 */ /* 0x084fe200078a10ff */
[----:B------:R2:W-:Y:S01]  /*f960*/  @!P4 ST.E.64 desc[UR52][R4.64], R126 ;  /* 0x0000007e0400c985 */ /* 0x0005e2000c101b34 */
[-C--:B------:R-:W-:Y:S02]  /*f970*/  @!P0 LEA.HI.X R11, R183, R3.reuse, R184, 0x2, P6 ;  /* 0x00000003b70b8211 */ /* 0x080fe400030f14b8 */
[----:B------:R-:W-:Y:S02]  /*f980*/  ISETP.GE.AND P4, PT, R175, UR4, PT ;  /* 0x00000004af007c0c */ /* 0x000fe4000bf86270 */
[----:B------:R-:W-:Y:S01]  /*f990*/  @!P2 LEA.HI.X R13, R181, R3, R182, 0x2, P5 ;  /* 0x00000003b50da211 */ /* 0x000fe200028f14b6 */
[----:B------:R4:W-:Y:S01]  /*f9a0*/  @!P0 ST.E.64 desc[UR52][R10.64], R124 ;  /* 0x0000007c0a008985 */ /* 0x0009e2000c101b34 */
[----:B---3--:R-:W-:-:S03]  /*f9b0*/  @!P1 LEA R24, P0, R179, R2, 0x2 ;  /* 0x00000002b3189211 */ /* 0x008fc600078010ff */
[----:B------:R3:W-:Y:S01]  /*f9c0*/  @!P2 ST.E.64 desc[UR52][R12.64], R118 ;  /* 0x000000760c00a985 */ /* 0x0007e2000c101b34 */
[----:B------:R-:W-:Y:S02]  /*f9d0*/  ISETP.GE.AND P2, PT, R173, UR4, PT ;  /* 0x00000004ad007c0c */ /* 0x000fe4000bf46270 */
[-C--:B------:R-:W-:Y:S02]  /*f9e0*/  @!P1 LEA.HI.X R25, R179, R3.reuse, R180, 0x2, P0 ;  /* 0x00000003b3199211 */ /* 0x080fe400000f14b4 */
[-C--:B0-----:R-:W-:Y:S02]  /*f9f0*/  @!P3 LEA R26, P6, R177, R2.reuse, 0x2 ;  /* 0x00000002b11ab211 */ /* 0x081fe400078c10ff */
[----:B------:R-:W-:Y:S01]  /*fa00*/  ISETP.GE.AND P0, PT, R171, UR4, PT ;  /* 0x00000004ab007c0c */ /* 0x000fe2000bf06270 */
[----:B------:R0:W-:Y:S01]  /*fa10*/  @!P1 ST.E.64 desc[UR52][R24.64], R116 ;  /* 0x0000007418009985 */ /* 0x0001e2000c101b34 */
[----:B-1----:R-:W-:Y:S02]  /*fa20*/  @!P4 LEA R32, P5, R175, R2, 0x2 ;  /* 0x00000002af20c211 */ /* 0x002fe400078a10ff */
[----:B------:R-:W-:-:S02]  /*fa30*/  @!P3 LEA.HI.X R27, R177, R3, R178, 0x2, P6 ;  /* 0x00000003b11bb211 */ /* 0x000fc400030f14b2 */
[----:B------:R-:W-:Y:S02]  /*fa40*/  ISETP.GE.AND P1, PT, R169, UR4, PT ;  /* 0x00000004a9007c0c */ /* 0x000fe4000bf26270 */
[----:B------:R-:W-:Y:S01]  /*fa50*/  @!P4 LEA.HI.X R33, R175, R3, R176, 0x2, P5 ;  /* 0x00000003af21c211 */ /* 0x000fe200028f14b0 */
[----:B------:R1:W-:Y:S01]  /*fa60*/  @!P3 ST.E.64 desc[UR52][R26.64], R110 ;  /* 0x0000006e1a00b985 */ /* 0x0003e2000c101b34 */
[----:B--2---:R-:W-:-:S03]  /*fa70*/  @!P2 LEA R4, P3, R173, R2, 0x2 ;  /* 0x00000002ad04a211 */ /* 0x004fc600078610ff */
[----:B------:R2:W-:Y:S01]  /*fa80*/  @!P4 ST.E.64 desc[UR52][R32.64], R108 ;  /* 0x0000006c2000c985 */ /* 0x0005e2000c101b34 */
[----:B------:R-:W-:Y:S02]  /*fa90*/  ISETP.GE.AND P4, PT, R167, UR4, PT ;  /* 0x00000004a7007c0c */ /* 0x000fe4000bf86270 */
[-C--:B------:R-:W-:Y:S02]  /*faa0*/  @!P2 LEA.HI.X R5, R173, R3.reuse, R174, 0x2, P3 ;  /* 0x00000003ad05a211 */ /* 0x080fe400018f14ae */
[-C--:B----4-:R-:W-:Y:S02]  /*fab0*/  @!P0 LEA R10, P6, R171, R2.reuse, 0x2 ;  /* 0x00000002ab0a8211 */ /* 0x090fe400078c10ff */
[----:B------:R-:W-:Y:S01]  /*fac0*/  ISETP.GE.AND P3, PT, R165, UR4, PT ;  /* 0x00000004a5007c0c */ /* 0x000fe2000bf66270 */
[----:B------:R4:W-:Y:S01]  /*fad0*/  @!P2 ST.E.64 desc[UR52][R4.64], R102 ;  /* 0x000000660400a985 */ /* 0x0009e2000c101b34 */
[----:B---3--:R-:W-:Y:S02]  /*fae0*/  @!P1 LEA R12, P5, R169, R2, 0x2 ;  /* 0x00000002a90c9211 */ /* 0x008fe400078a10ff */
[----:B------:R-:W-:-:S02]  /*faf0*/  @!P0 LEA.HI.X R11, R171, R3, R172, 0x2, P6 ;  /* 0x00000003ab0b8211 */ /* 0x000fc400030f14ac */
[----:B------:R-:W-:Y:S02]  /*fb00*/  ISETP.GE.AND P2, PT, R99, UR4, PT ;  /* 0x0000000463007c0c */ /* 0x000fe4000bf46270 */
[----:B------:R-:W-:Y:S01]  /*fb10*/  @!P1 LEA.HI.X R13, R169, R3, R170, 0x2, P5 ;  /* 0x00000003a90d9211 */ /* 0x000fe200028f14aa */
[----:B------:R3:W-:Y:S01]  /*fb20*/  @!P0 ST.E.64 desc[UR52][R10.64], R100 ;  /* 0x000000640a008985 */ /* 0x0007e2000c101b34 */
[----:B------:R-:W-:Y:S02]  /*fb30*/  ISETP.GE.AND P0, PT, R97, UR4, PT ;  /* 0x0000000461007c0c */ /* 0x000fe4000bf06270 */
[-C--:B0-----:R-:W-:Y:S01]  /*fb40*/  @!P4 LEA R24, P5, R167, R2.reuse, 0x2 ;  /* 0x00000002a718c211 */ /* 0x081fe200078a10ff */
[----:B------:R0:W-:Y:S01]  /*fb50*/  @!P1 ST.E.64 desc[UR52][R12.64], R70 ;  /* 0x000000460c009985 */ /* 0x0001e2000c101b34 */
[----:B-1----:R-:W-:Y:S02]  /*fb60*/  @!P3 LEA R26, P6, R165, R2, 0x2 ;  /* 0x00000002a51ab211 */ /* 0x002fe400078c10ff */
[----:B------:R-:W-:-:S02]  /*fb70*/  ISETP.GE.AND P1, PT, R237, UR4, PT ;  /* 0x00000004ed007c0c */ /* 0x000fc4000bf26270 */
[-C--:B------:R-:W-:Y:S02]  /*fb80*/  @!P4 LEA.HI.X R25, R167, R3.reuse, R168, 0x2, P5 ;  /* 0x00000003a719c211 */ /* 0x080fe400028f14a8 */
[-C--:B------:R-:W-:Y:S02]  /*fb90*/  @!P3 LEA.HI.X R27, R165, R3.reuse, R166, 0x2, P6 ;  /* 0x00000003a51bb211 */ /* 0x080fe400030f14a6 */
[CC--:B--2---:R-:W-:Y:S01]  /*fba0*/  @!P2 LEA R32, P5, R99.reuse, R2.reuse, 0x2 ;  /* 0x000000026320a211 */ /* 0x0c4fe200078a10ff */
[----:B------:R1:W-:Y:S01]  /*fbb0*/  @!P4 ST.E.64 desc[UR52][R24.64], R68 ;  /* 0x000000441800c985 */ /* 0x0003e2000c101b34 */
[----:B------:R-:W-:Y:S02]  /*fbc0*/  ISETP.GE.AND P4, PT, R236, UR4, PT ;  /* 0x00000004ec007c0c */ /* 0x000fe4000bf86270 */
[----:B------:R-:W-:Y:S01]  /*fbd0*/  @!P2 LEA.HI.X R33, R99, R3, R164, 0x2, P5 ;  /* 0x000000036321a211 */ /* 0x000fe200028f14a4 */
[----:B------:R2:W-:Y:S01]  /*fbe0*/  @!P3 ST.E.64 desc[UR52][R26.64], R62 ;  /* 0x0000003e1a00b985 */ /* 0x0005e2000c101b34 */
[----:B----4-:R-:W-:-:S02]  /*fbf0*/  @!P0 LEA R4, P5, R97, R2, 0x2 ;  /* 0x0000000261048211 */ /* 0x010fc400078a10ff */
[----:B------:R-:W-:Y:S01]  /*fc00*/  ISETP.GE.AND P3, PT, R235, UR4, PT ;  /* 0x00000004eb007c0c */ /* 0x000fe2000bf66270 */
[----:B------:R4:W-:Y:S01]  /*fc10*/  @!P2 ST.E.64 desc[UR52][R32.64], R60 ;  /* 0x0000003c2000a985 */ /* 0x0009e2000c101b34 */
[----:B---3--:R-:W-:Y:S02]  /*fc20*/  @!P1 LEA R10, P6, R237, R2, 0x2 ;  /* 0x00000002ed0a9211 */ /* 0x008fe400078c10ff */
[-C--:B------:R-:W-:Y:S02]  /*fc30*/  @!P0 LEA.HI.X R5, R97, R3.reuse, R98, 0x2, P5 ;  /* 0x0000000361058211 */ /* 0x080fe400028f1462 */
[----:B------:R-:W-:Y:S02]  /*fc40*/  @!P1 LEA.HI.X R11, R237, R3, R96, 0x2, P6 ;  /* 0x00000003ed0b9211 */ /* 0x000fe400030f1460 */
[----:B------:R-:W-:Y:S01]  /*fc50*/  ISETP.GE.AND P2, PT, R234, UR4, PT ;  /* 0x00000004ea007c0c */ /* 0x000fe2000bf46270 */
[----:B------:R3:W-:Y:S01]  /*fc60*/  @!P0 ST.E.64 desc[UR52][R4.64], R54 ;  /* 0x0000003604008985 */ /* 0x0007e2000c101b34 */
[----:B------:R-:W-:-:S02]  /*fc70*/  ISETP.GE.AND P0, PT, R233, UR4, PT ;  /* 0x00000004e9007c0c */ /* 0x000fc4000bf06270 */
[CC--:B0-----:R-:W-:Y:S01]  /*fc80*/  @!P4 LEA R12, P5, R236.reuse, R2.reuse, 0x2 ;  /* 0x00000002ec0cc211 */ /* 0x0c1fe200078a10ff */
[----:B------:R0:W-:Y:S01]  /*fc90*/  @!P1 ST.E.64 desc[UR52][R10.64], R52 ;  /* 0x000000340a009985 */ /* 0x0001e2000c101b34 */
[CC--:B-1----:R-:W-:Y:S02]  /*fca0*/  @!P3 LEA R24, P1, R235.reuse, R2.reuse, 0x2 ;  /* 0x00000002eb18b211 */ /* 0x0c2fe400078210ff */
[-C--:B------:R-:W-:Y:S02]  /*fcb0*/  @!P4 LEA.HI.X R13, R236, R3.reuse, R95, 0x2, P5 ;  /* 0x00000003ec0dc211 */ /* 0x080fe400028f145f */
[----:B------:R-:W-:Y:S02]  /*fcc0*/  @!P3 LEA.HI.X R25, R235, R3, R94, 0x2, P1 ;  /* 0x00000003eb19b211 */ /* 0x000fe400008f145e */
[----:B------:R-:W-:Y:S01]  /*fcd0*/  ISETP.GE.AND P1, PT, R232, UR4, PT ;  /* 0x00000004e8007c0c */ /* 0x000fe2000bf26270 */
[----:B------:R-:W-:Y:S01]  /*fce0*/  @!P4 ST.E.64 desc[UR52][R12.64], R46 ;  /* 0x0000002e0c00c985 */ /* 0x000fe2000c101b34 */
[----:B--2---:R-:W-:-:S02]  /*fcf0*/  @!P2 LEA R26, P4, R234, R2, 0x2 ;  /* 0x00000002ea1aa211 */ /* 0x004fc400078810ff */
[----:B----4-:R-:W-:Y:S01]  /*fd00*/  @!P0 LEA R32, P5, R233, R2, 0x2 ;  /* 0x00000002e9208211 */ /* 0x010fe200078a10ff */
[----:B------:R1:W-:Y:S01]  /*fd10*/  @!P3 ST.E.64 desc[UR52][R24.64], R44 ;  /* 0x0000002c1800b985 */ /* 0x0003e2000c101b34 */
[----:B------:R-:W-:Y:S02]  /*fd20*/  ISETP.GE.AND P3, PT, R23, UR4, PT ;  /* 0x0000000417007c0c */ /* 0x000fe4000bf66270 */
[-C--:B------:R-:W-:Y:S02]  /*fd30*/  @!P2 LEA.HI.X R27, R234, R3.reuse, R93, 0x2, P4 ;  /* 0x00000003ea1ba211 */ /* 0x080fe400020f145d */
[----:B------:R-:W-:Y:S02]  /*fd40*/  @!P0 LEA.HI.X R33, R233, R3, R92, 0x2, P5 ;  /* 0x00000003e9218211 */ /* 0x000fe400028f145c */
[----:B------:R-:W-:Y:S01]  /*fd50*/  ISETP.GE.AND P4, PT, R19, UR4, PT ;  /* 0x0000000413007c0c */ /* 0x000fe2000bf86270 */
[----:B------:R2:W-:Y:S01]  /*fd60*/  @!P2 ST.E.64 desc[UR52][R26.64], R38 ;  /* 0x000000261a00a985 */ /* 0x0005e2000c101b34 */
[----:B------:R-:W-:-:S02]  /*fd70*/  ISETP.GE.AND P2, PT, R41, UR4, PT ;  /* 0x0000000429007c0c */ /* 0x000fc4000bf46270 */
[----:B------:R-:W-:Y:S01]  /*fd80*/  ISETP.GE.AND P5, PT, R22, UR4, PT ;  /* 0x0000000416007c0c */ /* 0x000fe2000bfa6270 */
[----:B------:R-:W-:Y:S01]  /*fd90*/  @!P0 ST.E.64 desc[UR52][R32.64], R36 ;  /* 0x0000002420008985 */ /* 0x000fe2000c101b34 */
[CC--:B---3--:R-:W-:Y:S02]  /*fda0*/  @!P1 LEA R4, P0, R232.reuse, R2.reuse, 0x2 ;  /* 0x00000002e8049211 */ /* 0x0c8fe400078010ff */
[C---:B0-----:R-:W-:Y:S02]  /*fdb0*/  @!P3 LEA R10, P6, R23.reuse, R2, 0x2 ;  /* 0x00000002170ab211 */ /* 0x041fe400078c10ff */
[-C--:B------:R-:W-:Y:S02]  /*fdc0*/  @!P1 LEA.HI.X R5, R232, R3.reuse, R87, 0x2, P0 ;  /* 0x00000003e8059211 */ /* 0x080fe400000f1457 */
[----:B------:R-:W-:Y:S02]  /*fdd0*/  @!P3 LEA.HI.X R11, R23, R3, R86, 0x2, P6 ;  /* 0x00000003170bb211 */ /* 0x000fe400030f1456 */
[----:B------:R-:W-:Y:S01]  /*fde0*/  ISETP.GE.AND P0, PT, R35, UR4, PT ;  /* 0x0000000423007c0c */ /* 0x000fe2000bf06270 */
[----:B------:R0:W-:Y:S01]  /*fdf0*/  @!P1 ST.E.64 desc[UR52][R4.64], R30 ;  /* 0x0000001e04009985 */ /* 0x0001e2000c101b34 */
[----:B------:R-:W-:-:S02]  /*fe00*/  ISETP.GE.AND P1, PT, R18, UR4, PT ;  /* 0x0000000412007c0c */ /* 0x000fc4000bf26270 */
[----:B-1----:R-:W-:Y:S01]  /*fe10*/  SHF.R.S32.HI R24, RZ, 0x1f, R41 ;  /* 0x0000001fff187819 */ /* 0x002fe20000011429 */
[----:B------:R1:W-:Y:S01]  /*fe20*/  @!P3 ST.E.64 desc[UR52][R10.64], R28 ;  /* 0x0000001c0a00b985 */ /* 0x0003e2000c101b34 */
[CC--:B--2---:R-:W-:Y:S02]  /*fe30*/  @!P2 LEA R26, P3, R41.reuse, R2.reuse, 0x2 ;  /* 0x00000002291aa211 */ /* 0x0c4fe400078610ff */
[CC--:B------:R-:W-:Y:S02]  /*fe40*/  @!P5 LEA R12, P6, R22.reuse, R2.reuse, 0x2 ;  /* 0x00000002160cd211 */ /* 0x0c0fe400078c10ff */
[-C--:B------:R-:W-:Y:S02]  /*fe50*/  @!P2 LEA.HI.X R27, R41, R3.reuse, R24, 0x2, P3 ;  /* 0x00000003291ba211 */ /* 0x080fe400018f1418 */
[----:B------:R-:W-:Y:S02]  /*fe60*/  @!P4 LEA R24, P3, R19, R2, 0x2 ;  /* 0x000000021318c211 */ /* 0x000fe400078610ff */
[----:B------:R-:W-:-:S02]  /*fe70*/  @!P5 LEA.HI.X R13, R22, R3, R85, 0x2, P6 ;  /* 0x00000003160dd211 */ /* 0x000fc400030f1455 */
[-C--:B------:R-:W-:Y:S02]  /*fe80*/  @!P4 LEA.HI.X R25, R19, R3.reuse, R84, 0x2, P3 ;  /* 0x000000031319c211 */ /* 0x080fe400018f1454 */
[----:B0-----:R-:W-:Y:S01]  /*fe90*/  SHF.R.S32.HI R5, RZ, 0x1f, R18 ;  /* 0x0000001fff057819 */ /* 0x001fe20000011412 */
[----:B------:R0:W-:Y:S01]  /*fea0*/  @!P5 ST.E.64 desc[UR52][R12.64], R20 ;  /* 0x000000140c00d985 */ /* 0x0001e2000c101b34 */
[-C--:B------:R-:W-:Y:S01]  /*feb0*/  @!P1 LEA R4, P3, R18, R2.reuse, 0x2 ;  /* 0x0000000212049211 */ /* 0x080fe200078610ff */
[----:B-1----:R-:W-:Y:S01]  /*fec0*/  VIADD R11, R16, 0xf8 ;  /* 0x000000f8100b7836 */ /* 0x002fe20000000000 */
[C---:B------:R-:W-:Y:S01]  /*fed0*/  @!P0 LEA R32, P6, R35.reuse, R2, 0x2 ;  /* 0x0000000223208211 */ /* 0x040fe200078c10ff */
[----:B------:R0:W-:Y:S01]  /*fee0*/  @!P4 ST.E.64 desc[UR52][R24.64], R14 ;  /* 0x0000000e1800c985 */ /* 0x0001e2000c101b34 */
[-C--:B------:R-:W-:Y:S02]  /*fef0*/  @!P1 LEA.HI.X R5, R18, R3.reuse, R5, 0x2, P3 ;  /* 0x0000000312059211 */ /* 0x080fe400018f1405 */
[----:B------:R-:W-:-:S03]  /*ff00*/  @!P0 LEA.HI.X R33, R35, R3, R0, 0x2, P6 ;  /* 0x0000000323218211 */ /* 0x000fc600030f1400 */
[----:B------:R0:W-:Y:S04]  /*ff10*/  @!P1 ST.E.64 desc[UR52][R4.64], R8 ;  /* 0x0000000804009985 */ /* 0x0001e8000c101b34 */
[----:B------:R0:W-:Y:S04]  /*ff20*/  @!P2 ST.E.64 desc[UR52][R26.64], R6 ;  /* 0x000000061a00a985 */ /* 0x0001e8000c101b34 */
[----:B------:R0:W-:Y:S01]  /*ff30*/  @!P0 ST.E.64 desc[UR52][R32.64], R158 ;  /* 0x0000009e20008985 */ /* 0x0001e2000c101b34 */
[----:B------:R-:W-:-:S13]  /*ff40*/  ISETP.GE.AND P0, PT, R11, UR4, PT ;  /* 0x000000040b007c0c */ /* 0x000fda000bf06270 */
[----:B0-----:R-:W-:Y:S05]  /*ff50*/  @P0 BRA `(.L_x_2311) ;  /* 0x0000000c00d80947 */ /* 0x001fea0003800000 */
[----:B------:R-:W-:Y:S02]  /*ff60*/  LEA R2, P0, R11, R2, 0x2 ;  /* 0x000000020b027211 */ /* 0x000fe400078010ff */
[----:B------:R-:W-:-:S04]  /*ff70*/  SHF.R.S32.HI R0, RZ, 0x1f, R11 ;  /* 0x0000001fff007819 */ /* 0x000fc8000001140b */
[----:B------:R-:W-:-:S05]  /*ff80*/  LEA.HI.X R3, R11, R3, R0, 0x2, P0 ;  /* 0x000000030b037211 */ /* 0x000fca00000f1400 */
[----:B------:R0:W-:Y:S01]  /*ff90*/  ST.E.64 desc[UR52][R2.64], R156 ;  /* 0x0000009c02007985 */ /* 0x0001e2000c101b34 */
[----:B------:R-:W-:Y:S05]  /*ffa0*/  BRA `(.L_x_2311) ;  /* 0x0000000c00c47947 */ /* 0x000fea0003800000 */
.L_x_2302:
        /* <DEDUP_REMOVED lines=13> */
[----:B------:R-:W0:Y:S01]  /*10080*/  S2R R7, SR_TID.X ;  /* 0x0000000000077919 */ /* 0x000e220000002100 */
        /* <DEDUP_REMOVED lines=9> */
[----:B0-----:R-:W-:-:S05]  /*10120*/  VIADD R6, R7, 0xffffff80 ;  /* 0xffffff8007067836 */ /* 0x001fca0000000000 */
[----:B------:R-:W-:-:S07]  /*10130*/  ISETP.GT.AND P0, PT, R6, 0x7f, PT ;  /* 0x0000007f0600780c */ /* 0x000fce0003f04270 */
[----:B------:R-:W-:Y:S01]  /*10140*/  USHF.R.S32.HI UR16, URZ, 0x1f, UR4 ;  /* 0x0000001f3f107899 */ /* 0x000fe20008011404 */
[----:B-1----:R-:W-:Y:S11]  /*10150*/  @P2 BRA `(.L_x_2314) ;  /* 0x0000000000102947 */ /* 0x002ff60003800000 */
[----:B------:R-:W-:Y:S05]  /*10160*/  @!P1 BRA `(.L_x_2314) ;  /* 0x00000000000c9947 */ /* 0x000fea0003800000 */
[----:B------:R-:W2:Y:S04]  /*10170*/  LDG.E R5, desc[UR52][R2.64] ;  /* 0x0000003402057981 */ /* 0x000ea8000c1e1900 */
[----:B-----5:R-:W2:Y:S02]  /*10180*/  LDG.E R0, desc[UR52][R2.64+0x4] ;  /* 0x0000043402007981 */ /* 0x020ea4000c1e1900 */
[----:B--2---:R-:W-:-:S07]  /*10190*/  IMAD.IADD R0, R0, 0x1, -R5 ;  /* 0x0000000100007824 */ /* 0x004fce00078e0a05 */
.L_x_2314:
[----:B------:R-:W-:Y:S01]  /*101a0*/  USEL UR44, UR44, URZ, !UP0 ;  /* 0x0000003f2c2c7287 */ /* 0x000fe2000c000000 */
[----:B------:R-:W-:Y:S01]  /*101b0*/  BSSY B1, `(.L_x_2315) ;  /* 0x0000037000017945 */ /* 0x000fe20003800000 */
[----:B------:R-:W-:-:S03]  /*101c0*/  USEL UR43, UR43, URZ, !UP0 ;  /* 0x0000003f2b2b7287 */ /* 0x000fc6000c000000 */
[----:B------:R-:W-:Y:S09]  /*101d0*/  @P0 BRA `(.L_x_2316) ;  /* 0x0000000000d00947 */ /* 0x000ff20003800000 */
        /* <DEDUP_REMOVED lines=29> */
[----:B------:R-:W-:Y:S02]  /*103b0*/  IMAD.U32 R3, RZ, RZ, UR21 ;  /* 0x00000015ff037e24 */ /* 0x000fe4000f8e00ff */
[----:B------:R-:W-:Y:S01]  /*103c0*/  IMAD.U32 R8, RZ, RZ, UR8 ;  /* 0x00000008ff087e24 */ /* 0x000fe2000f8e00ff */
[----:B------:R-:W-:Y:S01]  /*103d0*/  ULDC.64 UR8, c[0x0][UR17+0x210] ;  /* 0x0000840011087abb */ /* 0x000fe20008000a00 */
[----:B-1----:R-:W-:Y:S01]  /*103e0*/  @P0 SHF.R.U32.HI R5, RZ, R7, R2 ;  /* 0x00000007ff050219 */ /* 0x002fe20000011602 */
        /* <DEDUP_REMOVED lines=19> */
.L_x_2316:
[----:B------:R-:W-:Y:S05]  /*10520*/  BSYNC B1 ;  /* 0x0000000000017941 */ /* 0x000fea0003800000 */
.L_x_2315:
        /* <DEDUP_REMOVED lines=23> */
[----:B------:R-:W-:-:S04]  /*106a0*/  UIMAD UR43, UR43, UR10, URZ ;  /* 0x0000000a2b2b72a4 */ /* 0x000fc8000f8e023f */
[----:B------:R-:W-:Y:S02]  /*106b0*/  UIMAD UR4, UR44, UR11, UR43 ;  /* 0x0000000b2c0472a4 */ /* 0x000fe4000f8e022b */
[----:B------:R-:W-:Y:S01]  /*106c0*/  UIMAD.WIDE.U32 UR44, UR44, UR10, UR8 ;  /* 0x0000000a2c2c72a5 */ /* 0x000fe2000f8e0008 */
[----:B------:R-:W0:Y:S02]  /*106d0*/  @P0 LDC R3, c[0x0][0xbec] ;  /* 0x0002fb00ff030b82 */ /* 0x000e240000000800 */
[----:B------:R-:W-:Y:S01]  /*106e0*/  ULDC.64 UR8, c[0x0][0xae0] ;  /* 0x0002b80000087ab9 */ /* 0x000fe20000000a00 */
[----:B------:R-:W-:-:S05]  /*106f0*/  UIADD3 UR4, UR45, UR4, URZ ;  /* 0x000000042d047290 */ /* 0x000fca000fffe03f */
[----:B------:R-:W1:Y:S01]  /*10700*/  @P0 LDC R7, c[0x0][0xbf0] ;  /* 0x0002fc00ff070b82 */ /* 0x000e620000000800 */
[----:B0-----:R-:W-:-:S04]  /*10710*/  @P0 IMAD.HI.U32 R2, R6, R3, RZ ;  /* 0x0000000306020227 */ /* 0x001fc800078e00ff */
[----:B------:R-:W-:Y:S02]  /*10720*/  IMAD.U32 R3, RZ, RZ, UR45 ;  /* 0x0000002dff037e24 */ /* 0x000fe4000f8e00ff */
[----:B------:R-:W-:Y:S01]  /*10730*/  IMAD.U32 R3, RZ, RZ, UR4 ;  /* 0x00000004ff037e24 */ /* 0x000fe2000f8e00ff */
[----:B-1----:R-:W-:Y:S01]  /*10740*/  @P0 SHF.R.U32.HI R5, RZ, R7, R2 ;  /* 0x00000007ff050219 */ /* 0x002fe20000011602 */
[----:B------:R-:W-:-:S03]  /*10750*/  IMAD.U32 R2, RZ, RZ, UR44 ;  /* 0x0000002cff027e24 */ /* 0x000fc6000f8e00ff */
        /* <DEDUP_REMOVED lines=8> */
[----:B------:R-:W-:Y:S01]  /*107e0*/  ULDC.64 UR8, c[0x0][0xad8] ;  /* 0x0002b60000087ab9 */ /* 0x000fe20000000a00 */
[----:B-----5:R-:W-:Y:S02]  /*107f0*/  IMAD R11, R0, R11, RZ ;  /* 0x0000000b000b7224 */ /* 0x020fe400078e02ff */
[----:B------:R-:W-:-:S02]  /*10800*/  IMAD.IADD R3, R3, 0x1, R9 ;  /* 0x0000000103037824 */ /* 0x000fc400078e0209 */
[----:B------:R-:W-:Y:S02]  /*10810*/  IMAD R4, R4, UR8, RZ ;  /* 0x0000000804047c24 */ /* 0x000fe4000f8e02ff */
[----:B------:R-:W-:-:S04]  /*10820*/  IMAD.WIDE.U32 R2, R7, UR8, R2 ;  /* 0x0000000807027c25 */ /* 0x000fc8000f8e0002 */
[----:B------:R-:W-:Y:S01]  /*10830*/  IMAD R5, R7, UR9, R4 ;  /* 0x0000000907057c24 */ /* 0x000fe2000f8e0204 */
[----:B------:R-:W-:Y:S01]  /*10840*/  ULDC.64 UR8, c[0x0][0xa80] ;  /* 0x0002a00000087ab9 */ /* 0x000fe20000000a00 */
[----:B------:R-:W-:Y:S02]  /*10850*/  VIADD R4, R6, 0x40 ;  /* 0x0000004006047836 */ /* 0x000fe40000000000 */
[----:B------:R-:W-:Y:S01]  /*10860*/  IMAD.IADD R3, R3, 0x1, R5 ;  /* 0x0000000103037824 */ /* 0x000fe200078e0205 */
[----:B------:R-:W-:Y:S01]  /*10870*/  LEA R5, P2, R2, UR8, 0x1 ;  /* 0x0000000802057c11 */ /* 0x000fe2000f8408ff */
        /* <DEDUP_REMOVED lines=33> */
.L_x_2318:
[----:B------:R-:W-:Y:S05]  /*10a90*/  BSYNC B1 ;  /* 0x0000000000017941 */ /* 0x000fea0003800000 */
.L_x_2317:
        /* <DEDUP_REMOVED lines=21> */
.L_x_2320:
[----:B------:R-:W-:Y:S05]  /*10bf0*/  BSYNC B1 ;  /* 0x0000000000017941 */ /* 0x000fea0003800000 */
.L_x_2319:
        /* <DEDUP_REMOVED lines=21> */
.L_x_2322:
[----:B------:R-:W-:Y:S05]  /*10d50*/  BSYNC B1 ;  /* 0x0000000000017941 */ /* 0x000fea0003800000 */
.L_x_2321:
[----:B0-----:R-:W-:Y:S01]  /*10d60*/  VIADD R0, R6, 0x60 ;  /* 0x0000006006007836 */ /* 0x001fe20000000000 */
[----:B--2-4-:R-:W0:Y:S04]  /*10d70*/  SHFL.IDX PT, R4, R4, 0x3, 0x181f ;  /* 0x00781f0004047f89 */ /* 0x014e2800000e0000 */
[----:B------:R-:W-:Y:S01]  /*10d80*/  ISETP.GE.AND P0, PT, R0, R11, PT ;  /* 0x0000000b0000720c */ /* 0x000fe20003f06270 */
[----:B-1-3--:R1:W2:-:S12]  /*10d90*/  SHFL.IDX PT, R2, R5, 0x3, 0x181f ;  /* 0x00781f0005027f89 */ /* 0x00a29800000e0000 */
[----:B-1----:R-:W-:Y:S05]  /*10da0*/  @P0 BRA `(.L_x_2311) ;  /* 0x0000000000440947 */ /* 0x002fea0003800000 */
[----:B------:R-:W-:Y:S02]  /*10db0*/  ULDC UR4, c[0x0][0xac8] ;  /* 0x0002b20000047ab9 */ /* 0x000fe40000000800 */
[----:B------:R-:W-:Y:S02]  /*10dc0*/  ISETP.GE.AND P3, PT, R7, UR4, PT ;  /* 0x0000000407007c0c */ /* 0x000fe4000bf66270 */
[----:B------:R-:W-:Y:S02]  /*10dd0*/  ISETP.GE.AND P2, PT, R15, UR4, PT ;  /* 0x000000040f007c0c */ /* 0x000fe4000bf46270 */
[----:B------:R-:W-:Y:S02]  /*10de0*/  ISETP.GE.AND P1, PT, R13, UR4, PT ;  /* 0x000000040d007c0c */ /* 0x000fe4000bf26270 */
[----:B------:R-:W-:-:S07]  /*10df0*/  ISETP.GE.AND P0, PT, R9, UR4, PT ;  /* 0x0000000409007c0c */ /* 0x000fce000bf06270 */
[----:B--2---:R-:W-:-:S04]  /*10e00*/  @!P3 LEA R6, P4, R7, R2, 0x1 ;  /* 0x000000020706b211 */ /* 0x004fc800078808ff */
        /* <DEDUP_REMOVED lines=11> */
.L_x_2311:
[----:B------:R-:W-:Y:S05]  /*10ec0*/  BSYNC B0 ;  /* 0x0000000000007941 */ /* 0x000fea0003800000 */
.L_x_2301:
[----:B------:R-:W-:Y:S02]  /*10ed0*/  ULDC UR4, c[0x0][0xc3c] ;  /* 0x00030f0000047ab9 */ /* 0x000fe40000000800 */
[----:B------:R-:W-:-:S06]  /*10ee0*/  UISETP.GE.AND UP0, UPT, UR7, UR4, UPT ;  /* 0x000000040700728c */ /* 0x000fcc000bf06270 */
[----:B------:R-:W-:-:S13]  /*10ef0*/  PLOP3.LUT P0, PT, PT, PT, UP0, 0x80, 0x0 ;  /* 0x000000000000781c */ /* 0x000fda0003f0f008 */
[----:B------:R-:W-:Y:S05]  /*10f00*/  @!P0 BRA `(.L_x_2323) ;  /* 0xffffff00008c8947 */ /* 0x000fea000383ffff */
[----:B------:R-:W-:Y:S05]  /*10f10*/  EXIT ;  /* 0x000000000000794d */ /* 0x000fea0003800000 */
.L_x_2261:
[----:B------:R-:W-:-:S08]  /*10f20*/  NOP ;  /* 0x0000000000007918 */ /* 0x000fd00000000000 */
[----:B------:R-:W0:-:S00]  /*10f30*/  USETMAXREG.DEALLOC.CTAPOOL 0x18 ;  /* 0x00000018000079c8 */ /* 0x000e0000080e0500 */
[----:B0-----:R-:W-:Y:S01]  /*10f40*/  LOP3.LUT R0, R0, 0x3, RZ, 0xc0, !PT ;  /* 0x0000000300007812 */ /* 0x001fe200078ec0ff */
[----:B------:R-:W-:-:S05]  /*10f50*/  IMAD.MOV.U32 R6, RZ, RZ, RZ ;  /* 0x000000ffff067224 */ /* 0x000fca00078e00ff */
[----:B------:R-:W0:Y:S02]  /*10f60*/  SHFL.IDX PT, R0, R0, RZ, 0x1f ;  /* 0x00001fff00007589 */ /* 0x000e2400000e0000 */
[----:B0-----:R-:W-:-:S04]  /*10f70*/  ISETP.NE.AND P0, PT, R0, RZ, PT ;  /* 0x000000ff0000720c */ /* 0x001fc80003f05270 */
[----:B------:R-:W-:-:S05]  /*10f80*/  P2R R0, PR, RZ, 0x1 ;  /* 0x00000001ff007803 */ /* 0x000fca0000000000 */
[----:B------:R0:W-:Y:S04]  /*10f90*/  STL [R1+0x3c], R0 ;  /* 0x00003c0001007387 */ /* 0x0001e80000100800 */
[----:B------:R-:W-:Y:S05]  /*10fa0*/  @!P0 BRA `(.L_x_2324) ;  /* 0x00000000002c8947 */ /* 0x000fea0003800000 */
[----:B------:R-:W1:Y:S08]  /*10fb0*/  S2UR UR5, SR_CgaCtaId ;  /* 0x00000000000579c3 */ /* 0x000e700000008800 */
[----:B------:R-:W-:Y:S06]  /*10fc0*/  BAR.SYNC.DEFER_BLOCKING 0x5, 0x180 ;  /* 0x0146000000007b1d */ /* 0x000fec0000010000 */
[----:B------:R-:W-:-:S02]  /*10fd0*/  UMOV UR4, 0x400 ;  /* 0x0000040000047882 */ /* 0x000fc40000000000 */
[----:B-1----:R-:W-:-:S09]  /*10fe0*/  ULEA UR4, UR5, UR4, 0x18 ;  /* 0x0000000405047291 */ /* 0x002fd2000f8ec03f */
[----:B------:R-:W1:Y:S04]  /*10ff0*/  LDS.128 R4, [UR4+0x388d0] ;  /* 0x0388d004ff047984 */ /* 0x000e680008000c00 */
[----:B-1----:R1:W-:Y:S01]  /*11000*/  STL.64 [R1+0x10], R4 ;  /* 0x0000100401007387 */ /* 0x0023e20000100a00 */
[----:B0-----:R-:W-:-:S03]  /*11010*/  IMAD.MOV.U32 R0, RZ, RZ, R7 ;  /* 0x000000ffff007224 */ /* 0x001fc600078e0007 */
[----:B------:R1:W-:Y:S02]  /*11020*/  STL [R1+0x18], R6 ;  /* 0x0000180601007387 */ /* 0x0003e40000100800 */
[----:B------:R-:W-:Y:S01]  /*11030*/  R2UR UR42, R0 ;  /* 0x00000000002a72ca */ /* 0x000fe200000e0000 */
[----:B------:R-:W-:Y:S06]  /*11040*/  BAR.ARV 0x4, 0x180 ;  /* 0x0106000000007b1d */ /* 0x000fec0000002000 */
[----:B------:R-:W-:Y:S08]  /*11050*/  BRA `(.L_x_2325) ;  /* 0x0000000c00c47947 */ /* 0x000ff00003800000 */
.L_x_2324:
[----:B0-----:R-:W0:Y:S01]  /*11060*/  S2R R0, SR_TID.X ;  /* 0x0000000000007919 */ /* 0x001e220000002100 */
[----:B------:R-:W-:Y:S01]  /*11070*/  ULDC UR4, c[0x0][0xc3c] ;  /* 0x00030f0000047ab9 */ /* 0x000fe20000000800 */
[----:B0-----:R-:W-:-:S04]  /*11080*/  LOP3.LUT R0, R0, 0x1f, RZ, 0xc0, !PT ;  /* 0x0000001f00007812 */ /* 0x001fc800078ec0ff */
[----:B------:R-:W-:-:S04]  /*11090*/  ISETP.NE.AND P0, PT, R0, 0x1f, PT ;  /* 0x0000001f0000780c */ /* 0x000fc80003f05270 */
[----:B------:R-:W-:-:S13]  /*110a0*/  ISETP.GE.OR P1, PT, R0, UR4, !P0 ;  /* 0x0000000400007c0c */ /* 0x000fda000c726670 */
[----:B------:R-:W0:Y:S08]  /*110b0*/  @!P1 LDC.64 R2, c[0x0][0xc80] ;  /* 0x00032000ff029b82 */ /* 0x000e300000000a00 */
        /* <DEDUP_REMOVED lines=38> */
.L_x_2328:
        /* <DEDUP_REMOVED lines=39> */
.L_x_2326:
        /* <DEDUP_REMOVED lines=15> */
.L_x_2329:
        /* <DEDUP_REMOVED lines=62> */
.L_x_2330:
        /* <DEDUP_REMOVED lines=63> */
.L_x_2331:
[----:B01----:R-:W-:-:S05]  /*11e50*/  LOP3.LUT R3, RZ, R2, RZ, 0x33, !PT ;  /* 0x00000002ff037212 */ /* 0x003fca00078e33ff */
[----:B------:R-:W-:-:S05]  /*11e60*/  IMAD.IADD R2, R6, 0x1, R3 ;  /* 0x0000000106027824 */ /* 0x000fca00078e0203 */
[----:B------:R1:W-:Y:S01]  /*11e70*/  STL [R1+0x14], R2 ;  /* 0x0000140201007387 */ /* 0x0003e20000100800 */
[----:B------:R-:W-:Y:S05]  /*11e80*/  BRA `(.L_x_2332) ;  /* 0x00000000000c7947 */ /* 0x000fea0003800000 */
.L_x_2327:
[----:B------:R0:W-:Y:S04]  /*11e90*/  STL [R1+0x10], R7 ;  /* 0x0000100701007387 */ /* 0x0001e80000100800 */
[----:B------:R0:W-:Y:S04]  /*11ea0*/  STL [R1+0x14], RZ ;  /* 0x000014ff01007387 */ /* 0x0001e80000100800 */
[----:B------:R0:W-:Y:S02]  /*11eb0*/  STL [R1+0x18], RZ ;  /* 0x000018ff01007387 */ /* 0x0001e40000100800 */
.L_x_2332:
        /* <DEDUP_REMOVED lines=11> */
.L_x_2325:
        /* <DEDUP_REMOVED lines=8> */
[----:B------:R-:W1:Y:S01]  /*11ff0*/  S2R R7, SR_TID.X ;  /* 0x0000000000077919 */ /* 0x000e620000002100 */
[----:B------:R-:W0:Y:S01]  /*12000*/  S2UR UR5, SR_CgaCtaId ;  /* 0x00000000000579c3 */ /* 0x000e220000008800 */
[----:B------:R-:W-:Y:S01]  /*12010*/  UMOV UR4, 0x400 ;  /* 0x0000040000047882 */ /* 0x000fe20000000000 */
[----:B------:R-:W-:Y:S01]  /*12020*/  ULDC UR40, c[0x0][0xc] ;  /* 0x0000030000287ab9 */ /* 0x000fe20000000800 */
[----:B------:R-:W-:Y:S02]  /*12030*/  ULOP3.LUT UR39, UR38, 0x1, URZ, 0xfc, !UPT ;  /* 0x0000000126277892 */ /* 0x000fe4000f8efc3f */
[----:B------:R-:W-:Y:S01]  /*12040*/  ULOP3.LUT UR41, UR38, 0x2, URZ, 0xfc, !UPT ;  /* 0x0000000226297892 */ /* 0x000fe2000f8efc3f */
[----:B------:R-:W-:Y:S01]  /*12050*/  ULDC.64 UR48, c[0x0][0x198] ;  /* 0x0000660000307ab9 */ /* 0x000fe20000000a00 */
[----:B0-----:R-:W-:-:S06]  /*12060*/  ULEA UR4, UR5, UR4, 0x18 ;  /* 0x0000000405047291 */ /* 0x001fcc000f8ec03f */
[----:B------:R-:W-:Y:S01]  /*12070*/  IMAD.U32 R19, RZ, RZ, UR4 ;  /* 0x00000004ff137e24 */ /* 0x000fe2000f8e00ff */
[C---:B-1----:R-:W-:Y:S01]  /*12080*/  LOP3.LUT R6, R7.reuse, 0x7f, RZ, 0xc0, !PT ;  /* 0x0000007f07067812 */ /* 0x042fe200078ec0ff */
[C---:B------:R-:W-:Y:S01]  /*12090*/  IMAD.SHL.U32 R2, R7.reuse, 0x80, RZ ;  /* 0x0000008007027824 */ /* 0x040fe200078e00ff */
        /* <DEDUP_REMOVED lines=35> */
.L_x_2405:
[----:B------:R-:W-:Y:S01]  /*122d0*/  ULDC.64 UR4, c[0x0][0xc88] ;  /* 0x0003220000047ab9 */ /* 0x000fe20000000a00 */
[----:B------:R-:W-:Y:S01]  /*122e0*/  IMAD.MOV.U32 R0, RZ, RZ, RZ ;  /* 0x000000ffff007224 */ /* 0x000fe200078e00ff */
[----:B------:R-:W-:Y:S01]  /*122f0*/  UIMAD.WIDE UR4, UR42, 0x4, UR4 ;  /* 0x000000042a0478a5 */ /* 0x000fe2000f8e0204 */
[----:B--2---:R-:W2:Y:S01]  /*12300*/  LDL.LU R12, [R1+0x18] ;  /* 0x00001800010c7983 */ /* 0x004ea20000300800 */
[----:B------:R-:W-:Y:S01]  /*12310*/  ULDC.64 UR6, c[0x0][0xa08] ;  /* 0x0002820000067ab9 */ /* 0x000fe20000000a00 */
[----:B------:R-:W-:Y:S01]  /*12320*/  IMAD.MOV.U32 R9, RZ, RZ, RZ ;  /* 0x000000ffff097224 */ /* 0x000fe200078e00ff */
[----:B------:R-:W-:Y:S01]  /*12330*/  ULDC.64 UR8, c[0x0][0xa18] ;  /* 0x0002860000087ab9 */ /* 0x000fe20000000a00 */
[----:B0-----:R-:W0:Y:S01]  /*12340*/  LDC R17, c[0x0][0x288] ;  /* 0x0000a200ff117b82 */ /* 0x001e220000000800 */
[----:B------:R-:W-:Y:S02]  /*12350*/  IMAD.U32 R2, RZ, RZ, UR4 ;  /* 0x00000004ff027e24 */ /* 0x000fe4000f8e00ff */
[----:B------:R-:W-:Y:S01]  /*12360*/  IMAD.U32 R3, RZ, RZ, UR5 ;  /* 0x00000005ff037e24 */ /* 0x000fe2000f8e00ff */
[----:B------:R-:W-:-:S04]  /*12370*/  ULDC.64 UR4, c[0x0][0xa28] ;  /* 0x00028a0000047ab9 */ /* 0x000fc80000000a00 */
[----:B------:R-:W3:Y:S01]  /*12380*/  LDG.E R2, desc[UR52][R2.64] ;  /* 0x0000003402027981 */ /* 0x000ee2000c1e1900 */
[----:B------:R-:W-:Y:S01]  /*12390*/  UISETP.NE.U32.AND UP0, UPT, UR4, URZ, UPT ;  /* 0x0000003f0400728c */ /* 0x000fe2000bf05070 */
[----:B------:R-:W4:Y:S03]  /*123a0*/  LDC R10, c[0x0][0x424] ;  /* 0x00010900ff0a7b82 */ /* 0x000f260000000800 */
[----:B------:R-:W-:-:S05]  /*123b0*/  UISETP.NE.AND.EX UP0, UPT, UR5, URZ, UPT, UP0 ;  /* 0x0000003f0500728c */ /* 0x000fca000bf05300 */
[----:B------:R-:W0:Y:S01]  /*123c0*/  LDC R11, c[0x0][0x2f0] ;  /* 0x0000bc00ff0b7b82 */ /* 0x000e220000000800 */
[----:B------:R-:W-:Y:S02]  /*123d0*/  PLOP3.LUT P0, PT, PT, PT, UP0, 0x80, 0x0 ;  /* 0x000000000000781c */ /* 0x000fe40003f0f008 */
[----:B---3--:R-:W-:-:S13]  /*123e0*/  R2UR UR46, R2 ;  /* 0x00000000022e72ca */ /* 0x008fda00000e0000 */
[----:B------:R-:W-:Y:S02]  /*123f0*/  USHF.R.S32.HI UR45, URZ, 0x1f, UR46 ;  /* 0x0000001f3f2d7899 */ /* 0x000fe4000801142e */
[----:B------:R-:W-:-:S04]  /*12400*/  @UP0 ULEA UR4, UP1, UR46, UR4, 0x2 ;  /* 0x000000042e040291 */ /* 0x000fc8000f82103f */
[----:B------:R-:W-:Y:S02]  /*12410*/  @UP0 ULEA.HI.X UR5, UR46, UR5, UR45, 0x2, UP1 ;  /* 0x000000052e050291 */ /* 0x000fe400088f142d */
[----:B------:R-:W-:-:S04]  /*12420*/  IMAD.U32 R2, RZ, RZ, UR4 ;  /* 0x00000004ff027e24 */ /* 0x000fc8000f8e00ff */
[----:B------:R-:W-:Y:S01]  /*12430*/  IMAD.U32 R3, RZ, RZ, UR5 ;  /* 0x00000005ff037e24 */ /* 0x000fe2000f8e00ff */
[----:B------:R-:W-:Y:S01]  /*12440*/  ULDC.64 UR4, c[0x0][0xa00] ;  /* 0x0002800000047ab9 */ /* 0x000fe20000000a00 */
[----:B------:R-:W-:-:S03]  /*12450*/  USHF.L.U32 UR43, UR46, 0x2, URZ ;  /* 0x000000022e2b7899 */ /* 0x000fc6000800063f */
[----:B------:R3:W5:Y:S01]  /*12460*/  @P0 LDG.E R0, desc[UR52][R2.64] ;  /* 0x0000003402000981 */ /* 0x000762000c1e1900 */
[----:B------:R-:W-:Y:S01]  /*12470*/  ISETP.NE.U32.AND P0, PT, RZ, UR4, PT ;  /* 0x00000004ff007c0c */ /* 0x000fe2000bf05070 */
[----:B------:R-:W-:Y:S02]  /*12480*/  USHF.L.U64.HI UR44, UR46, 0x2, UR45 ;  /* 0x000000022e2c7899 */ /* 0x000fe4000801022d */
[----:B------:R-:W-:Y:S01]  /*12490*/  UIADD3 UR4, UP0, UR43, UR4, URZ ;  /* 0x000000042b047290 */ /* 0x000fe2000ff1e03f */
[----:B------:R-:W-:Y:S02]  /*124a0*/  ISETP.NE.AND.EX P2, PT, RZ, UR5, PT, P0 ;  /* 0x00000005ff007c0c */ /* 0x000fe4000bf45300 */
[----:B------:R-:W-:Y:S01]  /*124b0*/  ISETP.NE.U32.AND P0, PT, RZ, UR6, PT ;  /* 0x00000006ff007c0c */ /* 0x000fe2000bf05070 */
[----:B------:R-:W-:Y:S02]  /*124c0*/  UIADD3.X UR5, UR44, UR5, URZ, UP0, !UPT ;  /* 0x000000052c057290 */ /* 0x000fe400087fe43f */
[----:B------:R-:W-:Y:S01]  /*124d0*/  IMAD.U32 R4, RZ, RZ, UR4 ;  /* 0x00000004ff047e24 */ /* 0x000fe2000f8e00ff */
[----:B------:R-:W-:Y:S01]  /*124e0*/  UIADD3 UR4, UP0, UR43, UR6, URZ ;  /* 0x000000062b047290 */ /* 0x000fe2000ff1e03f */
[----:B------:R-:W-:-:S02]  /*124f0*/  ISETP.NE.AND.EX P0, PT, RZ, UR7, PT, P0 ;  /* 0x00000007ff007c0c */ /* 0x000fc4000bf05300 */
[----:B------:R-:W-:Y:S01]  /*12500*/  IMAD.U32 R5, RZ, RZ, UR5 ;  /* 0x00000005ff057e24 */ /* 0x000fe2000f8e00ff */
[----:B------:R-:W-:-:S04]  /*12510*/  UIADD3.X UR5, UR44, UR7, URZ, UP0, !UPT ;  /* 0x000000072c057290 */ /* 0x000fc800087fe43f */
[----:B------:R-:W4:Y:S01]  /*12520*/  @P2 LDG.E R8, desc[UR52][R4.64] ;  /* 0x0000003404082981 */ /* 0x000f22000c1e1900 */
[----:B------:R-:W-:Y:S01]  /*12530*/  IMAD.U32 R6, RZ, RZ, UR4 ;  /* 0x00000004ff067e24 */ /* 0x000fe2000f8e00ff */
[----:B------:R-:W-:Y:S01]  /*12540*/  UISETP.NE.U32.AND UP0, UPT, UR8, URZ, UPT ;  /* 0x0000003f0800728c */ /* 0x000fe2000bf05070 */
[----:B------:R-:W-:-:S03]  /*12550*/  IMAD.U32 R7, RZ, RZ, UR5 ;  /* 0x00000005ff077e24 */ /* 0x000fc6000f8e00ff */
[----:B------:R-:W-:Y:S02]  /*12560*/  UISETP.NE.AND.EX UP0, UPT, UR9, URZ, UPT, UP0 ;  /* 0x0000003f0900728c */ /* 0x000fe4000bf05300 */
[----:B------:R-:W5:Y:S04]  /*12570*/  @P0 LDG.E R9, desc[UR52][R6.64] ;  /* 0x0000003406090981 */ /* 0x000f68000c1e1900 */
[----:B------:R-:W-:-:S05]  /*12580*/  PLOP3.LUT P3, PT, PT, PT, UP0, 0x80, 0x0 ;  /* 0x000000000000781c */ /* 0x000fca0003f6f008 */
[----:B------:R-:W-:-:S04]  /*12590*/  @UP0 UIADD3 UR4, UP1, UR43, UR8, URZ ;  /* 0x000000082b040290 */ /* 0x000fc8000ff3e03f */
[----:B------:R-:W-:Y:S02]  /*125a0*/  @UP0 UIADD3.X UR5, UR44, UR9, URZ, UP1, !UPT ;  /* 0x000000092c050290 */ /* 0x000fe40008ffe43f */
[----:B---3--:R-:W-:-:S04]  /*125b0*/  IMAD.U32 R2, RZ, RZ, UR4 ;  /* 0x00000004ff027e24 */ /* 0x008fc8000f8e00ff */
[----:B------:R-:W-:-:S05]  /*125c0*/  IMAD.U32 R3, RZ, RZ, UR5 ;  /* 0x00000005ff037e24 */ /* 0x000fca000f8e00ff */
[----:B0-----:R0:W5:Y:S01]  /*125d0*/  @P3 LDG.E R17, desc[UR52][R2.64] ;  /* 0x0000003402113981 */ /* 0x001162000c1e1900 */
[----:B------:R-:W-:Y:S01]  /*125e0*/  UMOV UR47, URZ ;  /* 0x0000003f002f7c82 */ /* 0x000fe20008000000 */
[----:B--2---:R-:W-:Y:S01]  /*125f0*/  R2UR UR36, R12 ;  /* 0x000000000c2472ca */ /* 0x004fe200000e0000 */
[----:B0-----:R-:W0:Y:S02]  /*12600*/  LDC.64 R2, c[0x0][0x418] ;  /* 0x00010600ff027b82 */ /* 0x001e240000000a00 */
[----:B0-----:R-:W-:Y:S02]  /*12610*/  ISETP.NE.U32.AND P1, PT, R2, RZ, PT ;  /* 0x000000ff0200720c */ /* 0x001fe40003f25070 */
[----:B------:R-:W-:Y:S02]  /*12620*/  LOP3.LUT R2, R12, 0xff000000, RZ, 0xc0, !PT ;  /* 0xff0000000c027812 */ /* 0x000fe400078ec0ff */
[----:B------:R-:W-:Y:S02]  /*12630*/  ISETP.NE.AND.EX P1, PT, R3, RZ, PT, P1 ;  /* 0x000000ff0300720c */ /* 0x000fe40003f25310 */
[----:B------:R-:W-:-:S02]  /*12640*/  SHF.R.U32.HI R2, RZ, 0x8, R2 ;  /* 0x00000008ff027819 */ /* 0x000fc40000011602 */
[----:B----4-:R-:W-:Y:S02]  /*12650*/  @P2 R2UR UR47, R8 ;  /* 0x00000000082f22ca */ /* 0x010fe400000e0000 */
[----:B------:R-:W-:-:S04]  /*12660*/  LOP3.LUT R8, R12, 0xff0000, RZ, 0xc0, !PT ;  /* 0x00ff00000c087812 */ /* 0x000fc800078ec0ff */
[----:B------:R-:W-:Y:S01]  /*12670*/  LEA.HI R8, R8, R2, RZ, 0x10 ;  /* 0x0000000208087211 */ /* 0x000fe200078f80ff */
[----:B------:R-:W-:Y:S08]  /*12680*/  @P3 BRA `(.L_x_2334) ;  /* 0x0000000000103947 */ /* 0x000ff00003800000 */
[----:B------:R-:W-:Y:S05]  /*12690*/  @!P2 BRA `(.L_x_2334) ;  /* 0x00000000000ca947 */ /* 0x000fea0003800000 */
[----:B-----5:R-:W2:Y:S04]  /*126a0*/  LDG.E R17, desc[UR52][R4.64] ;  /* 0x0000003404117981 */ /* 0x020ea8000c1e1900 */
[----:B------:R-:W2:Y:S02]  /*126b0*/  LDG.E R4, desc[UR52][R4.64+0x4] ;  /* 0x0000043404047981 */ /* 0x000ea4000c1e1900 */
[----:B--2---:R-:W-:-:S07]  /*126c0*/  IMAD.IADD R17, R4, 0x1, -R17 ;  /* 0x0000000104117824 */ /* 0x004fce00078e0a11 */
.L_x_2334:
[----:B------:R-:W-:Y:S01]  /*126d0*/  IMAD.U32 R3, RZ, RZ, UR46 ;  /* 0x0000002eff037e24 */ /* 0x000fe2000f8e00ff */
[----:B------:R-:W-:Y:S01]  /*126e0*/  ULDC.64 UR4, c[0x0][0xa20] ;  /* 0x0002880000047ab9 */ /* 0x000fe20000000a00 */
[----:B-----5:R-:W-:Y:S01]  /*126f0*/  IMAD.IADD R4, R9, 0x1, R0 ;  /* 0x0000000109047824 */ /* 0x020fe200078e0200 */
[----:B------:R-:W-:Y:S01]  /*12700*/  ISETP.NE.U32.AND P2, PT, RZ, UR4, PT ;  /* 0x00000004ff007c0c */ /* 0x000fe2000bf45070 */
[----:B------:R-:W-:Y:S01]  /*12710*/  ULOP3.LUT UR36, UR36, 0xffff, URZ, 0xc0, !UPT ;  /* 0x0000ffff24247892 */ /* 0x000fe2000f8ec03f */
[----:B------:R0:W-:Y:S01]  /*12720*/  STL [R1+0x8], R3 ;  /* 0x0000080301007387 */ /* 0x0001e20000100800 */
[----:B------:R-:W-:Y:S02]  /*12730*/  SEL R2, R10, 0x1, P1 ;  /* 0x000000010a027807 */ /* 0x000fe40000800000 */
[----:B------:R-:W-:Y:S01]  /*12740*/  ISETP.NE.AND.EX P2, PT, RZ, UR5, PT, P2 ;  /* 0x00000005ff007c0c */ /* 0x000fe2000bf45320 */
[----:B------:R0:W-:Y:S02]  /*12750*/  STL [R1+0x28], R4 ;  /* 0x0000280401007387 */ /* 0x0001e40000100800 */
[----:B------:R-:W-:-:S10]  /*12760*/  IMAD R2, R2, R11, RZ ;  /* 0x0000000b02027224 */ /* 0x000fd400078e02ff */
[----:B0-----:R-:W-:Y:S05]  /*12770*/  @!P2 BRA `(.L_x_2335) ;  /* 0x000000000018a947 */ /* 0x001fea0003800000 */
[----:B------:R-:W-:-:S04]  /*12780*/  UIADD3 UR4, UP0, UR43, UR4, URZ ;  /* 0x000000042b047290 */ /* 0x000fc8000ff1e03f */
[----:B------:R-:W-:Y:S02]  /*12790*/  UIADD3.X UR5, UR44, UR5, URZ, UP0, !UPT ;  /* 0x000000052c057290 */ /* 0x000fe400087fe43f */
[----:B------:R-:W-:-:S04]  /*127a0*/  IMAD.U32 R2, RZ, RZ, UR4 ;  /* 0x00000004ff027e24 */ /* 0x000fc8000f8e00ff */
[----:B------:R-:W-:-:S05]  /*127b0*/  IMAD.U32 R3, RZ, RZ, UR5 ;  /* 0x00000005ff037e24 */ /* 0x000fca000f8e00ff */
[----:B------:R0:W5:Y:S01]  /*127c0*/  LDG.E R2, desc[UR52][R2.64] ;  /* 0x0000003402027981 */ /* 0x000162000c1e1900 */
[----:B------:R-:W-:Y:S05]  /*127d0*/  BRA `(.L_x_2336) ;  /* 0x0000000000107947 */ /* 0x000fea0003800000 */
.L_x_2335:
[----:B------:R-:W-:Y:S05]  /*127e0*/  @!P0 BRA `(.L_x_2336) ;  /* 0x00000000000c8947 */ /* 0x000fea0003800000 */
[----:B------:R-:W2:Y:S04]  /*127f0*/  LDG.E R2, desc[UR52][R6.64] ;  /* 0x0000003406027981 */ /* 0x000ea8000c1e1900 */
[----:B------:R-:W2:Y:S02]  /*12800*/  LDG.E R6, desc[UR52][R6.64+0x4] ;  /* 0x0000043406067981 */ /* 0x000ea4000c1e1900 */
[----:B--2---:R-:W-:-:S07]  /*12810*/  IMAD.IADD R2, R6, 0x1, -R2 ;  /* 0x0000000106027824 */ /* 0x004fce00078e0a02 */
.L_x_2336:
[----:B0-----:R-:W2:Y:S01]  /*12820*/  LDL R3, [R1+0x14] ;  /* 0x0000140001037983 */ /* 0x001ea20000100800 */
[----:B-----5:R-:W-:Y:S02]  /*12830*/  IMAD.IADD R2, R2, 0x1, -R0 ;  /* 0x0000000102027824 */ /* 0x020fe400078e0a00 */
[----:B------:R-:W0:Y:S02]  /*12840*/  LDC R0, c[0x0][0x448] ;  /* 0x00011200ff007b82 */ /* 0x000e240000000800 */
[----:B0-----:R-:W-:-:S13]  /*12850*/  ISETP.NE.AND P0, PT, R0, 0x1, PT ;  /* 0x000000010000780c */ /* 0x001fda0003f05270 */
[----:B------:R-:W0:Y:S08]  /*12860*/  @P0 LDC R4, c[0x0][0x44c] ;  /* 0x00011300ff040b82 */ /* 0x000e300000000800 */
[----:B------:R-:W3:Y:S01]  /*12870*/  @P0 LDC R0, c[0x0][0x450] ;  /* 0x00011400ff000b82 */ /* 0x000ee20000000800 */
[----:B--2---:R-:W-:-:S04]  /*12880*/  IMAD.SHL.U32 R3, R3, 0x80, RZ ;  /* 0x0000008003037824 */ /* 0x004fc800078e00ff */
[----:B------:R-:W-:-:S04]  /*12890*/  VIADD R3, R3, 0x7f ;  /* 0x0000007f03037836 */ /* 0x000fc80000000000 */
[----:B0-----:R-:W-:-:S05]  /*128a0*/  @P0 IMAD.HI.U32 R4, R3, R4, RZ ;  /* 0x0000000403040227 */ /* 0x001fca00078e00ff */
[----:B---3--:R-:W-:Y:S02]  /*128b0*/  @P0 SHF.R.U32.HI R3, RZ, R0, R4 ;  /* 0x00000000ff030219 */ /* 0x008fe40000011604 */
[C---:B------:R-:W-:Y:S01]  /*128c0*/  IADD3 R0, R2.reuse, 0x80, -R17 ;  /* 0x0000008002007810 */ /* 0x040fe20007ffe811 */
[----:B------:R-:W-:-:S04]  /*128d0*/  VIADD R2, R2, 0x7f ;  /* 0x0000007f02027836 */ /* 0x000fc80000000000 */
[----:B------:R-:W-:Y:S01]  /*128e0*/  IMAD.IADD R0, R0, 0x1, R3 ;  /* 0x0000000100007824 */ /* 0x000fe200078e0203 */
[----:B------:R-:W-:-:S04]  /*128f0*/  SHF.R.S32.HI R3, RZ, 0x1f, R2 ;  /* 0x0000001fff037819 */ /* 0x000fc80000011402 */
[----:B------:R-:W-:Y:S02]  /*12900*/  LEA.HI R3, R3, R2, RZ, 0x7 ;  /* 0x0000000203037211 */ /* 0x000fe400078f38ff */
[----:B------:R-:W-:Y:S02]  /*12910*/  SHF.R.S32.HI R2, RZ, 0x1f, R0 ;  /* 0x0000001fff027819 */ /* 0x000fe40000011400 */
[----:B------:R-:W-:Y:S02]  /*12920*/  SHF.R.S32.HI R3, RZ, 0x7, R3 ;  /* 0x00000007ff037819 */ /* 0x000fe40000011403 */
[----:B------:R-:W-:Y:S02]  /*12930*/  LEA.HI R2, R2, R0, RZ, 0x7 ;  /* 0x0000000002027211 */ /* 0x000fe400078f38ff */
[----:B------:R-:W-:Y:S02]  /*12940*/  SHF.R.U32.HI R0, RZ, 0x10, R8 ;  /* 0x00000010ff007819 */ /* 0x000fe40000011608 */
[----:B------:R-:W-:-:S02]  /*12950*/  SHF.R.S32.HI R2, RZ, 0x7, R2 ;  /* 0x00000007ff027819 */ /* 0x000fc40000011402 */
[----:B------:R-:W-:Y:S02]  /*12960*/  ISETP.NE.AND P0, PT, R0, RZ, PT ;  /* 0x000000ff0000720c */ /* 0x000fe40003f05270 */
[----:B------:R-:W-:Y:S01]  /*12970*/  VIMNMX R18, R3, R2, PT ;  /* 0x0000000203127248 */ /* 0x000fe20003fe0100 */
[----:B------:R-:W-:-:S03]  /*12980*/  IMAD.MOV.U32 R2, RZ, RZ, RZ ;  /* 0x000000ffff027224 */ /* 0x000fc600078e00ff */
[----:B------:R-:W-:-:S07]  /*12990*/  ISETP.GE.AND P1, PT, R18, 0x1, PT ;  /* 0x000000011200780c */ /* 0x000fce0003f26270 */
[----:B------:R-:W0:Y:S06]  /*129a0*/  @!P0 LDC R0, c[0x0][0x9f0] ;  /* 0x00027c00ff008b82 */ /* 0x000e2c0000000800 */
        /* <DEDUP_REMOVED lines=12> */
[----:B------:R-:W-:-:S04]  /*12a70*/  IADD3 R3, R0, -0x1, R18 ;  /* 0xffffffff00037810 */ /* 0x000fc80007ffe012 */
        /* <DEDUP_REMOVED lines=14> */
.L_x_2337:
[----:B------:R-:W-:Y:S01]  /*12b60*/  LOP3.LUT R8, R8, 0xff, RZ, 0xc0, !PT ;  /* 0x000000ff08087812 */ /* 0x000fe200078ec0ff */
[----:B------:R-:W-:Y:S04]  /*12b70*/  BSSY B7, `(.L_x_2338) ;  /* 0x00003a1000077945 */ /* 0x000fe80003800000 */
[----:B0-----:R-:W-:-:S05]  /*12b80*/  IMAD R0, R8, R2, RZ ;  /* 0x0000000208007224 */ /* 0x001fca00078e02ff */
[----:B------:R0:W-:Y:S01]  /*12b90*/  STL [R1+0x18], R0 ;  /* 0x0000180001007387 */ /* 0x0001e20000100800 */
[----:B------:R-:W-:-:S04]  /*12ba0*/  VIADDMNMX R18, R0, R2, R18, PT ;  /* 0x0000000200127246 */ /* 0x000fc80003800112 */
[----:B------:R-:W-:-:S13]  /*12bb0*/  ISETP.GT.AND P0, PT, R18, R0, PT ;  /* 0x000000001200720c */ /* 0x000fda0003f04270 */
[----:B------:R-:W-:Y:S05]  /*12bc0*/  @P0 BRA `(.L_x_2339) ;  /* 0x0000000000480947 */ /* 0x000fea0003800000 */
[----:B0-----:R-:W0:Y:S02]  /*12bd0*/  S2R R0, SR_TID.X ;  /* 0x0000000000007919 */ /* 0x001e240000002100 */
        /* <DEDUP_REMOVED lines=17> */
.L_x_2339:
[----:B0-----:R-:W-:Y:S01]  /*12cf0*/  VIADD R0, R19, 0x28400 ;  /* 0x0002840013007836 */ /* 0x001fe20000000000 */
        /* <DEDUP_REMOVED lines=19> */
.L_x_2342:
[----:B------:R-:W-:Y:S05]  /*12e30*/  BSYNC B6 ;  /* 0x0000000000067941 */ /* 0x000fea0003800000 */
.L_x_2341:
[----:B------:R-:W-:Y:S01]  /*12e40*/  VIADD R0, R19, 0x10400 ;  /* 0x0001040013007836 */ /* 0x000fe20000000000 */
[----:B------:R-:W-:Y:S04]  /*12e50*/  BSSY B6, `(.L_x_2343) ;  /* 0x0000014000067945 */ /* 0x000fe80003800000 */
[----:B------:R-:W-:-:S04]  /*12e60*/  LOP3.LUT P0, RZ, R0, 0x3ff, RZ, 0xc0, !PT ;  /* 0x000003ff00ff7812 */ /* 0x000fc8000780c0ff */
[----:B------:R-:W-:-:S09]  /*12e70*/  P2R R16, PR, RZ, 0x1 ;  /* 0x00000001ff107803 */ /* 0x000fd20000000000 */
        /* <DEDUP_REMOVED lines=17> */
.L_x_2344:
[----:B------:R-:W-:Y:S05]  /*12f90*/  BSYNC B6 ;  /* 0x0000000000067941 */ /* 0x000fea0003800000 */
.L_x_2343:
        /* <DEDUP_REMOVED lines=20> */
.L_x_2346:
[----:B------:R-:W-:Y:S05]  /*130e0*/  BSYNC B6 ;  /* 0x0000000000067941 */ /* 0x000fea0003800000 */
.L_x_2345:
[----:B------:R-:W-:Y:S01]  /*130f0*/  ISETP.NE.AND P6, PT, R16, RZ, PT ;  /* 0x000000ff1000720c */ /* 0x000fe20003fc5270 */
[----:B------:R-:W-:-:S12]  /*13100*/  BSSY B6, `(.L_x_2347) ;  /* 0x0000012000067945 */ /* 0x000fd80003800000 */
        /* <DEDUP_REMOVED lines=17> */
.L_x_2348:
[----:B------:R-:W-:Y:S05]  /*13220*/  BSYNC B6 ;  /* 0x0000000000067941 */ /* 0x000fea0003800000 */
.L_x_2347:
        /* <DEDUP_REMOVED lines=9> */
[----:B------:R-:W0:Y:S01]  /*132c0*/  S2R R0, SR_TID.X ;  /* 0x0000000000007919 */ /* 0x000e220000002100 */
[----:B------:R-:W-:-:S03]  /*132d0*/  ULDC.64 UR4, c[0x0][0xa08] ;  /* 0x0002820000047ab9 */ /* 0x000fc60000000a00 */
[----:B--2---:R2:W3:Y:S01]  /*132e0*/  @P0 LDG.E R8, desc[UR52][R2.64] ;  /* 0x0000003402080981 */ /* 0x0044e2000c1e1900 */
[----:B0-----:R-:W-:-:S04]  /*132f0*/  SHF.R.U32.HI R0, RZ, 0x5, R0 ;  /* 0x00000005ff007819 */ /* 0x001fc80000011600 */
[----:B------:R-:W-:Y:S01]  /*13300*/  LOP3.LUT R0, R0, 0x3, RZ, 0xc0, !PT ;  /* 0x0000000300007812 */ /* 0x000fe200078ec0ff */
[----:B--2---:R-:W0:Y:S01]  /*13310*/  LDC.64 R2, c[0x0][0x418] ;  /* 0x00010600ff027b82 */ /* 0x004e220000000a00 */
[----:B---3--:R-:W-:Y:S01]  /*13320*/  SHF.R.S32.HI R9, RZ, 0x1f, R8 ;  /* 0x0000001fff097819 */ /* 0x008fe20000011408 */
[----:B------:R2:W-:Y:S01]  /*13330*/  @P0 STL [R1+0x8], R8 ;  /* 0x0000080801000387 */ /* 0x0005e20000100800 */
[----:B0-----:R-:W-:Y:S01]  /*13340*/  LOP3.LUT P0, RZ, R2, UR4, RZ, 0xfc, !PT ;  /* 0x0000000402ff7c12 */ /* 0x001fe2000f80fcff */
[----:B------:R-:W-:Y:S02]  /*13350*/  UMOV UR4, 0xffffffff ;  /* 0xffffffff00047882 */ /* 0x000fe40000000000 */
[----:B------:R2:W-:Y:S01]  /*13360*/  STL [R1+0x1c], R9 ;  /* 0x00001c0901007387 */ /* 0x0005e20000100800 */
[----:B------:R-:W-:-:S04]  /*13370*/  LOP3.LUT P0, RZ, R3, UR5, RZ, 0xfc, P0 ;  /* 0x0000000503ff7c12 */ /* 0x000fc8000800fcff */
[----:B------:R-:W-:Y:S01]  /*13380*/  SEL R16, R8, RZ, !P0 ;  /* 0x000000ff08107207 */ /* 0x000fe20004000000 */
[----:B------:R-:W-:Y:S08]  /*13390*/  BRA.DIV UR4, `(.L_x_2349) ;  /* 0x0000004a04607947 */ /* 0x000ff0000b800000 */
[----:B------:R0:W3:Y:S02]  /*133a0*/  SHFL.IDX PT, R14, R0, RZ, 0x1f ;  /* 0x00001fff000e7589 */ /* 0x0000e400000e0000 */
.L_x_2424:
[----:B------:R-:W-:Y:S02]  /*133b0*/  PLOP3.LUT P1, PT, PT, PT, PT, 0x8, 0x0 ;  /* 0x000000000000781c */ /* 0x000fe40003f2e170 */
[----:B---3--:R-:W-:Y:S02]  /*133c0*/  ISETP.NE.AND P0, PT, R14, RZ, PT ;  /* 0x000000ff0e00720c */ /* 0x008fe40003f05270 */
[----:B0-----:R-:W-:-:S05]  /*133d0*/  P2R R0, PR, RZ, 0x2 ;  /* 0x00000002ff007803 */ /* 0x001fca0000000000 */
[----:B------:R0:W-:Y:S06]  /*133e0*/  STL [R1+0x24], R0 ;  /* 0x0000240001007387 */ /* 0x0001ec0000100800 */
[----:B------:R-:W-:Y:S05]  /*133f0*/  @P0 BRA `(.L_x_2350) ;  /* 0x00000004008c0947 */ /* 0x000fea0003800000 */
[----:B------:R-:W-:Y:S01]  /*13400*/  UMOV UR4, 0xffffffff ;  /* 0xffffffff00047882 */ /* 0x000fe20000000000 */
[----:B0-----:R-:W-:Y:S02]  /*13410*/  VIADD R0, R18, 0xffffffff ;  /* 0xffffffff12007836 */ /* 0x001fe40000000000 */
[----:B------:R-:W-:Y:S05]  /*13420*/  BRA.DIV UR4, `(.L_x_2351) ;  /* 0x0000004a045c7947 */ /* 0x000fea000b800000 */
[----:B------:R-:W-:-:S13]  /*13430*/  ELECT P6, URZ, PT ;  /* 0x00000000003f782f */ /* 0x000fda00038c0000 */
.L_x_2427:
        /* <DEDUP_REMOVED lines=21> */
.L_x_2352:
[----:B0-----:R-:W3:Y:S04]  /*13590*/  LDL R3, [R1] ;  /* 0x0000000001037983 */ /* 0x001ee80000100800 */
[----:B------:R-:W4:Y:S01]  /*135a0*/  LDL R2, [R1+0x4] ;  /* 0x0000040001027983 */ /* 0x000f220000100800 */
[----:B--2---:R-:W0:Y:S02]  /*135b0*/  S2R R8, SR_TID.X ;  /* 0x0000000000087919 */ /* 0x004e240000002100 */
[----:B0-----:R-:W-:-:S04]  /*135c0*/  LOP3.LUT R8, R8, 0x7f, RZ, 0xc0, !PT ;  /* 0x0000007f08087812 */ /* 0x001fc800078ec0ff */
[----:B------:R-:W-:Y:S01]  /*135d0*/  ISETP.NE.AND P1, PT, R8, RZ, PT ;  /* 0x000000ff0800720c */ /* 0x000fe20003f25270 */
[----:B---3--:R-:W-:Y:S01]  /*135e0*/  IMAD R4, R3, 0x8, R19 ;  /* 0x0000000803047824 */ /* 0x008fe200078e0213 */
[----:B----4-:R-:W-:-:S04]  /*135f0*/  SHF.L.U32 R3, R2, 0x1f, RZ ;  /* 0x0000001f02037819 */ /* 0x010fc800000006ff */
[----:B------:R-:W0:Y:S02]  /*13600*/  SYNCS.PHASECHK.TRANS64.TRYWAIT P0, [R4+URZ+0x38880], R3 ;  /* 0x03888003040075a7 */ /* 0x000e24000800017f */
[----:B0-----:R-:W-:Y:S05]  /*13610*/  @!P0 BRA `(.L_x_2353) ;  /* 0x0000004800008947 */ /* 0x001fea0003800000 */
.L_x_2428:
        /* <DEDUP_REMOVED lines=8> */
.L_x_2354:
[----:B------:R-:W2:Y:S04]  /*136a0*/  LDL R2, [R1] ;  /* 0x0000000001027983 */ /* 0x000ea80000100800 */
[----:B------:R-:W3:Y:S01]  /*136b0*/  LDL R5, [R1+0x28] ;  /* 0x0000280001057983 */ /* 0x000ee20000100800 */
        /* <DEDUP_REMOVED lines=21> */
[----:B------:R-:W3:Y:S02]  /*13810*/  SYNCS.PHASECHK.TRANS64.TRYWAIT P0, [R4+URZ+0x38840], R3 ;  /* 0x03884003040075a7 */ /* 0x000ee4000800017f */
[----:B--23--:R-:W-:Y:S05]  /*13820*/  @!P0 BRA `(.L_x_2355) ;  /* 0x0000004400908947 */ /* 0x00cfea0003800000 */
.L_x_2429:
        /* <DEDUP_REMOVED lines=8> */
.L_x_2356:
[----:B------:R-:W-:Y:S01]  /*138b0*/  R2UR UR8, R2 ;  /* 0x00000000020872ca */ /* 0x000fe200000e0000 */
[----:B------:R-:W-:Y:S01]  /*138c0*/  UIADD3 UR4, UP0, UR48, 0x370, URZ ;  /* 0x0000037030047890 */ /* 0x000fe2000ff1e03f */
[----:B------:R-:W-:Y:S01]  /*138d0*/  R2UR UR17, R4 ;  /* 0x00000000041172ca */ /* 0x000fe200000e0000 */
[----:B------:R-:W-:Y:S01]  /*138e0*/  UMOV UR6, 0x0 ;  /* 0x0000000000067882 */ /* 0x000fe20000000000 */
[----:B------:R-:W-:Y:S01]  /*138f0*/  R2UR UR19, R0 ;  /* 0x00000000001372ca */ /* 0x000fe200000e0000 */
[----:B------:R-:W-:Y:S01]  /*13900*/  UIADD3.X UR5, URZ, UR49, URZ, UP0, !UPT ;  /* 0x000000313f057290 */ /* 0x000fe200087fe43f */
[----:B------:R-:W-:Y:S01]  /*13910*/  R2UR UR21, R16 ;  /* 0x00000000101572ca */ /* 0x000fe200000e0000 */
[----:B------:R-:W-:Y:S01]  /*13920*/  UMOV UR7, 0x14f00000 ;  /* 0x14f0000000077882 */ /* 0x000fe20000000000 */
[----:B------:R-:W-:Y:S01]  /*13930*/  PLOP3.LUT P0, PT, PT, PT, PT, 0x80, 0x0 ;  /* 0x000000000000781c */ /* 0x000fe20003f0f070 */
[----:B------:R-:W-:Y:S01]  /*13940*/  UMOV UR18, URZ ;  /* 0x0000003f00127c82 */ /* 0x000fe20008000000 */
[----:B------:R-:W-:Y:S01]  /*13950*/  UMOV UR20, UR36 ;  /* 0x0000002400147c82 */ /* 0x000fe20008000000 */
[----:B------:R-:W-:Y:S01]  /*13960*/  UMOV UR10, 0x80 ;  /* 0x00000080000a7882 */ /* 0x000fe20000000000 */
[----:B------:R-:W-:Y:S01]  /*13970*/  P2R R0, PR, RZ, 0x1 ;  /* 0x00000001ff007803 */ /* 0x000fe20000000000 */
[----:B------:R-:W-:-:S02]  /*13980*/  UIADD3 UR16, UR8, 0x28400, URZ ;  /* 0x0002840008107890 */ /* 0x000fc4000fffe03f */
[----:B------:R-:W-:Y:S02]  /*13990*/  UIADD3 UR17, UR17, 0x38830, URZ ;  /* 0x0003883011117890 */ /* 0x000fe4000fffe03f */
[----:B------:R-:W-:Y:S01]  /*139a0*/  UIADD3 UR8, UR8, 0x2c400, URZ ;  /* 0x0002c40008087890 */ /* 0x000fe2000fffe03f */
[----:B------:R3:W-:Y:S01]  /*139b0*/  STL [R1+0x24], R0 ;  /* 0x0000240001007387 */ /* 0x0007e20000100800 */
[----:B------:R-:W-:Y:S01]  /*139c0*/  UMOV UR12, UR36 ;  /* 0x00000024000c7c82 */ /* 0x000fe20008000000 */
[----:B------:R-:W-:Y:S01]  /*139d0*/  UMOV UR11, UR19 ;  /* 0x00000013000b7c82 */ /* 0x000fe20008000000 */
[----:B------:R-:W-:Y:S01]  /*139e0*/  UMOV UR13, UR21 ;  /* 0x00000015000d7c82 */ /* 0x000fe20008000000 */
[----:B------:R-:W-:Y:S02]  /*139f0*/  UMOV UR9, UR17 ;  /* 0x0000001100097c82 */ /* 0x000fe40008000000 */
[----:B------:R3:W-:Y:S02]  /*13a00*/  UTMALDG.4D [UR16], [UR4], desc[UR6] ;  /* 0x00000610040075b4 */ /* 0x0007e40008019000 */
[----:B------:R3:W-:Y:S01]  /*13a10*/  UTMALDG.4D [UR8], [UR4], desc[UR6] ;  /* 0x00000608040075b4 */ /* 0x0007e20008019000 */
[----:B------:R-:W-:-:S02]  /*13a20*/  NOP ;  /* 0x0000000000007918 */ /* 0x000fc40000000000 */
.L_x_2350:
[----:B------:R-:W-:Y:S05]  /*13a30*/  WARPSYNC.ALL ;  /* 0x0000000000007948 */ /* 0x000fea0003800000 */
[----:B0--3--:R-:W-:Y:S01]  /*13a40*/  VIADD R0, R19, 0x20400 ;  /* 0x0002040013007836 */ /* 0x009fe20000000000 */
[----:B------:R-:W-:Y:S01]  /*13a50*/  USHF.R.S32.HI UR4, URZ, 0x1f, UR47 ;  /* 0x0000001f3f047899 */ /* 0x000fe2000801142f */
        /* <DEDUP_REMOVED lines=18> */
[----:B--2---:R-:W-:Y:S02]  /*13b80*/  IMAD.U32 R4, RZ, RZ, UR6 ;  /* 0x00000006ff047e24 */ /* 0x004fe4000f8e00ff */
        /* <DEDUP_REMOVED lines=11> */
.L_x_2358:
[----:B------:R-:W-:Y:S05]  /*13c40*/  BSYNC B6 ;  /* 0x0000000000067941 */ /* 0x000fea0003800000 */
.L_x_2357:
[----:B--2---:R-:W2:Y:S01]  /*13c50*/  LDL R8, [R1+0x14] ;  /* 0x0000140001087983 */ /* 0x004ea20000100800 */
[----:B------:R-:W0:Y:S01]  /*13c60*/  LDC R5, c[0x0][0x448] ;  /* 0x00011200ff057b82 */ /* 0x000e220000000800 */
[----:B------:R-:W-:Y:S01]  /*13c70*/  ULDC.64 UR6, c[0x0][0x2d8] ;  /* 0x0000b60000067ab9 */ /* 0x000fe20000000a00 */
[----:B------:R-:W3:Y:S01]  /*13c80*/  S2R R2, SR_TID.X ;  /* 0x0000000000027919 */ /* 0x000ee20000002100 */
[----:B------:R-:W-:Y:S01]  /*13c90*/  UMOV UR4, UR50 ;  /* 0x0000003200047c82 */ /* 0x000fe20008000000 */
[----:B------:R-:W-:Y:S01]  /*13ca0*/  UMOV UR5, UR37 ;  /* 0x0000002500057c82 */ /* 0x000fe20008000000 */
[----:B------:R-:W-:Y:S01]  /*13cb0*/  ULDC.64 UR8, c[0x0][0x2e0] ;  /* 0x0000b80000087ab9 */ /* 0x000fe20000000a00 */
[----:B------:R4:W5:Y:S01]  /*13cc0*/  LDL R9, [R1+0x34] ;  /* 0x0000340001097983 */ /* 0x0009620000100800 */
[----:B0-----:R-:W-:Y:S02]  /*13cd0*/  ISETP.NE.AND P0, PT, R5, 0x1, PT ;  /* 0x000000010500780c */ /* 0x001fe40003f05270 */
[----:B---3--:R-:W-:-:S11]  /*13ce0*/  LOP3.LUT R0, R2, 0x7f, RZ, 0xc0, !PT ;  /* 0x0000007f02007812 */ /* 0x008fd600078ec0ff */
[----:B------:R-:W0:Y:S01]  /*13cf0*/  @P0 LDC R3, c[0x0][0x44c] ;  /* 0x00011300ff030b82 */ /* 0x000e220000000800 */
[----:B------:R-:W-:Y:S01]  /*13d00*/  IMAD.SHL.U32 R2, R2, 0x10, RZ ;  /* 0x0000001002027824 */ /* 0x000fe200078e00ff */
[----:B------:R-:W-:-:S06]  /*13d10*/  SHF.R.U32.HI R0, RZ, 0x3, R0 ;  /* 0x00000003ff007819 */ /* 0x000fcc0000011600 */
[----:B------:R-:W3:Y:S01]  /*13d20*/  @P0 LDC R4, c[0x0][0x450] ;  /* 0x00011400ff040b82 */ /* 0x000ee20000000800 */
[----:B------:R-:W-:Y:S01]  /*13d30*/  LOP3.LUT R2, R0, 0x70, R2, 0xf8, !PT ;  /* 0x0000007000027812 */ /* 0x000fe200078ef802 */
[----:B------:R-:W1:Y:S01]  /*13d40*/  S2R R6, SR_TID.X ;  /* 0x0000000000067919 */ /* 0x000e620000002100 */
[----:B------:R-:W-:Y:S01]  /*13d50*/  UIMAD.WIDE.U32 UR4, UR36, UR6, UR4 ;  /* 0x00000006240472a5 */ /* 0x000fe2000f8e0004 */
[----:B------:R-:W4:Y:S03]  /*13d60*/  S2R R7, SR_TID.X ;  /* 0x0000000000077919 */ /* 0x000f260000002100 */
[----:B------:R-:W-:Y:S02]  /*13d70*/  UIMAD UR5, UR36, UR7, UR5 ;  /* 0x00000007240572a4 */ /* 0x000fe4000f8e0205 */
[----:B------:R-:W-:Y:S02]  /*13d80*/  UIMAD UR6, UR45, UR8, URZ ;  /* 0x000000082d0672a4 */ /* 0x000fe4000f8e023f */
[----:B------:R-:W-:-:S02]  /*13d90*/  UIMAD.WIDE.U32 UR4, UR46, UR8, UR4 ;  /* 0x000000082e0472a5 */ /* 0x000fc4000f8e0004 */
[----:B------:R-:W-:-:S03]  /*13da0*/  UIMAD UR6, UR46, UR9, UR6 ;  /* 0x000000092e0672a4 */ /* 0x000fc6000f8e0206 */
[----:B------:R-:W-:Y:S01]  /*13db0*/  ULDC.64 UR8, c[0x0][0x2d0] ;  /* 0x0000b40000087ab9 */ /* 0x000fe20000000a00 */
[----:B------:R-:W-:Y:S01]  /*13dc0*/  UIADD3 UR5, UR5, UR6, URZ ;  /* 0x0000000605057290 */ /* 0x000fe2000fffe03f */
[----:B-1----:R-:W-:Y:S02]  /*13dd0*/  IMAD.SHL.U32 R6, R6, 0x10, RZ ;  /* 0x0000001006067824 */ /* 0x002fe400078e00ff */
[----:B----4-:R-:W-:-:S03]  /*13de0*/  IMAD.SHL.U32 R10, R7, 0x10, RZ ;  /* 0x00000010070a7824 */ /* 0x010fc600078e00ff */
[----:B------:R-:W-:Y:S02]  /*13df0*/  LOP3.LUT R6, R6, 0x70, RZ, 0xc0, !PT ;  /* 0x0000007006067812 */ /* 0x000fe400078ec0ff */
[----:B------:R-:W-:Y:S02]  /*13e00*/  LOP3.LUT R10, R10, 0x70, RZ, 0xc0, !PT ;  /* 0x000000700a0a7812 */ /* 0x000fe400078ec0ff */
[----:B------:R-:W-:Y:S01]  /*13e10*/  LOP3.LUT R6, R6, 0x80, RZ, 0xfc, !PT ;  /* 0x0000008006067812 */ /* 0x000fe200078efcff */
[----:B--2---:R-:W-:-:S04]  /*13e20*/  IMAD R0, R8, 0x80, R2 ;  /* 0x0000008008007824 */ /* 0x004fc800078e0202 */
[----:B0-----:R-:W-:-:S04]  /*13e30*/  @P0 IMAD.HI.U32 R3, R0, R3, RZ ;  /* 0x0000000300030227 */ /* 0x001fc800078e00ff */
[----:B------:R-:W-:Y:S01]  /*13e40*/  IMAD.MOV.U32 R2, RZ, RZ, R0 ;  /* 0x000000ffff027224 */ /* 0x000fe200078e0000 */
[----:B---3--:R-:W-:-:S04]  /*13e50*/  @P0 SHF.R.U32.HI R2, RZ, R4, R3 ;  /* 0x00000004ff020219 */ /* 0x008fc80000011603 */
        /* <DEDUP_REMOVED lines=21> */
[----:B------:R-:W0:Y:S02]  /*13fb0*/  S2R R6, SR_TID.X ;  /* 0x0000000000067919 */ /* 0x000e240000002100 */
[----:B0-----:R-:W-:-:S04]  /*13fc0*/  LOP3.LUT R6, R6, 0x7f, RZ, 0xc0, !PT ;  /* 0x0000007f06067812 */ /* 0x001fc800078ec0ff */
[----:B------:R-:W-:Y:S02]  /*13fd0*/  SHF.R.U32.HI R7, RZ, 0x3, R6 ;  /* 0x00000003ff077819 */ /* 0x000fe40000011606 */
[----:B------:R-:W2:Y:S01]  /*13fe0*/  LDL.LU R6, [R1+0x14] ;  /* 0x0000140001067983 */ /* 0x000ea20000300800 */
[----:B------:R-:W-:-:S03]  /*13ff0*/  IMAD R3, R17, R5, RZ ;  /* 0x0000000511037224 */ /* 0x000fc600078e02ff */
[----:B------:R-:W-:Y:S01]  /*14000*/  SHFL.IDX PT, R8, R0, 0x1, 0x181f ;  /* 0x00381f0000087f89 */ /* 0x000fe200000e0000 */
[----:B--2---:R-:W-:-:S03]  /*14010*/  IMAD R4, R6, 0x80, R7 ;  /* 0x0000008006047824 */ /* 0x004fc600078e0207 */
[----:B------:R-:W0:Y:S01]  /*14020*/  SHFL.IDX PT, R7, R2, RZ, 0x181f ;  /* 0x00181fff02077589 */ /* 0x000e2200000e0000 */
[C---:B------:R-:W-:Y:S01]  /*14030*/  VIADD R5, R4.reuse, 0x10 ;  /* 0x0000001004057836 */ /* 0x040fe20000000000 */
[-C--:B------:R-:W-:Y:S02]  /*14040*/  ISETP.GE.AND P4, PT, R4, R3.reuse, PT ;  /* 0x000000030400720c */ /* 0x080fe40003f86270 */
[----:B------:R-:W1:Y:S02]  /*14050*/  SHFL.IDX PT, R6, R0, RZ, 0x181f ;  /* 0x00181fff00067589 */ /* 0x000e6400000e0000 */
[----:B------:R-:W-:Y:S02]  /*14060*/  ISETP.GE.AND P2, PT, R5, R3, PT ;  /* 0x000000030500720c */ /* 0x000fe40003f46270 */
[----:B------:R-:W2:Y:S07]  /*14070*/  SHFL.IDX PT, R5, R2, 0x1, 0x181f ;  /* 0x00381f0002057f89 */ /* 0x000eae00000e0000 */
[----:B0-----:R-:W-:-:S05]  /*14080*/  @!P4 IADD3 R7, P3, R10, R7, RZ ;  /* 0x000000070a07c210 */ /* 0x001fca0007f7e0ff */
[----:B-1----:R-:W-:-:S05]  /*14090*/  @!P4 IMAD.X R6, RZ, RZ, R6, P3 ;  /* 0x000000ffff06c224 */ /* 0x002fca00018e0606 */
[----:B------:R-:W-:-:S04]  /*140a0*/  @!P4 LOP3.LUT R7, R7, R6, RZ, 0x3c, !PT ;  /* 0x000000060707c212 */ /* 0x000fc800078e3cff */
[----:B------:R-:W-:-:S04]  /*140b0*/  @!P4 LOP3.LUT R6, R7, R6, RZ, 0x3c, !PT ;  /* 0x000000060706c212 */ /* 0x000fc800078e3cff */
[----:B------:R-:W-:-:S05]  /*140c0*/  @!P4 LOP3.LUT R7, R7, R6, RZ, 0x3c, !PT ;  /* 0x000000060707c212 */ /* 0x000fca00078e3cff */
[----:B-----5:R-:W-:Y:S04]  /*140d0*/  @!P4 LDGSTS.E.BYPASS.LTC128B.128 [R9+0x20400], desc[UR52][R6.64], !P0 ;  /* 0x204000000609cfae */ /* 0x020fe8000c101d74 */
        /* <DEDUP_REMOVED lines=11> */
[----:B0-----:R-:W0:Y:S04]  /*14190*/  SHFL.IDX PT, R7, R2, 0x2, 0x181f ;  /* 0x00581f0002077f89 */ /* 0x001e2800000e0000 */
[----:B------:R-:W1:Y:S06]  /*141a0*/  SHFL.IDX PT, R6, R0, 0x2, 0x181f ;  /* 0x00581f0000067f89 */ /* 0x000e6c00000e0000 */
        /* <DEDUP_REMOVED lines=41> */
[----:B0-----:R-:W0:Y:S04]  /*14440*/  SHFL.IDX PT, R7, R2, 0x6, 0x181f ;  /* 0x00d81f0002077f89 */ /* 0x001e2800000e0000 */
[----:B------:R-:W1:Y:S04]  /*14450*/  SHFL.IDX PT, R6, R0, 0x6, 0x181f ;  /* 0x00d81f0000067f89 */ /* 0x000e6800000e0000 */
[----:B------:R-:W2:Y:S04]  /*14460*/  SHFL.IDX PT, R0, R0, 0x7, 0x181f ;  /* 0x00f81f0000007f89 */ /* 0x000ea800000e0000 */
[----:B------:R-:W3:Y:S01]  /*14470*/  SHFL.IDX PT, R2, R2, 0x7, 0x181f ;  /* 0x00f81f0002027f89 */ /* 0x000ee200000e0000 */
[----:B0-----:R-:W-:-:S05]  /*14480*/  @!P2 IADD3 R7, P3, R10, R7, RZ ;  /* 0x000000070a07a210 */ /* 0x001fca0007f7e0ff */
[----:B-1----:R-:W-:-:S05]  /*14490*/  @!P2 IMAD.X R6, RZ, RZ, R6, P3 ;  /* 0x000000ffff06a224 */ /* 0x002fca00018e0606 */
[----:B------:R-:W-:-:S04]  /*144a0*/  @!P2 LOP3.LUT R7, R7, R6, RZ, 0x3c, !PT ;  /* 0x000000060707a212 */ /* 0x000fc800078e3cff */
[----:B------:R-:W-:-:S04]  /*144b0*/  @!P2 LOP3.LUT R6, R7, R6, RZ, 0x3c, !PT ;  /* 0x000000060706a212 */ /* 0x000fc800078e3cff */
[----:B------:R-:W-:-:S05]  /*144c0*/  @!P2 LOP3.LUT R7, R7, R6, RZ, 0x3c, !PT ;  /* 0x000000060707a212 */ /* 0x000fca00078e3cff */
[----:B------:R0:W-:Y:S04]  /*144d0*/  @!P2 LDGSTS.E.BYPASS.LTC128B.128 [R9+0x23400], desc[UR52][R6.64], !P0 ;  /* 0x234000000609afae */ /* 0x0001e8000c101d74 */
[----:B--23--:R0:W-:Y:S02]  /*144e0*/  @!P2 LDGSTS.E.BYPASS.LTC128B.128 [R9+0x27400], desc[UR52][R6.64+0x80], !P1 ;  /* 0x274000800609afae */ /* 0x00c1e4000c901d74 */
.L_x_2446:
        /* <DEDUP_REMOVED lines=11> */
.L_x_2361:
[----:B------:R-:W-:Y:S05]  /*145a0*/  BSYNC B0 ;  /* 0x0000000000007941 */ /* 0x000fea0003800000 */
.L_x_2360:
[----:B------:R-:W-:Y:S01]  /*145b0*/  NOP ;  /* 0x0000000000007918 */ /* 0x000fe20000000000 */
[----:B------:R-:W-:-:S13]  /*145c0*/  PLOP3.LUT P0, PT, PT, PT, PT, 0x80, 0x0 ;  /* 0x000000000000781c */ /* 0x000fda0003f0f070 */
.L_x_2362:
[----:B------:R-:W-:Y:S02]  /*145d0*/  PLOP3.LUT P1, PT, P1, P0, PT, 0xa2, 0x0 ;  /* 0x000000000000781c */ /* 0x000fe40000f21472 */
[----:B------:R-:W-:-:S08]  /*145e0*/  @P0 R2UR P1, UR4, R19 ;  /* 0x00000000130402ca */ /* 0x000fd00000020000 */
[----:B------:R-:W-:-:S05]  /*145f0*/  @P0 PLOP3.LUT P0, PT, P1, PT, PT, 0x80, 0x0 ;  /* 0x000000000000081c */ /* 0x000fca0000f0f070 */
[----:B------:R-:W-:Y:S01]  /*14600*/  @!P1 SYNCS.ARRIVE.TRANS64.RED.A0T1 RZ, [UR4+0x38800], RZ ;  /* 0x038800ffffff99a7 */ /* 0x000fe20008200404 */
[----:B------:R-:W-:Y:S07]  /*14610*/  @!P1 ARRIVES.LDGSTSBAR.64.TRANSCNT [UR4+0x38800] ;  /* 0x03880000ff0099b0 */ /* 0x000fee0008000a84 */
[----:B------:R-:W-:Y:S05]  /*14620*/  @P0 BRA.U.ANY `(.L_x_2362) ;  /* 0xfffffffd00e80947 */ /* 0x000fea000393ffff */
[----:B--2---:R-:W2:Y:S02]  /*14630*/  LDL.LU R2, [R1+0x38] ;  /* 0x0000380001027983 */ /* 0x004ea40000300800 */
[----:B--2---:R-:W-:-:S05]  /*14640*/  VIADD R2, R2, 0x1 ;  /* 0x0000000102027836 */ /* 0x004fca0000000000 */
        /* <DEDUP_REMOVED lines=8> */
[----:B------:R-:W3:Y:S03]  /*146d0*/  SYNCS.PHASECHK.TRANS64.TRYWAIT P0, [R19+URZ+0x38820], R0 ;  /* 0x03882000130075a7 */ /* 0x000ee6000800017f */
[----:B--23--:R-:W-:Y:S05]  /*146e0*/  @!P0 BRA `(.L_x_2364) ;  /* 0x0000004000bc8947 */ /* 0x00cfea0003800000 */
.L_x_2447:
[----:B------:R-:W-:Y:S05]  /*146f0*/  BSYNC B0 ;  /* 0x0000000000007941 */ /* 0x000fea0003800000 */
.L_x_2363:
[----:B------:R-:W3:Y:S01]  /*14700*/  LDL R2, [R1+0x18] ;  /* 0x0000180001027983 */ /* 0x000ee20000100800 */
[----:B------:R-:W-:-:S05]  /*14710*/  VIADD R17, R18, 0xfffffffe ;  /* 0xfffffffe12117836 */ /* 0x000fca0000000000 */
[----:B---3--:R-:W-:-:S13]  /*14720*/  ISETP.GE.AND P0, PT, R17, R2, PT ;  /* 0x000000021100720c */ /* 0x008fda0003f06270 */
[----:B------:R-:W-:Y:S05]  /*14730*/  @!P0 BRA `(.L_x_2365) ;  /* 0x0000001000c08947 */ /* 0x000fea0003800000 */
[----:B--2---:R2:W5:Y:S04]  /*14740*/  LDL.LU R0, [R1+0x4] ;  /* 0x0000040001007983 */ /* 0x0045680000300800 */
[----:B01----:R2:W5:Y:S02]  /*14750*/  LDL.LU R6, [R1] ;  /* 0x0000000001067983 */ /* 0x0035640000300800 */
.L_x_2387:
[----:B------:R-:W3:Y:S01]  /*14760*/  LDL R2, [R1+0x24] ;  /* 0x0000240001027983 */ /* 0x000ee20000100800 */
[----:B0----5:R-:W-:Y:S01]  /*14770*/  VIADD R3, R6, 0x1 ;  /* 0x0000000106037836 */ /* 0x021fe20000000000 */
[----:B------:R-:W-:Y:S05]  /*14780*/  YIELD ;  /* 0x0000000000007946 */ /* 0x000fea0003800000 */
[C---:B------:R-:W-:Y:S01]  /*14790*/  ISETP.NE.AND P0, PT, R3.reuse, 0x2, PT ;  /* 0x000000020300780c */ /* 0x040fe20003f05270 */
[----:B------:R-:W-:Y:S03]  /*147a0*/  BSSY B0, `(.L_x_2366) ;  /* 0x000008b000007945 */ /* 0x000fe60003800000 */
[----:B------:R-:W-:-:S02]  /*147b0*/  SEL R9, R3, RZ, P0 ;  /* 0x000000ff03097207 */ /* 0x000fc40000000000 */
[----:B---3--:R-:W-:Y:S02]  /*147c0*/  ISETP.NE.AND P1, PT, R2, RZ, PT ;  /* 0x000000ff0200720c */ /* 0x008fe40003f25270 */
        /* <DEDUP_REMOVED lines=11> */
[----:B------:R-:W1:Y:S01]  /*14880*/  LDC R5, c[0x0][0x43c] ;  /* 0x00010f00ff057b82 */ /* 0x000e620000000800 */
[----:B------:R-:W-:Y:S02]  /*14890*/  ULDC.64 UR6, c[0x0][0x428] ;  /* 0x00010a0000067ab9 */ /* 0x000fe40000000a00 */
[----:B------:R-:W4:Y:S01]  /*148a0*/  LDL R10, [R1+0x8] ;  /* 0x00000800010a7983 */ /* 0x000f220000100800 */
[----:B-1----:R-:W-:-:S13]  /*148b0*/  ISETP.NE.AND P0, PT, R5, 0x1, PT ;  /* 0x000000010500780c */ /* 0x002fda0003f05270 */
[----:B------:R-:W1:Y:S02]  /*148c0*/  @P0 LDC.64 R2, c[0x0][0x440] ;  /* 0x00011000ff020b82 */ /* 0x000e640000000a00 */
[----:B-1----:R-:W-:-:S04]  /*148d0*/  @P0 IMAD.HI.U32 R4, R17, R2, RZ ;  /* 0x0000000211040227 */ /* 0x002fc800078e00ff */
[----:B------:R-:W-:Y:S01]  /*148e0*/  IMAD.MOV.U32 R2, RZ, RZ, R17 ;  /* 0x000000ffff027224 */ /* 0x000fe200078e0011 */
[----:B------:R-:W-:-:S04]  /*148f0*/  @P0 SHF.R.U32.HI R2, RZ, R3, R4 ;  /* 0x00000003ff020219 */ /* 0x000fc80000011604 */
[--C-:B------:R-:W-:Y:S01]  /*14900*/  SHF.R.S32.HI R3, RZ, 0x1f, R2.reuse ;  /* 0x0000001fff037819 */ /* 0x100fe20000011402 */
[----:B------:R-:W-:-:S04]  /*14910*/  IMAD.MOV R7, RZ, RZ, -R2 ;  /* 0x000000ffff077224 */ /* 0x000fc800078e0a02 */
[----:B------:R-:W-:Y:S02]  /*14920*/  IMAD R7, R5, R7, R17 ;  /* 0x0000000705077224 */ /* 0x000fe400078e0211 */
[----:B---3--:R-:W-:-:S04]  /*14930*/  IMAD R4, R11, UR6, RZ ;  /* 0x000000060b047c24 */ /* 0x008fc8000f8e02ff */
[C---:B----4-:R-:W-:Y:S02]  /*14940*/  IMAD R4, R10.reuse, UR7, R4 ;  /* 0x000000070a047c24 */ /* 0x050fe4000f8e0204 */
[----:B------:R-:W-:-:S04]  /*14950*/  IMAD.WIDE.U32 R2, R10, UR6, R2 ;  /* 0x000000060a027c25 */ /* 0x000fc8000f8e0002 */
[----:B------:R-:W-:Y:S01]  /*14960*/  IMAD.IADD R3, R4, 0x1, R3 ;  /* 0x0000000104037824 */ /* 0x000fe200078e0203 */
[----:B------:R-:W-:-:S04]  /*14970*/  LEA R4, P0, R2, UR4, 0x2 ;  /* 0x0000000402047c11 */ /* 0x000fc8000f8010ff */
[----:B------:R-:W-:-:S05]  /*14980*/  LEA.HI.X R5, R2, UR5, R3, 0x2, P0 ;  /* 0x0000000502057c11 */ /* 0x000fca00080f1403 */
[----:B------:R1:W5:Y:S04]  /*14990*/  LDG.E R16, desc[UR52][R4.64] ;  /* 0x0000003404107981 */ /* 0x000368000c1e1900 */
.L_x_2368:
[----:B-1----:R-:W-:Y:S01]  /*149a0*/  IMAD R4, R9, 0x8, R19 ;  /* 0x0000000809047824 */ /* 0x002fe200078e0213 */
[----:B------:R-:W-:Y:S01]  /*149b0*/  SHF.L.U32 R3, R8, 0x1f, RZ ;  /* 0x0000001f08037819 */ /* 0x000fe200000006ff */
[----:B------:R-:W1:Y:S01]  /*149c0*/  S2R R2, SR_TID.X ;  /* 0x0000000000027919 */ /* 0x000e620000002100 */
[----:B------:R-:W-:Y:S02]  /*149d0*/  BSSY B1, `(.L_x_2369) ;  /* 0x0000005000017945 */ /* 0x000fe40003800000 */
[----:B------:R-:W3:Y:S01]  /*149e0*/  SYNCS.PHASECHK.TRANS64.TRYWAIT P0, [R4+URZ+0x38880], R3 ;  /* 0x03888003040075a7 */ /* 0x000ee2000800017f */
[----:B-1----:R-:W-:-:S04]  /*149f0*/  LOP3.LUT R2, R2, 0x7f, RZ, 0xc0, !PT ;  /* 0x0000007f02027812 */ /* 0x002fc800078ec0ff */
[----:B------:R-:W-:Y:S01]  /*14a00*/  ISETP.NE.AND P1, PT, R2, RZ, PT ;  /* 0x000000ff0200720c */ /* 0x000fe20003f25270 */
[----:B---3--:R-:W-:-:S12]  /*14a10*/  @!P0 BRA `(.L_x_2370) ;  /* 0x0000004000048947 */ /* 0x008fd80003800000 */
.L_x_2448:
[----:B------:R-:W-:Y:S05]  /*14a20*/  BSYNC B1 ;  /* 0x0000000000017941 */ /* 0x000fea0003800000 */
.L_x_2369:
        /* <DEDUP_REMOVED lines=9> */
.L_x_2372:
[----:B------:R-:W-:Y:S05]  /*14ac0*/  BSYNC B1 ;  /* 0x0000000000017941 */ /* 0x000fea0003800000 */
.L_x_2371:
[----:B------:R-:W3:Y:S04]  /*14ad0*/  LDL R2, [R1] ;  /* 0x0000000001027983 */ /* 0x000ee80000100800 */
[----:B------:R-:W4:Y:S01]  /*14ae0*/  LDL R5, [R1+0x28] ;  /* 0x0000280001057983 */ /* 0x000f220000100800 */
[----:B------:R-:W-:Y:S01]  /*14af0*/  IMAD.MOV.U32 R11, RZ, RZ, RZ ;  /* 0x000000ffff0b7224 */ /* 0x000fe200078e00ff */
[----:B------:R-:W-:Y:S01]  /*14b00*/  UIADD3 UR4, UP0, UR48, 0x470, URZ ;  /* 0x0000047030047890 */ /* 0x000fe2000ff1e03f */
[----:B------:R-:W-:Y:S01]  /*14b10*/  PLOP3.LUT P0, PT, PT, PT, PT, 0x80, 0x0 ;  /* 0x000000000000781c */ /* 0x000fe20003f0f070 */
[----:B------:R-:W-:Y:S01]  /*14b20*/  UMOV UR6, 0x0 ;  /* 0x0000000000067882 */ /* 0x000fe20000000000 */
[----:B------:R-:W-:Y:S01]  /*14b30*/  UMOV UR7, 0x14f00000 ;  /* 0x14f0000000077882 */ /* 0x000fe20000000000 */
[----:B------:R-:W-:Y:S01]  /*14b40*/  R2UR UR10, R11 ;  /* 0x000000000b0a72ca */ /* 0x000fe200000e0000 */
[----:B------:R-:W-:Y:S01]  /*14b50*/  UIADD3.X UR5, URZ, UR49, URZ, UP0, !UPT ;  /* 0x000000313f057290 */ /* 0x000fe200087fe43f */
[----:B---3--:R-:W-:-:S02]  /*14b60*/  IMAD R2, R2, 0x8000, R19 ;  /* 0x0000800002027824 */ /* 0x008fc400078e0213 */
[----:B----4-:R-:W-:Y:S02]  /*14b70*/  IMAD R7, R7, 0x80, R5 ;  /* 0x0000008007077824 */ /* 0x010fe400078e0205 */
[----:B------:R-:W-:Y:S02]  /*14b80*/  VIADD R5, R4, 0x38870 ;  /* 0x0003887004057836 */ /* 0x000fe40000000000 */
[----:B0-----:R-:W-:-:S07]  /*14b90*/  VIADD R8, R2, 0x10400 ;  /* 0x0001040002087836 */ /* 0x001fce0000000000 */
.L_x_2373:
        /* <DEDUP_REMOVED lines=16> */
.L_x_2374:
        /* <DEDUP_REMOVED lines=10> */
[----:B------:R-:W0:Y:S01]  /*14d40*/  SYNCS.PHASECHK.TRANS64.TRYWAIT P0, [R4+URZ+0x38840], R3 ;  /* 0x03884003040075a7 */ /* 0x000e22000800017f */
[----:B------:R-:W-:Y:S04]  /*14d50*/  BSSY B1, `(.L_x_2375) ;  /* 0x0000002000017945 */ /* 0x000fe80003800000 */
[----:B0-----:R-:W-:Y:S05]  /*14d60*/  @!P0 BRA `(.L_x_2376) ;  /* 0x0000003c00448947 */ /* 0x001fea0003800000 */
.L_x_2449:
[----:B------:R-:W-:Y:S05]  /*14d70*/  BSYNC B1 ;  /* 0x0000000000017941 */ /* 0x000fea0003800000 */
.L_x_2375:
[----:B------:R-:W-:Y:S01]  /*14d80*/  BSSY B1, `(.L_x_2377) ;  /* 0x000000b000017945 */ /* 0x000fe20003800000 */
[----:B------:R-:W-:Y:S02]  /*14d90*/  IMAD.MOV.U32 R8, RZ, RZ, 0x0 ;  /* 0x00000000ff087424 */ /* 0x000fe400078e00ff */
[----:B------:R-:W-:Y:S01]  /*14da0*/  IMAD.MOV.U32 R9, RZ, RZ, 0x14f00000 ;  /* 0x14f00000ff097424 */ /* 0x000fe200078e00ff */
[----:B------:R-:W-:Y:S06]  /*14db0*/  @P1 BRA `(.L_x_2378) ;  /* 0x00000000001c1947 */ /* 0x000fec0003800000 */
[----:B------:R-:W3:Y:S01]  /*14dc0*/  S2R R5, SR_TID.X ;  /* 0x0000000000057919 */ /* 0x000ee20000002100 */
[----:B01----:R-:W-:-:S04]  /*14dd0*/  IMAD.MOV.U32 R3, RZ, RZ, 0x8000 ;  /* 0x00008000ff037424 */ /* 0x003fc800078e00ff */
[----:B------:R4:W-:Y:S01]  /*14de0*/  SYNCS.ARRIVE.TRANS64 RZ, [R4+URZ+0x38830], R3 ;  /* 0x0388300304ff79a7 */ /* 0x0009e2000800003f */
[----:B---3--:R-:W-:-:S04]  /*14df0*/  LOP3.LUT R5, R5, 0x1f, RZ, 0xc0, !PT ;  /* 0x0000001f05057812 */ /* 0x008fc800078ec0ff */
[----:B------:R-:W-:-:S13]  /*14e00*/  ISETP.NE.AND P0, PT, R5, RZ, PT ;  /* 0x000000ff0500720c */ /* 0x000fda0003f05270 */
[----:B----4-:R-:W-:Y:S05]  /*14e10*/  @!P0 BRA `(.L_x_2378) ;  /* 0x0000000000048947 */ /* 0x010fea0003800000 */
[----:B------:R-:W-:Y:S01]  /*14e20*/  BPT.TRAP 0x1 ;  /* 0x000000040000795c */ /* 0x000fe20000300000 */
.L_x_2378:
[----:B------:R-:W-:Y:S05]  /*14e30*/  BSYNC B1 ;  /* 0x0000000000017941 */ /* 0x000fea0003800000 */
.L_x_2377:
        /* <DEDUP_REMOVED lines=8> */
.L_x_2379:
        /* <DEDUP_REMOVED lines=15> */
.L_x_2380:
        /* <DEDUP_REMOVED lines=10> */
.L_x_2367:
[----:B------:R-:W-:Y:S05]  /*15050*/  BSYNC B0 ;  /* 0x0000000000007941 */ /* 0x000fea0003800000 */
.L_x_2366:
[----:B------:R-:W-:-:S06]  /*15060*/  UISETP.NE.AND UP0, UPT, UR39, 0x3, UPT ;  /* 0x000000032700788c */ /* 0x000fcc000bf05270 */
[----:B------:R-:W-:-:S13]  /*15070*/  PLOP3.LUT P0, PT, PT, PT, UP0, 0x80, 0x0 ;  /* 0x000000000000781c */ /* 0x000fda0003f0f008 */
[----:B------:R-:W-:Y:S05]  /*15080*/  @!P0 BRA `(.L_x_2381) ;  /* 0x0000000000048947 */ /* 0x000fea0003800000 */
[----:B------:R-:W-:Y:S01]  /*15090*/  BPT.TRAP 0x1 ;  /* 0x000000040000795c */ /* 0x000fe20000300000 */
.L_x_2381:
[----:B------:R-:W-:Y:S01]  /*150a0*/  IMAD.U32 R2, RZ, RZ, UR41 ;  /* 0x00000029ff027e24 */ /* 0x000fe2000f8e00ff */
[----:B------:R-:W-:Y:S01]  /*150b0*/  BSSY B0, `(.L_x_2382) ;  /* 0x0000007000007945 */ /* 0x000fe20003800000 */
[----:B------:R-:W-:-:S03]  /*150c0*/  IMAD R20, R6, 0x8, R19 ;  /* 0x0000000806147824 */ /* 0x000fc600078e0213 */
[----:B------:R-:W-:Y:S02]  /*150d0*/  ISETP.NE.AND P1, PT, R2, 0x3, PT ;  /* 0x000000030200780c */ /* 0x000fe40003f25270 */
[----:B------:R-:W-:-:S04]  /*150e0*/  LOP3.LUT R2, R0, 0x1, RZ, 0x3c, !PT ;  /* 0x0000000100027812 */ /* 0x000fc800078e3cff */
[----:B------:R-:W-:-:S04]  /*150f0*/  SHF.L.U32 R2, R2, 0x1f, RZ ;  /* 0x0000001f02027819 */ /* 0x000fc800000006ff */
[----:B------:R-:W1:Y:S02]  /*15100*/  SYNCS.PHASECHK.TRANS64.TRYWAIT P0, [R20+URZ+0x38870], R2 ;  /* 0x03887002140075a7 */ /* 0x000e64000800017f */
[----:B-1----:R-:W-:Y:S05]  /*15110*/  @!P0 BRA `(.L_x_2383) ;  /* 0x00000038006c8947 */ /* 0x002fea0003800000 */
.L_x_2450:
[----:B------:R-:W-:Y:S05]  /*15120*/  BSYNC B0 ;  /* 0x0000000000007941 */ /* 0x000fea0003800000 */
.L_x_2382:
[----:B------:R-:W-:Y:S05]  /*15130*/  @!P1 BRA `(.L_x_2384) ;  /* 0x0000000000049947 */ /* 0x000fea0003800000 */
[----:B------:R-:W-:Y:S01]  /*15140*/  BPT.TRAP 0x1 ;  /* 0x000000040000795c */ /* 0x000fe20000300000 */
.L_x_2384:
[----:B------:R-:W-:Y:S01]  /*15150*/  SHF.L.U32 R0, R0, 0x1f, RZ ;  /* 0x0000001f00007819 */ /* 0x000fe200000006ff */
[----:B------:R-:W-:-:S03]  /*15160*/  IMAD.SHL.U32 R3, R6, 0x8000, RZ ;  /* 0x0000800006037824 */ /* 0x000fc600078e00ff */
[----:B------:R-:W3:Y:S02]  /*15170*/  SYNCS.PHASECHK.TRANS64.TRYWAIT P0, [R20+URZ+0x38860], R0 ;  /* 0x03886000140075a7 */ /* 0x000ee4000800017f */
[----:B---3--:R-:W-:Y:S05]  /*15180*/  @!P0 BRA `(.L_x_2385) ;  /* 0x0000003800648947 */ /* 0x008fea0003800000 */
.L_x_2451:
[----:B-1----:R-:W3:Y:S04]  /*15190*/  LDL R2, [R1+0x30] ;  /* 0x0000300001027983 */ /* 0x002ee80000100800 */
[----:B------:R-:W4:Y:S04]  /*151a0*/  LDL R18, [R1+0x20] ;  /* 0x0000200001127983 */ /* 0x000f280000100800 */
[----:B------:R-:W5:Y:S01]  /*151b0*/  LDL R12, [R1+0x2c] ;  /* 0x00002c00010c7983 */ /* 0x000f620000100800 */
[----:B------:R-:W-:Y:S05]  /*151c0*/  WARPSYNC.ALL ;  /* 0x0000000000007948 */ /* 0x000fea0003800000 */
[----:B---3--:R-:W-:-:S05]  /*151d0*/  LOP3.LUT R0, R3, R2, RZ, 0xfc, !PT ;  /* 0x0000000203007212 */ /* 0x008fca00078efcff */
[----:B------:R-:W-:-:S05]  /*151e0*/  IMAD.IADD R0, R19, 0x1, R0 ;  /* 0x0000000113007824 */ /* 0x000fca00078e0200 */
[----:B0-----:R-:W0:Y:S01]  /*151f0*/  LDSM.16.MT88.4 R8, [R0+0x10400] ;  /* 0x010400000008783b */ /* 0x001e220000004200 */
[----:B----4-:R-:W-:Y:S01]  /*15200*/  IMAD.IADD R2, R18, 0x1, R0 ;  /* 0x0000000112027824 */ /* 0x010fe200078e0200 */
[C-C-:B0-----:R-:W-:Y:S02]  /*15210*/  PRMT R4, R8.reuse, 0x6420, R9.reuse ;  /* 0x0000642008047816 */ /* 0x141fe40000000009 */
[----:B------:R-:W-:Y:S02]  /*15220*/  PRMT R5, R8, 0x7531, R9 ;  /* 0x0000753108057816 */ /* 0x000fe40000000009 */
[C-C-:B------:R-:W-:Y:S02]  /*15230*/  PRMT R6, R10.reuse, 0x6420, R11.reuse ;  /* 0x000064200a067816 */ /* 0x140fe4000000000b */
[----:B------:R-:W-:Y:S02]  /*15240*/  PRMT R7, R10, 0x7531, R11 ;  /* 0x000075310a077816 */ /* 0x000fe4000000000b */
[----:B------:R-:W0:Y:S01]  /*15250*/  LDSM.16.MT88.4 R8, [R2+0x10400] ;  /* 0x010400000208783b */ /* 0x000e220000004200 */
[----:B-----5:R-:W-:-:S05]  /*15260*/  IADD3 R3, R19, R3, R12 ;  /* 0x0000000313037210 */ /* 0x020fca0007ffe00c */
[----:B------:R-:W-:Y:S01]  /*15270*/  STSM.16.M88.4 [R3+0x400], R4 ;  /* 0x0004000403007844 */ /* 0x000fe20000000200 */
        /* <DEDUP_REMOVED lines=18> */
[----:B0-----:R-:W3:Y:S01]  /*153a0*/  LDL R15, [R1+0xc] ;  /* 0x00000c00010f7983 */ /* 0x001ee20000100800 */
        /* <DEDUP_REMOVED lines=8> */
[----:B---3--:R-:W-:-:S05]  /*15430*/  IADD3 R18, R15, 0x400, R3 ;  /* 0x000004000f127810 */ /* 0x008fca0007ffe003 */
        /* <DEDUP_REMOVED lines=62> */
[----:B------:R-:W0:Y:S04]  /*15820*/  LDSM.16.MT88.4 R8, [R0+0x17400] ;  /* 0x017400000008783b */ /* 0x000e280000004200 */
        /* <DEDUP_REMOVED lines=19> */
.L_x_2386:
[----:B------:R-:W3:Y:S01]  /*15960*/  S2R R0, SR_TID.X ;  /* 0x0000000000007919 */ /* 0x000ee20000002100 */
[----:B-1----:R1:W-:Y:S01]  /*15970*/  SYNCS.ARRIVE.TRANS64.A1T0 RZ, [R20+URZ+0x38850], RZ ;  /* 0x038850ff14ff79a7 */ /* 0x0023e2000810003f */
[----:B------:R4:W5:Y:S01]  /*15980*/  LDL R6, [R1] ;  /* 0x0000000001067983 */ /* 0x0009620000100800 */
[----:B---3--:R-:W-:-:S03]  /*15990*/  LOP3.LUT R2, R0, 0x7f, RZ, 0xc0, !PT ;  /* 0x0000007f00027812 */ /* 0x008fc600078ec0ff */
[----:B------:R-:W3:Y:S01]  /*159a0*/  LDL R0, [R1+0x18] ;  /* 0x0000180001007983 */ /* 0x000ee20000100800 */
[----:B------:R-:W-:Y:S01]  /*159b0*/  BAR.SYNC.DEFER_BLOCKING 0x2, 0x80 ;  /* 0x0082000000007b1d */ /* 0x000fe20000010000 */
[----:B------:R-:W-:-:S13]  /*159c0*/  ISETP.NE.AND P0, PT, R2, RZ, PT ;  /* 0x000000ff0200720c */ /* 0x000fda0003f05270 */
[----:B-1----:R-:W-:-:S05]  /*159d0*/  @!P0 VIADD R20, R20, 0x38880 ;  /* 0x0003888014148836 */ /* 0x002fca0000000000 */
[----:B------:R-:W-:-:S04]  /*159e0*/  @!P0 PRMT R20, RZ, 0x654, R20 ;  /* 0x00000654ff148816 */ /* 0x000fc80000000014 */
[----:B------:R4:W-:Y:S01]  /*159f0*/  @!P0 SYNCS.ARRIVE.TRANS64.RED.A1T0 RZ, [R20+URZ], RZ ;  /* 0x000000ff14ff89a7 */ /* 0x0009e2000810043f */
[C---:B---3--:R-:W-:Y:S01]  /*15a00*/  ISETP.GT.AND P0, PT, R17.reuse, R0, PT ;  /* 0x000000001100720c */ /* 0x048fe20003f04270 */
[----:B------:R-:W-:Y:S01]  /*15a10*/  VIADD R17, R17, 0xffffffff ;  /* 0xffffffff11117836 */ /* 0x000fe20000000000 */
[----:B------:R4:W5:Y:S11]  /*15a20*/  LDL R0, [R1+0x4] ;  /* 0x0000040001007983 */ /* 0x0009760000100800 */
[----:B----4-:R-:W-:Y:S05]  /*15a30*/  @P0 BRA `(.L_x_2387) ;  /* 0xffffffec00480947 */ /* 0x010fea000383ffff */
.L_x_2365:
[----:B------:R-:W3:Y:S01]  /*15a40*/  S2R R2, SR_TID.X ;  /* 0x0000000000027919 */ /* 0x000ee20000002100 */
[----:B------:R-:W-:Y:S01]  /*15a50*/  BSSY B0, `(.L_x_2388) ;  /* 0x0000011000007945 */ /* 0x000fe20003800000 */
[----:B---3--:R-:W-:-:S04]  /*15a60*/  LOP3.LUT R2, R2, 0x7f, RZ, 0xc0, !PT ;  /* 0x0000007f02027812 */ /* 0x008fc800078ec0ff */
[----:B------:R-:W-:-:S13]  /*15a70*/  ISETP.NE.AND P0, PT, R2, RZ, PT ;  /* 0x000000ff0200720c */ /* 0x000fda0003f05270 */
[----:B------:R-:W-:Y:S05]  /*15a80*/  @P0 BRA `(.L_x_2389) ;  /* 0x0000000000340947 */ /* 0x000fea0003800000 */
[----:B0-----:R-:W0:Y:S01]  /*15a90*/  S2R R3, SR_LANEID ;  /* 0x0000000000037919 */ /* 0x001e220000000000 */
[----:B------:R-:W-:Y:S02]  /*15aa0*/  VOTEU.ANY UR4, UPT, PT ;  /* 0x0000000000047886 */ /* 0x000fe400038e0100 */
[----:B--2--5:R-:W0:Y:S08]  /*15ab0*/  FLO.U32 R0, UR4 ;  /* 0x0000000400007d00 */ /* 0x024e3000080e0000 */
[----:B------:R-:W2:Y:S01]  /*15ac0*/  POPC R5, UR4 ;  /* 0x0000000400057d09 */ /* 0x000ea20008000000 */
[----:B0-----:R-:W-:-:S02]  /*15ad0*/  ISETP.EQ.U32.AND P1, PT, R0, R3, PT ;  /* 0x000000030000720c */ /* 0x001fc40003f22070 */
[----:B------:R-:W2:Y:S11]  /*15ae0*/  LDC.64 R2, c[0x0][0xc60] ;  /* 0x00031800ff027b82 */ /* 0x000eb60000000a00 */
[----:B--2---:R-:W2:Y:S01]  /*15af0*/  @P1 ATOMG.E.ADD.STRONG.GPU PT, R3, desc[UR52][R2.64], R5 ;  /* 0x00000005020319a8 */ /* 0x004ea200081ee1f4 */
[----:B------:R-:W0:Y:S02]  /*15b00*/  S2R R4, SR_LTMASK ;  /* 0x0000000000047919 */ /* 0x000e240000003900 */
[----:B0-----:R-:W-:-:S04]  /*15b10*/  LOP3.LUT R4, R4, UR4, RZ, 0xc0, !PT ;  /* 0x0000000404047c12 */ /* 0x001fc8000f8ec0ff */
[----:B-1----:R-:W0:Y:S01]  /*15b20*/  POPC R7, R4 ;  /* 0x0000000400077309 */ /* 0x002e220000000000 */
[----:B--2---:R-:W0:Y:S02]  /*15b30*/  SHFL.IDX PT, R0, R3, R0, 0x1f ;  /* 0x00001f0003007589 */ /* 0x004e2400000e0000 */
[----:B0-----:R-:W-:-:S05]  /*15b40*/  IADD3 R0, R0, UR40, R7 ;  /* 0x0000002800007c10 */ /* 0x001fca000fffe007 */
[----:B------:R3:W-:Y:S02]  /*15b50*/  STL [R1+0x10], R0 ;  /* 0x0000100001007387 */ /* 0x0007e40000100800 */
.L_x_2389:
[----:B------:R-:W-:Y:S05]  /*15b60*/  BSYNC B0 ;  /* 0x0000000000007941 */ /* 0x000fea0003800000 */
.L_x_2388:
[----:B------:R-:W-:-:S06]  /*15b70*/  UISETP.NE.AND UP0, UPT, UR39, 0x3, UPT ;  /* 0x000000032700788c */ /* 0x000fcc000bf05270 */
[----:B------:R-:W-:-:S13]  /*15b80*/  PLOP3.LUT P1, PT, PT, PT, UP0, 0x80, 0x0 ;  /* 0x000000000000781c */ /* 0x000fda0003f2f008 */
[----:B------:R-:W-:Y:S05]  /*15b90*/  @!P1 BRA `(.L_x_2390) ;  /* 0x0000000000049947 */ /* 0x000fea0003800000 */
[----:B------:R-:W-:Y:S01]  /*15ba0*/  BPT.TRAP 0x1 ;  /* 0x000000040000795c */ /* 0x000fe20000300000 */
.L_x_2390:
[----:B0-----:R-:W4:Y:S04]  /*15bb0*/  LDL R3, [R1+0x4] ;  /* 0x0000040001037983 */ /* 0x001f280000100800 */
[----:B------:R-:W4:Y:S01]  /*15bc0*/  LDL R2, [R1] ;  /* 0x0000000001027983 */ /* 0x000f220000100800 */
[----:B--23-5:R-:W-:Y:S01]  /*15bd0*/  IMAD.U32 R0, RZ, RZ, UR41 ;  /* 0x00000029ff007e24 */ /* 0x02cfe2000f8e00ff */
[----:B------:R-:W-:Y:S04]  /*15be0*/  BSSY B0, `(.L_x_2391) ;  /* 0x0000007000007945 */ /* 0x000fe80003800000 */
[----:B------:R-:W-:-:S02]  /*15bf0*/  ISETP.NE.AND P2, PT, R0, 0x3, PT ;  /* 0x000000030000780c */ /* 0x000fc40003f45270 */
[----:B----4-:R-:W-:-:S04]  /*15c00*/  LOP3.LUT R0, R3, 0x1, RZ, 0x3c, !PT ;  /* 0x0000000103007812 */ /* 0x010fc800078e3cff */
[----:B------:R-:W-:Y:S01]  /*15c10*/  SHF.L.U32 R0, R0, 0x1f, RZ ;  /* 0x0000001f00007819 */ /* 0x000fe200000006ff */
[----:B------:R-:W-:-:S04]  /*15c20*/  IMAD R17, R2, 0x8, R19 ;  /* 0x0000000802117824 */ /* 0x000fc800078e0213 */
[----:B------:R-:W0:Y:S02]  /*15c30*/  SYNCS.PHASECHK.TRANS64.TRYWAIT P1, [R17+URZ+0x38870], R0 ;  /* 0x03887000110075a7 */ /* 0x000e24000802017f */
[----:B0-----:R-:W-:Y:S05]  /*15c40*/  @!P1 BRA `(.L_x_2392) ;  /* 0x0000002c00c89947 */ /* 0x001fea0003800000 */
.L_x_2452:
[----:B------:R-:W-:Y:S05]  /*15c50*/  BSYNC B0 ;  /* 0x0000000000007941 */ /* 0x000fea0003800000 */
.L_x_2391:
[----:B------:R-:W-:Y:S05]  /*15c60*/  @!P2 BRA `(.L_x_2393) ;  /* 0x000000000004a947 */ /* 0x000fea0003800000 */
[----:B------:R-:W-:Y:S01]  /*15c70*/  BPT.TRAP 0x1 ;  /* 0x000000040000795c */ /* 0x000fe20000300000 */
.L_x_2393:
[----:B0-----:R-:W2:Y:S02]  /*15c80*/  LDL R0, [R1+0x4] ;  /* 0x0000040001007983 */ /* 0x001ea40000100800 */
[----:B--2---:R-:W-:-:S04]  /*15c90*/  SHF.L.U32 R0, R0, 0x1f, RZ ;  /* 0x0000001f00007819 */ /* 0x004fc800000006ff */
[----:B------:R-:W0:Y:S02]  /*15ca0*/  SYNCS.PHASECHK.TRANS64.TRYWAIT P1, [R17+URZ+0x38860], R0 ;  /* 0x03886000110075a7 */ /* 0x000e24000802017f */
[----:B0-----:R-:W-:Y:S05]  /*15cb0*/  @!P1 BRA `(.L_x_2394) ;  /* 0x0000002c00c09947 */ /* 0x001fea0003800000 */
.L_x_2453:
        /* <DEDUP_REMOVED lines=8> */
[----:B-1----:R-:W0:Y:S01]  /*15d40*/  LDSM.16.MT88.4 R4, [R0+0x10400] ;  /* 0x010400000004783b */ /* 0x002e220000004200 */
        /* <DEDUP_REMOVED lines=118> */
.L_x_2395:
        /* <DEDUP_REMOVED lines=13> */
.L_x_2340:
[----:B------:R-:W-:Y:S05]  /*16580*/  BSYNC B7 ;  /* 0x0000000000077941 */ /* 0x000fea0003800000 */
.L_x_2338:
[----:B0-2---:R-:W2:Y:S02]  /*16590*/  LDL R0, [R1+0x3c] ;  /* 0x00003c0001007983 */ /* 0x005ea40000100800 */
[----:B--2---:R-:W-:-:S13]  /*165a0*/  ISETP.NE.AND P0, PT, R0, RZ, PT ;  /* 0x000000ff0000720c */ /* 0x004fda0003f05270 */
        /* <DEDUP_REMOVED lines=13> */
.L_x_2396:
[----:B------:R-:W2:Y:S01]  /*16680*/  LDL.LU R0, [R1+0x10] ;  /* 0x0000100001007983 */ /* 0x000ea20000300800 */
[----:B------:R-:W-:Y:S01]  /*16690*/  ULDC UR4, c[0x0][0xc3c] ;  /* 0x00030f0000047ab9 */ /* 0x000fe20000000800 */
[----:B------:R-:W0:Y:S02]  /*166a0*/  S2R R2, SR_TID.X ;  /* 0x0000000000027919 */ /* 0x000e240000002100 */
[----:B0-----:R-:W-:-:S04]  /*166b0*/  LOP3.LUT R9, R2, 0x1f, RZ, 0xc0, !PT ;  /* 0x0000001f02097812 */ /* 0x001fc800078ec0ff */
[C---:B------:R-:W-:Y:S01]  /*166c0*/  ISETP.NE.AND P0, PT, R9.reuse, 0x1f, PT ;  /* 0x0000001f0900780c */ /* 0x040fe20003f05270 */
[----:B------:R-:W-:-:S05]  /*166d0*/  VIADD R6, R9, UR42 ;  /* 0x0000002a09067c36 */ /* 0x000fca0008000000 */
[----:B------:R-:W-:Y:S01]  /*166e0*/  ISETP.GE.OR P1, PT, R6, UR4, !P0 ;  /* 0x0000000406007c0c */ /* 0x000fe2000c726670 */
[----:B------:R-:W-:Y:S02]  /*166f0*/  IMAD.MOV.U32 R7, RZ, RZ, RZ ;  /* 0x000000ffff077224 */ /* 0x000fe400078e00ff */
[----:B--2---:R-:W-:-:S10]  /*16700*/  IMAD.MOV.U32 R8, RZ, RZ, R0 ;  /* 0x000000ffff087224 */ /* 0x004fd400078e0000 */
[----:B------:R-:W0:Y:S01]  /*16710*/  @!P1 LDC.64 R2, c[0x0][0xc80] ;  /* 0x00032000ff029b82 */ /* 0x000e220000000a00 */
[----:B------:R-:W-:Y:S01]  /*16720*/  IMAD.MOV.U32 R0, RZ, RZ, RZ ;  /* 0x000000ffff007224 */ /* 0x000fe200078e00ff */
[----:B------:R-:W-:Y:S01]  /*16730*/  ISETP.GE.U32.AND P2, PT, R9, 0x2, PT ;  /* 0x000000020900780c */ /* 0x000fe20003f46070 */
[----:B------:R-:W-:-:S05]  /*16740*/  ULDC UR4, c[0x0][0xc3c] ;  /* 0x00030f0000047ab9 */ /* 0x000fca0000000800 */
[----:B------:R-:W2:Y:S01]  /*16750*/  @!P1 LDC.64 R4, c[0x0][0xc78] ;  /* 0x00031e00ff049b82 */ /* 0x000ea20000000a00 */
[----:B0-----:R-:W-:-:S05]  /*16760*/  @!P1 IMAD.WIDE R2, R6, 0x4, R2 ;  /* 0x0000000406029825 */ /* 0x001fca00078e0202 */
[----:B------:R2:W3:Y:S02]  /*16770*/  @!P1 LDG.E R0, desc[UR52][R2.64] ;  /* 0x0000003402009981 */ /* 0x0004e4000c1e1900 */
[----:B--2---:R-:W-:-:S05]  /*16780*/  @!P1 IMAD.WIDE R2, R6, 0x4, R4 ;  /* 0x0000000406029825 */ /* 0x004fca00078e0204 */
[----:B------:R-:W3:Y:S01]  /*16790*/  @!P1 LDG.E R7, desc[UR52][R2.64] ;  /* 0x0000003402079981 */ /* 0x000ee2000c1e1900 */
        /* <DEDUP_REMOVED lines=26> */
[----:B------:R-:W-:-:S05]  /*16940*/  IMAD.IADD R6, R6, 0x1, R3 ;  /* 0x0000000106067824 */ /* 0x000fca00078e0203 */
[----:B------:R-:W-:-:S13]  /*16950*/  ISETP.GT.AND P6, PT, R6, R4, PT ;  /* 0x000000040600720c */ /* 0x000fda0003fc4270 */
[----:B------:R-:W-:Y:S05]  /*16960*/  @P6 BRA `(.L_x_2398) ;  /* 0x0000000000986947 */ /* 0x000fea0003800000 */
.L_x_2400:
[----:B------:R-:W-:-:S04]  /*16970*/  UIADD3 UR42, UR42, 0x1f, URZ ;  /* 0x0000001f2a2a7890 */ /* 0x000fc8000fffe03f */
[----:B------:R-:W-:-:S06]  /*16980*/  UISETP.GE.AND UP0, UPT, UR42, UR4, UPT ;  /* 0x000000042a00728c */ /* 0x000fcc000bf06270 */
[----:B------:R-:W-:-:S13]  /*16990*/  PLOP3.LUT P6, PT, PT, PT, UP0, 0x40, 0x0 ;  /* 0x000000000000781c */ /* 0x000fda0003fce808 */
[----:B------:R-:W-:Y:S05]  /*169a0*/  @!P6 BRA `(.L_x_2399) ;  /* 0x0000000800c8e947 */ /* 0x000fea0003800000 */
[----:B------:R-:W0:Y:S01]  /*169b0*/  S2R R0, SR_TID.X ;  /* 0x0000000000007919 */ /* 0x000e220000002100 */
[----:B------:R-:W2:Y:S01]  /*169c0*/  LDC R9, c[0x0][0xc38] ;  /* 0x00030e00ff097b82 */ /* 0x000ea20000000800 */
[----:B0-----:R-:W-:-:S05]  /*169d0*/  LOP3.LUT R0, R0, 0x1f, RZ, 0xc0, !PT ;  /* 0x0000001f00007812 */ /* 0x001fca00078ec0ff */
[----:B------:R-:W-:Y:S02]  /*169e0*/  VIADD R7, R0, UR42 ;  /* 0x0000002a00077c36 */ /* 0x000fe40008000000 */
[----:B------:R-:W-:-:S03]  /*169f0*/  IMAD.MOV.U32 R0, RZ, RZ, RZ ;  /* 0x000000ffff007224 */ /* 0x000fc600078e00ff */
[----:B------:R-:W-:-:S13]  /*16a00*/  ISETP.GE.OR P6, PT, R7, UR4, !P0 ;  /* 0x0000000407007c0c */ /* 0x000fda000c7c6670 */
[----:B------:R-:W0:Y:S02]  /*16a10*/  @!P6 LDC.64 R2, c[0x0][0xc80] ;  /* 0x00032000ff02eb82 */ /* 0x000e240000000a00 */
[----:B0-----:R-:W-:-:S05]  /*16a20*/  @!P6 IMAD.WIDE R2, R7, 0x4, R2 ;  /* 0x000000040702e825 */ /* 0x001fca00078e0202 */
[----:B------:R0:W3:Y:S02]  /*16a30*/  @!P6 LDG.E R0, desc[UR52][R2.64] ;  /* 0x000000340200e981 */ /* 0x0000e4000c1e1900 */
[----:B0-----:R-:W0:Y:S02]  /*16a40*/  @!P6 LDC.64 R2, c[0x0][0xc78] ;  /* 0x00031e00ff02eb82 */ /* 0x001e240000000a00 */
[----:B0-----:R-:W-:-:S04]  /*16a50*/  @!P6 IMAD.WIDE R2, R7, 0x4, R2 ;  /* 0x000000040702e825 */ /* 0x001fc800078e0202 */
[----:B------:R-:W-:-:S06]  /*16a60*/  IMAD.MOV.U32 R7, RZ, RZ, RZ ;  /* 0x000000ffff077224 */ /* 0x000fcc00078e00ff */
[----:B------:R-:W3:Y:S02]  /*16a70*/  @!P6 LDG.E R7, desc[UR52][R2.64] ;  /* 0x000000340207e981 */ /* 0x000ee4000c1e1900 */
        /* <DEDUP_REMOVED lines=16> */
[----:B------:R-:W2:Y:S02]  /*16b80*/  SHFL.IDX PT, R3, R2, 0x1f, 0x1f ;  /* 0x03e01f0002037f89 */ /* 0x000ea400000e0000 */
[----:B--2---:R-:W-:-:S04]  /*16b90*/  IMAD R3, R3, R9, RZ ;  /* 0x0000000903037224 */ /* 0x004fc800078e02ff */
[----:B------:R-:W-:-:S05]  /*16ba0*/  IMAD.IADD R6, R3, 0x1, R6 ;  /* 0x0000000103067824 */ /* 0x000fca00078e0206 */
[----:B------:R-:W-:-:S13]  /*16bb0*/  ISETP.GT.AND P6, PT, R6, R4, PT ;  /* 0x000000040600720c */ /* 0x000fda0003fc4270 */
[----:B------:R-:W-:Y:S05]  /*16bc0*/  @!P6 BRA `(.L_x_2400) ;  /* 0xfffffffc0068e947 */ /* 0x000fea000383ffff */
.L_x_2398:
        /* <DEDUP_REMOVED lines=13> */
.L_x_2401:
[----:B0---4-:R-:W-:Y:S01]  /*16ca0*/  IMAD R2, R5, R9, R6 ;  /* 0x0000000905027224 */ /* 0x011fe200078e0206 */
[----:B---3--:R-:W-:Y:S01]  /*16cb0*/  ISETP.NE.AND P0, PT, R7, 0x1, PT ;  /* 0x000000010700780c */ /* 0x008fe20003f05270 */
[----:B------:R-:W-:Y:S02]  /*16cc0*/  UIADD3 UR42, UR4, UR42, URZ ;  /* 0x0000002a042a7290 */ /* 0x000fe4000fffe03f */
[----:B------:R-:W-:Y:S01]  /*16cd0*/  IMAD.IADD R4, R4, 0x1, -R2 ;  /* 0x0000000104047824 */ /* 0x000fe200078e0a02 */
[----:B------:R0:W-:Y:S09]  /*16ce0*/  STL [R1+0x10], R2 ;  /* 0x0000100201007387 */ /* 0x0001f20000100800 */
[----:B------:R-:W-:Y:S05]  /*16cf0*/  @!P0 BRA `(.L_x_2402) ;  /* 0x0000000000e48947 */ /* 0x000fea0003800000 */
[----:B--2---:R-:W-:-:S04]  /*16d00*/  IABS R5, R0 ;  /* 0x0000000000057213 */ /* 0x004fc80000000000 */
[----:B0-----:R-:W0:Y:S08]  /*16d10*/  I2F.RP R2, R5 ;  /* 0x0000000500027306 */ /* 0x001e300000209400 */
        /* <DEDUP_REMOVED lines=55> */
.L_x_2402:
[----:B------:R-:W-:Y:S02]  /*17090*/  ULDC.64 UR4, c[0x0][0xc90] ;  /* 0x0003240000047ab9 */ /* 0x000fe40000000a00 */
[----:B------:R-:W-:-:S06]  /*170a0*/  UIMAD.WIDE UR4, UR42, 0x4, UR4 ;  /* 0x000000042a0478a5 */ /* 0x000fcc000f8e0204 */
[----:B0-----:R-:W-:Y:S02]  /*170b0*/  IMAD.U32 R2, RZ, RZ, UR4 ;  /* 0x00000004ff027e24 */ /* 0x001fe4000f8e00ff */
[----:B------:R-:W-:-:S05]  /*170c0*/  IMAD.U32 R3, RZ, RZ, UR5 ;  /* 0x00000005ff037e24 */ /* 0x000fca000f8e00ff */
[----:B------:R-:W2:Y:S02]  /*170d0*/  LDG.E R6, desc[UR52][R2.64] ;  /* 0x0000003402067981 */ /* 0x000ea4000c1e1900 */
[----:B--2---:R-:W-:-:S05]  /*170e0*/  IMAD R5, R0, R6, RZ ;  /* 0x0000000600057224 */ /* 0x004fca00078e02ff */
        /* <DEDUP_REMOVED lines=58> */
.L_x_2403:
[----:B--2---:R-:W-:-:S05]  /*17490*/  LOP3.LUT R3, RZ, R4, RZ, 0x33, !PT ;  /* 0x00000004ff037212 */ /* 0x004fca00078e33ff */
[----:B------:R-:W-:-:S05]  /*174a0*/  IMAD.IADD R0, R0, 0x1, R3 ;  /* 0x0000000100007824 */ /* 0x000fca00078e0203 */
[----:B------:R2:W-:Y:S01]  /*174b0*/  STL [R1+0x14], R0 ;  /* 0x0000140001007387 */ /* 0x0005e20000100800 */
[----:B------:R-:W-:Y:S05]  /*174c0*/  BRA `(.L_x_2404) ;  /* 0x0000000000107947 */ /* 0x000fea0003800000 */
.L_x_2399:
[----:B------:R0:W-:Y:S01]  /*174d0*/  STL [R1+0x10], R4 ;  /* 0x0000100401007387 */ /* 0x0001e20000100800 */
[----:B------:R-:W-:-:S03]  /*174e0*/  ULDC UR42, c[0x0][0xc3c] ;  /* 0x00030f00002a7ab9 */ /* 0x000fc60000000800 */
[----:B------:R0:W-:Y:S04]  /*174f0*/  STL [R1+0x14], RZ ;  /* 0x000014ff01007387 */ /* 0x0001e80000100800 */
[----:B------:R0:W-:Y:S02]  /*17500*/  STL [R1+0x18], RZ ;  /* 0x000018ff01007387 */ /* 0x0001e40000100800 */
.L_x_2404:
[----:B0-----:R-:W3:Y:S04]  /*17510*/  LDL R2, [R1+0x18] ;  /* 0x0000180001027983 */ /* 0x001ee80000100800 */
[----:B------:R-:W4:Y:S04]  /*17520*/  LDL R3, [R1+0x14] ;  /* 0x0000140001037983 */ /* 0x000f280000100800 */
        /* <DEDUP_REMOVED lines=14> */
.L_x_2397:
[----:B------:R-:W-:Y:S02]  /*17610*/  ULDC UR4, c[0x0][0xc3c] ;  /* 0x00030f0000047ab9 */ /* 0x000fe40000000800 */
[----:B------:R-:W-:-:S06]  /*17620*/  UISETP.GE.AND UP0, UPT, UR42, UR4, UPT ;  /* 0x000000042a00728c */ /* 0x000fcc000bf06270 */
[----:B------:R-:W-:-:S13]  /*17630*/  PLOP3.LUT P0, PT, PT, PT, UP0, 0x80, 0x0 ;  /* 0x000000000000781c */ /* 0x000fda0003f0f008 */
[----:B------:R-:W-:Y:S05]  /*17640*/  @!P0 BRA `(.L_x_2405) ;  /* 0xffffffac00208947 */ /* 0x000fea000383ffff */
.L_x_2333:
        /* <DEDUP_REMOVED lines=12> */
.L_x_2454:
[----:B------:R-:W-:Y:S05]  /*17710*/  BSYNC B0 ;  /* 0x0000000000007941 */ /* 0x000fea0003800000 */
.L_x_2406:
[----:B------:R-:W-:-:S03]  /*17720*/  UMOV UR4, 0xffffffff ;  /* 0xffffffff00047882 */ /* 0x000fc60000000000 */
[----:B------:R-:W-:Y:S05]  /*17730*/  BRA.DIV UR4, `(.L_x_2408) ;  /* 0x0000001604487947 */ /* 0x000fea000b800000 */
[----:B------:R-:W1:Y:S02]  /*17740*/  S2R R2, SR_TID.X ;  /* 0x0000000000027919 */ /* 0x000e640000002100 */
[----:B-1----:R-:W-:-:S04]  /*17750*/  SHF.R.U32.HI R2, RZ, 0x5, R2 ;  /* 0x00000005ff027819 */ /* 0x002fc80000011602 */
[----:B------:R-:W-:-:S05]  /*17760*/  LOP3.LUT R2, R2, 0x3, RZ, 0xc0, !PT ;  /* 0x0000000302027812 */ /* 0x000fca00078ec0ff */
[----:B------:R1:W2:Y:S02]  /*17770*/  SHFL.IDX PT, R14, R2, RZ, 0x1f ;  /* 0x00001fff020e7589 */ /* 0x0002a400000e0000 */
.L_x_2457:
[----:B--2---:R-:W-:Y:S01]  /*17780*/  ISETP.NE.AND P0, PT, R14, RZ, PT ;  /* 0x000000ff0e00720c */ /* 0x004fe20003f05270 */
[----:B------:R-:W-:-:S12]  /*17790*/  BSSY B0, `(.L_x_2409) ;  /* 0x000002e000007945 */ /* 0x000fd80003800000 */
[----:B------:R-:W-:Y:S05]  /*177a0*/  @P0 BRA `(.L_x_2410) ;  /* 0x0000000000b00947 */ /* 0x000fea0003800000 */
[----:B------:R-:W-:-:S03]  /*177b0*/  UMOV UR4, 0xffffffff ;  /* 0xffffffff00047882 */ /* 0x000fc60000000000 */
[----:B------:R-:W-:Y:S05]  /*177c0*/  BRA.DIV UR4, `(.L_x_2411) ;  /* 0x0000001604587947 */ /* 0x000fea000b800000 */
[----:B------:R-:W-:-:S13]  /*177d0*/  ELECT P6, URZ, PT ;  /* 0x00000000003f782f */ /* 0x000fda00038c0000 */
.L_x_2460:
[----:B------:R-:W-:Y:S05]  /*177e0*/  @!P6 BRA `(.L_x_2410) ;  /* 0x0000000000a0e947 */ /* 0x000fea0003800000 */
[----:B------:R-:W-:-:S06]  /*177f0*/  ULOP3.LUT UR4, UR38, 0x2, URZ, 0xfc, !UPT ;  /* 0x0000000226047892 */ /* 0x000fcc000f8efc3f */
[----:B-1----:R-:W-:-:S05]  /*17800*/  IMAD.U32 R2, RZ, RZ, UR4 ;  /* 0x00000004ff027e24 */ /* 0x002fca000f8e00ff */
[----:B------:R-:W-:-:S13]  /*17810*/  ISETP.NE.AND P0, PT, R2, 0x3, PT ;  /* 0x000000030200780c */ /* 0x000fda0003f05270 */
[----:B------:R-:W-:Y:S05]  /*17820*/  @!P0 BRA `(.L_x_2412) ;  /* 0x0000000000048947 */ /* 0x000fea0003800000 */
[----:B------:R-:W-:Y:S01]  /*17830*/  BPT.TRAP 0x1 ;  /* 0x000000040000795c */ /* 0x000fe20000300000 */
.L_x_2412:
        /* <DEDUP_REMOVED lines=14> */
.L_x_2461:
[----:B------:R-:W1:Y:S02]  /*17920*/  SYNCS.PHASECHK.TRANS64.TRYWAIT P1, [R7+URZ], R2 ;  /* 0x00000002070075a7 */ /* 0x000e64000802017f */
[----:B-1----:R-:W-:Y:S05]  /*17930*/  @!P1 BRA `(.L_x_2414) ;  /* 0x0000001400309947 */ /* 0x002fea0003800000 */
.L_x_2462:
[----:B------:R-:W-:Y:S05]  /*17940*/  @!P0 BRA `(.L_x_2415) ;  /* 0x0000000000048947 */ /* 0x000fea0003800000 */
[----:B------:R-:W-:Y:S01]  /*17950*/  BPT.TRAP 0x1 ;  /* 0x000000040000795c */ /* 0x000fe20000300000 */
.L_x_2415:
[----:B------:R-:W2:Y:S02]  /*17960*/  LDL.LU R4, [R1] ;  /* 0x0000000001047983 */ /* 0x000ea40000300800 */
[----:B--2---:R-:W-:-:S04]  /*17970*/  IMAD R4, R4, 0x8, R0 ;  /* 0x0000000804047824 */ /* 0x004fc800078e0200 */
[----:B------:R-:W2:Y:S02]  /*17980*/  SYNCS.PHASECHK.TRANS64.TRYWAIT P1, [R4+URZ+0x38860], R5 ;  /* 0x03886005040075a7 */ /* 0x000ea4000802017f */
[----:B--2---:R-:W-:Y:S05]  /*17990*/  @!P1 BRA `(.L_x_2416) ;  /* 0x00000014002c9947 */ /* 0x004fea0003800000 */
.L_x_2463:
[----:B------:R-:W-:Y:S05]  /*179a0*/  @!P0 BRA `(.L_x_2417) ;  /* 0x0000000000048947 */ /* 0x000fea0003800000 */
[----:B------:R-:W-:Y:S01]  /*179b0*/  BPT.TRAP 0x1 ;  /* 0x000000040000795c */ /* 0x000fe20000300000 */
.L_x_2417:
[----:B------:R-:W-:-:S04]  /*179c0*/  IMAD R3, R3, 0x8, R0 ;  /* 0x0000000803037824 */ /* 0x000fc800078e0200 */
[----:B------:R-:W3:Y:S02]  /*179d0*/  SYNCS.PHASECHK.TRANS64.TRYWAIT P1, [R3+URZ+0x38860], R2 ;  /* 0x03886002030075a7 */ /* 0x000ee4000802017f */
[----:B---3--:R-:W-:Y:S05]  /*179e0*/  @!P1 BRA `(.L_x_2418) ;  /* 0x00000014002c9947 */ /* 0x008fea0003800000 */
.L_x_2464:
[----:B------:R-:W-:Y:S05]  /*179f0*/  @!P0 BRA `(.L_x_2419) ;  /* 0x0000000000048947 */ /* 0x000fea0003800000 */
[----:B------:R-:W-:Y:S01]  /*17a00*/  BPT.TRAP 0x1 ;  /* 0x000000040000795c */ /* 0x000fe20000300000 */
.L_x_2419:
[----:B------:R-:W4:Y:S02]  /*17a10*/  SYNCS.PHASECHK.TRANS64.TRYWAIT P0, [R4+URZ+0x38880], R5 ;  /* 0x03888005040075a7 */ /* 0x000f24000800017f */
[----:B----4-:R-:W-:Y:S05]  /*17a20*/  @!P0 BRA `(.L_x_2420) ;  /* 0x0000001400308947 */ /* 0x010fea0003800000 */
.L_x_2421:
[----:B------:R0:W0:Y:S02]  /*17a30*/  SYNCS.PHASECHK.TRANS64.TRYWAIT P0, [R3+URZ+0x38880], R2 ;  /* 0x03888002030075a7 */ /* 0x000024000800017f */
[----:B0-----:R-:W-:Y:S05]  /*17a40*/  @!P0 NANOSLEEP.SYNCS 0x989680 ;  /* 0x009896800000895d */ /* 0x001fea0003900000 */
[----:B------:R-:W0:Y:S02]  /*17a50*/  @!P0 SYNCS.PHASECHK.TRANS64 P0, [R3+URZ+0x38880], R2 ;  /* 0x03888002030085a7 */ /* 0x000e24000800007f */
[----:B0-----:R-:W-:Y:S05]  /*17a60*/  @!P0 BRA `(.L_x_2421) ;  /* 0xfffffffc00f08947 */ /* 0x001fea000383ffff */
.L_x_2410:
[----:B------:R-:W-:Y:S05]  /*17a70*/  BSYNC B0 ;  /* 0x0000000000007941 */ /* 0x000fea0003800000 */
.L_x_2409:
[----:B------:R-:W-:Y:S05]  /*17a80*/  EXIT ;  /* 0x000000000000794d */ /* 0x000fea0003800000 */
.L_x_2269:
[----:B0-----:R-:W-:-:S04]  /*17a90*/  IMAD.U32 R3, RZ, RZ, UR41 ;  /* 0x00000029ff037e24 */ /* 0x001fc8000f8e00ff */
[----:B------:R0:W1:Y:S03]  /*17aa0*/  SYNCS.PHASECHK.TRANS64.TRYWAIT P0, [R3+URZ+0x38800], R0 ;  /* 0x03880000030075a7 */ /* 0x000066000800017f */
[----:B-1----:R-:W-:Y:S05]  /*17ab0*/  @!P0 NANOSLEEP.SYNCS 0x989680 ;  /* 0x009896800000895d */ /* 0x002fea0003900000 */
[----:B------:R-:W1:Y:S02]  /*17ac0*/  @!P0 SYNCS.PHASECHK.TRANS64 P0, [R3+URZ+0x38800], R0 ;  /* 0x03880000030085a7 */ /* 0x000e64000800007f */
[----:B-1----:R-:W-:Y:S05]  /*17ad0*/  @!P0 BRA `(.L_x_2269) ;  /* 0xfffffffc00ec8947 */ /* 0x002fea000383ffff */
[----:B------:R-:W-:Y:S05]  /*17ae0*/  BRA `(.L_x_2422) ;  /* 0xfffffea800307947 */ /* 0x000fea000383ffff */
.L_x_2273:
[----:B-1----:R1:W2:Y:S02]  /*17af0*/  SYNCS.PHASECHK.TRANS64.TRYWAIT P2, [R3+URZ+0x38830], R0 ;  /* 0x03883000030075a7 */ /* 0x0022a4000804017f */
[----:B--2---:R-:W-:Y:S05]  /*17b00*/  @!P2 NANOSLEEP.SYNCS 0x989680 ;  /* 0x009896800000a95d */ /* 0x004fea0003900000 */
[----:B------:R-:W2:Y:S02]  /*17b10*/  @!P2 SYNCS.PHASECHK.TRANS64 P2, [R3+URZ+0x38830], R0 ;  /* 0x038830000300a5a7 */ /* 0x000ea4000804007f */
[----:B--2---:R-:W-:Y:S05]  /*17b20*/  @!P2 BRA `(.L_x_2273) ;  /* 0xfffffffc00f0a947 */ /* 0x004fea000383ffff */
[----:B------:R-:W-:Y:S05]  /*17b30*/  BRA `(.L_x_2272) ;  /* 0xfffffea800547947 */ /* 0x000fea000383ffff */
.L_x_2278:
[----:B-1----:R-:W-:-:S04]  /*17b40*/  IMAD.U32 R7, RZ, RZ, UR6 ;  /* 0x00000006ff077e24 */ /* 0x002fc8000f8e00ff */
[----:B------:R1:W2:Y:S03]  /*17b50*/  SYNCS.PHASECHK.TRANS64.TRYWAIT P3, [R7+URZ+0x38830], R0 ;  /* 0x03883000070075a7 */ /* 0x0002a6000806017f */
[----:B--2---:R-:W-:Y:S05]  /*17b60*/  @!P3 NANOSLEEP.SYNCS 0x989680 ;  /* 0x009896800000b95d */ /* 0x004fea0003900000 */
[----:B------:R-:W2:Y:S02]  /*17b70*/  @!P3 SYNCS.PHASECHK.TRANS64 P3, [R7+URZ+0x38830], R0 ;  /* 0x038830000700b5a7 */ /* 0x000ea4000806007f */
[----:B--2---:R-:W-:Y:S05]  /*17b80*/  @!P3 BRA `(.L_x_2278) ;  /* 0xfffffffc00ecb947 */ /* 0x004fea000383ffff */
[----:B------:R-:W-:Y:S05]  /*17b90*/  BRA `(.L_x_2275) ;  /* 0xfffffed000d07947 */ /* 0x000fea000383ffff */
.L_x_2282:
[----:B-1----:R-:W-:-:S04]  /*17ba0*/  IMAD.U32 R2, RZ, RZ, UR6 ;  /* 0x00000006ff027e24 */ /* 0x002fc8000f8e00ff */
[----:B------:R1:W2:Y:S03]  /*17bb0*/  SYNCS.PHASECHK.TRANS64.TRYWAIT P3, [R2+URZ+0x38850], R0 ;  /* 0x03885000020075a7 */ /* 0x0002a6000806017f */
[----:B--2---:R-:W-:Y:S05]  /*17bc0*/  @!P3 NANOSLEEP.SYNCS 0x989680 ;  /* 0x009896800000b95d */ /* 0x004fea0003900000 */
[----:B------:R-:W2:Y:S02]  /*17bd0*/  @!P3 SYNCS.PHASECHK.TRANS64 P3, [R2+URZ+0x38850], R0 ;  /* 0x038850000200b5a7 */ /* 0x000ea4000806007f */
[----:B--2---:R-:W-:Y:S05]  /*17be0*/  @!P3 BRA `(.L_x_2282) ;  /* 0xfffffffc00ecb947 */ /* 0x004fea000383ffff */
[----:B------:R-:W-:Y:S05]  /*17bf0*/  BRA `(.L_x_2279) ;  /* 0xfffffed400a47947 */ /* 0x000fea000383ffff */
.L_x_2289:
[----:B-1----:R-:W-:-:S04]  /*17c00*/  IMAD.U32 R7, RZ, RZ, UR6 ;  /* 0x00000006ff077e24 */ /* 0x002fc8000f8e00ff */
[----:B------:R1:W2:Y:S03]  /*17c10*/  SYNCS.PHASECHK.TRANS64.TRYWAIT P2, [R7+URZ+0x38830], R0 ;  /* 0x03883000070075a7 */ /* 0x0002a6000804017f */
[----:B--2---:R-:W-:Y:S05]  /*17c20*/  @!P2 NANOSLEEP.SYNCS 0x989680 ;  /* 0x009896800000a95d */ /* 0x004fea0003900000 */
[----:B------:R-:W2:Y:S02]  /*17c30*/  @!P2 SYNCS.PHASECHK.TRANS64 P2, [R7+URZ+0x38830], R0 ;  /* 0x038830000700a5a7 */ /* 0x000ea4000804007f */
[----:B--2---:R-:W-:Y:S05]  /*17c40*/  @!P2 BRA `(.L_x_2289) ;  /* 0xfffffffc00eca947 */ /* 0x004fea000383ffff */
[----:B------:R-:W-:Y:S05]  /*17c50*/  BRA `(.L_x_2286) ;  /* 0xfffffefc00ec7947 */ /* 0x000fea000383ffff */
.L_x_2293:
[----:B-1----:R-:W-:-:S04]  /*17c60*/  IMAD.U32 R2, RZ, RZ, UR6 ;  /* 0x00000006ff027e24 */ /* 0x002fc8000f8e00ff */
[----:B------:R1:W2:Y:S03]  /*17c70*/  SYNCS.PHASECHK.TRANS64.TRYWAIT P2, [R2+URZ+0x38850], R0 ;  /* 0x03885000020075a7 */ /* 0x0002a6000804017f */
[----:B--2---:R-:W-:Y:S05]  /*17c80*/  @!P2 NANOSLEEP.SYNCS 0x989680 ;  /* 0x009896800000a95d */ /* 0x004fea0003900000 */
[----:B------:R-:W2:Y:S02]  /*17c90*/  @!P2 SYNCS.PHASECHK.TRANS64 P2, [R2+URZ+0x38850], R0 ;  /* 0x038850000200a5a7 */ /* 0x000ea4000804007f */
[----:B--2---:R-:W-:Y:S05]  /*17ca0*/  @!P2 BRA `(.L_x_2293) ;  /* 0xfffffffc00eca947 */ /* 0x004fea000383ffff */
[----:B------:R-:W-:Y:S05]  /*17cb0*/  BRA `(.L_x_2290) ;  /* 0xffffff0000b47947 */ /* 0x000fea000383ffff */
.L_x_2299:
[----:B-1----:R-:W-:-:S04]  /*17cc0*/  IMAD.U32 R6, RZ, RZ, UR5 ;  /* 0x00000005ff067e24 */ /* 0x002fc8000f8e00ff */
[----:B------:R1:W2:Y:S03]  /*17cd0*/  SYNCS.PHASECHK.TRANS64.TRYWAIT P0, [R6+URZ+0x38850], R5 ;  /* 0x03885005060075a7 */ /* 0x0002a6000800017f */
[----:B--2---:R-:W-:Y:S05]  /*17ce0*/  @!P0 NANOSLEEP.SYNCS 0x989680 ;  /* 0x009896800000895d */ /* 0x004fea0003900000 */
[----:B------:R-:W2:Y:S02]  /*17cf0*/  @!P0 SYNCS.PHASECHK.TRANS64 P0, [R6+URZ+0x38850], R5 ;  /* 0x03885005060085a7 */ /* 0x000ea4000800007f */
[----:B--2---:R-:W-:Y:S05]  /*17d00*/  @!P0 BRA `(.L_x_2299) ;  /* 0xfffffffc00ec8947 */ /* 0x004fea000383ffff */
[----:B------:R-:W-:Y:S05]  /*17d10*/  BRA `(.L_x_2298) ;  /* 0xffffff2000707947 */ /* 0x000fea000383ffff */
.L_x_2349:
[----:B------:R-:W-:Y:S02]  /*17d20*/  IMAD.MOV.U32 R13, RZ, RZ, R0 ;  /* 0x000000ffff0d7224 */ /* 0x000fe400078e0000 */
[----:B------:R-:W-:Y:S02]  /*17d30*/  IMAD.MOV.U32 R12, RZ, RZ, RZ ;  /* 0x000000ffff0c7224 */ /* 0x000fe400078e00ff */
[----:B------:R-:W-:Y:S02]  /*17d40*/  IMAD.MOV.U32 R11, RZ, RZ, 0x1f ;  /* 0x0000001fff0b7424 */ /* 0x000fe400078e00ff */
[----:B------:R-:W-:-:S07]  /*17d50*/  IMAD.MOV.U32 R15, RZ, RZ, -0x1 ;  /* 0xffffffffff0f7424 */ /* 0x000fce00078e00ff */
[----:B-12---:R-:W-:Y:S05]  /*17d60*/  WARPSYNC.COLLECTIVE R15, `(.L_x_2423) ;  /* 0x000000000f087348 */ /* 0x006fea0003c00000 */
[----:B------:R0:W3:Y:S02]  /*17d70*/  SHFL.IDX P6, R14, R13, R12, R11 ;  /* 0x0000000c0d0e7389 */ /* 0x0000e400000c000b */
[----:B0123--:R-:W-:Y:S01]  /*17d80*/  ENDCOLLECTIVE ;  /* 0x000000000000791b */ /* 0x00ffe20003800000 */
.L_x_2423:
[----:B------:R-:W-:Y:S05]  /*17d90*/  BRA `(.L_x_2424) ;  /* 0xffffffb400847947 */ /* 0x000fea000383ffff */
.L_x_2351:
[----:B------:R-:W-:Y:S01]  /*17da0*/  BSSY B0, `(.L_x_2425) ;  /* 0x0000006000007945 */ /* 0x000fe20003800000 */
[----:B------:R-:W-:-:S07]  /*17db0*/  IMAD.MOV.U32 R15, RZ, RZ, -0x1 ;  /* 0xffffffffff0f7424 */ /* 0x000fce00078e00ff */
[----:B-12---:R-:W-:Y:S05]  /*17dc0*/  WARPSYNC.COLLECTIVE R15, `(.L_x_2426) ;  /* 0x000000000f0c7348 */ /* 0x006fea0003c00000 */
[----:B------:R-:W-:Y:S02]  /*17dd0*/  ELECT P6, UR62, PT ;  /* 0x00000000003e782f */ /* 0x000fe400038c0000 */
[----:B------:R-:W-:Y:S01]  /*17de0*/  MOV R14, UR62 ;  /* 0x0000003e000e7c02 */ /* 0x000fe20008000f00 */
[----:B-12---:R-:W-:Y:S10]  /*17df0*/  ENDCOLLECTIVE ;  /* 0x000000000000791b */ /* 0x006ff40003800000 */
.L_x_2426:
[----:B------:R-:W-:Y:S05]  /*17e00*/  BSYNC B0 ;  /* 0x0000000000007941 */ /* 0x000fea0003800000 */
.L_x_2425:
[----:B------:R-:W-:Y:S05]  /*17e10*/  BRA `(.L_x_2427) ;  /* 0xffffffb400887947 */ /* 0x000fea000383ffff */
.L_x_2353:
[----:B0-----:R0:W2:Y:S02]  /*17e20*/  SYNCS.PHASECHK.TRANS64.TRYWAIT P0, [R4+URZ+0x38880], R3 ;  /* 0x03888003040075a7 */ /* 0x0010a4000800017f */
[----:B--2---:R-:W-:Y:S05]  /*17e30*/  @!P0 NANOSLEEP.SYNCS 0x989680 ;  /* 0x009896800000895d */ /* 0x004fea0003900000 */
[----:B------:R-:W2:Y:S02]  /*17e40*/  @!P0 SYNCS.PHASECHK.TRANS64 P0, [R4+URZ+0x38880], R3 ;  /* 0x03888003040085a7 */ /* 0x000ea4000800007f */
[----:B--2---:R-:W-:Y:S05]  /*17e50*/  @!P0 BRA `(.L_x_2353) ;  /* 0xfffffffc00f08947 */ /* 0x004fea000383ffff */
[----:B------:R-:W-:Y:S05]  /*17e60*/  BRA `(.L_x_2428) ;  /* 0xffffffb400ec7947 */ /* 0x000fea000383ffff */
.L_x_2355:
[----:B--2---:R2:W3:Y:S02]  /*17e70*/  SYNCS.PHASECHK.TRANS64.TRYWAIT P0, [R4+URZ+0x38840], R3 ;  /* 0x03884003040075a7 */ /* 0x0044e4000800017f */
[----:B---3--:R-:W-:Y:S05]  /*17e80*/  @!P0 NANOSLEEP.SYNCS 0x989680 ;  /* 0x009896800000895d */ /* 0x008fea0003900000 */
[----:B------:R-:W3:Y:S02]  /*17e90*/  @!P0 SYNCS.PHASECHK.TRANS64 P0, [R4+URZ+0x38840], R3 ;  /* 0x03884003040085a7 */ /* 0x000ee4000800007f */
[----:B---3--:R-:W-:Y:S05]  /*17ea0*/  @!P0 BRA `(.L_x_2355) ;  /* 0xfffffffc00f08947 */ /* 0x008fea000383ffff */
[----:B------:R-:W-:Y:S05]  /*17eb0*/  BRA `(.L_x_2429) ;  /* 0xffffffb8005c7947 */ /* 0x000fea000383ffff */
.L_x_2359:
[----:B------:R-:W-:Y:S01]  /*17ec0*/  IMAD.MOV.U32 R13, RZ, RZ, R0 ;  /* 0x000000ffff0d7224 */ /* 0x000fe200078e0000 */
[----:B------:R-:W-:Y:S01]  /*17ed0*/  LOP3.LUT R7, R7, 0x7f, RZ, 0xc0, !PT ;  /* 0x0000007f07077812 */ /* 0x000fe200078ec0ff */
[----:B------:R-:W-:Y:S02]  /*17ee0*/  IMAD.MOV.U32 R12, RZ, RZ, RZ ;  /* 0x000000ffff0c7224 */ /* 0x000fe400078e00ff */
[----:B------:R-:W-:Y:S01]  /*17ef0*/  IMAD.MOV.U32 R11, RZ, RZ, 0x181f ;  /* 0x0000181fff0b7424 */ /* 0x000fe200078e00ff */
[----:B------:R-:W-:Y:S01]  /*17f00*/  SHF.R.U32.HI R4, RZ, 0x3, R7 ;  /* 0x00000003ff047819 */ /* 0x000fe20000011607 */
[----:B------:R-:W-:Y:S02]  /*17f10*/  IMAD.MOV.U32 R15, RZ, RZ, -0x1 ;  /* 0xffffffffff0f7424 */ /* 0x000fe400078e00ff */
[----:B------:R-:W-:Y:S02]  /*17f20*/  IMAD R3, R17, R5, RZ ;  /* 0x0000000511037224 */ /* 0x000fe400078e02ff */
[----:B------:R-:W-:-:S07]  /*17f30*/  IMAD R4, R8, 0x80, R4 ;  /* 0x0000008008047824 */ /* 0x000fce00078e0204 */
[----:B-----5:R-:W-:Y:S05]  /*17f40*/  WARPSYNC.COLLECTIVE R15, `(.L_x_2430) ;  /* 0x000000000f087348 */ /* 0x020fea0003c00000 */
[----:B------:R0:W1:Y:S02]  /*17f50*/  SHFL.IDX P6, R14, R13, R12, R11 ;  /* 0x0000000c0d0e7389 */ /* 0x00006400000c000b */
[----:B01---5:R-:W-:Y:S01]  /*17f60*/  ENDCOLLECTIVE ;  /* 0x000000000000791b */ /* 0x023fe20003800000 */
.L_x_2430:
[C---:B------:R-:W-:Y:S01]  /*17f70*/  VIADD R5, R4.reuse, 0x10 ;  /* 0x0000001004057836 */ /* 0x040fe20000000000 */
[----:B------:R-:W-:Y:S01]  /*17f80*/  ISETP.GE.AND P2, PT, R4, R3, PT ;  /* 0x000000030400720c */ /* 0x000fe20003f46270 */
[----:B------:R-:W-:Y:S02]  /*17f90*/  IMAD.MOV.U32 R13, RZ, RZ, R2 ;  /* 0x000000ffff0d7224 */ /* 0x000fe400078e0002 */
[----:B------:R-:W-:-:S10]  /*17fa0*/  IMAD.MOV.U32 R6, RZ, RZ, R14 ;  /* 0x000000ffff067224 */ /* 0x000fd400078e000e */
[----:B------:R-:W-:Y:S05]  /*17fb0*/  WARPSYNC.COLLECTIVE R15, `(.L_x_2431) ;  /* 0x000000000f087348 */ /* 0x000fea0003c00000 */
[----:B------:R0:W1:Y:S02]  /*17fc0*/  SHFL.IDX P6, R14, R13, R12, R11 ;  /* 0x0000000c0d0e7389 */ /* 0x00006400000c000b */
[----:B01----:R-:W-:Y:S01]  /*17fd0*/  ENDCOLLECTIVE ;  /* 0x000000000000791b */ /* 0x003fe20003800000 */
.L_x_2431:
[----:B------:R-:W-:Y:S02]  /*17fe0*/  IMAD.MOV.U32 R13, RZ, RZ, R0 ;  /* 0x000000ffff0d7224 */ /* 0x000fe400078e0000 */
[----:B------:R-:W-:Y:S02]  /*17ff0*/  IMAD.MOV.U32 R12, RZ, RZ, 0x1 ;  /* 0x00000001ff0c7424 */ /* 0x000fe400078e00ff */
[----:B------:R-:W-:-:S07]  /*18000*/  IMAD.MOV.U32 R7, RZ, RZ, R14 ;  /* 0x000000ffff077224 */ /* 0x000fce00078e000e */
[----:B------:R-:W-:Y:S05]  /*18010*/  WARPSYNC.COLLECTIVE R15, `(.L_x_2432) ;  /* 0x000000000f087348 */ /* 0x000fea0003c00000 */
[----:B------:R0:W1:Y:S02]  /*18020*/  SHFL.IDX P6, R14, R13, R12, R11 ;  /* 0x0000000c0d0e7389 */ /* 0x00006400000c000b */
[----:B01----:R-:W-:Y:S01]  /*18030*/  ENDCOLLECTIVE ;  /* 0x000000000000791b */ /* 0x003fe20003800000 */
.L_x_2432:
        /* <DEDUP_REMOVED lines=10> */
.L_x_2433:
        /* <DEDUP_REMOVED lines=12> */
.L_x_2434:
[----:B------:R-:W-:Y:S01]  /*181a0*/  @!P2 IADD3 R7, P3, R10, R5, RZ ;  /* 0x000000050a07a210 */ /* 0x000fe20007f7e0ff */
[----:B------:R-:W-:-:S04]  /*181b0*/  VIADD R5, R4, 0x20 ;  /* 0x0000002004057836 */ /* 0x000fc80000000000 */
[----:B------:R-:W-:Y:S02]  /*181c0*/  @!P2 IMAD.X R6, RZ, RZ, R8, P3 ;  /* 0x000000ffff06a224 */ /* 0x000fe400018e0608 */
[----:B------:R-:W-:-:S03]  /*181d0*/  VIADD R8, R4, 0x60 ;  /* 0x0000006004087836 */ /* 0x000fc60000000000 */
        /* <DEDUP_REMOVED lines=15> */
.L_x_2435:
[----:B------:R-:W-:Y:S02]  /*182d0*/  IMAD.MOV.U32 R13, RZ, RZ, R0 ;  /* 0x000000ffff0d7224 */ /* 0x000fe400078e0000 */
[----:B------:R-:W-:Y:S02]  /*182e0*/  IMAD.MOV.U32 R12, RZ, RZ, 0x3 ;  /* 0x00000003ff0c7424 */ /* 0x000fe400078e00ff */
[----:B------:R-:W-:-:S07]  /*182f0*/  IMAD.MOV.U32 R7, RZ, RZ, R14 ;  /* 0x000000ffff077224 */ /* 0x000fce00078e000e */
[----:B------:R-:W-:Y:S05]  /*18300*/  WARPSYNC.COLLECTIVE R15, `(.L_x_2436) ;  /* 0x000000000f087348 */ /* 0x000fea0003c00000 */
[----:B------:R0:W1:Y:S02]  /*18310*/  SHFL.IDX P6, R14, R13, R12, R11 ;  /* 0x0000000c0d0e7389 */ /* 0x00006400000c000b */
[----:B01----:R-:W-:Y:S01]  /*18320*/  ENDCOLLECTIVE ;  /* 0x000000000000791b */ /* 0x003fe20003800000 */
.L_x_2436:
        /* <DEDUP_REMOVED lines=17> */
.L_x_2437:
[----:B------:R-:W-:Y:S02]  /*18440*/  IMAD.MOV.U32 R13, RZ, RZ, R0 ;  /* 0x000000ffff0d7224 */ /* 0x000fe400078e0000 */
[----:B------:R-:W-:Y:S02]  /*18450*/  IMAD.MOV.U32 R12, RZ, RZ, 0x4 ;  /* 0x00000004ff0c7424 */ /* 0x000fe400078e00ff */
[----:B------:R-:W-:-:S07]  /*18460*/  IMAD.MOV.U32 R7, RZ, RZ, R14 ;  /* 0x000000ffff077224 */ /* 0x000fce00078e000e */
[----:B------:R-:W-:Y:S05]  /*18470*/  WARPSYNC.COLLECTIVE R15, `(.L_x_2438) ;  /* 0x000000000f087348 */ /* 0x000fea0003c00000 */
[----:B------:R0:W1:Y:S02]  /*18480*/  SHFL.IDX P6, R14, R13, R12, R11 ;  /* 0x0000000c0d0e7389 */ /* 0x00006400000c000b */
[----:B01----:R-:W-:Y:S01]  /*18490*/  ENDCOLLECTIVE ;  /* 0x000000000000791b */ /* 0x003fe20003800000 */
.L_x_2438:
        /* <DEDUP_REMOVED lines=17> */
.L_x_2439:
[----:B------:R-:W-:Y:S02]  /*185b0*/  IMAD.MOV.U32 R13, RZ, RZ, R0 ;  /* 0x000000ffff0d7224 */ /* 0x000fe400078e0000 */
[----:B------:R-:W-:Y:S02]  /*185c0*/  IMAD.MOV.U32 R12, RZ, RZ, 0x5 ;  /* 0x00000005ff0c7424 */ /* 0x000fe400078e00ff */
[----:B------:R-:W-:-:S07]  /*185d0*/  IMAD.MOV.U32 R7, RZ, RZ, R14 ;  /* 0x000000ffff077224 */ /* 0x000fce00078e000e */
[----:B------:R-:W-:Y:S05]  /*185e0*/  WARPSYNC.COLLECTIVE R15, `(.L_x_2440) ;  /* 0x000000000f087348 */ /* 0x000fea0003c00000 */
[----:B------:R0:W1:Y:S02]  /*185f0*/  SHFL.IDX P6, R14, R13, R12, R11 ;  /* 0x0000000c0d0e7389 */ /* 0x00006400000c000b */
[----:B01----:R-:W-:Y:S01]  /*18600*/  ENDCOLLECTIVE ;  /* 0x000000000000791b */ /* 0x003fe20003800000 */
.L_x_2440:
        /* <DEDUP_REMOVED lines=16> */
.L_x_2441:
[----:B------:R-:W-:Y:S02]  /*18710*/  IMAD.MOV.U32 R13, RZ, RZ, R0 ;  /* 0x000000ffff0d7224 */ /* 0x000fe400078e0000 */
[----:B------:R-:W-:Y:S02]  /*18720*/  IMAD.MOV.U32 R12, RZ, RZ, 0x6 ;  /* 0x00000006ff0c7424 */ /* 0x000fe400078e00ff */
[----:B------:R-:W-:-:S07]  /*18730*/  IMAD.MOV.U32 R7, RZ, RZ, R14 ;  /* 0x000000ffff077224 */ /* 0x000fce00078e000e */
[----:B------:R-:W-:Y:S05]  /*18740*/  WARPSYNC.COLLECTIVE R15, `(.L_x_2442) ;  /* 0x000000000f087348 */ /* 0x000fea0003c00000 */
[----:B------:R0:W1:Y:S02]  /*18750*/  SHFL.IDX P6, R14, R13, R12, R11 ;  /* 0x0000000c0d0e7389 */ /* 0x00006400000c000b */
[----:B01----:R-:W-:Y:S01]  /*18760*/  ENDCOLLECTIVE ;  /* 0x000000000000791b */ /* 0x003fe20003800000 */
.L_x_2442:
        /* <DEDUP_REMOVED lines=16> */
.L_x_2443:
[----:B------:R-:W-:Y:S02]  /*18870*/  IMAD.MOV.U32 R13, RZ, RZ, R0 ;  /* 0x000000ffff0d7224 */ /* 0x000fe400078e0000 */
[----:B------:R-:W-:Y:S02]  /*18880*/  IMAD.MOV.U32 R12, RZ, RZ, 0x7 ;  /* 0x00000007ff0c7424 */ /* 0x000fe400078e00ff */
[----:B------:R-:W-:-:S07]  /*18890*/  IMAD.MOV.U32 R7, RZ, RZ, R14 ;  /* 0x000000ffff077224 */ /* 0x000fce00078e000e */
[----:B------:R-:W-:Y:S05]  /*188a0*/  WARPSYNC.COLLECTIVE R15, `(.L_x_2444) ;  /* 0x000000000f087348 */ /* 0x000fea0003c00000 */
[----:B------:R0:W1:Y:S02]  /*188b0*/  SHFL.IDX P6, R14, R13, R12, R11 ;  /* 0x0000000c0d0e7389 */ /* 0x00006400000c000b */
[----:B01----:R-:W-:Y:S01]  /*188c0*/  ENDCOLLECTIVE ;  /* 0x000000000000791b */ /* 0x003fe20003800000 */
.L_x_2444:
        /* <DEDUP_REMOVED lines=10> */
.L_x_2445:
[----:B------:R-:W-:Y:S01]  /*18970*/  @!PT LDS RZ, [RZ] ;  /* 0x00000000fffff984 */ /* 0x000fe20000000800 */
[----:B------:R-:W-:Y:S01]  /*18980*/  @!PT LDS RZ, [RZ] ;  /* 0x00000000fffff984 */ /* 0x000fe20000000800 */
[----:B------:R-:W-:Y:S01]  /*18990*/  @!PT LDS RZ, [RZ] ;  /* 0x00000000fffff984 */ /* 0x000fe20000000800 */
[----:B------:R1:W-:Y:S04]  /*189a0*/  @!P2 LDGSTS.E.BYPASS.LTC128B.128 [R9+0x23400], desc[UR52][R6.64], !P0 ;  /* 0x234000000609afae */ /* 0x0003e8000c101d74 */
[----:B------:R1:W-:Y:S01]  /*189b0*/  @!P2 LDGSTS.E.BYPASS.LTC128B.128 [R9+0x27400], desc[UR52][R6.64+0x80], !P1 ;  /* 0x274000800609afae */ /* 0x0003e2000c901d74 */
[----:B------:R-:W-:Y:S01]  /*189c0*/  IMAD.MOV.U32 R2, RZ, RZ, R14 ;  /* 0x000000ffff027224 */ /* 0x000fe200078e000e */
[----:B------:R-:W-:Y:S06]  /*189d0*/  BRA `(.L_x_2446) ;  /* 0xffffffb800c47947 */ /* 0x000fec000383ffff */
.L_x_2364:
[----:B--2---:R2:W3:Y:S02]  /*189e0*/  SYNCS.PHASECHK.TRANS64.TRYWAIT P0, [R19+URZ+0x38820], R0 ;  /* 0x03882000130075a7 */ /* 0x0044e4000800017f */
[----:B---3--:R-:W-:Y:S05]  /*189f0*/  @!P0 NANOSLEEP.SYNCS 0x989680 ;  /* 0x009896800000895d */ /* 0x008fea0003900000 */
[----:B------:R-:W3:Y:S02]  /*18a00*/  @!P0 SYNCS.PHASECHK.TRANS64 P0, [R19+URZ+0x38820], R0 ;  /* 0x03882000130085a7 */ /* 0x000ee4000800007f */
[----:B---3--:R-:W-:Y:S05]  /*18a10*/  @!P0 BRA `(.L_x_2364) ;  /* 0xfffffffc00f08947 */ /* 0x008fea000383ffff */
[----:B------:R-:W-:Y:S05]  /*18a20*/  BRA `(.L_x_2447) ;  /* 0xffffffbc00307947 */ /* 0x000fea000383ffff */
.L_x_2370:
[----:B-1----:R1:W3:Y:S02]  /*18a30*/  SYNCS.PHASECHK.TRANS64.TRYWAIT P0, [R4+URZ+0x38880], R3 ;  /* 0x03888003040075a7 */ /* 0x0022e4000800017f */
[----:B---3--:R-:W-:Y:S05]  /*18a40*/  @!P0 NANOSLEEP.SYNCS 0x989680 ;  /* 0x009896800000895d */ /* 0x008fea0003900000 */
[----:B------:R-:W3:Y:S02]  /*18a50*/  @!P0 SYNCS.PHASECHK.TRANS64 P0, [R4+URZ+0x38880], R3 ;  /* 0x03888003040085a7 */ /* 0x000ee4000800007f */
[----:B---3--:R-:W-:Y:S05]  /*18a60*/  @!P0 BRA `(.L_x_2370) ;  /* 0xfffffffc00f08947 */ /* 0x008fea000383ffff */
[----:B------:R-:W-:Y:S05]  /*18a70*/  BRA `(.L_x_2448) ;  /* 0xffffffbc00e87947 */ /* 0x000fea000383ffff */
.L_x_2376:
[----:B0-----:R0:W3:Y:S02]  /*18a80*/  SYNCS.PHASECHK.TRANS64.TRYWAIT P0, [R4+URZ+0x38840], R3 ;  /* 0x03884003040075a7 */ /* 0x0010e4000800017f */
[----:B---3--:R-:W-:Y:S05]  /*18a90*/  @!P0 NANOSLEEP.SYNCS 0x989680 ;  /* 0x009896800000895d */ /* 0x008fea0003900000 */
[----:B------:R-:W3:Y:S02]  /*18aa0*/  @!P0 SYNCS.PHASECHK.TRANS64 P0, [R4+URZ+0x38840], R3 ;  /* 0x03884003040085a7 */ /* 0x000ee4000800007f */
[----:B---3--:R-:W-:Y:S05]  /*18ab0*/  @!P0 BRA `(.L_x_2376) ;  /* 0xfffffffc00f08947 */ /* 0x008fea000383ffff */
[----:B------:R-:W-:Y:S05]  /*18ac0*/  BRA `(.L_x_2449) ;  /* 0xffffffc000a87947 */ /* 0x000fea000383ffff */
.L_x_2383:
[----:B-1----:R1:W3:Y:S02]  /*18ad0*/  SYNCS.PHASECHK.TRANS64.TRYWAIT P0, [R20+URZ+0x38870], R2 ;  /* 0x03887002140075a7 */ /* 0x0022e4000800017f */
[----:B---3--:R-:W-:Y:S05]  /*18ae0*/  @!P0 NANOSLEEP.SYNCS 0x989680 ;  /* 0x009896800000895d */ /* 0x008fea0003900000 */
[----:B------:R-:W3:Y:S02]  /*18af0*/  @!P0 SYNCS.PHASECHK.TRANS64 P0, [R20+URZ+0x38870], R2 ;  /* 0x03887002140085a7 */ /* 0x000ee4000800007f */
[----:B---3--:R-:W-:Y:S05]  /*18b00*/  @!P0 BRA `(.L_x_2383) ;  /* 0xfffffffc00f08947 */ /* 0x008fea000383ffff */
[----:B------:R-:W-:Y:S05]  /*18b10*/  BRA `(.L_x_2450) ;  /* 0xffffffc400807947 */ /* 0x000fea000383ffff */
.L_x_2385:
[----:B---3--:R3:W4:Y:S02]  /*18b20*/  SYNCS.PHASECHK.TRANS64.TRYWAIT P0, [R20+URZ+0x38860], R0 ;  /* 0x03886000140075a7 */ /* 0x008724000800017f */
[----:B----4-:R-:W-:Y:S05]  /*18b30*/  @!P0 NANOSLEEP.SYNCS 0x989680 ;  /* 0x009896800000895d */ /* 0x010fea0003900000 */
[----:B------:R-:W4:Y:S02]  /*18b40*/  @!P0 SYNCS.PHASECHK.TRANS64 P0, [R20+URZ+0x38860], R0 ;  /* 0x03886000140085a7 */ /* 0x000f24000800007f */
[----:B----4-:R-:W-:Y:S05]  /*18b50*/  @!P0 BRA `(.L_x_2385) ;  /* 0xfffffffc00f08947 */ /* 0x010fea000383ffff */
[----:B------:R-:W-:Y:S05]  /*18b60*/  BRA `(.L_x_2451) ;  /* 0xffffffc400887947 */ /* 0x000fea000383ffff */
.L_x_2392:
[----:B0-----:R0:W2:Y:S02]  /*18b70*/  SYNCS.PHASECHK.TRANS64.TRYWAIT P1, [R17+URZ+0x38870], R0 ;  /* 0x03887000110075a7 */ /* 0x0010a4000802017f */
[----:B--2---:R-:W-:Y:S05]  /*18b80*/  @!P1 NANOSLEEP.SYNCS 0x989680 ;  /* 0x009896800000995d */ /* 0x004fea0003900000 */
[----:B------:R-:W2:Y:S02]  /*18b90*/  @!P1 SYNCS.PHASECHK.TRANS64 P1, [R17+URZ+0x38870], R0 ;  /* 0x03887000110095a7 */ /* 0x000ea4000802007f */
[----:B--2---:R-:W-:Y:S05]  /*18ba0*/  @!P1 BRA `(.L_x_2392) ;  /* 0xfffffffc00f09947 */ /* 0x004fea000383ffff */
[----:B------:R-:W-:Y:S05]  /*18bb0*/  BRA `(.L_x_2452) ;  /* 0xffffffd000247947 */ /* 0x000fea000383ffff */
.L_x_2394:
[----:B0-----:R0:W2:Y:S02]  /*18bc0*/  SYNCS.PHASECHK.TRANS64.TRYWAIT P1, [R17+URZ+0x38860], R0 ;  /* 0x03886000110075a7 */ /* 0x0010a4000802017f */
[----:B--2---:R-:W-:Y:S05]  /*18bd0*/  @!P1 NANOSLEEP.SYNCS 0x989680 ;  /* 0x009896800000995d */ /* 0x004fea0003900000 */
[----:B------:R-:W2:Y:S02]  /*18be0*/  @!P1 SYNCS.PHASECHK.TRANS64 P1, [R17+URZ+0x38860], R0 ;  /* 0x03886000110095a7 */ /* 0x000ea4000802007f */
[----:B--2---:R-:W-:Y:S05]  /*18bf0*/  @!P1 BRA `(.L_x_2394) ;  /* 0xfffffffc00f09947 */ /* 0x004fea000383ffff */
[----:B------:R-:W-:Y:S05]  /*18c00*/  BRA `(.L_x_2453) ;  /* 0xffffffd0002c7947 */ /* 0x000fea000383ffff */
.L_x_2407:
[----:B0-----:R0:W1:Y:S02]  /*18c10*/  SYNCS.PHASECHK.TRANS64.TRYWAIT P0, [R0+URZ+0x38820], R3 ;  /* 0x03882003000075a7 */ /* 0x001064000800017f */
[----:B-1----:R-:W-:Y:S05]  /*18c20*/  @!P0 NANOSLEEP.SYNCS 0x989680 ;  /* 0x009896800000895d */ /* 0x002fea0003900000 */
[----:B------:R-:W1:Y:S02]  /*18c30*/  @!P0 SYNCS.PHASECHK.TRANS64 P0, [R0+URZ+0x38820], R3 ;  /* 0x03882003000085a7 */ /* 0x000e64000800007f */
[----:B-1----:R-:W-:Y:S05]  /*18c40*/  @!P0 BRA `(.L_x_2407) ;  /* 0xfffffffc00f08947 */ /* 0x002fea000383ffff */
[----:B------:R-:W-:Y:S05]  /*18c50*/  BRA `(.L_x_2454) ;  /* 0xffffffe800ac7947 */ /* 0x000fea000383ffff */
.L_x_2408:
        /* <DEDUP_REMOVED lines=11> */
.L_x_2456:
[----:B------:R-:W-:Y:S05]  /*18d10*/  BSYNC B0 ;  /* 0x0000000000007941 */ /* 0x000fea0003800000 */
.L_x_2455:
[----:B------:R-:W-:Y:S05]  /*18d20*/  BRA `(.L_x_2457) ;  /* 0xffffffe800947947 */ /* 0x000fea000383ffff */
.L_x_2411:
[----:B------:R-:W-:Y:S01]  /*18d30*/  BSSY B1, `(.L_x_2458) ;  /* 0x0000006000017945 */ /* 0x000fe20003800000 */
[----:B------:R-:W-:-:S07]  /*18d40*/  IMAD.MOV.U32 R15, RZ, RZ, -0x1 ;  /* 0xffffffffff0f7424 */ /* 0x000fce00078e00ff */
[----:B01----:R-:W-:Y:S05]  /*18d50*/  WARPSYNC.COLLECTIVE R15, `(.L_x_2459) ;  /* 0x000000000f0c7348 */ /* 0x003fea0003c00000 */
[----:B------:R-:W-:Y:S02]  /*18d60*/  ELECT P6, UR62, PT ;  /* 0x00000000003e782f */ /* 0x000fe400038c0000 */
[----:B------:R-:W-:Y:S01]  /*18d70*/  MOV R14, UR62 ;  /* 0x0000003e000e7c02 */ /* 0x000fe20008000f00 */
[----:B01----:R-:W-:Y:S10]  /*18d80*/  ENDCOLLECTIVE ;  /* 0x000000000000791b */ /* 0x003ff40003800000 */
.L_x_2459:
[----:B------:R-:W-:Y:S05]  /*18d90*/  BSYNC B1 ;  /* 0x0000000000017941 */ /* 0x000fea0003800000 */
.L_x_2458:
[----:B------:R-:W-:Y:S05]  /*18da0*/  BRA `(.L_x_2460) ;  /* 0xffffffe8008c7947 */ /* 0x000fea000383ffff */
.L_x_2413:
[----:B0-----:R0:W1:Y:S02]  /*18db0*/  SYNCS.PHASECHK.TRANS64.TRYWAIT P1, [R6+URZ], R5 ;  /* 0x00000005060075a7 */ /* 0x001064000802017f */
[----:B-1----:R-:W-:Y:S05]  /*18dc0*/  @!P1 NANOSLEEP.SYNCS 0x989680 ;  /* 0x009896800000995d */ /* 0x002fea0003900000 */
[----:B------:R-:W1:Y:S02]  /*18dd0*/  @!P1 SYNCS.PHASECHK.TRANS64 P1, [R6+URZ], R5 ;  /* 0x00000005060095a7 */ /* 0x000e64000802007f */
[----:B-1----:R-:W-:Y:S05]  /*18de0*/  @!P1 BRA `(.L_x_2413) ;  /* 0xfffffffc00f09947 */ /* 0x002fea000383ffff */
[----:B------:R-:W-:Y:S05]  /*18df0*/  BRA `(.L_x_2461) ;  /* 0xffffffe800c87947 */ /* 0x000fea000383ffff */
.L_x_2414:
[----:B-1----:R1:W2:Y:S02]  /*18e00*/  SYNCS.PHASECHK.TRANS64.TRYWAIT P1, [R7+URZ], R2 ;  /* 0x00000002070075a7 */ /* 0x0022a4000802017f */
[----:B--2---:R-:W-:Y:S05]  /*18e10*/  @!P1 NANOSLEEP.SYNCS 0x989680 ;  /* 0x009896800000995d */ /* 0x004fea0003900000 */
[----:B------:R-:W2:Y:S02]  /*18e20*/  @!P1 SYNCS.PHASECHK.TRANS64 P1, [R7+URZ], R2 ;  /* 0x00000002070095a7 */ /* 0x000ea4000802007f */
[----:B--2---:R-:W-:Y:S05]  /*18e30*/  @!P1 BRA `(.L_x_2414) ;  /* 0xfffffffc00f09947 */ /* 0x004fea000383ffff */
[----:B------:R-:W-:Y:S05]  /*18e40*/  BRA `(.L_x_2462) ;  /* 0xffffffe800bc7947 */ /* 0x000fea000383ffff */
.L_x_2416:
[----:B--2---:R2:W3:Y:S02]  /*18e50*/  SYNCS.PHASECHK.TRANS64.TRYWAIT P1, [R4+URZ+0x38860], R5 ;  /* 0x03886005040075a7 */ /* 0x0044e4000802017f */
[----:B---3--:R-:W-:Y:S05]  /*18e60*/  @!P1 NANOSLEEP.SYNCS 0x989680 ;  /* 0x009896800000995d */ /* 0x008fea0003900000 */
[----:B------:R-:W3:Y:S02]  /*18e70*/  @!P1 SYNCS.PHASECHK.TRANS64 P1, [R4+URZ+0x38860], R5 ;  /* 0x03886005040095a7 */ /* 0x000ee4000802007f */
[----:B---3--:R-:W-:Y:S05]  /*18e80*/  @!P1 BRA `(.L_x_2416) ;  /* 0xfffffffc00f09947 */ /* 0x008fea000383ffff */
[----:B------:R-:W-:Y:S05]  /*18e90*/  BRA `(.L_x_2463) ;  /* 0xffffffe800c07947 */ /* 0x000fea000383ffff */
.L_x_2418:
[----:B---3--:R3:W4:Y:S02]  /*18ea0*/  SYNCS.PHASECHK.TRANS64.TRYWAIT P1, [R3+URZ+0x38860], R2 ;  /* 0x03886002030075a7 */ /* 0x008724000802017f */
[----:B----4-:R-:W-:Y:S05]  /*18eb0*/  @!P1 NANOSLEEP.SYNCS 0x989680 ;  /* 0x009896800000995d */ /* 0x010fea0003900000 */
[----:B------:R-:W4:Y:S02]  /*18ec0*/  @!P1 SYNCS.PHASECHK.TRANS64 P1, [R3+URZ+0x38860], R2 ;  /* 0x03886002030095a7 */ /* 0x000f24000802007f */
[----:B----4-:R-:W-:Y:S05]  /*18ed0*/  @!P1 BRA `(.L_x_2418) ;  /* 0xfffffffc00f09947 */ /* 0x010fea000383ffff */
[----:B------:R-:W-:Y:S05]  /*18ee0*/  BRA `(.L_x_2464) ;  /* 0xffffffe800c07947 */ /* 0x000fea000383ffff */
.L_x_2420:
[----:B----4-:R4:W0:Y:S02]  /*18ef0*/  SYNCS.PHASECHK.TRANS64.TRYWAIT P0, [R4+URZ+0x38880], R5 ;  /* 0x03888005040075a7 */ /* 0x010824000800017f */
[----:B0-----:R-:W-:Y:S05]  /*18f00*/  @!P0 NANOSLEEP.SYNCS 0x989680 ;  /* 0x009896800000895d */ /* 0x001fea0003900000 */
[----:B------:R-:W0:Y:S02]  /*18f10*/  @!P0 SYNCS.PHASECHK.TRANS64 P0, [R4+URZ+0x38880], R5 ;  /* 0x03888005040085a7 */ /* 0x000e24000800007f */
[----:B0-----:R-:W-:Y:S05]  /*18f20*/  @!P0 BRA `(.L_x_2420) ;  /* 0xfffffffc00f08947 */ /* 0x001fea000383ffff */
[----:B------:R-:W-:Y:S05]  /*18f30*/  BRA `(.L_x_2421) ;  /* 0xffffffe800bc7947 */ /* 0x000fea000383ffff */
.L_x_2465:
        /* <DEDUP_REMOVED lines=12> */
.L_x_3141:


//--------------------- .text._ZN7cutlass13device_kernelIN5flash11enable_sm90INS1_16FlashAttnFwdSm90INS1_25CollectiveMainloopFwdSm90ILi2EN4cute5tupleIJNS5_1CILi1EEES8_S8_EEENS6_IJNS7_ILi128EEESA_NS7_ILi256EEEEEELi256ENS_12float_e4m3_tEfNS_4arch4Sm90ELb1ELb0ELb0ELb1ELb0ELb1ELb0ELb1ELb1ELb1ELb1ELb0EEENS1_21CollectiveEpilogueFwdINS6_IJSA_SB_SA_EEES9_NS_10bfloat16_tESF_Li256ELb1ELb1ELb1ELb1EEENS1_36VarlenDynamicPersistentTileSchedulerILi128ELi128ELi256ELi128ELb1ELb1ELb1ELb1ELb1ELb1EEEEEEEEEvNT_6ParamsE --------------------------
	.section	.text._ZN7cutlass13device_kernelIN5flash11enable_sm90INS1_16FlashAttnFwdSm90INS1_25CollectiveMainloopFwdSm90ILi2EN4cute5tupleIJNS5_1CILi1EEES8_S8_EEENS6_IJNS7_ILi128EEESA_NS7_ILi256EEEEEELi256ENS_12float_e4m3_tEfNS_4arch4Sm90ELb1ELb0ELb0ELb1ELb0ELb1ELb0ELb1ELb1ELb1ELb1ELb0EEENS1_21CollectiveEpilogueFwdINS6_IJSA_SB_SA_EEES9_NS_10bfloat16_tESF_Li256ELb1ELb1ELb1ELb1EEENS1_36VarlenDynamicPersistentTileSchedulerILi128ELi128ELi256ELi128ELb1ELb1ELb1ELb1ELb1ELb1EEEEEEEEEvNT_6ParamsE,"ax",@progbits
	.align	128
.text._ZN7cutlass13device_kernelIN5flash11enable_sm90INS1_16FlashAttnFwdSm90INS1_25CollectiveMainloopFwdSm90ILi2EN4cute5tupleIJNS5_1CILi1EEES8_S8_EEENS6_IJNS7_ILi128EEESA_NS7_ILi256EEEEEELi256ENS_12float_e4m3_tEfNS_4arch4Sm90ELb1ELb0ELb0ELb1ELb0ELb1ELb0ELb1ELb1ELb1ELb1ELb0EEENS1_21CollectiveEpilogueFwdINS6_IJSA_SB_SA_EEES9_NS_10bfloat16_tESF_Li256ELb1ELb1ELb1ELb1EEENS1_36VarlenDynamicPersistentTileSchedulerILi128ELi128ELi256ELi128ELb1ELb1ELb1ELb1ELb1ELb1EEEEEEEEEvNT_6ParamsE:
        .type           _ZN7cutlass13device_kernelIN5flash11enable_sm90INS1_16FlashAttnFwdSm90INS1_25CollectiveMainloopFwdSm90ILi2EN4cute5tupleIJNS5_1CILi1EEES8_S8_EEENS6_IJNS7_ILi128EEESA_NS7_ILi256EEEEEELi256ENS_12float_e4m3_tEfNS_4arch4Sm90ELb1ELb0ELb0ELb1ELb0ELb1ELb0ELb1ELb1ELb1ELb1ELb0EEENS1_21CollectiveEpilogueFwdINS6_IJSA_SB_SA_EEES9_NS_10bfloat16_tESF_Li256ELb1ELb1ELb1ELb1EEENS1_36VarlenDynamicPersistentTileSchedulerILi128ELi128ELi256ELi128ELb1ELb1ELb1ELb1ELb1ELb1EEEEEEEEEvNT_6ParamsE,@function
        .size           _ZN7cutlass13device_kernelIN5flash11enable_sm90INS1_16FlashAttnFwdSm90INS1_25CollectiveMainloopFwdSm90ILi2EN4cute5tupleIJNS5_1CILi1EEES8_S8_EEENS6_IJNS7_ILi128EEESA_NS7_ILi256EEEEEELi256ENS_12float_e4m3_tEfNS_4arch4Sm90ELb1ELb0ELb0ELb1ELb0ELb1ELb0ELb1ELb1ELb1ELb1ELb0EEENS1_21CollectiveEpilogueFwdINS6_IJSA_SB_SA_EEES9_NS_10bfloat16_tESF_Li256ELb1ELb1ELb1ELb1EEENS1_36VarlenDynamicPersistentTileSchedulerILi128ELi128ELi256ELi128ELb1ELb1ELb1ELb1ELb1ELb1EEEEEEEEEvNT_6ParamsE,(.L_x_3142 - _ZN7cutlass13device_kernelIN5flash11enable_sm90INS1_16FlashAttnFwdSm90INS1_25CollectiveMainloopFwdSm90ILi2EN4cute5tupleIJNS5_1CILi1EEES8_S8_EEENS6_IJNS7_ILi128EEESA_NS7_ILi256EEEEEELi256ENS_12float_e4m3_tEfNS_4arch4Sm90ELb1ELb0ELb0ELb1ELb0ELb1ELb0ELb1ELb1ELb1ELb1ELb0EEENS1_21CollectiveEpilogueFwdINS6_IJSA_SB_SA_EEES9_NS_10bfloat16_tESF_Li256ELb1ELb1ELb1ELb1EEENS1_36VarlenDynamicPersistentTileSchedulerILi128ELi128ELi256ELi128ELb1ELb1ELb1ELb1ELb1ELb1EEEEEEEEEvNT_6ParamsE)
        .other          _ZN7cutlass13device_kernelIN5flash11enable_sm90INS1_16FlashAttnFwdSm90INS1_25CollectiveMainloopFwdSm90ILi2EN4cute5tupleIJNS5_1CILi1EEES8_S8_EEENS6_IJNS7_ILi128EEESA_NS7_ILi256EEEEEELi256ENS_12float_e4m3_tEfNS_4arch4Sm90ELb1ELb0ELb0ELb1ELb0ELb1ELb0ELb1ELb1ELb1ELb1ELb0EEENS1_21CollectiveEpilogueFwdINS6_IJSA_SB_SA_EEES9_NS_10bfloat16_tESF_Li256ELb1ELb1ELb1ELb1EEENS1_36VarlenDynamicPersistentTileSchedulerILi128ELi128ELi256ELi128ELb1ELb1ELb1ELb1ELb1ELb1EEEEEEEEEvNT_6ParamsE,@"STO_CUDA_ENTRY STV_DEFAULT"
_ZN7cutlass13device_kernelIN5flash11enable_sm90INS1_16FlashAttnFwdSm90INS1_25CollectiveMainloopFwdSm90ILi2EN4cute5tupleIJNS5_1CILi1EEES8_S8_EEENS6_IJNS7_ILi128EEESA_NS7_ILi256EEEEEELi256ENS_12float_e4m3_tEfNS_4arch4Sm90ELb1ELb0ELb0ELb1ELb0ELb1ELb0ELb1ELb1ELb1ELb1ELb0EEENS1_21CollectiveEpilogueFwdINS6_IJSA_SB_SA_EEES9_NS_10bfloat16_tESF_Li256ELb1ELb1ELb1ELb1EEENS1_36VarlenDynamicPersistentTileSchedulerILi128ELi128ELi256ELi128ELb1ELb1ELb1ELb1ELb1ELb1EEEEEEEEEvNT_6ParamsE:
        /* <DEDUP_REMOVED lines=24> */
.L_x_2467:
[----:B------:R-:W-:Y:S05]  /*0180*/  BSYNC B0 ;  /* 0x0000000000007941 */ /* 0x000fea0003800000 */
.L_x_2466:
        /* <DEDUP_REMOVED lines=41> */
.L_x_2468:
        /* <DEDUP_REMOVED lines=22> */
.L_x_2469:
        /* <DEDUP_REMOVED lines=18> */
.L_x_2470:
        /* <DEDUP_REMOVED lines=22> */
.L_x_2471:
        /* <DEDUP_REMOVED lines=22> */
.L_x_2472:
        /* <DEDUP_REMOVED lines=8> */
.L_x_2475:
        /* <DEDUP_REMOVED lines=40> */
[C---:B------:R-:W-:Y:S01]  /*0c60*/  LOP3.LUT R5, R4.reuse, 0x3fffff0, RZ, 0xc0, !PT ;  /* 0x03fffff004057812 */ /* 0x040fe200078ec0ff */
[----:B------:R-:W-:Y:S01]  /*0c70*/  STL [R1+0x124], R14 ;  /* 0x0001240e01007387 */ /* 0x000fe20000100800 */
[----:B------:R-:W-:Y:S02]  /*0c80*/  LEA.HI R4, R4, R7, RZ, 0x1 ;  /* 0x0000000704047211 */ /* 0x000fe400078f08ff */
[----:B------:R-:W-:Y:S01]  /*0c90*/  LOP3.LUT R6, R6, 0xfffffc00, RZ, 0xc0, !PT ;  /* 0xfffffc0006067812 */ /* 0x000fe200078ec0ff */
[----:B------:R-:W-:Y:S01]  /*0ca0*/  IMAD.IADD R5, R0, 0x1, -R5 ;  /* 0x0000000100057824 */ /* 0x000fe200078e0a05 */
[----:B------:R-:W-:Y:S02]  /*0cb0*/  LEA.HI R10, R8, R14, RZ, 0x2 ;  /* 0x0000000e080a7211 */ /* 0x000fe400078f10ff */
[----:B------:R-:W-:Y:S01]  /*0cc0*/  LOP3.LUT R4, R4, 0x1ffffffe, RZ, 0xc0, !PT ;  /* 0x1ffffffe04047812 */ /* 0x000fe200078ec0ff */
[----:B------:R-:W-:Y:S01]  /*0cd0*/  IMAD R9, R5, 0x40, R6 ;  /* 0x0000004005097824 */ /* 0x000fe200078e0206 */
[----:B------:R-:W-:-:S02]  /*0ce0*/  SHF.R.S32.HI R5, RZ, 0x7, R2 ;  /* 0x00000007ff057819 */ /* 0x000fc40000011402 */
[----:B------:R-:W-:Y:S01]  /*0cf0*/  SHF.R.S32.HI R11, RZ, 0x2, R10 ;  /* 0x00000002ff0b7819 */ /* 0x000fe2000001140a */
[----:B------:R-:W-:Y:S01]  /*0d00*/  IMAD.IADD R4, R7, 0x1, -R4 ;  /* 0x0000000107047824 */ /* 0x000fe200078e0a04 */
[----:B------:R-:W-:Y:S02]  /*0d10*/  LEA.HI R2, R2, R5, RZ, 0x1 ;  /* 0x0000000502027211 */ /* 0x000fe400078f08ff */
[----:B------:R-:W-:Y:S02]  /*0d20*/  SHF.R.S32.HI R12, RZ, 0x1f, R10 ;  /* 0x0000001fff0c7819 */ /* 0x000fe4000001140a */
[----:B------:R-:W-:Y:S02]  /*0d30*/  LOP3.LUT R2, R2, 0x3fffffe, RZ, 0xc0, !PT ;  /* 0x03fffffe02027812 */ /* 0x000fe400078ec0ff */
[----:B------:R-:W-:Y:S02]  /*0d40*/  LEA.HI R6, R3, R0, RZ, 0x2 ;  /* 0x0000000003067211 */ /* 0x000fe400078f10ff */
[----:B------:R-:W-:Y:S01]  /*0d50*/  LEA.HI R12, R12, R11, RZ, 0x3 ;  /* 0x0000000b0c0c7211 */ /* 0x000fe200078f18ff */
[----:B------:R-:W-:Y:S01]  /*0d60*/  IMAD.IADD R2, R5, 0x1, -R2 ;  /* 0x0000000105027824 */ /* 0x000fe200078e0a02 */
[----:B------:R-:W-:-:S02]  /*0d70*/  LOP3.LUT R7, R6, 0xfffffffc, RZ, 0xc0, !PT ;  /* 0xfffffffc06077812 */ /* 0x000fc400078ec0ff */
[----:B------:R-:W-:Y:S02]  /*0d80*/  LOP3.LUT R5, R19, 0xfffffff8, RZ, 0xc0, !PT ;  /* 0xfffffff813057812 */ /* 0x000fe400078ec0ff */
[----:B------:R-:W-:Y:S01]  /*0d90*/  LOP3.LUT R12, R12, 0xfffffff8, RZ, 0xc0, !PT ;  /* 0xfffffff80c0c7812 */ /* 0x000fe200078ec0ff */
[----:B------:R-:W-:Y:S01]  /*0da0*/  IMAD.IADD R7, R0, 0x1, -R7 ;  /* 0x0000000100077824 */ /* 0x000fe200078e0a07 */
[----:B------:R-:W-:Y:S02]  /*0db0*/  LEA.HI R8, R8, R14, RZ, 0x5 ;  /* 0x0000000e08087211 */ /* 0x000fe400078f28ff */
[----:B------:R-:W-:Y:S01]  /*0dc0*/  LEA.HI R3, R3, R0, RZ, 0x6 ;  /* 0x0000000003037211 */ /* 0x000fe200078f30ff */
[----:B------:R-:W-:Y:S01]  /*0dd0*/  IMAD.IADD R11, R11, 0x1, -R12 ;  /* 0x000000010b0b7824 */ /* 0x000fe200078e0a0c */
[----:B------:R-:W-:Y:S01]  /*0de0*/  IADD3 R5, R0, -R5, RZ ;  /* 0x8000000500057210 */ /* 0x000fe20007ffe0ff */
[----:B------:R-:W-:Y:S01]  /*0df0*/  IMAD R0, R4, 0x8, R9 ;  /* 0x0000000804007824 */ /* 0x000fe200078e0209 */
[----:B------:R-:W-:Y:S01]  /*0e00*/  SHF.R.S32.HI R8, RZ, 0x5, R8 ;  /* 0x00000005ff087819 */ /* 0x000fe20000011408 */
[----:B------:R-:W-:Y:S01]  /*0e10*/  IMAD.SHL.U32 R3, R3, 0x10, RZ ;  /* 0x0000001003037824 */ /* 0x000fe200078e00ff */
[----:B------:R-:W-:Y:S01]  /*0e20*/  SHF.R.S32.HI R19, RZ, 0x3, R19 ;  /* 0x00000003ff137819 */ /* 0x000fe20000011413 */
[----:B------:R-:W-:Y:S01]  /*0e30*/  IMAD.SHL.U32 R16, R5, 0x10, RZ ;  /* 0x0000001005107824 */ /* 0x000fe200078e00ff */
[----:B------:R-:W-:Y:S01]  /*0e40*/  LEA.HI R6, R7, R7, RZ, 0x1 ;  /* 0x0000000707067211 */ /* 0x000fe200078f08ff */
[----:B------:R0:W-:Y:S01]  /*0e50*/  STL [R1+0x1b4], R0 ;  /* 0x0001b40001007387 */ /* 0x0001e20000100800 */
[----:B------:R-:W-:Y:S01]  /*0e60*/  IMAD R11, R8, 0x10, R11 ;  /* 0x00000010080b7824 */ /* 0x000fe200078e020b */
[----:B------:R-:W-:Y:S01]  /*0e70*/  LOP3.LUT R13, R3, 0xfffffc00, RZ, 0xc0, !PT ;  /* 0xfffffc00030d7812 */ /* 0x000fe200078ec0ff */
[C---:B------:R-:W-:Y:S01]  /*0e80*/  VIADD R12, R19.reuse, 0x40 ;  /* 0x00000040130c7836 */ /* 0x040fe20000000000 */
[----:B------:R-:W-:Y:S01]  /*0e90*/  LOP3.LUT R6, R6, 0x1ffffffe, RZ, 0xc0, !PT ;  /* 0x1ffffffe06067812 */ /* 0x000fe200078ec0ff */
[C---:B------:R-:W-:Y:S01]  /*0ea0*/  VIADD R20, R19.reuse, 0x20 ;  /* 0x0000002013147836 */ /* 0x040fe20000000000 */
[----:B------:R-:W-:Y:S01]  /*0eb0*/  LOP3.LUT R10, R10, 0x7ffffffc, RZ, 0xc0, !PT ;  /* 0x7ffffffc0a0a7812 */ /* 0x000fe200078ec0ff */
[----:B------:R-:W-:Y:S01]  /*0ec0*/  IMAD R11, R2, 0x40, R11 ;  /* 0x00000040020b7824 */ /* 0x000fe200078e020b */
[----:B------:R-:W-:Y:S01]  /*0ed0*/  SHF.R.S32.HI R2, RZ, 0x1f, R19 ;  /* 0x0000001fff027819 */ /* 0x000fe20000011413 */
[C---:B------:R-:W-:Y:S01]  /*0ee0*/  VIADD R8, R19.reuse, 0x60 ;  /* 0x0000006013087836 */ /* 0x040fe20000000000 */
[----:B------:R-:W-:Y:S01]  /*0ef0*/  SHF.R.S32.HI R4, RZ, 0x1f, R12 ;  /* 0x0000001fff047819 */ /* 0x000fe2000001140c */
[----:B0-----:R-:W-:Y:S01]  /*0f00*/  IMAD.SHL.U32 R0, R19, 0x80, RZ ;  /* 0x0000008013007824 */ /* 0x001fe200078e00ff */
[----:B------:R-:W-:Y:S01]  /*0f10*/  SHF.R.S32.HI R2, RZ, 0x1f, R20 ;  /* 0x0000001fff027819 */ /* 0x000fe20000011414 */
[----:B------:R-:W-:Y:S01]  /*0f20*/  IMAD.SHL.U32 R3, R12, 0x80, RZ ;  /* 0x000000800c037824 */ /* 0x000fe200078e00ff */
[----:B------:R-:W-:Y:S01]  /*0f30*/  LEA.HI R4, R4, R12, RZ, 0x3 ;  /* 0x0000000c04047211 */ /* 0x000fe200078f18ff */
[----:B------:R-:W-:Y:S01]  /*0f40*/  IMAD.IADD R6, R7, 0x1, -R6 ;  /* 0x0000000107067824 */ /* 0x000fe200078e0a06 */
[----:B------:R-:W-:Y:S01]  /*0f50*/  LOP3.LUT R15, R0, 0x380, RZ, 0xc0, !PT ;  /* 0x00000380000f7812 */ /* 0x000fe200078ec0ff */
[----:B------:R-:W-:Y:S01]  /*0f60*/  IMAD.SHL.U32 R22, R5, 0x8, RZ ;  /* 0x0000000805167824 */ /* 0x000fe200078e00ff */
[----:B------:R-:W-:Y:S01]  /*0f70*/  SHF.L.U32 R0, R20, 0x7, RZ ;  /* 0x0000000714007819 */ /* 0x000fe200000006ff */
[----:B------:R-:W-:Y:S01]  /*0f80*/  STL [R1+0x1b0], R11 ;  /* 0x0001b00b01007387 */ /* 0x000fe20000100800 */
[----:B------:R-:W-:Y:S01]  /*0f90*/  SHF.R.S32.HI R7, RZ, 0x1f, R8 ;  /* 0x0000001fff077819 */ /* 0x000fe20000011408 */
[----:B------:R-:W-:Y:S01]  /*0fa0*/  IMAD.SHL.U32 R5, R8, 0x80, RZ ;  /* 0x0000008008057824 */ /* 0x000fe200078e00ff */
[----:B------:R-:W-:Y:S01]  /*0fb0*/  LEA.HI R2, R2, R20, RZ, 0x3 ;  /* 0x0000001402027211 */ /* 0x000fe200078f18ff */
[----:B------:R-:W-:Y:S01]  /*0fc0*/  VIADD R20, R22, 0x80 ;  /* 0x0000008016147836 */ /* 0x000fe20000000000 */
[----:B------:R-:W-:Y:S01]  /*0fd0*/  LOP3.LUT R12, R0, 0x380, RZ, 0xc0, !PT ;  /* 0x00000380000c7812 */ /* 0x000fe200078ec0ff */
[----:B------:R0:W-:Y:S01]  /*0fe0*/  STL [R1+0x78], R13 ;  /* 0x0000780d01007387 */ /* 0x0001e20000100800 */
[----:B------:R-:W-:Y:S01]  /*0ff0*/  LOP3.LUT R9, R3, 0x380, RZ, 0xc0, !PT ;  /* 0x0000038003097812 */ /* 0x000fe200078ec0ff */
[----:B------:R-:W-:Y:S01]  /*1000*/  IMAD.SHL.U32 R2, R2, 0x80, RZ ;  /* 0x0000008002027824 */ /* 0x000fe200078e00ff */
[----:B------:R-:W-:Y:S01]  /*1010*/  LOP3.LUT R0, R15, 0x70, R16, 0xf8, !PT ;  /* 0x000000700f007812 */ /* 0x000fe200078ef810 */
[----:B------:R1:W-:Y:S01]  /*1020*/  STL [R1+0x58], R20 ;  /* 0x0000581401007387 */ /* 0x0003e20000100800 */
[----:B------:R-:W-:Y:S01]  /*1030*/  SHF.R.U32.HI R3, RZ, 0x3, R15 ;  /* 0x00000003ff037819 */ /* 0x000fe2000001160f */
[----:B------:R-:W-:Y:S01]  /*1040*/  VIADD R15, R22, 0xc0 ;  /* 0x000000c0160f7836 */ /* 0x000fe20000000000 */
[----:B------:R-:W-:Y:S01]  /*1050*/  LEA.HI R7, R7, R8, RZ, 0x3 ;  /* 0x0000000807077211 */ /* 0x000fe200078f18ff */
[----:B------:R-:W-:Y:S01]  /*1060*/  IMAD.SHL.U32 R4, R4, 0x80, RZ ;  /* 0x0000008004047824 */ /* 0x000fe200078e00ff */
[----:B------:R-:W-:Y:S01]  /*1070*/  LOP3.LUT R8, R5, 0x380, RZ, 0xc0, !PT ;  /* 0x0000038005087812 */ /* 0x000fe200078ec0ff */
[----:B------:R-:W-:Y:S01]  /*1080*/  IMAD.IADD R10, R14, 0x1, -R10 ;  /* 0x000000010e0a7824 */ /* 0x000fe200078e0a0a */
[----:B0-----:R-:W-:Y:S01]  /*1090*/  LOP3.LUT R13, R13, R0, R3, 0xf6, !PT ;  /* 0x000000000d0d7212 */ /* 0x001fe200078ef603 */
[----:B------:R0:W-:Y:S01]  /*10a0*/  STL [R1+0x60], R15 ;  /* 0x0000600f01007387 */ /* 0x0001e20000100800 */
[----:B------:R-:W-:Y:S01]  /*10b0*/  IMAD.SHL.U32 R7, R7, 0x80, RZ ;  /* 0x0000008007077824 */ /* 0x000fe200078e00ff */
[----:B-1----:R-:W-:Y:S01]  /*10c0*/  SHF.R.S32.HI R20, RZ, 0x1f, R20 ;  /* 0x0000001fff147819 */ /* 0x002fe20000011414 */
[----:B------:R-:W-:Y:S01]  /*10d0*/  VIADD R233, R22, 0x40 ;  /* 0x0000004016e97836 */ /* 0x000fe20000000000 */
[----:B------:R1:W-:Y:S01]  /*10e0*/  STL [R1+0x84], R13 ;  /* 0x0000840d01007387 */ /* 0x0003e20000100800 */
[----:B------:R-:W-:-:S02]  /*10f0*/  LOP3.LUT R2, R2, 0xfffffc00, RZ, 0xc0, !PT ;  /* 0xfffffc0002027812 */ /* 0x000fc400078ec0ff */
[----:B------:R-:W-:Y:S01]  /*1100*/  SHF.R.U32.HI R3, RZ, 0x3, R12 ;  /* 0x00000003ff037819 */ /* 0x000fe2000001160c */
[----:B------:R-:W-:Y:S01]  /*1110*/  STL [R1+0xa0], R20 ;  /* 0x0000a01401007387 */ /* 0x000fe20000100800 */
[--C-:B------:R-:W-:Y:S02]  /*1120*/  LOP3.LUT R0, R12, 0x70, R16.reuse, 0xf8, !PT ;  /* 0x000000700c007812 */ /* 0x100fe400078ef810 */
[----:B0-----:R-:W-:Y:S02]  /*1130*/  SHF.R.S32.HI R15, RZ, 0x1f, R15 ;  /* 0x0000001fff0f7819 */ /* 0x001fe4000001140f */
[----:B------:R-:W-:Y:S01]  /*1140*/  LOP3.LUT R4, R4, 0xfffffc00, RZ, 0xc0, !PT ;  /* 0xfffffc0004047812 */ /* 0x000fe200078ec0ff */
[----:B-1----:R-:W-:Y:S01]  /*1150*/  IMAD.IADD R13, R18, 0x1, R13 ;  /* 0x00000001120d7824 */ /* 0x002fe200078e020d */
[----:B------:R-:W-:Y:S01]  /*1160*/  SHF.R.U32.HI R12, RZ, 0x3, R9 ;  /* 0x00000003ff0c7819 */ /* 0x000fe20000011609 */
[----:B------:R-:W-:Y:S01]  /*1170*/  STL [R1+0x9c], R15 ;  /* 0x00009c0f01007387 */ /* 0x000fe20000100800 */
[----:B------:R-:W-:-:S02]  /*1180*/  LOP3.LUT R5, R9, 0x70, R16, 0xf8, !PT ;  /* 0x0000007009057812 */ /* 0x000fc400078ef810 */
[----:B------:R-:W-:Y:S01]  /*1190*/  LOP3.LUT R7, R7, 0xfffffc00, RZ, 0xc0, !PT ;  /* 0xfffffc0007077812 */ /* 0x000fe200078ec0ff */
[----:B------:R-:W-:Y:S01]  /*11a0*/  STL [R1+0x74], R2 ;  /* 0x0000740201007387 */ /* 0x000fe20000100800 */
[----:B------:R-:W-:Y:S02]  /*11b0*/  SHF.R.U32.HI R9, RZ, 0x3, R8 ;  /* 0x00000003ff097819 */ /* 0x000fe40000011608 */
[----:B------:R-:W-:Y:S01]  /*11c0*/  LOP3.LUT R8, R8, 0x70, R16, 0xf8, !PT ;  /* 0x0000007008087812 */ /* 0x000fe200078ef810 */
[----:B------:R-:W-:Y:S01]  /*11d0*/  STL [R1+0x7c], R13 ;  /* 0x00007c0d01007387 */ /* 0x000fe20000100800 */
[----:B------:R-:W-:Y:S01]  /*11e0*/  LOP3.LUT R3, R2, R0, R3, 0xf6, !PT ;  /* 0x0000000002037212 */ /* 0x000fe200078ef603 */
[----:B------:R-:W-:Y:S01]  /*11f0*/  IMAD.SHL.U32 R0, R10, 0x2, RZ ;  /* 0x000000020a007824 */ /* 0x000fe200078e00ff */
[----:B------:R-:W-:Y:S01]  /*1200*/  LOP3.LUT R5, R4, R5, R12, 0xf6, !PT ;  /* 0x0000000504057212 */ /* 0x000fe200078ef60c */
[----:B------:R0:W-:Y:S01]  /*1210*/  STL [R1+0x70], R4 ;  /* 0x0000700401007387 */ /* 0x0001e20000100800 */
[----:B------:R-:W-:Y:S01]  /*1220*/  SHF.R.S32.HI R17, RZ, 0x1f, R16 ;  /* 0x0000001fff117819 */ /* 0x000fe20000011410 */
[C---:B------:R-:W-:Y:S01]  /*1230*/  VIADD R43, R0.reuse, 0x8 ;  /* 0x00000008002b7836 */ /* 0x040fe20000000000 */
[C---:B------:R-:W-:Y:S01]  /*1240*/  IADD3 R29, R0.reuse, 0x60, RZ ;  /* 0x00000060001d7810 */ /* 0x040fe20007ffe0ff */
[----:B------:R1:W-:Y:S01]  /*1250*/  STL [R1+0x6c], R7 ;  /* 0x00006c0701007387 */ /* 0x0003e20000100800 */
[C---:B------:R-:W-:Y:S01]  /*1260*/  VIADD R42, R0.reuse, 0x10 ;  /* 0x00000010002a7836 */ /* 0x040fe20000000000 */
[----:B------:R-:W-:Y:S01]  /*1270*/  SHF.R.S32.HI R23, RZ, 0x1f, R22 ;  /* 0x0000001fff177819 */ /* 0x000fe20000011416 */
[----:B------:R-:W-:-:S02]  /*1280*/  VIADD R41, R0, 0x18 ;  /* 0x0000001800297836 */ /* 0x000fc40000000000 */
[----:B------:R-:W-:Y:S02]  /*1290*/  VIADD R40, R0, 0x20 ;  /* 0x0000002000287836 */ /* 0x000fe40000000000 */
[C---:B0-----:R-:W-:Y:S01]  /*12a0*/  IMAD.IADD R4, R18.reuse, 0x1, R3 ;  /* 0x0000000112047824 */ /* 0x041fe200078e0203 */
[----:B------:R-:W-:Y:S01]  /*12b0*/  IADD3 R3, R18, R5, RZ ;  /* 0x0000000512037210 */ /* 0x000fe20007ffe0ff */
[C---:B------:R-:W-:Y:S01]  /*12c0*/  VIADD R36, R0.reuse, 0x28 ;  /* 0x0000002800247836 */ /* 0x040fe20000000000 */
[----:B-1----:R-:W-:Y:S01]  /*12d0*/  LOP3.LUT R7, R7, R8, R9, 0xf6, !PT ;  /* 0x0000000807077212 */ /* 0x002fe200078ef609 */
[C---:B------:R-:W-:Y:S01]  /*12e0*/  VIADD R35, R0.reuse, 0x30 ;  /* 0x0000003000237836 */ /* 0x040fe20000000000 */
[----:B------:R-:W-:Y:S01]  /*12f0*/  STL [R1+0x1ac], R4 ;  /* 0x0001ac0401007387 */ /* 0x000fe20000100800 */
[C---:B------:R-:W-:Y:S01]  /*1300*/  VIADD R34, R0.reuse, 0x38 ;  /* 0x0000003800227836 */ /* 0x040fe20000000000 */
[----:B------:R-:W-:Y:S01]  /*1310*/  IADD3 R9, R0, 0xc8, RZ ;  /* 0x000000c800097810 */ /* 0x000fe20007ffe0ff */
[----:B------:R-:W-:Y:S01]  /*1320*/  IMAD.IADD R2, R18, 0x1, R7 ;  /* 0x0000000112027824 */ /* 0x000fe200078e0207 */
        /* <DEDUP_REMOVED lines=10> */
[----:B------:R-:W-:Y:S01]  /*13d0*/  STL [R1+0x120], R43 ;  /* 0x0001202b01007387 */ /* 0x000fe20000100800 */
[C---:B------:R-:W-:Y:S02]  /*13e0*/  VIADD R26, R0.reuse, 0x78 ;  /* 0x00000078001a7836 */ /* 0x040fe40000000000 */
[C---:B------:R-:W-:Y:S01]  /*13f0*/  VIADD R25, R0.reuse, 0x80 ;  /* 0x0000008000197836 */ /* 0x040fe20000000000 */
[----:B------:R0:W-:Y:S01]  /*1400*/  STL [R1+0x11c], R42 ;  /* 0x00011c2a01007387 */ /* 0x0001e20000100800 */
[----:B------:R-:W-:-:S02]  /*1410*/  VIADD R24, R0, 0x88 ;  /* 0x0000008800187836 */ /* 0x000fc40000000000 */
[C---:B------:R-:W-:Y:S01]  /*1420*/  VIADD R21, R0.reuse, 0x90 ;  /* 0x0000009000157836 */ /* 0x040fe20000000000 */
[----:B------:R-:W-:Y:S01]  /*1430*/  STL [R1+0x118], R41 ;  /* 0x0001182901007387 */ /* 0x000fe20000100800 */
[C---:B------:R-:W-:Y:S02]  /*1440*/  VIADD R20, R0.reuse, 0x98 ;  /* 0x0000009800147836 */ /* 0x040fe40000000000 */
[C---:B------:R-:W-:Y:S01]  /*1450*/  VIADD R15, R0.reuse, 0xa0 ;  /* 0x000000a0000f7836 */ /* 0x040fe20000000000 */
[----:B------:R1:W-:Y:S01]  /*1460*/  STL [R1+0x114], R40 ;  /* 0x0001142801007387 */ /* 0x0003e20000100800 */
[C---:B------:R-:W-:Y:S01]  /*1470*/  VIADD R14, R0.reuse, 0xa8 ;  /* 0x000000a8000e7836 */ /* 0x040fe20000000000 */
[----:B0-----:R-:W-:Y:S01]  /*1480*/  SHF.R.S32.HI R42, RZ, 0x1f, R42 ;  /* 0x0000001fff2a7819 */ /* 0x001fe2000001142a */
[C---:B------:R-:W-:Y:S01]  /*1490*/  VIADD R13, R0.reuse, 0xb0 ;  /* 0x000000b0000d7836 */ /* 0x040fe20000000000 */
[----:B------:R0:W-:Y:S01]  /*14a0*/  STL [R1+0x110], R36 ;  /* 0x0001102401007387 */ /* 0x0001e20000100800 */
[----:B------:R-:W-:-:S02]  /*14b0*/  VIADD R12, R0, 0xb8 ;  /* 0x000000b8000c7836 */ /* 0x000fc40000000000 */
        /* <DEDUP_REMOVED lines=10> */
[----:B------:R-:W-:-:S02]  /*1560*/  VIADD R2, R0, 0xf0 ;  /* 0x000000f000027836 */ /* 0x000fc40000000000 */
[----:B------:R-:W-:Y:S01]  /*1570*/  VIADD R0, R0, 0xf8 ;  /* 0x000000f800007836 */ /* 0x000fe20000000000 */
        /* <DEDUP_REMOVED lines=83> */
.L_x_2696:
[----:B01-3--:R-:W0:Y:S02]  /*1ab0*/  LDC.64 R2, c[0x0][0xc88] ;  /* 0x00032200ff027b82 */ /* 0x00be240000000a00 */
[----:B0-----:R-:W-:-:S05]  /*1ac0*/  IMAD.WIDE R2, R39, 0x4, R2 ;  /* 0x0000000427027825 */ /* 0x001fca00078e0202 */
[----:B--2--5:R-:W2:Y:S01]  /*1ad0*/  LDG.E R30, desc[UR40][R2.64] ;  /* 0x00000028021e7981 */ /* 0x024ea2000c1e1900 */
[----:B------:R-:W-:Y:S05]  /*1ae0*/  YIELD ;  /* 0x0000000000007946 */ /* 0x000fea0003800000 */
[----:B------:R-:W-:Y:S01]  /*1af0*/  ULDC.64 UR4, c[0x0][0xa28] ;  /* 0x00028a0000047ab9 */ /* 0x000fe20000000a00 */
[----:B------:R-:W-:Y:S01]  /*1b00*/  ULDC.64 UR8, c[0x0][0xa18] ;  /* 0x0002860000087ab9 */ /* 0x000fe20000000a00 */
[----:B------:R-:W-:Y:S01]  /*1b10*/  ISETP.NE.U32.AND P1, PT, RZ, UR4, PT ;  /* 0x00000004ff007c0c */ /* 0x000fe2000bf25070 */
[----:B------:R-:W-:Y:S01]  /*1b20*/  IMAD.MOV.U32 R10, RZ, RZ, RZ ;  /* 0x000000ffff0a7224 */ /* 0x000fe200078e00ff */
[----:B------:R-:W-:Y:S01]  /*1b30*/  ULDC.64 UR6, c[0x0][0xa08] ;  /* 0x0002820000067ab9 */ /* 0x000fe20000000a00 */
[----:B------:R-:W-:Y:S01]  /*1b40*/  IMAD.MOV.U32 R27, RZ, RZ, RZ ;  /* 0x000000ffff1b7224 */ /* 0x000fe200078e00ff */
[----:B------:R-:W-:-:S02]  /*1b50*/  ISETP.NE.AND.EX P1, PT, RZ, UR5, PT, P1 ;  /* 0x00000005ff007c0c */ /* 0x000fc4000bf25310 */
[----:B------:R-:W-:-:S04]  /*1b60*/  ISETP.NE.U32.AND P0, PT, RZ, UR6, PT ;  /* 0x00000006ff007c0c */ /* 0x000fc8000bf05070 */
[----:B------:R-:W-:Y:S02]  /*1b70*/  ISETP.NE.AND.EX P0, PT, RZ, UR7, PT, P0 ;  /* 0x00000007ff007c0c */ /* 0x000fe4000bf05300 */
[----:B--2---:R-:W-:Y:S01]  /*1b80*/  SHF.R.S32.HI R0, RZ, 0x1f, R30 ;  /* 0x0000001fff007819 */ /* 0x004fe2000001141e */
[----:B------:R-:W-:-:S04]  /*1b90*/  IMAD.SHL.U32 R32, R30, 0x4, RZ ;  /* 0x000000041e207824 */ /* 0x000fc800078e00ff */
[C---:B------:R-:W-:Y:S01]  /*1ba0*/  @P1 LEA R6, P2, R30.reuse, UR4, 0x2 ;  /* 0x000000041e061c11 */ /* 0x040fe2000f8410ff */
[----:B------:R-:W-:Y:S01]  /*1bb0*/  STL [R1+0x88], R30 ;  /* 0x0000881e01007387 */ /* 0x000fe20000100800 */
[C-C-:B------:R-:W-:Y:S02]  /*1bc0*/  SHF.L.U64.HI R31, R30.reuse, 0x2, R0.reuse ;  /* 0x000000021e1f7819 */ /* 0x140fe40000010200 */
[----:B------:R-:W-:Y:S01]  /*1bd0*/  @P1 LEA.HI.X R7, R30, UR5, R0, 0x2, P2 ;  /* 0x000000051e071c11 */ /* 0x000fe200090f1400 */
[----:B------:R-:W-:Y:S01]  /*1be0*/  ULDC UR4, c[0x0][0x288] ;  /* 0x0000a20000047ab9 */ /* 0x000fe20000000800 */
[----:B------:R-:W-:Y:S01]  /*1bf0*/  ISETP.NE.U32.AND P2, PT, RZ, UR8, PT ;  /* 0x00000008ff007c0c */ /* 0x000fe2000bf45070 */
[----:B------:R0:W-:Y:S01]  /*1c00*/  STL [R1+0x98], R0 ;  /* 0x0000980001007387 */ /* 0x0001e20000100800 */
[----:B------:R-:W-:Y:S02]  /*1c10*/  IADD3 R4, P3, R32, UR6, RZ ;  /* 0x0000000620047c10 */ /* 0x000fe4000ff7e0ff */
[----:B------:R-:W-:Y:S01]  /*1c20*/  ISETP.NE.AND.EX P2, PT, RZ, UR9, PT, P2 ;  /* 0x00000009ff007c0c */ /* 0x000fe2000bf45320 */
[----:B------:R1:W5:Y:S01]  /*1c30*/  @P1 LDG.E R10, desc[UR40][R6.64] ;  /* 0x00000028060a1981 */ /* 0x000362000c1e1900 */
[----:B------:R-:W-:-:S03]  /*1c40*/  IADD3.X R5, R31, UR7, RZ, P3, !PT ;  /* 0x000000071f057c10 */ /* 0x000fc60009ffe4ff */
[----:B------:R1:W-:Y:S01]  /*1c50*/  STL [R1+0x90], R32 ;  /* 0x0000902001007387 */ /* 0x0003e20000100800 */
[----:B0-----:R-:W-:Y:S01]  /*1c60*/  IMAD.U32 R0, RZ, RZ, UR4 ;  /* 0x00000004ff007e24 */ /* 0x001fe2000f8e00ff */
[----:B------:R-:W-:Y:S02]  /*1c70*/  ULDC.64 UR4, c[0x0][0x418] ;  /* 0x0001060000047ab9 */ /* 0x000fe40000000a00 */
[----:B------:R1:W5:Y:S04]  /*1c80*/  @P0 LDG.E R27, desc[UR40][R4.64] ;  /* 0x00000028041b0981 */ /* 0x000368000c1e1900 */
[----:B------:R-:W-:Y:S01]  /*1c90*/  @P2 IADD3 R8, P1, R32, UR8, RZ ;  /* 0x0000000820082c10 */ /* 0x000fe2000ff3e0ff */
[----:B------:R1:W-:Y:S03]  /*1ca0*/  STL [R1+0x94], R31 ;  /* 0x0000941f01007387 */ /* 0x0003e60000100800 */
[----:B------:R-:W-:-:S05]  /*1cb0*/  @P2 IADD3.X R9, R31, UR9, RZ, P1, !PT ;  /* 0x000000091f092c10 */ /* 0x000fca0008ffe4ff */
[----:B------:R-:W2:Y:S01]  /*1cc0*/  @P2 LDG.E R0, desc[UR40][R8.64] ;  /* 0x0000002808002981 */ /* 0x000ea2000c1e1900 */
[----:B------:R-:W-:-:S03]  /*1cd0*/  UISETP.NE.U32.AND UP0, UPT, UR4, URZ, UPT ;  /* 0x0000003f0400728c */ /* 0x000fc6000bf05070 */
[----:B------:R-:W-:Y:S01]  /*1ce0*/  ULDC UR4, c[0x0][0x424] ;  /* 0x0001090000047ab9 */ /* 0x000fe20000000800 */
[----:B------:R-:W-:-:S03]  /*1cf0*/  UISETP.NE.AND.EX UP0, UPT, UR5, URZ, UPT, UP0 ;  /* 0x0000003f0500728c */ /* 0x000fc6000bf05300 */
[----:B------:R-:W-:Y:S01]  /*1d00*/  ULDC UR5, c[0x0][0x2f0] ;  /* 0x0000bc0000057ab9 */ /* 0x000fe20000000800 */
[----:B------:R-:W-:-:S04]  /*1d10*/  USEL UR4, UR4, 0x1, UP0 ;  /* 0x0000000104047887 */ /* 0x000fc80008000000 */
[----:B------:R-:W-:-:S03]  /*1d20*/  UIMAD UR4, UR4, UR5, URZ ;  /* 0x00000005040472a4 */ /* 0x000fc6000f8e023f */
[----:B------:R-:W-:Y:S02]  /*1d30*/  ULDC UR5, c[0x0][0x348] ;  /* 0x0000d20000057ab9 */ /* 0x000fe40000000800 */
[----:B------:R-:W-:Y:S01]  /*1d40*/  MOV R2, UR5 ;  /* 0x0000000500027c02 */ /* 0x000fe20008000f00 */
[----:B------:R-:W-:Y:S01]  /*1d50*/  IMAD.U32 R28, RZ, RZ, UR4 ;  /* 0x00000004ff1c7e24 */ /* 0x000fe2000f8e00ff */
[----:B--2---:R1:W-:Y:S01]  /*1d60*/  STL [R1+0x40], R0 ;  /* 0x0000400001007387 */ /* 0x0043e20000100800 */
[----:B------:R-:W-:Y:S01]  /*1d70*/  IMAD.MOV.U32 R12, RZ, RZ, R0 ;  /* 0x000000ffff0c7224 */ /* 0x000fe200078e0000 */
[----:B----4-:R-:W-:Y:S06]  /*1d80*/  @P2 BRA `(.L_x_2477) ;  /* 0x0000000000282947 */ /* 0x010fec0003800000 */
[----:B------:R-:W-:Y:S02]  /*1d90*/  ULDC.64 UR4, c[0x0][0xa00] ;  /* 0x0002800000047ab9 */ /* 0x000fe40000000a00 */
[----:B------:R-:W-:-:S04]  /*1da0*/  ISETP.NE.U32.AND P1, PT, RZ, UR4, PT ;  /* 0x00000004ff007c0c */ /* 0x000fc8000bf25070 */
[----:B------:R-:W-:-:S13]  /*1db0*/  ISETP.NE.AND.EX P1, PT, RZ, UR5, PT, P1 ;  /* 0x00000005ff007c0c */ /* 0x000fda000bf25310 */
[----:B------:R-:W-:Y:S05]  /*1dc0*/  @!P1 BRA `(.L_x_2477) ;  /* 0x0000000000189947 */ /* 0x000fea0003800000 */
[----:B-1----:R-:W0:Y:S02]  /*1dd0*/  LDC.64 R6, c[0x0][0xa00] ;  /* 0x00028000ff067b82 */ /* 0x002e240000000a00 */
[----:B0-----:R-:W-:-:S05]  /*1de0*/  IMAD.WIDE R6, R30, 0x4, R6 ;  /* 0x000000041e067825 */ /* 0x001fca00078e0206 */
[----:B------:R-:W2:Y:S04]  /*1df0*/  LDG.E R0, desc[UR40][R6.64] ;  /* 0x0000002806007981 */ /* 0x000ea8000c1e1900 */
[----:B------:R-:W2:Y:S02]  /*1e00*/  LDG.E R3, desc[UR40][R6.64+0x4] ;  /* 0x0000042806037981 */ /* 0x000ea4000c1e1900 */
[----:B--2---:R-:W-:-:S05]  /*1e10*/  IMAD.IADD R12, R3, 0x1, -R0 ;  /* 0x00000001030c7824 */ /* 0x004fca00078e0a00 */
[----:B------:R0:W-:Y:S02]  /*1e20*/  STL [R1+0x40], R12 ;  /* 0x0000400c01007387 */ /* 0x0001e40000100800 */
.L_x_2477:
[C---:B------:R-:W-:Y:S01]  /*1e30*/  LOP3.LUT R29, R38.reuse, 0xffff, RZ, 0xc0, !PT ;  /* 0x0000ffff261d7812 */ /* 0x040fe200078ec0ff */
[----:B------:R-:W-:Y:S01]  /*1e40*/  ULDC.64 UR4, c[0x0][0xa20] ;  /* 0x0002880000047ab9 */ /* 0x000fe20000000a00 */
[C---:B------:R-:W-:Y:S02]  /*1e50*/  LOP3.LUT R3, R38.reuse, 0xff000000, RZ, 0xc0, !PT ;  /* 0xff00000026037812 */ /* 0x040fe400078ec0ff */
[----:B------:R-:W-:Y:S01]  /*1e60*/  ISETP.NE.U32.AND P1, PT, RZ, UR4, PT ;  /* 0x00000004ff007c0c */ /* 0x000fe2000bf25070 */
[----:B------:R2:W-:Y:S01]  /*1e70*/  STL [R1+0x68], R29 ;  /* 0x0000681d01007387 */ /* 0x0005e20000100800 */
[----:B-1----:R-:W-:Y:S02]  /*1e80*/  LOP3.LUT R0, R38, 0xff0000, RZ, 0xc0, !PT ;  /* 0x00ff000026007812 */ /* 0x002fe400078ec0ff */
[----:B------:R-:W-:Y:S02]  /*1e90*/  ISETP.NE.AND.EX P1, PT, RZ, UR5, PT, P1 ;  /* 0x00000005ff007c0c */ /* 0x000fe4000bf25310 */
[----:B------:R-:W-:-:S04]  /*1ea0*/  SHF.R.U32.HI R3, RZ, 0x8, R3 ;  /* 0x00000008ff037819 */ /* 0x000fc80000011603 */
[----:B------:R-:W-:-:S07]  /*1eb0*/  LEA.HI R11, R0, R3, RZ, 0x10 ;  /* 0x00000003000b7211 */ /* 0x000fce00078f80ff */
[----:B--2---:R-:W-:Y:S05]  /*1ec0*/  @!P1 BRA `(.L_x_2478) ;  /* 0x0000000000109947 */ /* 0x004fea0003800000 */
[----:B------:R-:W-:-:S04]  /*1ed0*/  IADD3 R4, P0, R32, UR4, RZ ;  /* 0x0000000420047c10 */ /* 0x000fc8000ff1e0ff */
[----:B------:R-:W-:-:S05]  /*1ee0*/  IADD3.X R5, R31, UR5, RZ, P0, !PT ;  /* 0x000000051f057c10 */ /* 0x000fca00087fe4ff */
[----:B------:R1:W5:Y:S01]  /*1ef0*/  LDG.E R28, desc[UR40][R4.64] ;  /* 0x00000028041c7981 */ /* 0x000362000c1e1900 */
[----:B------:R-:W-:Y:S05]  /*1f00*/  BRA `(.L_x_2479) ;  /* 0x0000000000107947 */ /* 0x000fea0003800000 */
.L_x_2478:
[----:B------:R-:W-:Y:S05]  /*1f10*/  @!P0 BRA `(.L_x_2479) ;  /* 0x00000000000c8947 */ /* 0x000fea0003800000 */
[----:B------:R-:W2:Y:S04]  /*1f20*/  LDG.E R3, desc[UR40][R4.64] ;  /* 0x0000002804037981 */ /* 0x000ea8000c1e1900 */
[----:B------:R-:W2:Y:S02]  /*1f30*/  LDG.E R28, desc[UR40][R4.64+0x4] ;  /* 0x00000428041c7981 */ /* 0x000ea4000c1e1900 */
[----:B--2---:R-:W-:-:S07]  /*1f40*/  IMAD.IADD R28, R28, 0x1, -R3 ;  /* 0x000000011c1c7824 */ /* 0x004fce00078e0a03 */
.L_x_2479:
[----:B------:R-:W-:Y:S01]  /*1f50*/  ULDC.64 UR4, c[0x0][0xa10] ;  /* 0x0002840000047ab9 */ /* 0x000fe20000000a00 */
[----:B------:R-:W2:Y:S01]  /*1f60*/  LDC R8, c[0x0][0x448] ;  /* 0x00011200ff087b82 */ /* 0x000ea20000000800 */
[----:B------:R-:W-:-:S04]  /*1f70*/  ISETP.NE.U32.AND P0, PT, RZ, UR4, PT ;  /* 0x00000004ff007c0c */ /* 0x000fc8000bf05070 */
[----:B------:R-:W-:Y:S01]  /*1f80*/  ISETP.NE.AND.EX P0, PT, RZ, UR5, PT, P0 ;  /* 0x00000005ff007c0c */ /* 0x000fe2000bf05300 */
[----:B------:R-:W-:-:S12]  /*1f90*/  ULDC.64 UR4, c[0x0][0xa30] ;  /* 0x00028c0000047ab9 */ /* 0x000fd80000000a00 */
[----:B------:R-:W3:Y:S02]  /*1fa0*/  @P0 LDC.64 R6, c[0x0][0xa10] ;  /* 0x00028400ff060b82 */ /* 0x000ee40000000a00 */
[----:B---3--:R-:W-:-:S05]  /*1fb0*/  @P0 IMAD.WIDE R6, R30, 0x4, R6 ;  /* 0x000000041e060825 */ /* 0x008fca00078e0206 */
[----:B------:R-:W3:Y:S04]  /*1fc0*/  @P0 LDG.E R0, desc[UR40][R6.64] ;  /* 0x0000002806000981 */ /* 0x000ee8000c1e1900 */
[----:B------:R4:W3:Y:S01]  /*1fd0*/  @P0 LDG.E R3, desc[UR40][R6.64+0x4] ;  /* 0x0000042806030981 */ /* 0x0008e2000c1e1900 */
[----:B------:R-:W-:Y:S01]  /*1fe0*/  ISETP.NE.U32.AND P1, PT, RZ, UR4, PT ;  /* 0x00000004ff007c0c */ /* 0x000fe2000bf25070 */
[----:B-----5:R-:W-:-:S03]  /*1ff0*/  IMAD.MOV.U32 R24, RZ, RZ, R28 ;  /* 0x000000ffff187224 */ /* 0x020fc600078e001c */
[----:B------:R-:W-:-:S13]  /*2000*/  ISETP.NE.AND.EX P1, PT, RZ, UR5, PT, P1 ;  /* 0x00000005ff007c0c */ /* 0x000fda000bf25310 */
[----:B-1----:R-:W-:-:S04]  /*2010*/  @P1 IADD3 R4, P2, R32, UR4, RZ ;  /* 0x0000000420041c10 */ /* 0x002fc8000ff5e0ff */
[----:B------:R-:W-:-:S05]  /*2020*/  @P1 IADD3.X R5, R31, UR5, RZ, P2, !PT ;  /* 0x000000051f051c10 */ /* 0x000fca00097fe4ff */
[----:B------:R1:W5:Y:S01]  /*2030*/  @P1 LDG.E R24, desc[UR40][R4.64] ;  /* 0x0000002804181981 */ /* 0x000362000c1e1900 */
[----:B--2---:R-:W-:Y:S01]  /*2040*/  ISETP.NE.AND P1, PT, R8, 0x1, PT ;  /* 0x000000010800780c */ /* 0x004fe20003f25270 */
[----:B------:R-:W-:Y:S01]  /*2050*/  IMAD.SHL.U32 R13, R37, 0x80, RZ ;  /* 0x00000080250d7824 */ /* 0x000fe200078e00ff */
[----:B------:R-:W-:Y:S03]  /*2060*/  BSSY B0, `(.L_x_2480) ;  /* 0x0000039000007945 */ /* 0x000fe60003800000 */
[----:B----4-:R-:W-:Y:S01]  /*2070*/  VIADD R6, R13, 0x7f ;  /* 0x0000007f0d067836 */ /* 0x010fe20000000000 */
[----:B------:R2:W-:Y:S07]  /*2080*/  STL [R1+0x3c], R13 ;  /* 0x00003c0d01007387 */ /* 0x0005ee0000100800 */
[----:B------:R-:W4:Y:S01]  /*2090*/  @P1 LDC R9, c[0x0][0x44c] ;  /* 0x00011300ff091b82 */ /* 0x000f220000000800 */
[----:B--2---:R-:W-:-:S07]  /*20a0*/  IMAD.IADD R13, R28, 0x1, -R10 ;  /* 0x000000011c0d7824 */ /* 0x004fce00078e0a0a */
[----:B------:R-:W2:Y:S01]  /*20b0*/  @P1 LDC R7, c[0x0][0x450] ;  /* 0x00011400ff071b82 */ /* 0x000ea20000000800 */
[----:B---3--:R-:W-:Y:S02]  /*20c0*/  @P0 IMAD.IADD R2, R3, 0x1, -R0 ;  /* 0x0000000103020824 */ /* 0x008fe400078e0a00 */
[----:B----4-:R-:W-:-:S04]  /*20d0*/  @P1 IMAD.HI.U32 R0, R6, R9, RZ ;  /* 0x0000000906001227 */ /* 0x010fc800078e00ff */
[----:B-1----:R-:W-:Y:S01]  /*20e0*/  IMAD.IADD R4, R13, 0x1, R2 ;  /* 0x000000010d047824 */ /* 0x002fe200078e0202 */
[----:B--2---:R-:W-:-:S03]  /*20f0*/  @P1 SHF.R.U32.HI R6, RZ, R7, R0 ;  /* 0x00000007ff061219 */ /* 0x004fc60000011600 */
[C---:B------:R-:W-:Y:S01]  /*2100*/  VIADD R0, R4.reuse, 0x7f ;  /* 0x0000007f04007836 */ /* 0x040fe20000000000 */
[----:B------:R-:W-:Y:S01]  /*2110*/  IADD3 R124, R4, 0x80, -R12 ;  /* 0x00000080047c7810 */ /* 0x000fe20007ffe80c */
[----:B------:R1:W-:Y:S01]  /*2120*/  STL [R1+0x48], R4 ;  /* 0x0000480401007387 */ /* 0x0003e20000100800 */
[----:B0-----:R-:W-:Y:S02]  /*2130*/  LOP3.LUT R12, R11, 0xff, RZ, 0xc0, !PT ;  /* 0x000000ff0b0c7812 */ /* 0x001fe400078ec0ff */
[----:B------:R-:W-:Y:S01]  /*2140*/  SHF.R.S32.HI R3, RZ, 0x1f, R0 ;  /* 0x0000001fff037819 */ /* 0x000fe20000011400 */
[----:B------:R-:W-:Y:S02]  /*2150*/  IMAD.IADD R6, R124, 0x1, R6 ;  /* 0x000000017c067824 */ /* 0x000fe400078e0206 */
[----:B------:R0:W-:Y:S01]  /*2160*/  STL [R1+0xa4], R12 ;  /* 0x0000a40c01007387 */ /* 0x0001e20000100800 */
[----:B------:R-:W-:Y:S02]  /*2170*/  LEA.HI R3, R3, R0, RZ, 0x7 ;  /* 0x0000000003037211 */ /* 0x000fe400078f38ff */
[----:B------:R-:W-:-:S02]  /*2180*/  SHF.R.S32.HI R5, RZ, 0x1f, R6 ;  /* 0x0000001fff057819 */ /* 0x000fc40000011406 */
[----:B-1----:R-:W-:Y:S02]  /*2190*/  SHF.R.U32.HI R4, RZ, 0x10, R11 ;  /* 0x00000010ff047819 */ /* 0x002fe4000001160b */
[----:B------:R-:W-:Y:S02]  /*21a0*/  LEA.HI R5, R5, R6, RZ, 0x7 ;  /* 0x0000000605057211 */ /* 0x000fe400078f38ff */
[----:B------:R-:W-:Y:S01]  /*21b0*/  SHF.R.S32.HI R125, RZ, 0x7, R3 ;  /* 0x00000007ff7d7819 */ /* 0x000fe20000011403 */
[----:B------:R0:W-:Y:S01]  /*21c0*/  STL [R1+0x8c], R4 ;  /* 0x00008c0401007387 */ /* 0x0001e20000100800 */
[----:B------:R-:W-:-:S04]  /*21d0*/  SHF.R.S32.HI R0, RZ, 0x7, R5 ;  /* 0x00000007ff007819 */ /* 0x000fc80000011405 */
[----:B------:R-:W-:Y:S01]  /*21e0*/  VIMNMX R9, R125, R0, PT ;  /* 0x000000007d097248 */ /* 0x000fe20003fe0100 */
[----:B------:R-:W-:-:S03]  /*21f0*/  IMAD.MOV.U32 R0, RZ, RZ, RZ ;  /* 0x000000ffff007224 */ /* 0x000fc600078e00ff */
[----:B------:R-:W-:-:S13]  /*2200*/  ISETP.GE.AND P0, PT, R9, 0x1, PT ;  /* 0x000000010900780c */ /* 0x000fda0003f06270 */
[----:B0-----:R-:W-:Y:S05]  /*2210*/  @!P0 BRA `(.L_x_2481) ;  /* 0x0000000000748947 */ /* 0x001fea0003800000 */
[----:B------:R-:W-:Y:S01]  /*2220*/  ISETP.NE.AND P0, PT, R4, RZ, PT ;  /* 0x000000ff0400720c */ /* 0x000fe20003f05270 */
[----:B------:R-:W-:-:S03]  /*2230*/  ULDC UR4, c[0x0][0x9f0] ;  /* 0x00027c0000047ab9 */ /* 0x000fc60000000800 */
[----:B------:R-:W-:-:S04]  /*2240*/  SEL R10, R4, UR4, P0 ;  /* 0x00000004040a7c07 */ /* 0x000fc80008000000 */
[-C--:B------:R-:W-:Y:S02]  /*2250*/  IABS R6, R10.reuse ;  /* 0x0000000a00067213 */ /* 0x080fe40000000000 */
[----:B------:R-:W-:Y:S02]  /*2260*/  IADD3 R0, R10, -0x1, R9 ;  /* 0xffffffff0a007810 */ /* 0x000fe40007ffe009 */
[----:B------:R-:W0:Y:S01]  /*2270*/  I2F.RP R3, R6 ;  /* 0x0000000600037306 */ /* 0x000e220000209400 */
[----:B------:R-:W-:Y:S02]  /*2280*/  IABS R11, R10 ;  /* 0x0000000a000b7213 */ /* 0x000fe40000000000 */
[----:B------:R-:W-:Y:S02]  /*2290*/  IABS R8, R0 ;  /* 0x0000000000087213 */ /* 0x000fe40000000000 */
[----:B------:R-:W-:-:S04]  /*22a0*/  LOP3.LUT R0, R0, R10, RZ, 0x3c, !PT ;  /* 0x0000000a00007212 */ /* 0x000fc800078e3cff */
[----:B------:R-:W-:Y:S01]  /*22b0*/  ISETP.GE.AND P2, PT, R0, RZ, PT ;  /* 0x000000ff0000720c */ /* 0x000fe20003f46270 */
[----:B0-----:R-:W0:Y:S02]  /*22c0*/  MUFU.RCP R3, R3 ;  /* 0x0000000300037308 */ /* 0x001e240000001000 */
[----:B0-----:R-:W-:Y:S01]  /*22d0*/  IADD3 R4, R3, 0xffffffe, RZ ;  /* 0x0ffffffe03047810 */ /* 0x001fe20007ffe0ff */
[----:B------:R-:W-:-:S05]  /*22e0*/  IMAD.MOV R3, RZ, RZ, -R11 ;  /* 0x000000ffff037224 */ /* 0x000fca00078e0a0b */
        /* <DEDUP_REMOVED lines=16> */
.L_x_2481:
[----:B------:R-:W-:Y:S05]  /*23f0*/  BSYNC B0 ;  /* 0x0000000000007941 */ /* 0x000fea0003800000 */
.L_x_2480:
[----:B------:R-:W-:-:S05]  /*2400*/  IMAD R3, R12, R0, RZ ;  /* 0x000000000c037224 */ /* 0x000fca00078e02ff */
[C---:B------:R-:W-:Y:S01]  /*2410*/  VIADDMNMX R0, R3.reuse, R0, R9, PT ;  /* 0x0000000003007246 */ /* 0x040fe20003800109 */
[----:B------:R-:W-:-:S04]  /*2420*/  IMAD R3, R3, 0x80, -R13 ;  /* 0x0000008003037824 */ /* 0x000fc800078e0a0d */
[----:B------:R-:W-:Y:S01]  /*2430*/  IMAD R5, R0, 0x80, -R13 ;  /* 0x0000008000057824 */ /* 0x000fe200078e0a0d */
[----:B------:R-:W-:-:S04]  /*2440*/  VIMNMX R3, RZ, R3, !PT ;  /* 0x00000003ff037248 */ /* 0x000fc80007fe0100 */
[----:B------:R-:W-:Y:S02]  /*2450*/  VIMNMX R0, R5, R2, PT ;  /* 0x0000000205007248 */ /* 0x000fe40003fe0100 */
[----:B------:R-:W-:Y:S02]  /*2460*/  SHF.R.U32.HI R25, RZ, 0x7, R3 ;  /* 0x00000007ff197819 */ /* 0x000fe40000011603 */
[----:B------:R-:W-:Y:S02]  /*2470*/  ISETP.GT.AND P0, PT, R0, R3, PT ;  /* 0x000000030000720c */ /* 0x000fe40003f04270 */
[----:B------:R-:W-:-:S11]  /*2480*/  MOV R26, R25 ;  /* 0x00000019001a7202 */ /* 0x000fd60000000f00 */
        /* <DEDUP_REMOVED lines=27> */
.L_x_2484:
[----:B------:R-:W-:Y:S05]  /*2640*/  BSYNC B6 ;  /* 0x0000000000067941 */ /* 0x000fea0003800000 */
.L_x_2483:
[----:B------:R-:W-:Y:S01]  /*2650*/  VIADD R0, R18, 0x10400 ;  /* 0x0001040012007836 */ /* 0x000fe20000000000 */
[----:B------:R-:W-:Y:S04]  /*2660*/  BSSY B6, `(.L_x_2485) ;  /* 0x0000013000067945 */ /* 0x000fe80003800000 */
[----:B------:R-:W-:-:S13]  /*2670*/  LOP3.LUT P0, RZ, R0, 0x3ff, RZ, 0xc0, !PT ;  /* 0x000003ff00ff7812 */ /* 0x000fda000780c0ff */
[----:B------:R-:W-:Y:S05]  /*2680*/  @!P0 BRA `(.L_x_2486) ;  /* 0x0000000000408947 */ /* 0x000fea0003800000 */
[----:B------:R-:W-:Y:S01]  /*2690*/  MOV R14, 0x0 ;  /* 0x00000000000e7802 */ /* 0x000fe20000000f00 */
[----:B------:R-:W-:Y:S01]  /*26a0*/  ULDC.64 UR4, c[0x4][0xc0] ;  /* 0x0100300000047ab9 */ /* 0x000fe20000000a00 */
[----:B------:R-:W-:Y:S01]  /*26b0*/  ULDC.64 UR6, c[0x4][0x20] ;  /* 0x0100080000067ab9 */ /* 0x000fe20000000a00 */
[----:B------:R-:W-:Y:S01]  /*26c0*/  MOV R4, UR4 ;  /* 0x0000000400047c02 */ /* 0x000fe20008000f00 */
[----:B------:R-:W-:Y:S01]  /*26d0*/  IMAD.U32 R5, RZ, RZ, UR5 ;  /* 0x00000005ff057e24 */ /* 0x000fe2000f8e00ff */
[----:B------:R-:W-:Y:S01]  /*26e0*/  ULDC.64 UR4, c[0x4][0xc8] ;  /* 0x0100320000047ab9 */ /* 0x000fe20000000a00 */
        /* <DEDUP_REMOVED lines=9> */
[----:B0----5:R-:W-:Y:S05]  /*2780*/  CALL.ABS.NOINC R14 ;  /* 0x000000000e007343 */ /* 0x021fea0003c00000 */
.L_x_2486:
[----:B------:R-:W-:Y:S05]  /*2790*/  BSYNC B6 ;  /* 0x0000000000067941 */ /* 0x000fea0003800000 */
.L_x_2485:
[----:B------:R-:W2:Y:S01]  /*27a0*/  LDL.LU R8, [R1+0x10] ;  /* 0x0000100001087983 */ /* 0x000ea20000300800 */
[----:B------:R-:W-:Y:S01]  /*27b0*/  ULDC.64 UR4, c[0x0][0x9f8] ;  /* 0x00027e0000047ab9 */ /* 0x000fe20000000a00 */
[----:B------:R-:W-:Y:S01]  /*27c0*/  IMAD.MOV.U32 R0, RZ, RZ, R30 ;  /* 0x000000ffff007224 */ /* 0x000fe200078e001e */
[----:B------:R-:W-:Y:S01]  /*27d0*/  ISETP.NE.U32.AND P0, PT, RZ, UR4, PT ;  /* 0x00000004ff007c0c */ /* 0x000fe2000bf05070 */
[----:B------:R-:W0:Y:S01]  /*27e0*/  LDC R41, c[0x0][0x3f4] ;  /* 0x0000fd00ff297b82 */ /* 0x000e220000000800 */
[----:B------:R-:W1:Y:S02]  /*27f0*/  S2R R20, SR_TID.X ;  /* 0x0000000000147919 */ /* 0x000e640000002100 */
[----:B------:R-:W-:Y:S01]  /*2800*/  ISETP.NE.AND.EX P0, PT, RZ, UR5, PT, P0 ;  /* 0x00000005ff007c0c */ /* 0x000fe2000bf05300 */
[----:B------:R-:W-:Y:S01]  /*2810*/  IMAD.IADD R46, R27, 0x1, R28 ;  /* 0x000000011b2e7824 */ /* 0x000fe200078e021c */
[----:B------:R-:W3:Y:S03]  /*2820*/  LDL R21, [R1+0x74] ;  /* 0x0000740001157983 */ /* 0x000ee60000100800 */
[----:B------:R-:W4:Y:S01]  /*2830*/  LDC.64 R102, c[0x0][0x300] ;  /* 0x0000c000ff667b82 */ /* 0x000f220000000a00 */
[----:B------:R-:W3:Y:S07]  /*2840*/  LDL R28, [R1+0x78] ;  /* 0x00007800011c7983 */ /* 0x000eee0000100800 */
[----:B------:R-:W-:Y:S01]  /*2850*/  @P0 IADD3 R4, P1, R32, UR4, RZ ;  /* 0x0000000420040c10 */ /* 0x000fe2000ff3e0ff */
[----:B------:R-:W2:Y:S03]  /*2860*/  LDC.64 R12, c[0x0][0x3f8] ;  /* 0x0000fe00ff0c7b82 */ /* 0x000ea60000000a00 */
[----:B------:R-:W-:Y:S01]  /*2870*/  @P0 IADD3.X R5, R31, UR5, RZ, P1, !PT ;  /* 0x000000051f050c10 */ /* 0x000fe20008ffe4ff */
[----:B------:R-:W-:-:S04]  /*2880*/  ULDC.64 UR4, c[0x0][0xa08] ;  /* 0x0002820000047ab9 */ /* 0x000fc80000000a00 */
[----:B------:R4:W3:Y:S01]  /*2890*/  @P0 LDG.E R0, desc[UR40][R4.64] ;  /* 0x0000002804000981 */ /* 0x0008e2000c1e1900 */
[----:B0-----:R-:W-:Y:S02]  /*28a0*/  ISETP.GE.AND P2, PT, R16, R41, PT ;  /* 0x000000291000720c */ /* 0x001fe40003f46270 */
[----:B-1----:R-:W-:Y:S02]  /*28b0*/  SHF.R.U32.HI R31, RZ, 0x7, R20 ;  /* 0x00000007ff1f7819 */ /* 0x002fe40000011614 */
[----:B------:R-:W3:Y:S01]  /*28c0*/  LDL R20, [R1+0x70] ;  /* 0x0000700001147983 */ /* 0x000ee20000100800 */
[----:B------:R-:W-:Y:S01]  /*28d0*/  SHF.R.S32.HI R35, RZ, 0x1f, R46 ;  /* 0x0000001fff237819 */ /* 0x000fe2000001142e */
[----:B----4-:R-:W-:-:S04]  /*28e0*/  IMAD.WIDE.U32 R4, R46, R102, RZ ;  /* 0x000000662e047225 */ /* 0x010fc800078e00ff */
[----:B------:R-:W-:Y:S01]  /*28f0*/  IMAD R6, R35, R102, RZ ;  /* 0x0000006623067224 */ /* 0x000fe200078e02ff */
[----:B------:R-:W-:-:S03]  /*2900*/  ISETP.NE.U32.AND P0, PT, RZ, UR4, PT ;  /* 0x00000004ff007c0c */ /* 0x000fc6000bf05070 */
[----:B------:R-:W-:Y:S01]  /*2910*/  IMAD R3, R46, R103, R6 ;  /* 0x000000672e037224 */ /* 0x000fe200078e0206 */
[----:B------:R-:W-:Y:S01]  /*2920*/  ISETP.NE.AND.EX P0, PT, RZ, UR5, PT, P0 ;  /* 0x00000005ff007c0c */ /* 0x000fe2000bf05300 */
[----:B------:R-:W-:Y:S01]  /*2930*/  ULDC.64 UR4, c[0x0][0x308] ;  /* 0x0000c20000047ab9 */ /* 0x000fe20000000a00 */
[----:B------:R-:W-:Y:S01]  /*2940*/  ISETP.NE.AND P6, PT, R31, 0x1, PT ;  /* 0x000000011f00780c */ /* 0x000fe20003fc5270 */
[----:B------:R-:W-:Y:S01]  /*2950*/  IMAD.IADD R5, R5, 0x1, R3 ;  /* 0x0000000105057824 */ /* 0x000fe200078e0203 */
[----:B------:R-:W0:Y:S01]  /*2960*/  LDC.64 R6, c[0x0][0x408] ;  /* 0x00010200ff067b82 */ /* 0x000e220000000a00 */
[----:B--2---:R-:W-:-:S04]  /*2970*/  LOP3.LUT R8, R8, 0xfffffffd, RZ, 0xc0, !PT ;  /* 0xfffffffd08087812 */ /* 0x004fc800078ec0ff */
[----:B------:R-:W-:-:S05]  /*2980*/  @P2 LOP3.LUT R8, R8, 0x2, RZ, 0xfc, !PT ;  /* 0x0000000208082812 */ /* 0x000fca00078efcff */
[----:B------:R1:W-:Y:S04]  /*2990*/  STL [R1+0x10], R8 ;  /* 0x0000100801007387 */ /* 0x0003e80000100800 */
[----:B------:R-:W2:Y:S01]  /*29a0*/  LDL R15, [R1+0x6c] ;  /* 0x00006c00010f7983 */ /* 0x000ea20000100800 */
[----:B------:R-:W-:-:S04]  /*29b0*/  IMAD.WIDE.U32 R4, R29, UR4, R4 ;  /* 0x000000041d047c25 */ /* 0x000fc8000f8e0004 */
[----:B------:R-:W-:Y:S01]  /*29c0*/  IMAD R101, R29, UR5, R5 ;  /* 0x000000051d657c24 */ /* 0x000fe2000f8e0205 */
[----:B------:R-:W-:Y:S01]  /*29d0*/  ULDC.64 UR4, c[0x0][0x310] ;  /* 0x0000c40000047ab9 */ /* 0x000fe20000000a00 */
[----:B------:R-:W-:Y:S02]  /*29e0*/  MOV R100, R4 ;  /* 0x0000000400647202 */ /* 0x000fe40000000f00 */
[----:B---3--:R-:W-:-:S04]  /*29f0*/  SHF.R.S32.HI R3, RZ, 0x1f, R0 ;  /* 0x0000001fff037819 */ /* 0x008fc80000011400 */
[----:B------:R-:W-:Y:S02]  /*2a00*/  SEL R3, R3, RZ, !P0 ;  /* 0x000000ff03037207 */ /* 0x000fe40004000000 */
[----:B------:R-:W-:-:S03]  /*2a10*/  SEL R98, R0, RZ, !P0 ;  /* 0x000000ff00627207 */ /* 0x000fc60004000000 */
[----:B------:R-:W-:Y:S02]  /*2a20*/  IMAD R43, R3, UR4, RZ ;  /* 0x00000004032b7c24 */ /* 0x000fe4000f8e02ff */
[----:B------:R-:W-:-:S04]  /*2a30*/  IMAD.WIDE.U32 R100, R98, UR4, R100 ;  /* 0x0000000462647c25 */ /* 0x000fc8000f8e0064 */
[----:B------:R-:W-:Y:S01]  /*2a40*/  IMAD R43, R98, UR5, R43 ;  /* 0x00000005622b7c24 */ /* 0x000fe2000f8e022b */
[----:B------:R-:W-:Y:S05]  /*2a50*/  @!P6 WARPSYNC.ALL ;  /* 0x000000000000e948 */ /* 0x000fea0003800000 */
[----:B------:R-:W-:Y:S02]  /*2a60*/  ULDC.64 UR4, c[0x0][0x330] ;  /* 0x0000cc0000047ab9 */ /* 0x000fe40000000a00 */
[----:B------:R-:W-:Y:S01]  /*2a70*/  IMAD.WIDE.U32 R4, R29, UR4, R16 ;  /* 0x000000041d047c25 */ /* 0x000fe2000f8e0010 */
[----:B------:R-:W-:-:S03]  /*2a80*/  SHF.R.S32.HI R36, RZ, 0x1f, R19 ;  /* 0x0000001fff247819 */ /* 0x000fc60000011413 */
[----:B------:R-:W-:Y:S01]  /*2a90*/  IMAD R5, R29, UR5, R5 ;  /* 0x000000051d057c24 */ /* 0x000fe2000f8e0205 */
[----:B------:R-:W-:Y:S02]  /*2aa0*/  ULDC.64 UR4, c[0x0][0x338] ;  /* 0x0000ce0000047ab9 */ /* 0x000fe40000000a00 */
[----:B------:R-:W-:Y:S01]  /*2ab0*/  IMAD R49, R3, UR4, RZ ;  /* 0x0000000403317c24 */ /* 0x000fe2000f8e02ff */
[----:B------:R-:W-:Y:S01]  /*2ac0*/  SEL R3, R41, RZ, P2 ;  /* 0x000000ff29037207 */ /* 0x000fe20001000000 */
[----:B------:R-:W-:Y:S02]  /*2ad0*/  IMAD R0, R36, R12, RZ ;  /* 0x0000000c24007224 */ /* 0x000fe400078e02ff */
[C---:B------:R-:W-:Y:S02]  /*2ae0*/  IMAD R49, R98.reuse, UR5, R49 ;  /* 0x0000000562317c24 */ /* 0x040fe4000f8e0231 */
[----:B------:R-:W-:-:S04]  /*2af0*/  IMAD.WIDE.U32 R98, R98, UR4, R4 ;  /* 0x0000000462627c25 */ /* 0x000fc8000f8e0004 */
[C---:B------:R-:W-:Y:S02]  /*2b00*/  VIADD R27, R19.reuse, 0x20 ;  /* 0x00000020131b7836 */ /* 0x040fe40000000000 */
[----:B------:R-:W-:-:S04]  /*2b10*/  IMAD.WIDE.U32 R96, R19, R12, R22 ;  /* 0x0000000c13607225 */ /* 0x000fc800078e0016 */
[----:B------:R-:W-:-:S04]  /*2b20*/  IMAD.WIDE.U32 R94, R19, R12, R16 ;  /* 0x0000000c135e7225 */ /* 0x000fc800078e0010 */
[C---:B------:R-:W-:Y:S02]  /*2b30*/  IMAD.SHL.U32 R32, R19.reuse, 0x80, RZ ;  /* 0x0000008013207824 */ /* 0x040fe400078e00ff */
[C---:B------:R-:W-:Y:S02]  /*2b40*/  VIADD R10, R19.reuse, 0x60 ;  /* 0x00000060130a7836 */ /* 0x040fe40000000000 */
[C---:B-1----:R-:W-:Y:S02]  /*2b50*/  VIADD R8, R19.reuse, 0x40 ;  /* 0x0000004013087836 */ /* 0x042fe40000000000 */
[C---:B------:R-:W-:Y:S01]  /*2b60*/  VIADD R30, R19.reuse, 0x20 ;  /* 0x00000020131e7836 */ /* 0x040fe20000000000 */
[----:B-----5:R-:W-:Y:S01]  /*2b70*/  SHF.R.S32.HI R11, RZ, 0x1f, R24 ;  /* 0x0000001fff0b7819 */ /* 0x020fe20000011418 */
[----:B------:R-:W-:Y:S01]  /*2b80*/  IMAD R5, R19, R13, R0 ;  /* 0x0000000d13057224 */ /* 0x000fe200078e0200 */
[----:B------:R-:W-:Y:S01]  /*2b90*/  SHF.L.U64.HI R89, R102, 0x5, R103 ;  /* 0x0000000566597819 */ /* 0x000fe20000010267 */
[----:B0-----:R-:W-:-:S02]  /*2ba0*/  IMAD R0, R36, R6, RZ ;  /* 0x0000000624007224 */ /* 0x001fc400078e02ff */
[----:B------:R-:W-:Y:S01]  /*2bb0*/  IMAD.IADD R3, R16, 0x1, R3 ;  /* 0x0000000110037824 */ /* 0x000fe200078e0203 */
[----:B------:R-:W-:Y:S01]  /*2bc0*/  SHF.L.U32 R27, R27, 0x7, RZ ;  /* 0x000000071b1b7819 */ /* 0x000fe200000006ff */
[C---:B------:R-:W-:Y:S02]  /*2bd0*/  IMAD R9, R19.reuse, R7, R0 ;  /* 0x0000000713097224 */ /* 0x040fe400078e0200 */
[C---:B------:R-:W-:Y:S01]  /*2be0*/  IMAD.WIDE.U32 R92, R19.reuse, R6, R22 ;  /* 0x00000006135c7225 */ /* 0x040fe200078e0016 */
[----:B------:R-:W-:Y:S01]  /*2bf0*/  SHF.R.S32.HI R0, RZ, 0x1f, R3 ;  /* 0x0000001fff007819 */ /* 0x000fe20000011403 */
[----:B------:R-:W-:Y:S02]  /*2c00*/  ULDC UR4, c[0x0][0x2f4] ;  /* 0x0000bd0000047ab9 */ /* 0x000fe40000000800 */
[----:B------:R-:W-:Y:S01]  /*2c10*/  IMAD.SHL.U32 R29, R19, 0x80, RZ ;  /* 0x00000080131d7824 */ /* 0x000fe200078e00ff */
[----:B------:R-:W-:Y:S02]  /*2c20*/  LEA.HI R106, R0, R3, RZ, 0x4 ;  /* 0x00000003006a7211 */ /* 0x000fe400078f20ff */
[----:B------:R-:W-:-:S02]  /*2c30*/  LOP3.LUT R27, R27, 0x380, RZ, 0xc0, !PT ;  /* 0x000003801b1b7812 */ /* 0x000fc400078ec0ff */
[----:B------:R-:W-:Y:S01]  /*2c40*/  LOP3.LUT R29, R29, 0x380, RZ, 0xc0, !PT ;  /* 0x000003801d1d7812 */ /* 0x000fe200078ec0ff */
[----:B------:R-:W-:Y:S01]  /*2c50*/  IMAD.IADD R97, R97, 0x1, R5 ;  /* 0x0000000161617824 */ /* 0x000fe200078e0205 */
[----:B------:R-:W-:Y:S01]  /*2c60*/  LEA.HI R4, R0, R3, RZ, 0x7 ;  /* 0x0000000300047211 */ /* 0x000fe200078f38ff */
[----:B------:R-:W-:Y:S01]  /*2c70*/  IMAD.IADD R95, R5, 0x1, R95 ;  /* 0x00000001055f7824 */ /* 0x000fe200078e025f */
[--C-:B------:R-:W-:Y:S01]  /*2c80*/  LOP3.LUT R0, R29, 0x70, R106.reuse, 0xf8, !PT ;  /* 0x000000701d007812 */ /* 0x100fe200078ef86a */
[----:B------:R-:W-:Y:S01]  /*2c90*/  VIADD R29, R19, 0x40 ;  /* 0x00000040131d7836 */ /* 0x000fe20000000000 */
[----:B------:R-:W-:Y:S01]  /*2ca0*/  LOP3.LUT R5, R27, 0x70, R106, 0xf8, !PT ;  /* 0x000000701b057812 */ /* 0x000fe200078ef86a */
[----:B------:R-:W-:Y:S01]  /*2cb0*/  VIADD R27, R19, 0x60 ;  /* 0x00000060131b7836 */ /* 0x000fe20000000000 */
[----:B------:R-:W-:Y:S01]  /*2cc0*/  LOP3.LUT R32, R32, 0x380, RZ, 0xc0, !PT ;  /* 0x0000038020207812 */ /* 0x000fe200078ec0ff */
[----:B------:R-:W-:Y:S02]  /*2cd0*/  IMAD.SHL.U32 R10, R10, 0x80, RZ ;  /* 0x000000800a0a7824 */ /* 0x000fe400078e00ff */
[----:B------:R-:W-:Y:S01]  /*2ce0*/  IMAD.SHL.U32 R8, R8, 0x80, RZ ;  /* 0x0000008008087824 */ /* 0x000fe200078e00ff */
[----:B------:R-:W-:Y:S01]  /*2cf0*/  SHF.R.U32.HI R32, RZ, 0x3, R32 ;  /* 0x00000003ff207819 */ /* 0x000fe20000011620 */
[----:B------:R-:W-:-:S02]  /*2d00*/  IMAD.SHL.U32 R27, R27, 0x80, RZ ;  /* 0x000000801b1b7824 */ /* 0x000fc400078e00ff */
[----:B------:R-:W-:Y:S02]  /*2d10*/  IMAD.SHL.U32 R29, R29, 0x80, RZ ;  /* 0x000000801d1d7824 */ /* 0x000fe400078e00ff */
[----:B------:R-:W-:Y:S01]  /*2d20*/  IMAD.SHL.U32 R30, R30, 0x80, RZ ;  /* 0x000000801e1e7824 */ /* 0x000fe200078e00ff */
[----:B------:R-:W-:Y:S01]  /*2d30*/  LOP3.LUT R3, R0, R32, RZ, 0x3c, !PT ;  /* 0x0000002000037212 */ /* 0x000fe200078e3cff */
[----:B------:R-:W-:Y:S01]  /*2d40*/  IMAD R0, R11, R6, RZ ;  /* 0x000000060b007224 */ /* 0x000fe200078e02ff */
[----:B------:R-:W-:Y:S02]  /*2d50*/  LOP3.LUT R8, R8, 0x380, RZ, 0xc0, !PT ;  /* 0x0000038008087812 */ /* 0x000fe400078ec0ff */
[----:B------:R-:W-:Y:S02]  /*2d60*/  LOP3.LUT R10, R10, 0x380, RZ, 0xc0, !PT ;  /* 0x000003800a0a7812 */ /* 0x000fe400078ec0ff */
[----:B------:R-:W-:Y:S02]  /*2d70*/  LOP3.LUT R27, R27, 0x380, RZ, 0xc0, !PT ;  /* 0x000003801b1b7812 */ /* 0x000fe400078ec0ff */
[----:B------:R-:W-:-:S02]  /*2d80*/  LOP3.LUT R29, R29, 0x380, RZ, 0xc0, !PT ;  /* 0x000003801d1d7812 */ /* 0x000fc400078ec0ff */
[----:B------:R-:W-:Y:S01]  /*2d90*/  LOP3.LUT R30, R30, 0x380, RZ, 0xc0, !PT ;  /* 0x000003801e1e7812 */ /* 0x000fe200078ec0ff */
[----:B------:R-:W-:Y:S01]  /*2da0*/  IMAD.SHL.U32 R4, R4, 0x80, RZ ;  /* 0x0000008004047824 */ /* 0x000fe200078e00ff */
[----:B------:R-:W-:Y:S01]  /*2db0*/  LOP3.LUT R8, R8, 0x70, R106, 0xf8, !PT ;  /* 0x0000007008087812 */ /* 0x000fe200078ef86a */
[----:B------:R-:W-:Y:S01]  /*2dc0*/  IMAD.WIDE.U32 R90, R19, R6, R16 ;  /* 0x00000006135a7225 */ /* 0x000fe200078e0010 */
[----:B------:R-:W-:Y:S02]  /*2dd0*/  LOP3.LUT R10, R10, 0x70, R106, 0xf8, !PT ;  /* 0x000000700a0a7812 */ /* 0x000fe400078ef86a */
[----:B------:R-:W-:Y:S01]  /*2de0*/  SHF.R.U32.HI R30, RZ, 0x3, R30 ;  /* 0x00000003ff1e7819 */ /* 0x000fe2000001161e */
[----:B------:R-:W-:Y:S01]  /*2df0*/  IMAD.SHL.U32 R88, R102, 0x20, RZ ;  /* 0x0000002066587824 */ /* 0x000fe200078e00ff */
[----:B------:R-:W-:Y:S01]  /*2e00*/  SHF.R.U32.HI R29, RZ, 0x3, R29 ;  /* 0x00000003ff1d7819 */ /* 0x000fe2000001161d */
[----:B------:R-:W-:Y:S01]  /*2e10*/  IMAD R105, R24, R7, R0 ;  /* 0x0000000718697224 */ /* 0x000fe200078e0200 */
[----:B------:R-:W-:Y:S01]  /*2e20*/  SHF.R.U32.HI R27, RZ, 0x3, R27 ;  /* 0x00000003ff1b7819 */ /* 0x000fe2000001161b */
[----:B------:R-:W-:-:S02]  /*2e30*/  IMAD R0, R36, R102, RZ ;  /* 0x0000006624007224 */ /* 0x000fc400078e02ff */
[----:B------:R-:W-:Y:S01]  /*2e40*/  VIADD R32, R19, 0x20 ;  /* 0x0000002013207836 */ /* 0x000fe20000000000 */
[----:B------:R-:W-:Y:S01]  /*2e50*/  LOP3.LUT R4, R4, 0xffffc000, RZ, 0xc0, !PT ;  /* 0xffffc00004047812 */ /* 0x000fe200078ec0ff */
[----:B------:R-:W-:Y:S01]  /*2e60*/  IMAD.IADD R93, R93, 0x1, R9 ;  /* 0x000000015d5d7824 */ /* 0x000fe200078e0209 */
[----:B------:R-:W-:Y:S01]  /*2e70*/  LOP3.LUT R5, R5, R30, RZ, 0x3c, !PT ;  /* 0x0000001e05057212 */ /* 0x000fe200078e3cff */
[----:B------:R-:W-:Y:S01]  /*2e80*/  IMAD.IADD R91, R9, 0x1, R91 ;  /* 0x00000001095b7824 */ /* 0x000fe200078e025b */
[----:B------:R-:W-:Y:S01]  /*2e90*/  LOP3.LUT R9, R8, R29, RZ, 0x3c, !PT ;  /* 0x0000001d08097212 */ /* 0x000fe200078e3cff */
[C---:B------:R-:W-:Y:S01]  /*2ea0*/  IMAD.WIDE.U32 R126, R19.reuse, R102, R88 ;  /* 0x00000066137e7225 */ /* 0x040fe200078e0058 */
[----:B------:R-:W-:Y:S02]  /*2eb0*/  LOP3.LUT R27, R10, R27, RZ, 0x3c, !PT ;  /* 0x0000001b0a1b7212 */ /* 0x000fe400078e3cff */
[C---:B------:R-:W-:Y:S01]  /*2ec0*/  IADD3 R46, P0, R19.reuse, R46, RZ ;  /* 0x0000002e132e7210 */ /* 0x040fe20007f1e0ff */
[C---:B------:R-:W-:Y:S01]  /*2ed0*/  IMAD R37, R19.reuse, R103, R0 ;  /* 0x0000006713257224 */ /* 0x040fe200078e0200 */
[----:B------:R-:W-:Y:S01]  /*2ee0*/  SHF.R.S32.HI R115, RZ, 0x1f, R32 ;  /* 0x0000001fff737819 */ /* 0x000fe20000011420 */
[----:B------:R-:W-:Y:S01]  /*2ef0*/  IMAD.WIDE.U32 R44, R19, R102, R16 ;  /* 0x00000066132c7225 */ /* 0x000fe200078e0010 */
[----:B------:R-:W-:-:S02]  /*2f00*/  IADD3 R30, R3, R4, R28 ;  /* 0x00000004031e7210 */ /* 0x000fc40007ffe01c */
[-C--:B------:R-:W-:Y:S01]  /*2f10*/  IADD3 R29, R5, R4.reuse, R21 ;  /* 0x00000004051d7210 */ /* 0x080fe20007ffe015 */
[----:B------:R-:W-:Y:S01]  /*2f20*/  VIADD R32, R19, 0x60 ;  /* 0x0000006013207836 */ /* 0x000fe20000000000 */
[----:B------:R-:W-:Y:S01]  /*2f30*/  IADD3 R28, R9, R4, R20 ;  /* 0x00000004091c7210 */ /* 0x000fe20007ffe014 */
[----:B------:R-:W-:Y:S01]  /*2f40*/  VIADD R33, R19, 0x40 ;  /* 0x0000004013217836 */ /* 0x000fe20000000000 */
[----:B------:R-:W-:Y:S01]  /*2f50*/  IADD3 R3, P1, R88, R126, RZ ;  /* 0x0000007e58037210 */ /* 0x000fe20007f3e0ff */
[----:B------:R-:W-:Y:S02]  /*2f60*/  IMAD R14, R11, R12, RZ ;  /* 0x0000000c0b0e7224 */ /* 0x000fe400078e02ff */
[----:B------:R-:W-:Y:S01]  /*2f70*/  IMAD.X R47, R36, 0x1, R35, P0 ;  /* 0x00000001242f7824 */ /* 0x000fe200000e0623 */
[----:B------:R-:W-:Y:S01]  /*2f80*/  IADD3 R40, P0, R100, R44, RZ ;  /* 0x0000002c64287210 */ /* 0x000fe20007f1e0ff */
[----:B------:R-:W-:Y:S01]  /*2f90*/  IMAD.IADD R35, R45, 0x1, R37 ;  /* 0x000000012d237824 */ /* 0x000fe200078e0225 */
[----:B------:R-:W-:Y:S01]  /*2fa0*/  SHF.R.S32.HI R112, RZ, 0x1f, R32 ;  /* 0x0000001fff707819 */ /* 0x000fe20000011420 */
[----:B------:R-:W-:Y:S01]  /*2fb0*/  IMAD.IADD R42, R101, 0x1, R43 ;  /* 0x00000001652a7824 */ /* 0x000fe200078e022b */
[----:B------:R-:W-:Y:S01]  /*2fc0*/  SHF.R.S32.HI R114, RZ, 0x1f, R33 ;  /* 0x0000001fff727819 */ /* 0x000fe20000011421 */
[----:B------:R-:W-:Y:S01]  /*2fd0*/  VIADD R117, R31, 0x8 ;  /* 0x000000081f757836 */ /* 0x000fe20000000000 */
[--C-:B------:R-:W-:Y:S01]  /*2fe0*/  SHF.L.U64.HI R0, R102, 0x7, R103.reuse ;  /* 0x0000000766007819 */ /* 0x100fe20000010267 */
[----:B------:R-:W-:Y:S01]  /*2ff0*/  IMAD R39, R24, R13, R14 ;  /* 0x0000000d18277224 */ /* 0x000fe200078e020e */
[----:B------:R-:W-:Y:S01]  /*3000*/  SHF.L.U64.HI R31, R102, 0x6, R103 ;  /* 0x00000006661f7819 */ /* 0x000fe20000010267 */
[----:B------:R-:W-:Y:S01]  /*3010*/  IMAD.WIDE.U32 R96, R24, R12, R96 ;  /* 0x0000000c18607225 */ /* 0x000fe200078e0060 */
[----:B------:R-:W-:-:S02]  /*3020*/  SHF.L.U32 R34, R41, 0x1, RZ ;  /* 0x0000000129227819 */ /* 0x000fc400000006ff */
[----:B------:R-:W-:Y:S01]  /*3030*/  IADD3 R43, P3, R100, 0x80, RZ ;  /* 0x00000080642b7810 */ /* 0x000fe20007f7e0ff */
[----:B------:R-:W-:Y:S01]  /*3040*/  IMAD.WIDE.U32 R94, R24, R12, R94 ;  /* 0x0000000c185e7225 */ /* 0x000fe200078e005e */
[----:B------:R-:W-:Y:S02]  /*3050*/  IADD3 R103, P2, R40, 0x80, RZ ;  /* 0x0000008028677810 */ /* 0x000fe40007f5e0ff */
[----:B------:R-:W-:Y:S01]  /*3060*/  LOP3.LUT R41, R106, 0xfffffff0, RZ, 0xc0, !PT ;  /* 0xfffffff06a297812 */ /* 0x000fe200078ec0ff */
[----:B------:R-:W-:Y:S01]  /*3070*/  IMAD.WIDE.U32 R92, R24, R6, R92 ;  /* 0x00000006185c7225 */ /* 0x000fe200078e005c */
[----:B------:R-:W-:-:S03]  /*3080*/  SHF.L.U64.HI R21, R12, 0x5, R13 ;  /* 0x000000050c157819 */ /* 0x000fc6000001020d */
[----:B------:R-:W-:Y:S02]  /*3090*/  VIADD R5, R16, 0x80 ;  /* 0x0000008010057836 */ /* 0x000fe40000000000 */
[----:B------:R-:W-:Y:S01]  /*30a0*/  IMAD.WIDE.U32 R90, R24, R6, R90 ;  /* 0x00000006185a7225 */ /* 0x000fe200078e005a */
[----:B------:R-:W-:-:S03]  /*30b0*/  SHF.L.U64.HI R20, R12, 0x6, R13 ;  /* 0x000000060c147819 */ /* 0x000fc6000001020d */
[----:B------:R-:W-:Y:S01]  /*30c0*/  IMAD.X R104, R35, 0x1, R42, P0 ;  /* 0x0000000123687824 */ /* 0x000fe200000e062a */
[C---:B------:R-:W-:Y:S01]  /*30d0*/  SHF.L.U64.HI R11, R6.reuse, 0x5, R7 ;  /* 0x00000005060b7819 */ /* 0x040fe20000010207 */
[----:B------:R-:W-:Y:S01]  /*30e0*/  IMAD.IADD R38, R39, 0x1, R95 ;  /* 0x0000000127267824 */ /* 0x000fe200078e025f */
[--C-:B------:R-:W-:Y:S01]  /*30f0*/  SHF.L.U64.HI R10, R6, 0x6, R7.reuse ;  /* 0x00000006060a7819 */ /* 0x100fe20000010207 */
[----:B------:R-:W-:Y:S01]  /*3100*/  IMAD.SHL.U32 R14, R12, 0x20, RZ ;  /* 0x000000200c0e7824 */ /* 0x000fe200078e00ff */
[C---:B------:R-:W-:Y:S01]  /*3110*/  SHF.L.U64.HI R9, R6.reuse, 0x7, R7 ;  /* 0x0000000706097819 */ /* 0x040fe20000010207 */
[C---:B------:R-:W-:Y:S01]  /*3120*/  IMAD.SHL.U32 R7, R6.reuse, 0x40, RZ ;  /* 0x0000004006077824 */ /* 0x040fe200078e00ff */
[C---:B------:R-:W-:Y:S01]  /*3130*/  SHF.L.U32 R8, R6.reuse, 0x5, RZ ;  /* 0x0000000506087819 */ /* 0x040fe200000006ff */
[----:B------:R-:W-:Y:S01]  /*3140*/  IMAD.SHL.U32 R6, R6, 0x80, RZ ;  /* 0x0000008006067824 */ /* 0x000fe200078e00ff */
[----:B------:R-:W-:Y:S01]  /*3150*/  ISETP.GE.AND P0, PT, R16, UR4, PT ;  /* 0x0000000410007c0c */ /* 0x000fe2000bf06270 */
[----:B------:R-:W-:Y:S01]  /*3160*/  IMAD.SHL.U32 R123, R102, 0x80, RZ ;  /* 0x00000080667b7824 */ /* 0x000fe200078e00ff */
[----:B------:R-:W-:Y:S01]  /*3170*/  SHF.R.S32.HI R106, RZ, 0x4, R106 ;  /* 0x00000004ff6a7819 */ /* 0x000fe2000001146a */
[----:B------:R-:W-:Y:S01]  /*3180*/  IMAD.X R108, RZ, RZ, R42, P3 ;  /* 0x000000ffff6c7224 */ /* 0x000fe200018e062a */
[----:B------:R-:W-:Y:S01]  /*3190*/  SHF.R.S32.HI R107, RZ, 0x1f, R41 ;  /* 0x0000001fff6b7819 */ /* 0x000fe20000011429 */
[----:B------:R-:W-:Y:S01]  /*31a0*/  IMAD.X R109, RZ, RZ, R104, P2 ;  /* 0x000000ffff6d7224 */ /* 0x000fe200010e0668 */
[----:B------:R-:W-:-:S02]  /*31b0*/  IADD3 R110, R99, R49, RZ ;  /* 0x00000031636e7210 */ /* 0x000fc40007ffe0ff */
[----:B--2---:R-:W-:Y:S01]  /*31c0*/  IADD3 R27, R27, R4, R15 ;  /* 0x000000041b1b7210 */ /* 0x004fe20007ffe00f */
[----:B------:R-:W-:-:S04]  /*31d0*/  IMAD.IADD R4, R37, 0x1, R127 ;  /* 0x0000000125047824 */ /* 0x000fc800078e027f */
[----:B------:R-:W-:Y:S01]  /*31e0*/  IMAD.X R32, R4, 0x1, R89, P1 ;  /* 0x0000000104207824 */ /* 0x000fe200008e0659 */
[----:B------:R-:W-:Y:S01]  /*31f0*/  @!P6 BAR.SYNC.DEFER_BLOCKING 0x9, 0x100 ;  /* 0x024400000000eb1d */ /* 0x000fe20000010000 */
[----:B------:R-:W-:Y:S01]  /*3200*/  IADD3 R33, P1, R3, R88, RZ ;  /* 0x0000005803217210 */ /* 0x000fe20007f3e0ff */
[----:B------:R-:W-:Y:S01]  /*3210*/  IMAD.IADD R37, R97, 0x1, R39 ;  /* 0x0000000161257824 */ /* 0x000fe200078e0227 */
[C---:B------:R-:W-:Y:S01]  /*3220*/  SHF.L.U64.HI R15, R12.reuse, 0x7, R13 ;  /* 0x000000070c0f7819 */ /* 0x040fe2000001020d */
[----:B------:R-:W-:Y:S02]  /*3230*/  IMAD.SHL.U32 R13, R12, 0x40, RZ ;  /* 0x000000400c0d7824 */ /* 0x000fe400078e00ff */
[----:B------:R-:W-:Y:S01]  /*3240*/  IMAD.X R36, R32, 0x1, R89, P1 ;  /* 0x0000000120247824 */ /* 0x000fe200008e0659 */
[----:B------:R-:W-:Y:S01]  /*3250*/  ISETP.GE.AND P1, PT, R5, UR4, PT ;  /* 0x0000000405007c0c */ /* 0x000fe2000bf26270 */
[----:B------:R-:W-:Y:S02]  /*3260*/  IMAD.IADD R39, R93, 0x1, R105 ;  /* 0x000000015d277824 */ /* 0x000fe400078e0269 */
[----:B------:R-:W-:-:S02]  /*3270*/  IMAD.SHL.U32 R12, R12, 0x80, RZ ;  /* 0x000000800c0c7824 */ /* 0x000fc400078e00ff */
[----:B------:R-:W-:-:S08]  /*3280*/  IMAD.IADD R105, R105, 0x1, R91 ;  /* 0x0000000169697824 */ /* 0x000fd000078e025b */
.L_x_2570:
        /* <DEDUP_REMOVED lines=26> */
[----:B------:R-:W-:-:S04]  /*3430*/  IMAD.WIDE.U32 R48, R12, R26, RZ ;  /* 0x0000001a0c307225 */ /* 0x000fc800078e00ff */
[----:B------:R-:W-:-:S04]  /*3440*/  IMAD.WIDE.U32 R50, R6, R26, RZ ;  /* 0x0000001a06327225 */ /* 0x000fc800078e00ff */
[----:B------:R-:W-:Y:S02]  /*3450*/  IMAD.IADD R85, R119, 0x1, R85 ;  /* 0x0000000177557824 */ /* 0x000fe400078e0255 */
        /* <DEDUP_REMOVED lines=27> */
.L_x_2491:
[----:B------:R-:W-:Y:S05]  /*3610*/  BSYNC B1 ;  /* 0x0000000000017941 */ /* 0x000fea0003800000 */
.L_x_2490:
[----:B-1----:R-:W-:Y:S01]  /*3620*/  VIADD R52, R19, 0x20 ;  /* 0x0000002013347836 */ /* 0x002fe20000000000 */
[----:B------:R-:W-:Y:S01]  /*3630*/  BSSY B1, `(.L_x_2492) ;  /* 0x000001e000017945 */ /* 0x000fe20003800000 */
[----:B------:R-:W-:Y:S02]  /*3640*/  CS2R R72, SRZ ;  /* 0x0000000000487805 */ /* 0x000fe4000001ff00 */
[----:B------:R-:W-:Y:S02]  /*3650*/  CS2R R70, SRZ ;  /* 0x0000000000467805 */ /* 0x000fe4000001ff00 */
[----:B------:R-:W-:Y:S02]  /*3660*/  CS2R R60, SRZ ;  /* 0x00000000003c7805 */ /* 0x000fe4000001ff00 */
[----:B------:R-:W-:Y:S02]  /*3670*/  ISETP.GE.AND P3, PT, R52, R116, PT ;  /* 0x000000743400720c */ /* 0x000fe40003f66270 */
[----:B------:R-:W-:-:S02]  /*3680*/  CS2R R52, SRZ ;  /* 0x0000000000347805 */ /* 0x000fc4000001ff00 */
[----:B------:R-:W-:Y:S02]  /*3690*/  CS2R R64, SRZ ;  /* 0x0000000000407805 */ /* 0x000fe4000001ff00 */
[----:B------:R-:W-:Y:S02]  /*36a0*/  CS2R R62, SRZ ;  /* 0x00000000003e7805 */ /* 0x000fe4000001ff00 */
[----:B------:R-:W-:-:S05]  /*36b0*/  CS2R R74, SRZ ;  /* 0x00000000004a7805 */ /* 0x000fca000001ff00 */
        /* <DEDUP_REMOVED lines=21> */
.L_x_2493:
[----:B------:R-:W-:Y:S05]  /*3810*/  BSYNC B1 ;  /* 0x0000000000017941 */ /* 0x000fea0003800000 */
.L_x_2492:
[----:B-1----:R-:W-:Y:S01]  /*3820*/  VIADD R55, R19, 0x40 ;  /* 0x0000004013377836 */ /* 0x002fe20000000000 */
[----:B------:R-:W-:Y:S01]  /*3830*/  BSSY B1, `(.L_x_2494) ;  /* 0x000001c000017945 */ /* 0x000fe20003800000 */
[----:B------:R-:W-:Y:S01]  /*3840*/  IMAD.MOV.U32 R54, RZ, RZ, R58 ;  /* 0x000000ffff367224 */ /* 0x000fe200078e003a */
        /* <DEDUP_REMOVED lines=26> */
.L_x_2495:
[----:B------:R-:W-:Y:S05]  /*39f0*/  BSYNC B1 ;  /* 0x0000000000017941 */ /* 0x000fea0003800000 */
.L_x_2494:
        /* <DEDUP_REMOVED lines=13> */
[----:B0-----:R-:W-:-:S04]  /*3ad0*/  IMAD.WIDE.U32 R48, R52, 0x60, R48 ;  /* 0x0000006034307825 */ /* 0x001fc800078e0030 */
[----:B------:R-:W-:Y:S01]  /*3ae0*/  IMAD R53, R53, 0x60, RZ ;  /* 0x0000006035357824 */ /* 0x000fe200078e02ff */
[----:B------:R-:W-:-:S04]  /*3af0*/  IADD3 R48, P5, P6, R96, UR4, R48 ;  /* 0x0000000460307c10 */ /* 0x000fc8000febe030 */
[----:B------:R-:W-:-:S04]  /*3b00*/  IADD3 R52, R49, R53, RZ ;  /* 0x0000003531347210 */ /* 0x000fc80007ffe0ff */
[----:B------:R-:W-:Y:S01]  /*3b10*/  IADD3.X R49, R37, UR5, R52, P5, P6 ;  /* 0x0000000525317c10 */ /* 0x000fe2000afec434 */
[----:B------:R-:W-:Y:S01]  /*3b20*/  ULDC.64 UR4, c[0x0][0x400] ;  /* 0x0001000000047ab9 */ /* 0x000fe20000000a00 */
[----:B------:R-:W0:Y:S02]  /*3b30*/  LDC.64 R52, c[0x0][0x408] ;  /* 0x00010200ff347b82 */ /* 0x000e240000000a00 */
[----:B0-----:R-:W-:-:S04]  /*3b40*/  IMAD.WIDE.U32 R50, R52, 0x60, R50 ;  /* 0x0000006034327825 */ /* 0x001fc800078e0032 */
[----:B------:R-:W-:Y:S01]  /*3b50*/  IMAD R53, R53, 0x60, RZ ;  /* 0x0000006035357824 */ /* 0x000fe200078e02ff */
[----:B------:R-:W-:-:S03]  /*3b60*/  IADD3 R50, P5, P6, R92, UR4, R50 ;  /* 0x000000045c327c10 */ /* 0x000fc6000febe032 */
[----:B------:R-:W-:-:S05]  /*3b70*/  IMAD.IADD R52, R51, 0x1, R53 ;  /* 0x0000000133347824 */ /* 0x000fca00078e0235 */
        /* <DEDUP_REMOVED lines=9> */
.L_x_2497:
[----:B------:R-:W-:Y:S05]  /*3c10*/  BSYNC B1 ;  /* 0x0000000000017941 */ /* 0x000fea0003800000 */
.L_x_2496:
[----:B------:R-:W-:Y:S01]  /*3c20*/  UISETP.NE.AND UP0, UPT, UR46, 0x3, UPT ;  /* 0x000000032e00788c */ /* 0x000fe2000bf05270 */
[----:B-----5:R-:W-:Y:S01]  /*3c30*/  IMAD.MOV.U32 R137, RZ, RZ, R76 ;  /* 0x000000ffff897224 */ /* 0x020fe200078e004c */
[----:B------:R-:W-:Y:S01]  /*3c40*/  MOV R130, R64 ;  /* 0x0000004000827202 */ /* 0x000fe20000000f00 */
[----:B------:R-:W-:Y:S02]  /*3c50*/  IMAD.MOV.U32 R140, RZ, RZ, R80 ;  /* 0x000000ffff8c7224 */ /* 0x000fe400078e0050 */
[----:B------:R-:W-:Y:S01]  /*3c60*/  IMAD.MOV.U32 R138, RZ, RZ, R78 ;  /* 0x000000ffff8a7224 */ /* 0x000fe200078e004e */
[----:B------:R-:W-:Y:S01]  /*3c70*/  PLOP3.LUT P5, PT, PT, PT, UP0, 0x80, 0x0 ;  /* 0x000000000000781c */ /* 0x000fe20003faf008 */
        /* <DEDUP_REMOVED lines=11> */
[----:B------:R-:W-:Y:S01]  /*3d30*/  IMAD.MOV.U32 R121, RZ, RZ, R58 ;  /* 0x000000ffff797224 */ /* 0x000fe200078e003a */
[----:B------:R-:W-:Y:S06]  /*3d40*/  @!P5 BRA `(.L_x_2498) ;  /* 0x000000000004d947 */ /* 0x000fec0003800000 */
[----:B------:R-:W-:Y:S01]  /*3d50*/  BPT.TRAP 0x1 ;  /* 0x000000040000795c */ /* 0x000fe20000300000 */
.L_x_2498:
[----:B------:R-:W-:Y:S01]  /*3d60*/  IMAD R111, R232, 0x8, R18 ;  /* 0x00000008e86f7824 */ /* 0x000fe200078e0212 */
[----:B------:R-:W-:Y:S01]  /*3d70*/  SHF.L.U32 R122, R236, 0x1f, RZ ;  /* 0x0000001fec7a7819 */ /* 0x000fe200000006ff */
[----:B------:R-:W-:Y:S03]  /*3d80*/  BSSY B1, `(.L_x_2499) ;  /* 0x0000003000017945 */ /* 0x000fe60003800000 */
[----:B------:R-:W1:Y:S02]  /*3d90*/  SYNCS.PHASECHK.TRANS64.TRYWAIT P6, [R111+URZ+0x38890], R122 ;  /* 0x0388907a6f0075a7 */ /* 0x000e6400080c017f */
[----:B-1----:R-:W-:Y:S05]  /*3da0*/  @!P6 BRA `(.L_x_2500) ;  /* 0x000002c400d0e947 */ /* 0x002fea0003800000 */
.L_x_2835:
[----:B------:R-:W-:Y:S05]  /*3db0*/  BSYNC B1 ;  /* 0x0000000000017941 */ /* 0x000fea0003800000 */
.L_x_2499:
        /* <DEDUP_REMOVED lines=117> */
.L_x_2506:
[----:B------:R-:W-:Y:S05]  /*4510*/  BSYNC B3 ;  /* 0x0000000000037941 */ /* 0x000fea0003800000 */
.L_x_2505:
[----:B------:R-:W-:Y:S02]  /*4520*/  ULDC.64 UR4, c[0x0][0x2e8] ;  /* 0x0000ba0000047ab9 */ /* 0x000fe40000000a00 */
[----:B------:R-:W-:-:S04]  /*4530*/  IADD3 R80, P2, P6, R139, UR4, R100 ;  /* 0x000000048b507c10 */ /* 0x000fc8000fe5e064 */
[----:B------:R-:W-:-:S05]  /*4540*/  IADD3.X R81, R136, UR5, R42, P2, P6 ;  /* 0x0000000588517c10 */ /* 0x000fca00097ec42a */
[----:B--2---:R2:W-:Y:S04]  /*4550*/  STG.E.128 desc[UR40][R80.64], R48 ;  /* 0x0000003050007986 */ /* 0x0045e8000c101d28 */
.L_x_2504:
[----:B------:R-:W-:Y:S05]  /*4560*/  BSYNC B2 ;  /* 0x0000000000027941 */ /* 0x000fea0003800000 */
.L_x_2503:
        /* <DEDUP_REMOVED lines=112> */
.L_x_2508:
[----:B------:R-:W-:Y:S05]  /*4c70*/  BSYNC B2 ;  /* 0x0000000000027941 */ /* 0x000fea0003800000 */
.L_x_2507:
[----:B------:R-:W-:Y:S02]  /*4c80*/  ULDC.64 UR4, c[0x0][0x2e8] ;  /* 0x0000ba0000047ab9 */ /* 0x000fe40000000a00 */
[----:B------:R-:W-:-:S04]  /*4c90*/  IADD3 R76, P2, P6, R43, UR4, R139 ;  /* 0x000000042b4c7c10 */ /* 0x000fc8000fe5e08b */
[----:B------:R-:W-:-:S05]  /*4ca0*/  IADD3.X R77, R108, UR5, R136, P2, P6 ;  /* 0x000000056c4d7c10 */ /* 0x000fca00097ec488 */
[----:B--2---:R3:W-:Y:S04]  /*4cb0*/  STG.E.128 desc[UR40][R76.64], R48 ;  /* 0x000000304c007986 */ /* 0x0047e8000c101d28 */
.L_x_2502:
[----:B------:R-:W-:Y:S05]  /*4cc0*/  BSYNC B1 ;  /* 0x0000000000017941 */ /* 0x000fea0003800000 */
.L_x_2501:
        /* <DEDUP_REMOVED lines=116> */
.L_x_2514:
[----:B------:R-:W-:Y:S05]  /*5410*/  BSYNC B3 ;  /* 0x0000000000037941 */ /* 0x000fea0003800000 */
.L_x_2513:
[----:B------:R-:W-:Y:S02]  /*5420*/  ULDC.64 UR4, c[0x0][0x2e8] ;  /* 0x0000ba0000047ab9 */ /* 0x000fe40000000a00 */
[----:B------:R-:W-:-:S04]  /*5430*/  IADD3 R72, P2, P3, R77, UR4, R100 ;  /* 0x000000044d487c10 */ /* 0x000fc8000fb5e064 */
[----:B------:R-:W-:-:S05]  /*5440*/  IADD3.X R73, R76, UR5, R42, P2, P3 ;  /* 0x000000054c497c10 */ /* 0x000fca00097e642a */
[----:B--2---:R3:W-:Y:S04]  /*5450*/  STG.E.128 desc[UR40][R72.64], R48 ;  /* 0x0000003048007986 */ /* 0x0047e8000c101d28 */
.L_x_2512:
[----:B------:R-:W-:Y:S05]  /*5460*/  BSYNC B2 ;  /* 0x0000000000027941 */ /* 0x000fea0003800000 */
.L_x_2511:
[----:B------:R-:W-:Y:S05]  /*5470*/  @P1 BRA `(.L_x_2510) ;  /* 0x0000000400c41947 */ /* 0x000fea0003800000 */
[----:B0-23--:R0:W2:Y:S01]  /*5480*/  LDS.128 R48, [R113+0x2d400] ;  /* 0x02d4000071307984 */ /* 0x00d0a20000000c00 */
[----:B------:R-:W-:Y:S01]  /*5490*/  ISETP.GE.AND P2, PT, R233, R84, PT ;  /* 0x00000054e900720c */ /* 0x000fe20003f46270 */
[----:B------:R-:W-:-:S12]  /*54a0*/  BSSY B2, `(.L_x_2515) ;  /* 0x000006a000027945 */ /* 0x000fd80003800000 */
[----:B0-----:R-:W-:Y:S05]  /*54b0*/  @P2 BRA `(.L_x_2516) ;  /* 0x0000000400a02947 */ /* 0x001fea0003800000 */
[--C-:B------:R-:W-:Y:S02]  /*54c0*/  SHF.R.U32.HI R73, RZ, 0x8, R69.reuse ;  /* 0x00000008ff497819 */ /* 0x100fe40000011645 */
[----:B------:R-:W-:Y:S02]  /*54d0*/  SHF.R.U32.HI R70, RZ, 0x10, R69 ;  /* 0x00000010ff467819 */ /* 0x000fe40000011645 */
[----:B------:R-:W-:Y:S01]  /*54e0*/  LOP3.LUT R72, R69, 0xff0000ff, RZ, 0xc0, !PT ;  /* 0xff0000ff45487812 */ /* 0x000fe200078ec0ff */
[----:B------:R-:W-:Y:S01]  /*54f0*/  IMAD.SHL.U32 R73, R73, 0x100, RZ ;  /* 0x0000010049497824 */ /* 0x000fe200078e00ff */
[--C-:B------:R-:W-:Y:S02]  /*5500*/  SHF.R.U32.HI R69, RZ, 0x8, R71.reuse ;  /* 0x00000008ff457819 */ /* 0x100fe40000011647 */
[----:B------:R-:W-:Y:S02]  /*5510*/  SHF.R.U32.HI R68, RZ, 0x10, R71 ;  /* 0x00000010ff447819 */ /* 0x000fe40000011647 */
[----:B------:R-:W-:-:S02]  /*5520*/  LOP3.LUT R74, R71, 0xff0000ff, RZ, 0xc0, !PT ;  /* 0xff0000ff474a7812 */ /* 0x000fc400078ec0ff */
[----:B------:R-:W-:Y:S01]  /*5530*/  SHF.L.U32 R71, R69, 0x8, RZ ;  /* 0x0000000845477819 */ /* 0x000fe200000006ff */
[----:B------:R-:W-:Y:S01]  /*5540*/  IMAD.U32 R69, R70, 0x10000, RZ ;  /* 0x0001000046457824 */ /* 0x000fe200078e00ff */
[----:B------:R-:W-:Y:S02]  /*5550*/  LOP3.LUT R72, R72, 0xff00, R73, 0xf8, !PT ;  /* 0x0000ff0048487812 */ /* 0x000fe400078ef849 */
[----:B------:R-:W-:Y:S02]  /*5560*/  F2FP.F16.E4M3.UNPACK_B R70, R133.H1 ;  /* 0x00000085ff46723e */ /* 0x000fe400030006ff */
[----:B------:R-:W-:Y:S02]  /*5570*/  LOP3.LUT R69, R72, 0xff0000, R69, 0xf8, !PT ;  /* 0x00ff000048457812 */ /* 0x000fe400078ef845 */
[----:B--2---:R-:W-:Y:S01]  /*5580*/  F2FP.F16.E4M3.UNPACK_B R72, R49 ;  /* 0x00000031ff48723e */ /* 0x004fe200020006ff */
[----:B------:R-:W-:Y:S01]  /*5590*/  HADD2.F32 R78, -RZ, R70.H0_H0 ;  /* 0x20000046ff4e7230 */ /* 0x000fe20000004100 */
[----:B------:R-:W-:-:S02]  /*55a0*/  LOP3.LUT R74, R74, 0xff00, R71, 0xf8, !PT ;  /* 0x0000ff004a4a7812 */ /* 0x000fc400078ef847 */
[-C--:B------:R-:W-:Y:S01]  /*55b0*/  F2FP.F16.E4M3.UNPACK_B R73, R132.reuse.H1 ;  /* 0x00000084ff49723e */ /* 0x080fe200030006ff */
[--C-:B------:R-:W-:Y:S01]  /*55c0*/  HADD2.F32 R71, -RZ, R72.reuse.H1_H1 ;  /* 0x30000048ff477230 */ /* 0x100fe20000004100 */
[----:B------:R-:W-:Y:S01]  /*55d0*/  F2FP.F16.E4M3.UNPACK_B R133, R133 ;  /* 0x00000085ff85723e */ /* 0x000fe200020006ff */
[----:B------:R-:W-:Y:S01]  /*55e0*/  HADD2.F32 R72, -RZ, R72.H0_H0 ;  /* 0x20000048ff487230 */ /* 0x000fe20000004100 */
[----:B------:R-:W-:Y:S01]  /*55f0*/  F2FP.F16.E4M3.UNPACK_B R132, R132 ;  /* 0x00000084ff84723e */ /* 0x000fe200020006ff */
[--C-:B------:R-:W-:Y:S02]  /*5600*/  HADD2.F32 R75, -RZ, R73.reuse.H0_H0 ;  /* 0x20000049ff4b7230 */ /* 0x100fe40000004100 */
[-C--:B------:R-:W-:Y:S01]  /*5610*/  FMUL.FTZ R79, R71, R78.reuse ;  /* 0x0000004e474f7220 */ /* 0x080fe20000410000 */
[----:B------:R-:W-:Y:S02]  /*5620*/  HADD2.F32 R73, -RZ, R73.H1_H1 ;  /* 0x30000049ff497230 */ /* 0x000fe40000004100 */
        /* <DEDUP_REMOVED lines=81> */
.L_x_2516:
[----:B------:R-:W-:Y:S05]  /*5b40*/  BSYNC B2 ;  /* 0x0000000000027941 */ /* 0x000fea0003800000 */
.L_x_2515:
[----:B------:R-:W-:Y:S02]  /*5b50*/  ULDC.64 UR4, c[0x0][0x2e8] ;  /* 0x0000ba0000047ab9 */ /* 0x000fe40000000a00 */
[----:B------:R-:W-:-:S04]  /*5b60*/  IADD3 R68, P2, P3, R43, UR4, R77 ;  /* 0x000000042b447c10 */ /* 0x000fc8000fb5e04d */
[----:B------:R-:W-:-:S05]  /*5b70*/  IADD3.X R69, R108, UR5, R76, P2, P3 ;  /* 0x000000056c457c10 */ /* 0x000fca00097e644c */
[----:B--2---:R4:W-:Y:S04]  /*5b80*/  STG.E.128 desc[UR40][R68.64], R48 ;  /* 0x0000003044007986 */ /* 0x0049e8000c101d28 */
.L_x_2510:
[----:B------:R-:W-:Y:S05]  /*5b90*/  BSYNC B1 ;  /* 0x0000000000017941 */ /* 0x000fea0003800000 */
.L_x_2509:
        /* <DEDUP_REMOVED lines=47> */
[----:B------:R-:W-:Y:S02]  /*5e90*/  IMAD.U32 R73, R66, 0x10000, RZ ;  /* 0x0001000042497824 */ /* 0x000fe400078e00ff */
[----:B------:R-:W-:Y:S02]  /*5ea0*/  IMAD.U32 R66, R65, 0x10000, RZ ;  /* 0x0001000041427824 */ /* 0x000fe400078e00ff */
[----:B------:R-:W-:Y:S01]  /*5eb0*/  F2FP.SATFINITE.E4M3.F32.PACK_AB_MERGE_C R49, R49, R64, RZ ;  /* 0x000000403131723e */ /* 0x000fe200048070ff */
[----:B------:R-:W-:Y:S01]  /*5ec0*/  IMAD.MOV.U32 R64, RZ, RZ, R50 ;  /* 0x000000ffff407224 */ /* 0x000fe200078e0032 */
[----:B------:R-:W-:Y:S01]  /*5ed0*/  LOP3.LUT R65, R70, 0xff0000, R73, 0xf8, !PT ;  /* 0x00ff000046417812 */ /* 0x000fe200078ef849 */
[--C-:B------:R-:W-:Y:S01]  /*5ee0*/  HADD2.F32 R73, -RZ, R75.reuse.H1_H1 ;  /* 0x3000004bff497230 */ /* 0x100fe20000004100 */
[----:B------:R-:W-:Y:S01]  /*5ef0*/  LOP3.LUT R66, R67, 0xff0000, R66, 0xf8, !PT ;  /* 0x00ff000043427812 */ /* 0x000fe200078ef842 */
[----:B------:R-:W-:Y:S01]  /*5f00*/  HADD2.F32 R75, -RZ, R75.H0_H0 ;  /* 0x2000004bff4b7230 */ /* 0x000fe20000004100 */
[----:B------:R-:W-:-:S02]  /*5f10*/  F2FP.F16.E4M3.UNPACK_B R70, R65.H1 ;  /* 0x00000041ff46723e */ /* 0x000fc400030006ff */
[-C--:B------:R-:W-:Y:S02]  /*5f20*/  F2FP.F16.E4M3.UNPACK_B R67, R66.reuse.H1 ;  /* 0x00000042ff43723e */ /* 0x080fe400030006ff */
[----:B------:R-:W-:Y:S01]  /*5f30*/  F2FP.F16.E4M3.UNPACK_B R66, R66 ;  /* 0x00000042ff42723e */ /* 0x000fe200020006ff */
[----:B------:R-:W-:Y:S01]  /*5f40*/  HADD2.F32 R74, -RZ, R70.H0_H0 ;  /* 0x20000046ff4a7230 */ /* 0x000fe20000004100 */
[----:B------:R-:W-:Y:S01]  /*5f50*/  F2FP.SATFINITE.E4M3.F32.PACK_AB_MERGE_C R49, R71, R72, R49 ;  /* 0x000000484731723e */ /* 0x000fe20004807031 */
[--C-:B------:R-:W-:Y:S02]  /*5f60*/  HADD2.F32 R76, -RZ, R67.reuse.H0_H0 ;  /* 0x20000043ff4c7230 */ /* 0x100fe40000004100 */
[----:B------:R-:W-:Y:S02]  /*5f70*/  HADD2.F32 R67, -RZ, R67.H1_H1 ;  /* 0x30000043ff437230 */ /* 0x000fe40000004100 */
[--C-:B------:R-:W-:Y:S02]  /*5f80*/  HADD2.F32 R72, -RZ, R131.reuse.H1_H1 ;  /* 0x30000083ff487230 */ /* 0x100fe40000004100 */
[-C--:B------:R-:W-:Y:S01]  /*5f90*/  FMUL.FTZ R77, R73, R76.reuse ;  /* 0x0000004c494d7220 */ /* 0x080fe20000410000 */
[----:B------:R-:W-:Y:S01]  /*5fa0*/  FMUL.FTZ R76, R75, R76 ;  /* 0x0000004c4b4c7220 */ /* 0x000fe20000410000 */
[----:B------:R-:W-:-:S02]  /*5fb0*/  HADD2.F32 R131, -RZ, R131.H0_H0 ;  /* 0x20000083ff837230 */ /* 0x000fc40000004100 */
[-C--:B------:R-:W-:Y:S01]  /*5fc0*/  FFMA.FTZ R77, R75, R74.reuse, -R77 ;  /* 0x0000004a4b4d7223 */ /* 0x080fe2000001084d */
[----:B------:R-:W-:Y:S01]  /*5fd0*/  FFMA.FTZ R74, R73, R74, R76 ;  /* 0x0000004a494a7223 */ /* 0x000fe2000001004c */
[--C-:B------:R-:W-:Y:S02]  /*5fe0*/  HADD2.F32 R76, -RZ, R78.reuse.H1_H1 ;  /* 0x3000004eff4c7230 */ /* 0x100fe40000004100 */
[----:B------:R-:W-:Y:S02]  /*5ff0*/  HADD2.F32 R78, -RZ, R78.H0_H0 ;  /* 0x2000004eff4e7230 */ /* 0x000fe40000004100 */
[----:B------:R-:W-:Y:S02]  /*6000*/  HADD2.F32 R73, -RZ, R70.H1_H1 ;  /* 0x30000046ff497230 */ /* 0x000fe40000004100 */
[-C--:B------:R-:W-:Y:S01]  /*6010*/  FMUL.FTZ R51, R76, R67.reuse ;  /* 0x000000434c337220 */ /* 0x080fe20000410000 */
[----:B------:R-:W-:Y:S01]  /*6020*/  F2FP.F16.E4M3.UNPACK_B R70, R64 ;  /* 0x00000040ff46723e */ /* 0x000fe200020006ff */
[----:B------:R-:W-:-:S02]  /*6030*/  FMUL.FTZ R67, R78, R67 ;  /* 0x000000434e437220 */ /* 0x000fc40000410000 */
[-C--:B------:R-:W-:Y:S02]  /*6040*/  FFMA.FTZ R51, R78, R73.reuse, -R51 ;  /* 0x000000494e337223 */ /* 0x080fe40000010833 */
[----:B------:R-:W-:Y:S01]  /*6050*/  FFMA.FTZ R76, R76, R73, R67 ;  /* 0x000000494c4c7223 */ /* 0x000fe20000010043 */
[----:B------:R-:W-:Y:S01]  /*6060*/  F2FP.F16.E4M3.UNPACK_B R67, R65 ;  /* 0x00000041ff43723e */ /* 0x000fe200020006ff */
[----:B------:R-:W-:Y:S02]  /*6070*/  HADD2.F32 R50, -RZ, R70.H1_H1 ;  /* 0x30000046ff327230 */ /* 0x000fe40000004100 */
[----:B------:R-:W-:Y:S01]  /*6080*/  HADD2.F32 R65, -RZ, R66.H0_H0 ;  /* 0x20000042ff417230 */ /* 0x000fe20000004100 */
[----:B------:R-:W-:Y:S01]  /*6090*/  F2FP.SATFINITE.E4M3.F32.PACK_AB_MERGE_C R51, R76, R51, RZ ;  /* 0x000000334c33723e */ /* 0x000fe200048070ff */
[----:B------:R-:W-:Y:S02]  /*60a0*/  HADD2.F32 R70, -RZ, R70.H0_H0 ;  /* 0x20000046ff467230 */ /* 0x000fe40000004100 */
[----:B------:R-:W-:-:S02]  /*60b0*/  HADD2.F32 R71, -RZ, R67.H0_H0 ;  /* 0x20000043ff477230 */ /* 0x000fc40000004100 */
[-C--:B------:R-:W-:Y:S01]  /*60c0*/  FMUL.FTZ R73, R50, R65.reuse ;  /* 0x0000004132497220 */ /* 0x080fe20000410000 */
[----:B------:R-:W-:Y:S02]  /*60d0*/  HADD2.F32 R67, -RZ, R67.H1_H1 ;  /* 0x30000043ff437230 */ /* 0x000fe40000004100 */
[----:B------:R-:W-:Y:S01]  /*60e0*/  FMUL.FTZ R75, R70, R65 ;  /* 0x00000041464b7220 */ /* 0x000fe20000410000 */
[----:B------:R-:W-:Y:S01]  /*60f0*/  F2FP.SATFINITE.E4M3.F32.PACK_AB_MERGE_C R51, R74, R77, R51 ;  /* 0x0000004d4a33723e */ /* 0x000fe20004807033 */
[-C--:B------:R-:W-:Y:S01]  /*6100*/  FFMA.FTZ R65, R70, R71.reuse, -R73 ;  /* 0x0000004746417223 */ /* 0x080fe20000010849 */
[----:B------:R-:W-:Y:S01]  /*6110*/  F2FP.F16.E4M3.UNPACK_B R70, R64.H1 ;  /* 0x00000040ff46723e */ /* 0x000fe200030006ff */
[----:B------:R-:W-:Y:S01]  /*6120*/  FFMA.FTZ R50, R50, R71, R75 ;  /* 0x0000004732327223 */ /* 0x000fe2000001004b */
[----:B------:R-:W-:Y:S02]  /*6130*/  HADD2.F32 R71, -RZ, R66.H1_H1 ;  /* 0x30000042ff477230 */ /* 0x000fe40000004100 */
[----:B------:R-:W-:-:S02]  /*6140*/  IMAD.MOV.U32 R64, RZ, RZ, R48 ;  /* 0x000000ffff407224 */ /* 0x000fc400078e0030 */
        /* <DEDUP_REMOVED lines=26> */
.L_x_2522:
[----:B------:R-:W-:Y:S05]  /*62f0*/  BSYNC B3 ;  /* 0x0000000000037941 */ /* 0x000fea0003800000 */
.L_x_2521:
[----:B------:R-:W-:Y:S02]  /*6300*/  ULDC.64 UR4, c[0x0][0x2e8] ;  /* 0x0000ba0000047ab9 */ /* 0x000fe40000000a00 */
[----:B------:R-:W-:-:S04]  /*6310*/  IADD3 R64, P2, P3, R69, UR4, R100 ;  /* 0x0000000445407c10 */ /* 0x000fc8000fb5e064 */
[----:B------:R-:W-:-:S05]  /*6320*/  IADD3.X R65, R68, UR5, R42, P2, P3 ;  /* 0x0000000544417c10 */ /* 0x000fca00097e642a */
[----:B--2---:R0:W-:Y:S04]  /*6330*/  STG.E.128 desc[UR40][R64.64], R48 ;  /* 0x0000003040007986 */ /* 0x0041e8000c101d28 */
.L_x_2520:
[----:B------:R-:W-:Y:S05]  /*6340*/  BSYNC B2 ;  /* 0x0000000000027941 */ /* 0x000fea0003800000 */
.L_x_2519:
[----:B------:R-:W-:Y:S05]  /*6350*/  @P1 BRA `(.L_x_2518) ;  /* 0x0000000400d01947 */ /* 0x000fea0003800000 */
[----:B0-----:R0:W2:Y:S01]  /*6360*/  LDS.128 R48, [R113+0x2e400] ;  /* 0x02e4000071307984 */ /* 0x0010a20000000c00 */
[----:B------:R-:W-:Y:S01]  /*6370*/  ISETP.GE.AND P2, PT, R233, R84, PT ;  /* 0x00000054e900720c */ /* 0x000fe20003f46270 */
[----:B------:R-:W-:-:S12]  /*6380*/  BSSY B2, `(.L_x_2523) ;  /* 0x000006d000027945 */ /* 0x000fd80003800000 */
[----:B0-----:R-:W-:Y:S05]  /*6390*/  @P2 BRA `(.L_x_2524) ;  /* 0x0000000400ac2947 */ /* 0x001fea0003800000 */
[----:B--2---:R-:W-:Y:S02]  /*63a0*/  MOV R62, R49 ;  /* 0x00000031003e7202 */ /* 0x004fe40000000f00 */
[-C--:B------:R-:W-:Y:S02]  /*63b0*/  F2FP.F16.E4M3.UNPACK_B R66, R129.reuse.H1 ;  /* 0x00000081ff42723e */ /* 0x080fe400030006ff */
[----:B------:R-:W-:Y:S02]  /*63c0*/  F2FP.F16.E4M3.UNPACK_B R60, R62 ;  /* 0x0000003eff3c723e */ /* 0x000fe400020006ff */
[----:B------:R-:W-:Y:S01]  /*63d0*/  F2FP.F16.E4M3.UNPACK_B R49, R128.H1 ;  /* 0x00000080ff31723e */ /* 0x000fe200030006ff */
[----:B------:R-:W-:Y:S01]  /*63e0*/  HADD2.F32 R65, -RZ, R66.H0_H0 ;  /* 0x20000042ff417230 */ /* 0x000fe20000004100 */
[----:B------:R-:W-:Y:S01]  /*63f0*/  F2FP.F16.E4M3.UNPACK_B R70, R129 ;  /* 0x00000081ff46723e */ /* 0x000fe200020006ff */
[--C-:B------:R-:W-:Y:S02]  /*6400*/  HADD2.F32 R64, -RZ, R60.reuse.H1_H1 ;  /* 0x3000003cff407230 */ /* 0x100fe40000004100 */
[----:B------:R-:W-:-:S02]  /*6410*/  HADD2.F32 R60, -RZ, R60.H0_H0 ;  /* 0x2000003cff3c7230 */ /* 0x000fc40000004100 */
[--C-:B------:R-:W-:Y:S02]  /*6420*/  HADD2.F32 R67, -RZ, R49.reuse.H0_H0 ;  /* 0x20000031ff437230 */ /* 0x100fe40000004100 */
[-C--:B------:R-:W-:Y:S01]  /*6430*/  FMUL.FTZ R71, R64, R65.reuse ;  /* 0x0000004140477220 */ /* 0x080fe20000410000 */
[----:B------:R-:W-:Y:S02]  /*6440*/  HADD2.F32 R49, -RZ, R49.H1_H1 ;  /* 0x30000031ff317230 */ /* 0x000fe40000004100 */
[C---:B------:R-:W-:Y:S01]  /*6450*/  FMUL.FTZ R73, R60.reuse, R65 ;  /* 0x000000413c497220 */ /* 0x040fe20000410000 */
[----:B------:R-:W-:-:S03]  /*6460*/  FFMA.FTZ R65, R60, R67, -R71 ;  /* 0x000000433c417223 */ /* 0x000fc60000010847 */
        /* <DEDUP_REMOVED lines=40> */
[----:B------:R-:W-:Y:S01]  /*66f0*/  F2FP.SATFINITE.E4M3.F32.PACK_AB_MERGE_C R48, R67, R62, R48 ;  /* 0x0000003e4330723e */ /* 0x000fe20004807030 */
[----:B------:R-:W-:-:S03]  /*6700*/  IMAD.SHL.U32 R61, R71, 0x100, RZ ;  /* 0x00000100473d7824 */ /* 0x000fc600078e00ff */
[----:B------:R-:W-:Y:S01]  /*6710*/  LOP3.LUT R65, R65, 0xff00, R66, 0xf8, !PT ;  /* 0x0000ff0041417812 */ /* 0x000fe200078ef842 */
[----:B------:R-:W-:Y:S01]  /*6720*/  IMAD.U32 R66, R63, 0x10000, RZ ;  /* 0x000100003f427824 */ /* 0x000fe200078e00ff */
[----:B------:R-:W-:Y:S01]  /*6730*/  LOP3.LUT R61, R64, 0xff00, R61, 0xf8, !PT ;  /* 0x0000ff00403d7812 */ /* 0x000fe200078ef83d */
[----:B------:R-:W-:Y:S02]  /*6740*/  IMAD.MOV.U32 R63, RZ, RZ, R51 ;  /* 0x000000ffff3f7224 */ /* 0x000fe400078e0033 */
[----:B------:R-:W-:Y:S01]  /*6750*/  IMAD.U32 R64, R70, 0x10000, RZ ;  /* 0x0001000046407824 */ /* 0x000fe200078e00ff */
[----:B------:R-:W-:Y:S02]  /*6760*/  LOP3.LUT R65, R65, 0xff0000, R66, 0xf8, !PT ;  /* 0x00ff000041417812 */ /* 0x000fe400078ef842 */
[----:B------:R-:W-:Y:S02]  /*6770*/  F2FP.F16.E4M3.UNPACK_B R51, R63 ;  /* 0x0000003fff33723e */ /* 0x000fe400020006ff */
[----:B------:R-:W-:-:S02]  /*6780*/  LOP3.LUT R61, R61, 0xff0000, R64, 0xf8, !PT ;  /* 0x00ff00003d3d7812 */ /* 0x000fc400078ef840 */
[----:B------:R-:W-:Y:S01]  /*6790*/  F2FP.F16.E4M3.UNPACK_B R71, R65.H1 ;  /* 0x00000041ff47723e */ /* 0x000fe200030006ff */
[--C-:B------:R-:W-:Y:S01]  /*67a0*/  HADD2.F32 R64, -RZ, R51.reuse.H1_H1 ;  /* 0x30000033ff407230 */ /* 0x100fe20000004100 */
[----:B------:R-:W-:Y:S01]  /*67b0*/  F2FP.F16.E4M3.UNPACK_B R66, R61.H1 ;  /* 0x0000003dff42723e */ /* 0x000fe200030006ff */
[----:B------:R-:W-:Y:S02]  /*67c0*/  HADD2.F32 R51, -RZ, R51.H0_H0 ;  /* 0x20000033ff337230 */ /* 0x000fe40000004100 */
[----:B------:R-:W-:Y:S02]  /*67d0*/  HADD2.F32 R72, -RZ, R71.H0_H0 ;  /* 0x20000047ff487230 */ /* 0x000fe40000004100 */
[--C-:B------:R-:W-:Y:S02]  /*67e0*/  HADD2.F32 R70, -RZ, R66.reuse.H0_H0 ;  /* 0x20000042ff467230 */ /* 0x100fe40000004100 */
[----:B------:R-:W-:Y:S02]  /*67f0*/  HADD2.F32 R66, -RZ, R66.H1_H1 ;  /* 0x30000042ff427230 */ /* 0x000fe40000004100 */
[-C--:B------:R-:W-:Y:S01]  /*6800*/  FMUL.FTZ R74, R64, R72.reuse ;  /* 0x00000048404a7220 */ /* 0x080fe20000410000 */
[----:B------:R-:W-:-:S03]  /*6810*/  FMUL.FTZ R73, R51, R72 ;  /* 0x0000004833497220 */ /* 0x000fc60000410000 */
[-C--:B------:R-:W-:Y:S01]  /*6820*/  FFMA.FTZ R51, R51, R70.reuse, -R74 ;  /* 0x0000004633337223 */ /* 0x080fe2000001084a */
[----:B------:R-:W-:Y:S01]  /*6830*/  FFMA.FTZ R64, R64, R70, R73 ;  /* 0x0000004640407223 */ /* 0x000fe20000010049 */
[----:B------:R-:W-:Y:S01]  /*6840*/  F2FP.F16.E4M3.UNPACK_B R70, R63.H1 ;  /* 0x0000003fff46723e */ /* 0x000fe200030006ff */
[----:B------:R-:W-:Y:S02]  /*6850*/  IMAD.MOV.U32 R63, RZ, RZ, R50 ;  /* 0x000000ffff3f7224 */ /* 0x000fe400078e0032 */
        /* <DEDUP_REMOVED lines=31> */
.L_x_2524:
[----:B------:R-:W-:Y:S05]  /*6a50*/  BSYNC B2 ;  /* 0x0000000000027941 */ /* 0x000fea0003800000 */
.L_x_2523:
[----:B------:R-:W-:Y:S02]  /*6a60*/  ULDC.64 UR4, c[0x0][0x2e8] ;  /* 0x0000ba0000047ab9 */ /* 0x000fe40000000a00 */
[----:B------:R-:W-:-:S04]  /*6a70*/  IADD3 R60, P2, P3, R43, UR4, R69 ;  /* 0x000000042b3c7c10 */ /* 0x000fc8000fb5e045 */
[----:B------:R-:W-:-:S05]  /*6a80*/  IADD3.X R61, R108, UR5, R68, P2, P3 ;  /* 0x000000056c3d7c10 */ /* 0x000fca00097e6444 */
[----:B--2---:R2:W-:Y:S04]  /*6a90*/  STG.E.128 desc[UR40][R60.64], R48 ;  /* 0x000000303c007986 */ /* 0x0045e8000c101d28 */
.L_x_2518:
[----:B------:R-:W-:Y:S05]  /*6aa0*/  BSYNC B1 ;  /* 0x0000000000017941 */ /* 0x000fea0003800000 */
.L_x_2517:
        /* <DEDUP_REMOVED lines=114> */
[----:B------:R-:W-:Y:S01]  /*71d0*/  F2FP.SATFINITE.E4M3.F32.PACK_AB_MERGE_C R50, R69, R48, R70 ;  /* 0x000000304532723e */ /* 0x000fe20004807046 */
[----:B------:R-:W-:Y:S02]  /*71e0*/  IMAD.MOV.U32 R48, RZ, RZ, R51 ;  /* 0x000000ffff307224 */ /* 0x000fe400078e0033 */
[----:B------:R-:W-:-:S07]  /*71f0*/  IMAD.MOV.U32 R51, RZ, RZ, R61 ;  /* 0x000000ffff337224 */ /* 0x000fce00078e003d */
.L_x_2529:
[----:B------:R-:W-:Y:S05]  /*7200*/  BSYNC B2 ;  /* 0x0000000000027941 */ /* 0x000fea0003800000 */
.L_x_2528:
[----:B------:R-:W-:Y:S02]  /*7210*/  ULDC.64 UR4, c[0x0][0x2e8] ;  /* 0x0000ba0000047ab9 */ /* 0x000fe40000000a00 */
[----:B------:R-:W-:-:S04]  /*7220*/  IADD3 R56, P2, P3, R118, UR4, R100 ;  /* 0x0000000476387c10 */ /* 0x000fc8000fb5e064 */
[----:B------:R-:W-:-:S05]  /*7230*/  IADD3.X R57, R85, UR5, R42, P2, P3 ;  /* 0x0000000555397c10 */ /* 0x000fca00097e642a */
[----:B--2---:R3:W-:Y:S04]  /*7240*/  STG.E.128 desc[UR40][R56.64], R48 ;  /* 0x0000003038007986 */ /* 0x0047e8000c101d28 */
.L_x_2527:
[----:B------:R-:W-:Y:S05]  /*7250*/  BSYNC B1 ;  /* 0x0000000000017941 */ /* 0x000fea0003800000 */
.L_x_2526:
[----:B------:R-:W-:Y:S05]  /*7260*/  @P1 BRA `(.L_x_2525) ;  /* 0x0000005400481947 */ /* 0x000fea0003800000 */
[----:B0-23--:R0:W2:Y:S01]  /*7270*/  LDS.128 R48, [R113+0x2f400] ;  /* 0x02f4000071307984 */ /* 0x00d0a20000000c00 */
        /* <DEDUP_REMOVED lines=18> */
[----:B------:R-:W-:Y:S02]  /*73a0*/  LOP3.LUT R52, R53, 0xff0000, R52, 0xf8, !PT ;  /* 0x00ff000035347812 */ /* 0x000fe400078ef834 */
[----:B------:R-:W-:Y:S01]  /*73b0*/  LOP3.LUT R53, R58, 0xff0000, R55, 0xf8, !PT ;  /* 0x00ff00003a357812 */ /* 0x000fe200078ef837 */
[----:B------:R-:W-:Y:S01]  /*73c0*/  HADD2.F32 R60, -RZ, R56.H0_H0 ;  /* 0x20000038ff3c7230 */ /* 0x000fe20000004100 */
[----:B------:R-:W-:Y:S01]  /*73d0*/  F2FP.F16.E4M3.UNPACK_B R58, R86.H1 ;  /* 0x00000056ff3a723e */ /* 0x000fe200030006ff */
[--C-:B------:R-:W-:Y:S01]  /*73e0*/  HADD2.F32 R55, -RZ, R48.reuse.H1_H1 ;  /* 0x30000030ff377230 */ /* 0x100fe20000004100 */
[----:B------:R-:W-:Y:S01]  /*73f0*/  F2FP.F16.E4M3.UNPACK_B R49, R49.H1 ;  /* 0x00000031ff31723e */ /* 0x000fe200030006ff */
[----:B------:R-:W-:Y:S01]  /*7400*/  HADD2.F32 R48, -RZ, R48.H0_H0 ;  /* 0x20000030ff307230 */ /* 0x000fe20000004100 */
[----:B------:R-:W-:Y:S01]  /*7410*/  F2FP.F16.E4M3.UNPACK_B R87, R87 ;  /* 0x00000057ff57723e */ /* 0x000fe200020006ff */
        /* <DEDUP_REMOVED lines=18> */
[----:B------:R-:W-:Y:S01]  /*7540*/  F2FP.F16.E4M3.UNPACK_B R65, R53.H1 ;  /* 0x00000035ff41723e */ /* 0x000fe200030006ff */
[----:B------:R-:W-:Y:S01]  /*7550*/  HADD2.F32 R57, -RZ, R55.H0_H0 ;  /* 0x20000037ff397230 */ /* 0x000fe20000004100 */
[----:B------:R-:W-:Y:S01]  /*7560*/  F2FP.F16.E4M3.UNPACK_B R61, R52 ;  /* 0x00000034ff3d723e */ /* 0x000fe200020006ff */
[--C-:B------:R-:W-:Y:S02]  /*7570*/  HADD2.F32 R55, -RZ, R54.reuse.H0_H0 ;  /* 0x20000036ff377230 */ /* 0x100fe40000004100 */
[----:B------:R-:W-:Y:S01]  /*7580*/  FMUL.FTZ R62, R58, R59 ;  /* 0x0000003b3a3e7220 */ /* 0x000fe20000410000 */
[----:B------:R-:W-:-:S02]  /*7590*/  HADD2.F32 R56, -RZ, R54.H1_H1 ;  /* 0x30000036ff387230 */ /* 0x000fc40000004100 */
[----:B------:R-:W-:Y:S01]  /*75a0*/  FMUL.FTZ R59, R57, R59 ;  /* 0x0000003b393b7220 */ /* 0x000fe20000410000 */
[----:B------:R-:W-:Y:S02]  /*75b0*/  HADD2.F32 R87, -RZ, R87.H0_H0 ;  /* 0x20000057ff577230 */ /* 0x000fe40000004100 */
        /* <DEDUP_REMOVED lines=54> */
.L_x_2531:
[----:B------:R-:W-:Y:S05]  /*7920*/  BSYNC B1 ;  /* 0x0000000000017941 */ /* 0x000fea0003800000 */
.L_x_2530:
[----:B------:R-:W-:Y:S02]  /*7930*/  ULDC.64 UR4, c[0x0][0x2e8] ;  /* 0x0000ba0000047ab9 */ /* 0x000fe40000000a00 */
[----:B------:R-:W-:-:S04]  /*7940*/  IADD3 R52, P2, P3, R43, UR4, R118 ;  /* 0x000000042b347c10 */ /* 0x000fc8000fb5e076 */
[----:B------:R-:W-:-:S05]  /*7950*/  IADD3.X R53, R108, UR5, R85, P2, P3 ;  /* 0x000000056c357c10 */ /* 0x000fca00097e6455 */
[----:B--2---:R4:W-:Y:S01]  /*7960*/  STG.E.128 desc[UR40][R52.64], R48 ;  /* 0x0000003034007986 */ /* 0x0049e2000c101d28 */
[----:B------:R-:W-:Y:S05]  /*7970*/  BRA `(.L_x_2525) ;  /* 0x0000004c00847947 */ /* 0x000fea0003800000 */
.L_x_2489:
[C---:B------:R-:W-:Y:S01]  /*7980*/  ISETP.GE.AND P5, PT, R19.reuse, R116, PT ;  /* 0x000000741300720c */ /* 0x040fe20003fa6270 */
[C---:B------:R-:W-:Y:S01]  /*7990*/  VIADD R61, R19.reuse, 0x20 ;  /* 0x00000020133d7836 */ /* 0x040fe20000000000 */
[----:B------:R-:W-:Y:S02]  /*79a0*/  IADD3 R52, R19, 0x60, RZ ;  /* 0x0000006013347810 */ /* 0x000fe40007ffe0ff */
[----:B------:R-:W-:Y:S02]  /*79b0*/  ISETP.GE.OR P5, PT, R16, R84, P5 ;  /* 0x000000541000720c */ /* 0x000fe40002fa6670 */
[----:B------:R-:W-:-:S11]  /*79c0*/  P2R R60, PR, RZ, 0x1 ;  /* 0x00000001ff3c7803 */ /* 0x000fd60000000000 */
[----:B------:R-:W1:Y:S08]  /*79d0*/  @!P5 LDC.64 R56, c[0x0][0x3e8] ;  /* 0x0000fa00ff38db82 */ /* 0x000e700000000a00 */
[----:B0-----:R-:W0:Y:S01]  /*79e0*/  @!P5 LDC.64 R58, c[0x0][0x400] ;  /* 0x00010000ff3adb82 */ /* 0x001e220000000a00 */
[----:B-1----:R-:W-:-:S04]  /*79f0*/  @!P5 IADD3 R56, P2, P3, R94, R56, R48 ;  /* 0x000000385e38d210 */ /* 0x002fc80007b5e030 */
[----:B------:R-:W-:Y:S02]  /*7a00*/  @!P5 IADD3.X R57, R38, R57, R87, P2, P3 ;  /* 0x000000392639d210 */ /* 0x000fe400017e6457 */
[----:B------:R-:W-:-:S04]  /*7a10*/  ISETP.GE.AND P2, PT, R52, R116, PT ;  /* 0x000000743400720c */ /* 0x000fc80003f46270 */
[----:B------:R-:W-:-:S13]  /*7a20*/  ISETP.GE.OR P2, PT, R16, R84, P2 ;  /* 0x000000541000720c */ /* 0x000fda0001746670 */
[----:B------:R-:W1:Y:S01]  /*7a30*/  @!P2 LDC.64 R52, c[0x0][0x3f8] ;  /* 0x0000fe00ff34ab82 */ /* 0x000e620000000a00 */
[----:B------:R-:W-:Y:S02]  /*7a40*/  @!P2 IMAD.MOV.U32 R49, RZ, RZ, R87 ;  /* 0x000000ffff31a224 */ /* 0x000fe400078e0057 */
[----:B------:R-:W-:-:S05]  /*7a50*/  @!P2 IMAD.MOV.U32 R51, RZ, RZ, R86 ;  /* 0x000000ffff33a224 */ /* 0x000fca00078e0056 */
        /* <DEDUP_REMOVED lines=37> */
[----:B------:R-:W-:-:S03]  /*7cb0*/  CS2R R54, SRZ ;  /* 0x0000000000367805 */ /* 0x000fc6000001ff00 */
[----:B------:R-:W-:Y:S01]  /*7cc0*/  @!P4 IMAD.X R67, R52, 0x1, R67, P6 ;  /* 0x000000013443c824 */ /* 0x000fe200030e0643 */
[----:B--2---:R-:W-:Y:S02]  /*7cd0*/  @!P3 IADD3 R72, P6, R49, R72, RZ ;  /* 0x000000483148b210 */ /* 0x004fe40007fde0ff */
[----:B------:R-:W-:-:S03]  /*7ce0*/  CS2R R52, SRZ ;  /* 0x0000000000347805 */ /* 0x000fc6000001ff00 */
        /* <DEDUP_REMOVED lines=26> */
[----:B------:R-:W-:Y:S01]  /*7e90*/  ISETP.GE.AND P2, PT, R16, R84, PT ;  /* 0x000000541000720c */ /* 0x000fe20003f46270 */
[----:B--2---:R-:W-:Y:S02]  /*7ea0*/  IMAD.MOV.U32 R143, RZ, RZ, R52 ;  /* 0x000000ffff8f7224 */ /* 0x004fe400078e0034 */
[----:B------:R-:W-:Y:S02]  /*7eb0*/  IMAD.MOV.U32 R144, RZ, RZ, R54 ;  /* 0x000000ffff907224 */ /* 0x000fe400078e0036 */
[----:B---3--:R-:W-:Y:S01]  /*7ec0*/  IMAD.MOV.U32 R142, RZ, RZ, R48 ;  /* 0x000000ffff8e7224 */ /* 0x008fe200078e0030 */
[----:B------:R-:W-:Y:S01]  /*7ed0*/  MOV R145, R50 ;  /* 0x0000003200917202 */ /* 0x000fe20000000f00 */
[----:B-----5:R-:W-:Y:S02]  /*7ee0*/  IMAD.MOV.U32 R140, RZ, RZ, R60 ;  /* 0x000000ffff8c7224 */ /* 0x020fe400078e003c */
[----:B------:R-:W-:-:S02]  /*7ef0*/  IMAD.MOV.U32 R141, RZ, RZ, R62 ;  /* 0x000000ffff8d7224 */ /* 0x000fc400078e003e */
[----:B------:R-:W-:Y:S02]  /*7f00*/  IMAD.MOV.U32 R136, RZ, RZ, R68 ;  /* 0x000000ffff887224 */ /* 0x000fe400078e0044 */
[----:B------:R-:W-:Y:S02]  /*7f10*/  IMAD.MOV.U32 R137, RZ, RZ, R70 ;  /* 0x000000ffff897224 */ /* 0x000fe400078e0046 */
[----:B------:R-:W-:Y:S02]  /*7f20*/  IMAD.MOV.U32 R129, RZ, RZ, R76 ;  /* 0x000000ffff817224 */ /* 0x000fe400078e004c */
[----:B------:R-:W-:Y:S02]  /*7f30*/  IMAD.MOV.U32 R128, RZ, RZ, R78 ;  /* 0x000000ffff807224 */ /* 0x000fe400078e004e */
[----:B----4-:R-:W-:Y:S02]  /*7f40*/  IMAD.MOV.U32 R138, RZ, RZ, R56 ;  /* 0x000000ffff8a7224 */ /* 0x010fe400078e0038 */
[----:B------:R-:W-:-:S02]  /*7f50*/  IMAD.MOV.U32 R139, RZ, RZ, R58 ;  /* 0x000000ffff8b7224 */ /* 0x000fc400078e003a */
[----:B------:R-:W-:Y:S02]  /*7f60*/  IMAD.MOV.U32 R134, RZ, RZ, R64 ;  /* 0x000000ffff867224 */ /* 0x000fe400078e0040 */
[----:B------:R-:W-:Y:S02]  /*7f70*/  IMAD.MOV.U32 R135, RZ, RZ, R66 ;  /* 0x000000ffff877224 */ /* 0x000fe400078e0042 */
[----:B------:R-:W-:Y:S01]  /*7f80*/  IMAD.MOV.U32 R131, RZ, RZ, R72 ;  /* 0x000000ffff837224 */ /* 0x000fe200078e0048 */
[----:B------:R-:W-:Y:S01]  /*7f90*/  MOV R130, R74 ;  /* 0x0000004a00827202 */ /* 0x000fe20000000f00 */
[----:B------:R-:W-:Y:S06]  /*7fa0*/  @!P5 BRA `(.L_x_2532) ;  /* 0x000000000004d947 */ /* 0x000fec0003800000 */
[----:B------:R-:W-:Y:S01]  /*7fb0*/  BPT.TRAP 0x1 ;  /* 0x000000040000795c */ /* 0x000fe20000300000 */
.L_x_2532:
[----:B------:R-:W-:Y:S01]  /*7fc0*/  IMAD R111, R232, 0x8, R18 ;  /* 0x00000008e86f7824 */ /* 0x000fe200078e0212 */
[----:B------:R-:W-:Y:S01]  /*7fd0*/  SHF.L.U32 R122, R236, 0x1f, RZ ;  /* 0x0000001fec7a7819 */ /* 0x000fe200000006ff */
[----:B------:R-:W0:Y:S01]  /*7fe0*/  LDC R132, c[0x0][0x2f4] ;  /* 0x0000bd00ff847b82 */ /* 0x000e220000000800 */
[----:B------:R-:W-:Y:S01]  /*7ff0*/  BSSY B1, `(.L_x_2533) ;  /* 0x0000004000017945 */ /* 0x000fe20003800000 */
[----:B------:R-:W-:Y:S01]  /*8000*/  IMAD.MOV.U32 R119, RZ, RZ, R85 ;  /* 0x000000ffff777224 */ /* 0x000fe200078e0055 */
[----:B------:R-:W1:Y:S02]  /*8010*/  SYNCS.PHASECHK.TRANS64.TRYWAIT P3, [R111+URZ+0x38890], R122 ;  /* 0x0388907a6f0075a7 */ /* 0x000e64000806017f */
[----:B-1----:R-:W-:Y:S05]  /*8020*/  @!P3 BRA `(.L_x_2534) ;  /* 0x000002840044b947 */ /* 0x002fea0003800000 */
.L_x_2836:
[----:B------:R-:W-:Y:S05]  /*8030*/  BSYNC B1 ;  /* 0x0000000000017941 */ /* 0x000fea0003800000 */
.L_x_2533:
        /* <DEDUP_REMOVED lines=25> */
[----:B----4-:R-:W-:-:S05]  /*81d0*/  IADD3 R80, R81, R80, R82 ;  /* 0x0000005051507210 */ /* 0x010fca0007ffe052 */
[C---:B------:R-:W-:Y:S02]  /*81e0*/  IMAD R84, R232.reuse, 0x8000, R80 ;  /* 0x00008000e8547824 */ /* 0x040fe400078e0250 */
[----:B------:R-:W-:Y:S02]  /*81f0*/  IMAD R80, R232, 0x8000, R30 ;  /* 0x00008000e8507824 */ /* 0x000fe400078e021e */
[----:B------:R-:W-:-:S03]  /*8200*/  IMAD.IADD R84, R18, 0x1, R84 ;  /* 0x0000000112547824 */ /* 0x000fc600078e0254 */
[----:B------:R-:W-:-:S03]  /*8210*/  IADD3 R80, R18, R80, RZ ;  /* 0x0000005012507210 */ /* 0x000fc60007ffe0ff */
[----:B------:R-:W0:Y:S04]  /*8220*/  LDS.128 R84, [R84+0x28400] ;  /* 0x0284000054547984 */ /* 0x000e280000000c00 */
[----:B------:R-:W3:Y:S01]  /*8230*/  LDS.128 R80, [R80+0x28400] ;  /* 0x0284000050507984 */ /* 0x000ee20000000c00 */
[----:B------:R-:W-:Y:S05]  /*8240*/  @P2 BRA `(.L_x_2538) ;  /* 0x0000000c00542947 */ /* 0x000fea0003800000 */
[----:B------:R-:W-:Y:S02]  /*8250*/  SHF.R.U32.HI R50, RZ, 0x8, R49 ;  /* 0x00000008ff327819 */ /* 0x000fe40000011631 */
[----:B------:R-:W-:Y:S02]  /*8260*/  SHF.R.U32.HI R150, RZ, 0x8, R53 ;  /* 0x00000008ff967819 */ /* 0x000fe40000011635 */
[----:B------:R-:W-:Y:S01]  /*8270*/  SHF.R.U32.HI R148, RZ, 0x8, R51 ;  /* 0x00000008ff947819 */ /* 0x000fe20000011633 */
[----:B------:R-:W-:Y:S01]  /*8280*/  IMAD.SHL.U32 R151, R50, 0x100, RZ ;  /* 0x0000010032977824 */ /* 0x000fe200078e00ff */
[----:B------:R-:W-:Y:S01]  /*8290*/  SHF.R.U32.HI R52, RZ, 0x10, R49 ;  /* 0x00000010ff347819 */ /* 0x000fe20000011631 */
[----:B------:R-:W-:Y:S01]  /*82a0*/  IMAD.SHL.U32 R150, R150, 0x100, RZ ;  /* 0x0000010096967824 */ /* 0x000fe200078e00ff */
[----:B------:R-:W-:Y:S02]  /*82b0*/  LOP3.LUT R149, R53, 0xff0000ff, RZ, 0xc0, !PT ;  /* 0xff0000ff35957812 */ /* 0x000fe400078ec0ff */
[----:B------:R-:W-:Y:S01]  /*82c0*/  LOP3.LUT R48, R49, 0xff0000ff, RZ, 0xc0, !PT ;  /* 0xff0000ff31307812 */ /* 0x000fe200078ec0ff */
[----:B------:R-:W-:Y:S01]  /*82d0*/  IMAD.U32 R52, R52, 0x10000, RZ ;  /* 0x0001000034347824 */ /* 0x000fe200078e00ff */
[----:B------:R-:W-:-:S02]  /*82e0*/  SHF.R.U32.HI R53, RZ, 0x10, R53 ;  /* 0x00000010ff357819 */ /* 0x000fc40000011635 */
[----:B------:R-:W-:Y:S02]  /*82f0*/  LOP3.LUT R147, R51, 0xff0000ff, RZ, 0xc0, !PT ;  /* 0xff0000ff33937812 */ /* 0x000fe400078ec0ff */
[----:B------:R-:W-:Y:S01]  /*8300*/  SHF.R.U32.HI R49, RZ, 0x10, R51 ;  /* 0x00000010ff317819 */ /* 0x000fe20000011633 */
[----:B------:R-:W-:Y:S01]  /*8310*/  IMAD.U32 R53, R53, 0x10000, RZ ;  /* 0x0001000035357824 */ /* 0x000fe200078e00ff */
[--C-:B------:R-:W-:Y:S02]  /*8320*/  SHF.R.U32.HI R50, RZ, 0x8, R55.reuse ;  /* 0x00000008ff327819 */ /* 0x100fe40000011637 */
[----:B------:R-:W-:Y:S01]  /*8330*/  LOP3.LUT R51, R55, 0xff0000ff, RZ, 0xc0, !PT ;  /* 0xff0000ff37337812 */ /* 0x000fe200078ec0ff */
[----:B------:R-:W-:Y:S01]  /*8340*/  IMAD.U32 R49, R49, 0x10000, RZ ;  /* 0x0001000031317824 */ /* 0x000fe200078e00ff */
[----:B------:R-:W-:Y:S01]  /*8350*/  SHF.R.U32.HI R54, RZ, 0x10, R55 ;  /* 0x00000010ff367819 */ /* 0x000fe20000011637 */
[----:B------:R-:W-:Y:S01]  /*8360*/  IMAD.SHL.U32 R55, R148, 0x100, RZ ;  /* 0x0000010094377824 */ /* 0x000fe200078e00ff */
[----:B------:R-:W-:Y:S01]  /*8370*/  LOP3.LUT R48, R48, 0xff00, R151, 0xf8, !PT ;  /* 0x0000ff0030307812 */ /* 0x000fe200078ef897 */
[----:B------:R-:W-:Y:S01]  /*8380*/  IMAD.SHL.U32 R50, R50, 0x100, RZ ;  /* 0x0000010032327824 */ /* 0x000fe200078e00ff */
[----:B------:R-:W-:Y:S01]  /*8390*/  LOP3.LUT R149, R149, 0xff00, R150, 0xf8, !PT ;  /* 0x0000ff0095957812 */ /* 0x000fe200078ef896 */
[----:B------:R-:W-:Y:S01]  /*83a0*/  IMAD.U32 R54, R54, 0x10000, RZ ;  /* 0x0001000036367824 */ /* 0x000fe200078e00ff */
[----:B------:R-:W-:-:S02]  /*83b0*/  LOP3.LUT R55, R147, 0xff00, R55, 0xf8, !PT ;  /* 0x0000ff0093377812 */ /* 0x000fc400078ef837 */
[----:B------:R-:W-:Y:S02]  /*83c0*/  LOP3.LUT R147, R48, 0xff0000, R52, 0xf8, !PT ;  /* 0x00ff000030937812 */ /* 0x000fe400078ef834 */
[----:B------:R-:W-:Y:S02]  /*83d0*/  LOP3.LUT R48, R149, 0xff0000, R53, 0xf8, !PT ;  /* 0x00ff000095307812 */ /* 0x000fe400078ef835 */
[----:B0-----:R-:W-:Y:S02]  /*83e0*/  F2FP.F16.E4M3.UNPACK_B R148, R85 ;  /* 0x00000055ff94723e */ /* 0x001fe400020006ff */
[----:B------:R-:W-:Y:S02]  /*83f0*/  F2FP.F16.E4M3.UNPACK_B R150, R48 ;  /* 0x00000030ff96723e */ /* 0x000fe400020006ff */
[----:B---3--:R-:W-:Y:S01]  /*8400*/  F2FP.F16.E4M3.UNPACK_B R52, R81 ;  /* 0x00000051ff34723e */ /* 0x008fe200020006ff */
        /* <DEDUP_REMOVED lines=14> */
[----:B------:R-:W-:Y:S01]  /*84f0*/  HADD2.F32 R152, -RZ, R148.H1_H1 ;  /* 0x30000094ff987230 */ /* 0x000fe20000004100 */
[----:B------:R-:W-:Y:S01]  /*8500*/  LOP3.LUT R51, R51, 0xff00, R50, 0xf8, !PT ;  /* 0x0000ff0033337812 */ /* 0x000fe200078ef832 */
[----:B------:R-:W-:-:S03]  /*8510*/  IMAD.MOV.U32 R50, RZ, RZ, R87 ;  /* 0x000000ffff327224 */ /* 0x000fc600078e0057 */
        /* <DEDUP_REMOVED lines=11> */
[CC--:B------:R-:W-:Y:S01]  /*85d0*/  FMUL.FTZ R154, R48.reuse, R153.reuse ;  /* 0x00000099309a7220 */ /* 0x0c0fe20000410000 */
        /* <DEDUP_REMOVED lines=34> */
[C---:B------:R-:W-:Y:S01]  /*8800*/  FFMA.FTZ R54, R55.reuse, R151, -R54 ;  /* 0x0000009737367223 */ /* 0x040fe20000010836 */
        /* <DEDUP_REMOVED lines=41> */
[----:B------:R-:W-:Y:S01]  /*8aa0*/  FFMA.FTZ R150, R147, R149, -R150 ;  /* 0x0000009593967223 */ /* 0x000fe20000010896 */
        /* <DEDUP_REMOVED lines=25> */
[-C--:B------:R-:W-:Y:S01]  /*8c40*/  FFMA.FTZ R81, R49, R142.reuse, -R81 ;  /* 0x0000008e31517223 */ /* 0x080fe20000010851 */
        /* <DEDUP_REMOVED lines=39> */
[----:B------:R-:W-:Y:S01]  /*8ec0*/  FMUL.FTZ R84, R86, R144 ;  /* 0x0000009056547220 */ /* 0x000fe20000410000 */
        /* <DEDUP_REMOVED lines=11> */
[----:B------:R-:W-:Y:S02]  /*8f80*/  IMAD.MOV.U32 R82, RZ, RZ, R142 ;  /* 0x000000ffff527224 */ /* 0x000fe400078e008e */
[----:B------:R-:W-:-:S07]  /*8f90*/  IMAD.MOV.U32 R86, RZ, RZ, R143 ;  /* 0x000000ffff567224 */ /* 0x000fce00078e008f */
.L_x_2538:
[----:B------:R-:W-:Y:S05]  /*8fa0*/  BSYNC B2 ;  /* 0x0000000000027941 */ /* 0x000fea0003800000 */
.L_x_2537:
        /* <DEDUP_REMOVED lines=18> */
.L_x_2536:
[----:B------:R-:W-:Y:S05]  /*90d0*/  BSYNC B1 ;  /* 0x0000000000017941 */ /* 0x000fea0003800000 */
.L_x_2535:
        /* <DEDUP_REMOVED lines=8> */
[----:B------:R-:W-:Y:S02]  /*9160*/  VIADD R52, R19, 0x20 ;  /* 0x0000002013347836 */ /* 0x000fe40000000000 */
[----:B------:R-:W-:-:S03]  /*9170*/  IMAD.SHL.U32 R51, R51, 0x80, RZ ;  /* 0x0000008033337824 */ /* 0x000fc600078e00ff */
[----:B------:R-:W-:Y:S02]  /*9180*/  SHF.L.U32 R52, R52, 0x7, RZ ;  /* 0x0000000734347819 */ /* 0x000fe400000006ff */
        /* <DEDUP_REMOVED lines=24> */
[--C-:B------:R-:W-:Y:S02]  /*9310*/  SHF.R.U32.HI R82, RZ, 0x8, R61.reuse ;  /* 0x00000008ff527819 */ /* 0x100fe4000001163d */
[----:B------:R-:W-:Y:S01]  /*9320*/  SHF.R.U32.HI R81, RZ, 0x10, R61 ;  /* 0x00000010ff517819 */ /* 0x000fe2000001163d */
[----:B------:R-:W-:Y:S01]  /*9330*/  IMAD.SHL.U32 R60, R60, 0x100, RZ ;  /* 0x000001003c3c7824 */ /* 0x000fe200078e00ff */
[--C-:B------:R-:W-:Y:S01]  /*9340*/  SHF.R.U32.HI R62, RZ, 0x8, R57.reuse ;  /* 0x00000008ff3e7819 */ /* 0x100fe20000011639 */
[----:B------:R-:W-:Y:S01]  /*9350*/  IMAD.SHL.U32 R82, R82, 0x100, RZ ;  /* 0x0000010052527824 */ /* 0x000fe200078e00ff */
[----:B------:R-:W-:Y:S01]  /*9360*/  LOP3.LUT R84, R59, 0xff0000ff, RZ, 0xc0, !PT ;  /* 0xff0000ff3b547812 */ /* 0x000fe200078ec0ff */
[----:B------:R-:W-:Y:S01]  /*9370*/  IMAD.U32 R81, R81, 0x10000, RZ ;  /* 0x0001000051517824 */ /* 0x000fe200078e00ff */
[----:B------:R-:W-:Y:S01]  /*9380*/  LOP3.LUT R83, R61, 0xff0000ff, RZ, 0xc0, !PT ;  /* 0xff0000ff3d537812 */ /* 0x000fe200078ec0ff */
[----:B------:R-:W-:Y:S01]  /*9390*/  IMAD.SHL.U32 R62, R62, 0x100, RZ ;  /* 0x000001003e3e7824 */ /* 0x000fe200078e00ff */
[----:B------:R-:W-:-:S02]  /*93a0*/  SHF.R.U32.HI R58, RZ, 0x10, R57 ;  /* 0x00000010ff3a7819 */ /* 0x000fc40000011639 */
[----:B------:R-:W-:Y:S02]  /*93b0*/  LOP3.LUT R84, R84, 0xff00, R60, 0xf8, !PT ;  /* 0x0000ff0054547812 */ /* 0x000fe400078ef83c */
[----:B------:R-:W-:Y:S01]  /*93c0*/  LOP3.LUT R60, R83, 0xff00, R82, 0xf8, !PT ;  /* 0x0000ff00533c7812 */ /* 0x000fe200078ef852 */
[----:B------:R-:W-:Y:S01]  /*93d0*/  IMAD.U32 R58, R58, 0x10000, RZ ;  /* 0x000100003a3a7824 */ /* 0x000fe200078e00ff */
[----:B------:R-:W-:Y:S02]  /*93e0*/  LOP3.LUT R57, R57, 0xff0000ff, RZ, 0xc0, !PT ;  /* 0xff0000ff39397812 */ /* 0x000fe400078ec0ff */
[----:B------:R-:W-:Y:S02]  /*93f0*/  LOP3.LUT R60, R60, 0xff0000, R81, 0xf8, !PT ;  /* 0x00ff00003c3c7812 */ /* 0x000fe400078ef851 */
[----:B------:R-:W-:Y:S02]  /*9400*/  LOP3.LUT R62, R57, 0xff00, R62, 0xf8, !PT ;  /* 0x0000ff00393e7812 */ /* 0x000fe400078ef83e */
[----:B0-----:R-:W-:-:S02]  /*9410*/  F2FP.F16.E4M3.UNPACK_B R81, R53 ;  /* 0x00000035ff51723e */ /* 0x001fc400020006ff */
[----:B------:R-:W-:Y:S02]  /*9420*/  F2FP.F16.E4M3.UNPACK_B R83, R60 ;  /* 0x0000003cff53723e */ /* 0x000fe400020006ff */
[----:B------:R-:W-:Y:S01]  /*9430*/  LOP3.LUT R62, R62, 0xff0000, R58, 0xf8, !PT ;  /* 0x00ff00003e3e7812 */ /* 0x000fe200078ef83a */
[----:B------:R-:W-:Y:S01]  /*9440*/  HADD2.F32 R58, -RZ, R81.H0_H0 ;  /* 0x20000051ff3a7230 */ /* 0x000fe20000004100 */
[----:B---3--:R-:W-:Y:S01]  /*9450*/  F2FP.F16.E4M3.UNPACK_B R57, R49 ;  /* 0x00000031ff39723e */ /* 0x008fe200020006ff */
[--C-:B------:R-:W-:Y:S01]  /*9460*/  HADD2.F32 R87, -RZ, R83.reuse.H0_H0 ;  /* 0x20000053ff577230 */ /* 0x100fe20000004100 */
[-C--:B------:R-:W-:Y:S01]  /*9470*/  F2FP.F16.E4M3.UNPACK_B R85, R62.reuse ;  /* 0x0000003eff55723e */ /* 0x080fe200020006ff */
[----:B------:R-:W-:Y:S01]  /*9480*/  HADD2.F32 R83, -RZ, R83.H1_H1 ;  /* 0x30000053ff537230 */ /* 0x000fe20000004100 */
[----:B------:R-:W-:Y:S01]  /*9490*/  F2FP.F16.E4M3.UNPACK_B R53, R53.H1 ;  /* 0x00000035ff35723e */ /* 0x000fe200030006ff */
[----:B------:R-:W-:Y:S02]  /*94a0*/  HADD2.F32 R82, -RZ, R57.H0_H0 ;  /* 0x20000039ff527230 */ /* 0x000fe40000004100 */
[----:B------:R-:W-:Y:S01]  /*94b0*/  FMUL.FTZ R142, R58, R87 ;  /* 0x000000573a8e7220 */ /* 0x000fe20000410000 */
[----:B------:R-:W-:Y:S01]  /*94c0*/  HADD2.F32 R86, -RZ, R85.H0_H0 ;  /* 0x20000055ff567230 */ /* 0x000fe20000004100 */
[----:B------:R-:W-:Y:S01]  /*94d0*/  F2FP.F16.E4M3.UNPACK_B R62, R62.H1 ;  /* 0x0000003eff3e723e */ /* 0x000fe200030006ff */
[----:B------:R-:W-:-:S02]  /*94e0*/  HADD2.F32 R57, -RZ, R57.H1_H1 ;  /* 0x30000039ff397230 */ /* 0x000fc40000004100 */
[C---:B------:R-:W-:Y:S01]  /*94f0*/  FMUL.FTZ R87, R82.reuse, R87 ;  /* 0x0000005752577220 */ /* 0x040fe20000410000 */
[----:B------:R-:W-:Y:S02]  /*9500*/  HADD2.F32 R85, -RZ, R85.H1_H1 ;  /* 0x30000055ff557230 */ /* 0x000fe40000004100 */
[-C--:B------:R-:W-:Y:S01]  /*9510*/  FFMA.FTZ R82, R82, R86.reuse, -R142 ;  /* 0x0000005652527223 */ /* 0x080fe2000001088e */
[----:B------:R-:W-:Y:S01]  /*9520*/  SHF.R.U32.HI R61, RZ, 0x8, R63 ;  /* 0x00000008ff3d7819 */ /* 0x000fe2000001163f */
[----:B------:R-:W-:Y:S01]  /*9530*/  FFMA.FTZ R58, R58, R86, R87 ;  /* 0x000000563a3a7223 */ /* 0x000fe20000010057 */
[----:B------:R-:W-:Y:S01]  /*9540*/  HADD2.F32 R86, -RZ, R81.H1_H1 ;  /* 0x30000051ff567230 */ /* 0x000fe20000004100 */
[----:B------:R-:W-:Y:S02]  /*9550*/  SHF.R.U32.HI R56, RZ, 0x10, R59 ;  /* 0x00000010ff387819 */ /* 0x000fe4000001163b */
[----:B------:R-:W-:Y:S02]  /*9560*/  SHF.R.U32.HI R59, RZ, 0x10, R63 ;  /* 0x00000010ff3b7819 */ /* 0x000fe4000001163f */
[-C--:B------:R-:W-:Y:S01]  /*9570*/  FMUL.FTZ R81, R86, R83.reuse ;  /* 0x0000005356517220 */ /* 0x080fe20000410000 */
[----:B------:R-:W-:Y:S01]  /*9580*/  FMUL.FTZ R83, R57, R83 ;  /* 0x0000005339537220 */ /* 0x000fe20000410000 */
[----:B------:R-:W-:Y:S01]  /*9590*/  LOP3.LUT R63, R63, 0xff0000ff, RZ, 0xc0, !PT ;  /* 0xff0000ff3f3f7812 */ /* 0x000fe200078ec0ff */
[----:B------:R-:W-:-:S02]  /*95a0*/  IMAD.U32 R59, R59, 0x10000, RZ ;  /* 0x000100003b3b7824 */ /* 0x000fc400078e00ff */
        /* <DEDUP_REMOVED lines=17> */
[----:B------:R-:W-:Y:S01]  /*96c0*/  FMUL.FTZ R87, R85, R83 ;  /* 0x0000005355577220 */ /* 0x000fe20000410000 */
[----:B------:R-:W-:-:S02]  /*96d0*/  IMAD.U32 R56, R56, 0x10000, RZ ;  /* 0x0001000038387824 */ /* 0x000fc400078e00ff */
[-C--:B------:R-:W-:Y:S01]  /*96e0*/  FFMA.FTZ R83, R85, R62.reuse, -R86 ;  /* 0x0000003e55537223 */ /* 0x080fe20000010856 */
[----:B------:R-:W-:Y:S01]  /*96f0*/  FFMA.FTZ R62, R53, R62, R87 ;  /* 0x0000003e353e7223 */ /* 0x000fe20000010057 */
[----:B------:R-:W-:Y:S02]  /*9700*/  SHF.L.U32 R53, R61, 0x8, RZ ;  /* 0x000000083d357819 */ /* 0x000fe400000006ff */
[----:B------:R-:W-:Y:S02]  /*9710*/  LOP3.LUT R61, R84, 0xff0000, R56, 0xf8, !PT ;  /* 0x00ff0000543d7812 */ /* 0x000fe400078ef838 */
[----:B------:R-:W-:Y:S01]  /*9720*/  LOP3.LUT R53, R63, 0xff00, R53, 0xf8, !PT ;  /* 0x0000ff003f357812 */ /* 0x000fe200078ef835 */
[----:B------:R-:W-:Y:S01]  /*9730*/  IMAD.MOV.U32 R63, RZ, RZ, R51 ;  /* 0x000000ffff3f7224 */ /* 0x000fe200078e0033 */
[----:B------:R-:W-:Y:S02]  /*9740*/  F2FP.F16.E4M3.UNPACK_B R56, R55 ;  /* 0x00000037ff38723e */ /* 0x000fe400020006ff */
[----:B------:R-:W-:-:S02]  /*9750*/  LOP3.LUT R53, R53, 0xff0000, R59, 0xf8, !PT ;  /* 0x00ff000035357812 */ /* 0x000fc400078ef83b */
[----:B------:R-:W-:Y:S01]  /*9760*/  F2FP.F16.E4M3.UNPACK_B R51, R63 ;  /* 0x0000003fff33723e */ /* 0x000fe200020006ff */
[----:B------:R-:W-:Y:S01]  /*9770*/  HADD2.F32 R86, -RZ, R56.H0_H0 ;  /* 0x20000038ff567230 */ /* 0x000fe20000004100 */
[----:B------:R-:W-:Y:S02]  /*9780*/  F2FP.F16.E4M3.UNPACK_B R84, R53 ;  /* 0x00000035ff54723e */ /* 0x000fe400020006ff */
[----:B------:R-:W-:Y:S01]  /*9790*/  F2FP.F16.E4M3.UNPACK_B R85, R61 ;  /* 0x0000003dff55723e */ /* 0x000fe200020006ff */
[----:B------:R-:W-:Y:S01]  /*97a0*/  HADD2.F32 R142, -RZ, R51.H0_H0 ;  /* 0x20000033ff8e7230 */ /* 0x000fe20000004100 */
[----:B------:R-:W-:Y:S01]  /*97b0*/  F2FP.F16.E4M3.UNPACK_B R55, R55.H1 ;  /* 0x00000037ff37723e */ /* 0x000fe200030006ff */
[--C-:B------:R-:W-:Y:S01]  /*97c0*/  HADD2.F32 R59, -RZ, R84.reuse.H0_H0 ;  /* 0x20000054ff3b7230 */ /* 0x100fe20000004100 */
[----:B------:R-:W-:Y:S01]  /*97d0*/  F2FP.F16.E4M3.UNPACK_B R53, R53.H1 ;  /* 0x00000035ff35723e */ /* 0x000fe200030006ff */
[----:B------:R-:W-:Y:S01]  /*97e0*/  HADD2.F32 R87, -RZ, R85.H0_H0 ;  /* 0x20000055ff577230 */ /* 0x000fe20000004100 */
[----:B------:R-:W-:Y:S01]  /*97f0*/  F2FP.F16.E4M3.UNPACK_B R61, R61.H1 ;  /* 0x0000003dff3d723e */ /* 0x000fe200030006ff */
[----:B------:R-:W-:-:S02]  /*9800*/  HADD2.F32 R84, -RZ, R84.H1_H1 ;  /* 0x30000054ff547230 */ /* 0x000fc40000004100 */
[-C--:B------:R-:W-:Y:S01]  /*9810*/  FMUL.FTZ R143, R86, R59.reuse ;  /* 0x0000003b568f7220 */ /* 0x080fe20000410000 */
[----:B------:R-:W-:Y:S01]  /*9820*/  FMUL.FTZ R59, R142, R59 ;  /* 0x0000003b8e3b7220 */ /* 0x000fe20000410000 */
[----:B------:R-:W-:Y:S01]  /*9830*/  HADD2.F32 R51, -RZ, R51.H1_H1 ;  /* 0x30000033ff337230 */ /* 0x000fe20000004100 */
[----:B------:R-:W-:Y:S01]  /*9840*/  F2FP.SATFINITE.E4M3.F32.PACK_AB_MERGE_C R60, R83, R60, RZ ;  /* 0x0000003c533c723e */ /* 0x000fe200048070ff */
[----:B------:R-:W-:Y:S02]  /*9850*/  HADD2.F32 R85, -RZ, R85.H1_H1 ;  /* 0x30000055ff557230 */ /* 0x000fe40000004100 */
[-C--:B------:R-:W-:Y:S01]  /*9860*/  FFMA.FTZ R86, R86, R87.reuse, R59 ;  /* 0x0000005756567223 */ /* 0x080fe2000001003b */
[----:B------:R-:W-:Y:S02]  /*9870*/  HADD2.F32 R59, -RZ, R56.H1_H1 ;  /* 0x30000038ff3b7230 */ /* 0x000fe40000004100 */
[----:B------:R-:W-:Y:S01]  /*9880*/  FFMA.FTZ R143, R142, R87, -R143 ;  /* 0x000000578e8f7223 */ /* 0x000fe2000001088f */
[--C-:B------:R-:W-:Y:S01]  /*9890*/  HADD2.F32 R87, -RZ, R53.reuse.H0_H0 ;  /* 0x20000035ff577230 */ /* 0x100fe20000004100 */
[----:B------:R-:W-:Y:S01]  /*98a0*/  F2FP.SATFINITE.E4M3.F32.PACK_AB_MERGE_C R81, R81, R82, R60 ;  /* 0x000000525151723e */ /* 0x000fe2000480703c */
[----:B------:R-:W-:-:S02]  /*98b0*/  HADD2.F32 R53, -RZ, R53.H1_H1 ;  /* 0x30000035ff357230 */ /* 0x000fc40000004100 */
[----:B------:R-:W-:Y:S01]  /*98c0*/  FMUL.FTZ R56, R59, R84 ;  /* 0x000000543b387220 */ /* 0x000fe20000410000 */
        /* <DEDUP_REMOVED lines=15> */
[----:B------:R-:W-:Y:S01]  /*99c0*/  HADD2.F32 R59, -RZ, R59.H1_H1 ;  /* 0x3000003bff3b7230 */ /* 0x000fe20000004100 */
[----:B------:R-:W-:Y:S01]  /*99d0*/  F2FP.SATFINITE.E4M3.F32.PACK_AB_MERGE_C R57, R57, R58, R49 ;  /* 0x0000003a3939723e */ /* 0x000fe20004807031 */
[--C-:B------:R-:W-:Y:S02]  /*99e0*/  HADD2.F32 R83, -RZ, R62.reuse.H0_H0 ;  /* 0x2000003eff537230 */ /* 0x100fe40000004100 */
[CC--:B------:R-:W-:Y:S01]  /*99f0*/  FFMA.FTZ R142, R85.reuse, R84.reuse, -R142 ;  /* 0x00000054558e7223 */ /* 0x0c0fe2000001088e */
[----:B------:R-:W-:Y:S01]  /*9a00*/  FMUL.FTZ R85, R85, R87 ;  /* 0x0000005755557220 */ /* 0x000fe20000410000 */
[----:B------:R-:W-:Y:S02]  /*9a10*/  HADD2.F32 R62, -RZ, R62.H1_H1 ;  /* 0x3000003eff3e7230 */ /* 0x000fe40000004100 */
[----:B------:R-:W-:Y:S02]  /*9a20*/  IMAD.MOV.U32 R49, RZ, RZ, R81 ;  /* 0x000000ffff317224 */ /* 0x000fe400078e0051 */
        /* <DEDUP_REMOVED lines=96> */
[----:B------:R-:W-:-:S03]  /*a030*/  IMAD.MOV.U32 R50, RZ, RZ, R59 ;  /* 0x000000ffff327224 */ /* 0x000fc600078e003b */
[----:B------:R-:W-:-:S07]  /*a040*/  IMAD.MOV.U32 R54, RZ, RZ, R138 ;  /* 0x000000ffff367224 */ /* 0x000fce00078e008a */
.L_x_2542:
[----:B------:R-:W-:Y:S05]  /*a050*/  BSYNC B2 ;  /* 0x0000000000027941 */ /* 0x000fea0003800000 */
.L_x_2541:
[----:B------:R-:W-:Y:S01]  /*a060*/  ISETP.GE.AND P3, PT, R80, R132, PT ;  /* 0x000000845000720c */ /* 0x000fe20003f66270 */
[----:B--2---:R-:W-:Y:S01]  /*a070*/  IMAD R56, R115, R120, RZ ;  /* 0x0000007873387224 */ /* 0x004fe200078e02ff */
[----:B------:R-:W-:-:S03]  /*a080*/  ULDC.64 UR4, c[0x0][0x2e8] ;  /* 0x0000ba0000047ab9 */ /* 0x000fc60000000a00 */
[C---:B------:R-:W-:Y:S02]  /*a090*/  IMAD R59, R144.reuse, R121, R56 ;  /* 0x00000079903b7224 */ /* 0x040fe400078e0238 */
[----:B------:R-:W-:-:S05]  /*a0a0*/  IMAD.WIDE.U32 R56, R144, R120, R118 ;  /* 0x0000007890387225 */ /* 0x000fca00078e0076 */
[----:B------:R-:W-:Y:S02]  /*a0b0*/  IADD3 R57, R57, R59, RZ ;  /* 0x0000003b39397210 */ /* 0x000fe40007ffe0ff */
        /* <DEDUP_REMOVED lines=11> */
.L_x_2540:
[----:B------:R-:W-:Y:S05]  /*a170*/  BSYNC B1 ;  /* 0x0000000000017941 */ /* 0x000fea0003800000 */
.L_x_2539:
[----:B---3--:R-:W-:Y:S01]  /*a180*/  VIADD R84, R19, 0x40 ;  /* 0x0000004013547836 */ /* 0x008fe20000000000 */
[----:B------:R-:W-:Y:S04]  /*a190*/  BSSY B1, `(.L_x_2543) ;  /* 0x0000104000017945 */ /* 0x000fe80003800000 */
[----:B------:R-:W-:-:S13]  /*a1a0*/  ISETP.GE.OR P3, PT, R84, R116, P0 ;  /* 0x000000745400720c */ /* 0x000fda0000766670 */
[----:B------:R-:W-:Y:S05]  /*a1b0*/  @P3 BRA `(.L_x_2544) ;  /* 0x0000001000043947 */ /* 0x000fea0003800000 */
[----:B----4-:R-:W3:Y:S04]  /*a1c0*/  LDL R48, [R1+0x10] ;  /* 0x0000100001307983 */ /* 0x010ee80000100800 */
[----:B------:R-:W4:Y:S01]  /*a1d0*/  LDL R50, [R1+0x70] ;  /* 0x0000700001327983 */ /* 0x000f220000100800 */
[C---:B------:R-:W-:Y:S01]  /*a1e0*/  VIADD R51, R19.reuse, 0x40 ;  /* 0x0000004013337836 */ /* 0x040fe20000000000 */
[----:B------:R-:W-:Y:S01]  /*a1f0*/  BSSY B2, `(.L_x_2545) ;  /* 0x00000ec000027945 */ /* 0x000fe20003800000 */
[----:B------:R-:W-:Y:S02]  /*a200*/  VIADD R52, R19, 0x40 ;  /* 0x0000004013347836 */ /* 0x000fe40000000000 */
[----:B------:R-:W-:Y:S02]  /*a210*/  IMAD.SHL.U32 R51, R51, 0x80, RZ ;  /* 0x0000008033337824 */ /* 0x000fe400078e00ff */
        /* <DEDUP_REMOVED lines=24> */
[--C-:B------:R-:W-:Y:S02]  /*a3a0*/  SHF.R.U32.HI R60, RZ, 0x8, R65.reuse ;  /* 0x00000008ff3c7819 */ /* 0x100fe40000011641 */
[----:B------:R-:W-:Y:S02]  /*a3b0*/  LOP3.LUT R57, R65, 0xff0000ff, RZ, 0xc0, !PT ;  /* 0xff0000ff41397812 */ /* 0x000fe400078ec0ff */
[----:B------:R-:W-:Y:S02]  /*a3c0*/  SHF.R.U32.HI R59, RZ, 0x10, R65 ;  /* 0x00000010ff3b7819 */ /* 0x000fe40000011641 */
[----:B------:R-:W-:Y:S02]  /*a3d0*/  SHF.R.U32.HI R61, RZ, 0x8, R67 ;  /* 0x00000008ff3d7819 */ /* 0x000fe40000011643 */
[--C-:B------:R-:W-:Y:S02]  /*a3e0*/  SHF.R.U32.HI R65, RZ, 0x8, R69.reuse ;  /* 0x00000008ff417819 */ /* 0x100fe40000011645 */
[----:B------:R-:W-:Y:S01]  /*a3f0*/  SHF.R.U32.HI R66, RZ, 0x10, R69 ;  /* 0x00000010ff427819 */ /* 0x000fe20000011645 */
[----:B------:R-:W-:Y:S01]  /*a400*/  IMAD.SHL.U32 R61, R61, 0x100, RZ ;  /* 0x000001003d3d7824 */ /* 0x000fe200078e00ff */
[----:B------:R-:W-:Y:S01]  /*a410*/  LOP3.LUT R68, R67, 0xff0000ff, RZ, 0xc0, !PT ;  /* 0xff0000ff43447812 */ /* 0x000fe200078ec0ff */
[----:B------:R-:W-:Y:S01]  /*a420*/  IMAD.SHL.U32 R70, R65, 0x100, RZ ;  /* 0x0000010041467824 */ /* 0x000fe200078e00ff */
[----:B------:R-:W-:Y:S01]  /*a430*/  LOP3.LUT R63, R69, 0xff0000ff, RZ, 0xc0, !PT ;  /* 0xff0000ff453f7812 */ /* 0x000fe200078ec0ff */
[----:B------:R-:W-:Y:S01]  /*a440*/  IMAD.U32 R66, R66, 0x10000, RZ ;  /* 0x0001000042427824 */ /* 0x000fe200078e00ff */
[----:B------:R-:W-:-:S02]  /*a450*/  SHF.R.U32.HI R56, RZ, 0x10, R67 ;  /* 0x00000010ff387819 */ /* 0x000fc40000011643 */
[----:B------:R-:W-:Y:S02]  /*a460*/  LOP3.LUT R68, R68, 0xff00, R61, 0xf8, !PT ;  /* 0x0000ff0044447812 */ /* 0x000fe400078ef83d */
[----:B------:R-:W-:Y:S01]  /*a470*/  SHF.L.U32 R67, R60, 0x8, RZ ;  /* 0x000000083c437819 */ /* 0x000fe200000006ff */
[----:B------:R-:W-:Y:S01]  /*a480*/  IMAD.U32 R56, R56, 0x10000, RZ ;  /* 0x0001000038387824 */ /* 0x000fe200078e00ff */
[----:B------:R-:W-:Y:S01]  /*a490*/  LOP3.LUT R61, R63, 0xff00, R70, 0xf8, !PT ;  /* 0x0000ff003f3d7812 */ /* 0x000fe200078ef846 */
[----:B------:R-:W-:Y:S01]  /*a4a0*/  IMAD.U32 R70, R59, 0x10000, RZ ;  /* 0x000100003b467824 */ /* 0x000fe200078e00ff */
[----:B------:R-:W-:Y:S02]  /*a4b0*/  LOP3.LUT R57, R57, 0xff00, R67, 0xf8, !PT ;  /* 0x0000ff0039397812 */ /* 0x000fe400078ef843 */
[----:B------:R-:W-:Y:S02]  /*a4c0*/  LOP3.LUT R61, R61, 0xff0000, R66, 0xf8, !PT ;  /* 0x00ff00003d3d7812 */ /* 0x000fe400078ef842 */
[----:B------:R-:W-:-:S02]  /*a4d0*/  LOP3.LUT R63, R57, 0xff0000, R70, 0xf8, !PT ;  /* 0x00ff0000393f7812 */ /* 0x000fc400078ef846 */
        /* <DEDUP_REMOVED lines=15> */
[----:B------:R-:W-:Y:S01]  /*a5d0*/  FMUL.FTZ R71, R66, R71 ;  /* 0x0000004742477220 */ /* 0x000fe20000410000 */
[----:B------:R-:W-:Y:S01]  /*a5e0*/  HADD2.F32 R69, -RZ, R69.H1_H1 ;  /* 0x30000045ff457230 */ /* 0x000fe20000004100 */
[----:B------:R-:W-:Y:S01]  /*a5f0*/  F2FP.F16.E4M3.UNPACK_B R63, R63.H1 ;  /* 0x0000003fff3f723e */ /* 0x000fe200030006ff */
[----:B------:R-:W-:Y:S02]  /*a600*/  IMAD.U32 R64, R64, 0x10000, RZ ;  /* 0x0001000040407824 */ /* 0x000fe400078e00ff */
[-C--:B------:R-:W-:Y:S01]  /*a610*/  FFMA.FTZ R66, R66, R70.reuse, -R80 ;  /* 0x0000004642427223 */ /* 0x080fe20000010850 */
[----:B------:R-:W-:Y:S01]  /*a620*/  FFMA.FTZ R59, R59, R70, R71 ;  /* 0x000000463b3b7223 */ /* 0x000fe20000010047 */
[----:B------:R-:W-:-:S05]  /*a630*/  HADD2.F32 R70, -RZ, R65.H1_H1 ;  /* 0x30000041ff467230 */ /* 0x000fca0000004100 */
        /* <DEDUP_REMOVED lines=167> */
.L_x_2546:
[----:B------:R-:W-:Y:S05]  /*b0b0*/  BSYNC B2 ;  /* 0x0000000000027941 */ /* 0x000fea0003800000 */
.L_x_2545:
        /* <DEDUP_REMOVED lines=17> */
.L_x_2544:
[----:B------:R-:W-:Y:S05]  /*b1d0*/  BSYNC B1 ;  /* 0x0000000000017941 */ /* 0x000fea0003800000 */
.L_x_2543:
[----:B---34-:R-:W-:Y:S02]  /*b1e0*/  VIADD R49, R19, 0x60 ;  /* 0x0000006013317836 */ /* 0x018fe40000000000 */
[-C--:B--2---:R-:W-:Y:S02]  /*b1f0*/  IMAD R48, R112, R120.reuse, RZ ;  /* 0x0000007870307224 */ /* 0x084fe400078e02ff */
[C---:B------:R-:W-:Y:S01]  /*b200*/  IMAD.WIDE.U32 R118, R49.reuse, R120, R118 ;  /* 0x0000007831767225 */ /* 0x040fe200078e0076 */
[----:B------:R-:W-:-:S03]  /*b210*/  ISETP.GE.OR P3, PT, R49, R116, P0 ;  /* 0x000000743100720c */ /* 0x000fc60000766670 */
[----:B------:R-:W-:-:S10]  /*b220*/  IMAD R61, R49, R121, R48 ;  /* 0x00000079313d7224 */ /* 0x000fd400078e0230 */
[----:B------:R-:W-:Y:S05]  /*b230*/  @P3 BRA `(.L_x_2525) ;  /* 0x0000001400543947 */ /* 0x000fea0003800000 */
[----:B------:R-:W2:Y:S04]  /*b240*/  LDL R50, [R1+0x10] ;  /* 0x0000100001327983 */ /* 0x000ea80000100800 */
[----:B------:R-:W3:Y:S01]  /*b250*/  LDL R49, [R1+0x6c] ;  /* 0x00006c0001317983 */ /* 0x000ee20000100800 */
[----:B------:R-:W-:Y:S01]  /*b260*/  VIADD R51, R19, 0x60 ;  /* 0x0000006013337836 */ /* 0x000fe20000000000 */
[----:B------:R-:W0:Y:S01]  /*b270*/  LDC.64 R56, c[0x0][0x2e8] ;  /* 0x0000ba00ff387b82 */ /* 0x000e220000000a00 */
[----:B------:R-:W-:Y:S01]  /*b280*/  IMAD.IADD R61, R119, 0x1, R61 ;  /* 0x00000001773d7824 */ /* 0x000fe200078e023d */
[----:B------:R-:W-:Y:S01]  /*b290*/  IADD3 R59, P3, P4, R100, R118, R41 ;  /* 0x00000076643b7210 */ /* 0x000fe20007c7e029 */
[----:B------:R-:W-:Y:S01]  /*b2a0*/  IMAD.SHL.U32 R51, R51, 0x80, RZ ;  /* 0x0000008033337824 */ /* 0x000fe200078e00ff */
[----:B------:R-:W-:Y:S02]  /*b2b0*/  BSSY B1, `(.L_x_2547) ;  /* 0x00000ed000017945 */ /* 0x000fe40003800000 */
[----:B------:R-:W-:-:S02]  /*b2c0*/  IADD3.X R60, R42, R61, R107, P3, P4 ;  /* 0x0000003d2a3c7210 */ /* 0x000fc40001fe846b */
[----:B------:R-:W-:Y:S02]  /*b2d0*/  LOP3.LUT R51, R51, 0x380, RZ, 0xc0, !PT ;  /* 0x0000038033337812 */ /* 0x000fe400078ec0ff */
        /* <DEDUP_REMOVED lines=9> */
[----:B------:R-:W-:Y:S01]  /*b370*/  SHF.R.S32.HI R48, RZ, 0x1f, R133 ;  /* 0x0000001fff307819 */ /* 0x000fe20000011485 */
[----:B------:R-:W-:-:S03]  /*b380*/  IMAD.SHL.U32 R63, R133, 0x10, RZ ;  /* 0x00000010853f7824 */ /* 0x000fc600078e00ff */
[----:B------:R-:W-:Y:S02]  /*b390*/  LEA.HI R133, R48, R133, RZ, 0x3 ;  /* 0x0000008530857211 */ /* 0x000fe400078f18ff */
[----:B------:R-:W-:-:S03]  /*b3a0*/  LOP3.LUT R48, R51, 0x70, R63, 0xf8, !PT ;  /* 0x0000007033307812 */ /* 0x000fc600078ef83f */
[----:B------:R-:W-:Y:S01]  /*b3b0*/  IMAD.SHL.U32 R133, R133, 0x800, RZ ;  /* 0x0000080085857824 */ /* 0x000fe200078e00ff */
[----:B------:R-:W-:-:S04]  /*b3c0*/  LOP3.LUT R48, R48, R50, RZ, 0x3c, !PT ;  /* 0x0000003230307212 */ /* 0x000fc800078e3cff */
[----:B------:R-:W-:-:S04]  /*b3d0*/  LOP3.LUT R51, R133, 0xffffc000, RZ, 0xc0, !PT ;  /* 0xffffc00085337812 */ /* 0x000fc800078ec0ff */
[----:B---3--:R-:W-:Y:S01]  /*b3e0*/  IADD3 R51, R48, R51, R49 ;  /* 0x0000003330337210 */ /* 0x008fe20007ffe031 */
[----:B------:R-:W-:-:S04]  /*b3f0*/  IMAD R49, R232, 0x8000, R27 ;  /* 0x00008000e8317824 */ /* 0x000fc800078e021b */
[----:B------:R-:W-:Y:S01]  /*b400*/  IMAD R51, R232, 0x8000, R51 ;  /* 0x00008000e8337824 */ /* 0x000fe200078e0233 */
[----:B------:R-:W-:-:S03]  /*b410*/  IADD3 R49, R18, R49, RZ ;  /* 0x0000003112317210 */ /* 0x000fc60007ffe0ff */
[----:B------:R-:W-:-:S03]  /*b420*/  IMAD.IADD R52, R18, 0x1, R51 ;  /* 0x0000000112347824 */ /* 0x000fc600078e0233 */
[----:B------:R-:W2:Y:S04]  /*b430*/  LDS.128 R48, [R49+0x28400] ;  /* 0x0284000031307984 */ /* 0x000ea80000000c00 */
[----:B------:R-:W3:Y:S01]  /*b440*/  LDS.128 R52, [R52+0x28400] ;  /* 0x0284000034347984 */ /* 0x000ee20000000c00 */
[----:B0-----:R-:W-:Y:S05]  /*b450*/  @P2 BRA `(.L_x_2548) ;  /* 0x0000000c00482947 */ /* 0x001fea0003800000 */
[--C-:B------:R-:W-:Y:S02]  /*b460*/  SHF.R.U32.HI R62, RZ, 0x8, R77.reuse ;  /* 0x00000008ff3e7819 */ /* 0x100fe4000001164d */
[----:B------:R-:W-:Y:S02]  /*b470*/  SHF.R.U32.HI R66, RZ, 0x10, R77 ;  /* 0x00000010ff427819 */ /* 0x000fe4000001164d */
[----:B------:R-:W-:Y:S01]  /*b480*/  LOP3.LUT R67, R77, 0xff0000ff, RZ, 0xc0, !PT ;  /* 0xff0000ff4d437812 */ /* 0x000fe200078ec0ff */
[----:B------:R-:W-:Y:S01]  /*b490*/  IMAD.SHL.U32 R62, R62, 0x100, RZ ;  /* 0x000001003e3e7824 */ /* 0x000fe200078e00ff */
[--C-:B------:R-:W-:Y:S01]  /*b4a0*/  SHF.R.U32.HI R58, RZ, 0x8, R73.reuse ;  /* 0x00000008ff3a7819 */ /* 0x100fe20000011649 */
[----:B------:R-:W-:Y:S01]  /*b4b0*/  IMAD.U32 R66, R66, 0x10000, RZ ;  /* 0x0001000042427824 */ /* 0x000fe200078e00ff */
[----:B------:R-:W-:Y:S02]  /*b4c0*/  SHF.R.U32.HI R64, RZ, 0x10, R73 ;  /* 0x00000010ff407819 */ /* 0x000fe40000011649 */
[----:B------:R-:W-:Y:S01]  /*b4d0*/  LOP3.LUT R67, R67, 0xff00, R62, 0xf8, !PT ;  /* 0x0000ff0043437812 */ /* 0x000fe200078ef83e */
[----:B------:R-:W-:Y:S01]  /*b4e0*/  IMAD.SHL.U32 R58, R58, 0x100, RZ ;  /* 0x000001003a3a7824 */ /* 0x000fe200078e00ff */
[----:B------:R-:W-:Y:S01]  /*b4f0*/  LOP3.LUT R65, R73, 0xff0000ff, RZ, 0xc0, !PT ;  /* 0xff0000ff49417812 */ /* 0x000fe200078ec0ff */
[----:B------:R-:W-:Y:S01]  /*b500*/  IMAD.U32 R64, R64, 0x10000, RZ ;  /* 0x0001000040407824 */ /* 0x000fe200078e00ff */
[----:B------:R-:W-:Y:S01]  /*b510*/  LOP3.LUT R66, R67, 0xff0000, R66, 0xf8, !PT ;  /* 0x00ff000043427812 */ /* 0x000fe200078ef842 */
[----:B---3--:R-:W-:Y:S01]  /*b520*/  IMAD.MOV.U32 R67, RZ, RZ, R53 ;  /* 0x000000ffff437224 */ /* 0x008fe200078e0035 */
[----:B------:R-:W-:-:S02]  /*b530*/  LOP3.LUT R65, R65, 0xff00, R58, 0xf8, !PT ;  /* 0x0000ff0041417812 */ /* 0x000fc400078ef83a */
[----:B------:R-:W-:Y:S02]  /*b540*/  F2FP.F16.E4M3.UNPACK_B R70, R66 ;  /* 0x00000042ff46723e */ /* 0x000fe400020006ff */
[----:B------:R-:W-:Y:S02]  /*b550*/  F2FP.F16.E4M3.UNPACK_B R68, R67 ;  /* 0x00000043ff44723e */ /* 0x000fe400020006ff */
[----:B------:R-:W-:Y:S01]  /*b560*/  LOP3.LUT R64, R65, 0xff0000, R64, 0xf8, !PT ;  /* 0x00ff000041407812 */ /* 0x000fe200078ef840 */
[----:B------:R-:W-:Y:S01]  /*b570*/  HADD2.F32 R71, -RZ, R70.H0_H0 ;  /* 0x20000046ff477230 */ /* 0x000fe20000004100 */
[----:B--2---:R-:W-:Y:S01]  /*b580*/  F2FP.F16.E4M3.UNPACK_B R62, R49 ;  /* 0x00000031ff3e723e */ /* 0x004fe200020006ff */
[--C-:B------:R-:W-:Y:S01]  /*b590*/  HADD2.F32 R58, -RZ, R68.reuse.H0_H0 ;  /* 0x20000044ff3a7230 */ /* 0x100fe20000004100 */
[----:B------:R-:W-:Y:S01]  /*b5a0*/  F2FP.F16.E4M3.UNPACK_B R53, R64 ;  /* 0x00000040ff35723e */ /* 0x000fe200020006ff */
[----:B------:R-:W-:Y:S01]  /*b5b0*/  HADD2.F32 R68, -RZ, R68.H1_H1 ;  /* 0x30000044ff447230 */ /* 0x000fe20000004100 */
[----:B------:R-:W-:Y:S01]  /*b5c0*/  F2FP.F16.E4M3.UNPACK_B R67, R67.H1 ;  /* 0x00000043ff43723e */ /* 0x000fe200030006ff */
[----:B------:R-:W-:-:S02]  /*b5d0*/  HADD2.F32 R65, -RZ, R62.H0_H0 ;  /* 0x2000003eff417230 */ /* 0x000fc40000004100 */
[CC--:B------:R-:W-:Y:S01]  /*b5e0*/  FMUL.FTZ R72, R58.reuse, R71.reuse ;  /* 0x000000473a487220 */ /* 0x0c0fe20000410000 */
[--C-:B------:R-:W-:Y:S01]  /*b5f0*/  HADD2.F32 R69, -RZ, R53.reuse.H0_H0 ;  /* 0x20000035ff457230 */ /* 0x100fe20000004100 */
[----:B------:R-:W-:Y:S01]  /*b600*/  F2FP.F16.E4M3.UNPACK_B R64, R64.H1 ;  /* 0x00000040ff40723e */ /* 0x000fe200030006ff */
[----:B------:R-:W-:Y:S02]  /*b610*/  HADD2.F32 R62, -RZ, R62.H1_H1 ;  /* 0x3000003eff3e7230 */ /* 0x000fe40000004100 */
[C---:B------:R-:W-:Y:S01]  /*b620*/  FMUL.FTZ R71, R65.reuse, R71 ;  /* 0x0000004741477220 */ /* 0x040fe20000410000 */
[----:B------:R-:W-:Y:S02]  /*b630*/  HADD2.F32 R53, -RZ, R53.H1_H1 ;  /* 0x30000035ff357230 */ /* 0x000fe40000004100 */
[----:B------:R-:W-:Y:S01]  /*b640*/  FFMA.FTZ R65, R65, R69, -R72 ;  /* 0x0000004541417223 */ /* 0x000fe20000010848 */
[----:B------:R-:W-:Y:S01]  /*b650*/  F2FP.F16.E4M3.UNPACK_B R73, R51 ;  /* 0x00000033ff49723e */ /* 0x000fe200020006ff */
[----:B------:R-:W-:Y:S01]  /*b660*/  FFMA.FTZ R58, R58, R69, R71 ;  /* 0x000000453a3a7223 */ /* 0x000fe20000010047 */
[----:B------:R-:W-:-:S02]  /*b670*/  HADD2.F32 R69, -RZ, R70.H1_H1 ;  /* 0x30000046ff457230 */ /* 0x000fc40000004100 */
[--C-:B------:R-:W-:Y:S02]  /*b680*/  HADD2.F32 R70, -RZ, R64.reuse.H0_H0 ;  /* 0x20000040ff467230 */ /* 0x100fe40000004100 */
[----:B------:R-:W-:Y:S02]  /*b690*/  HADD2.F32 R64, -RZ, R64.H1_H1 ;  /* 0x30000040ff407230 */ /* 0x000fe40000004100 */
        /* <DEDUP_REMOVED lines=20> */
[----:B------:R-:W-:Y:S01]  /*b7e0*/  SHF.R.U32.HI R66, RZ, 0x8, R75 ;  /* 0x00000008ff427819 */ /* 0x000fe2000001164b */
[----:B------:R-:W-:Y:S01]  /*b7f0*/  FFMA.FTZ R64, R67, R64, R68 ;  /* 0x0000004043407223 */ /* 0x000fe20000010044 */
[----:B------:R-:W-:Y:S01]  /*b800*/  SHF.R.U32.HI R68, RZ, 0x8, R79 ;  /* 0x00000008ff447819 */ /* 0x000fe2000001164f */
[----:B------:R-:W-:Y:S01]  /*b810*/  IMAD.U32 R72, R72, 0x10000, RZ ;  /* 0x0001000048487824 */ /* 0x000fe200078e00ff */
[----:B------:R-:W-:Y:S01]  /*b820*/  LOP3.LUT R69, R79, 0xff0000ff, RZ, 0xc0, !PT ;  /* 0xff0000ff4f457812 */ /* 0x000fe200078ec0ff */
[----:B------:R-:W-:Y:S01]  /*b830*/  IMAD.SHL.U32 R66, R66, 0x100, RZ ;  /* 0x0000010042427824 */ /* 0x000fe200078e00ff */
[----:B------:R-:W-:Y:S01]  /*b840*/  SHF.R.U32.HI R70, RZ, 0x10, R75 ;  /* 0x00000010ff467819 */ /* 0x000fe2000001164b */
[----:B------:R-:W-:Y:S01]  /*b850*/  IMAD.SHL.U32 R68, R68, 0x100, RZ ;  /* 0x0000010044447824 */ /* 0x000fe200078e00ff */
[----:B------:R-:W-:-:S02]  /*b860*/  LOP3.LUT R67, R75, 0xff0000ff, RZ, 0xc0, !PT ;  /* 0xff0000ff4b437812 */ /* 0x000fc400078ec0ff */
[----:B------:R-:W-:Y:S01]  /*b870*/  F2FP.F16.E4M3.UNPACK_B R75, R55 ;  /* 0x00000037ff4b723e */ /* 0x000fe200020006ff */
[----:B------:R-:W-:Y:S01]  /*b880*/  IMAD.U32 R70, R70, 0x10000, RZ ;  /* 0x0001000046467824 */ /* 0x000fe200078e00ff */
[----:B------:R-:W-:Y:S02]  /*b890*/  LOP3.LUT R69, R69, 0xff00, R68, 0xf8, !PT ;  /* 0x0000ff0045457812 */ /* 0x000fe400078ef844 */
[----:B------:R-:W-:Y:S02]  /*b8a0*/  LOP3.LUT R67, R67, 0xff00, R66, 0xf8, !PT ;  /* 0x0000ff0043437812 */ /* 0x000fe400078ef842 */
[----:B------:R-:W-:Y:S01]  /*b8b0*/  LOP3.LUT R72, R69, 0xff0000, R72, 0xf8, !PT ;  /* 0x00ff000045487812 */ /* 0x000fe200078ef848 */
[----:B------:R-:W-:Y:S01]  /*b8c0*/  HADD2.F32 R69, -RZ, R73.H0_H0 ;  /* 0x20000049ff457230 */ /* 0x000fe20000004100 */
[----:B------:R-:W-:Y:S01]  /*b8d0*/  LOP3.LUT R70, R67, 0xff0000, R70, 0xf8, !PT ;  /* 0x00ff000043467812 */ /* 0x000fe200078ef846 */
[--C-:B------:R-:W-:Y:S01]  /*b8e0*/  HADD2.F32 R67, -RZ, R75.reuse.H0_H0 ;  /* 0x2000004bff437230 */ /* 0x100fe20000004100 */
[----:B------:R-:W-:Y:S01]  /*b8f0*/  F2FP.F16.E4M3.UNPACK_B R68, R72 ;  /* 0x00000048ff44723e */ /* 0x000fe200020006ff */
[----:B------:R-:W-:Y:S01]  /*b900*/  HADD2.F32 R75, -RZ, R75.H1_H1 ;  /* 0x3000004bff4b7230 */ /* 0x000fe20000004100 */
[----:B------:R-:W-:Y:S01]  /*b910*/  F2FP.F16.E4M3.UNPACK_B R66, R70 ;  /* 0x00000046ff42723e */ /* 0x000fe200020006ff */
[----:B------:R-:W-:Y:S01]  /*b920*/  HADD2.F32 R73, -RZ, R73.H1_H1 ;  /* 0x30000049ff497230 */ /* 0x000fe20000004100 */
[----:B------:R-:W-:Y:S01]  /*b930*/  F2FP.F16.E4M3.UNPACK_B R72, R72.H1 ;  /* 0x00000048ff48723e */ /* 0x000fe200030006ff */
[----:B------:R-:W-:Y:S01]  /*b940*/  HADD2.F32 R78, -RZ, R68.H0_H0 ;  /* 0x20000044ff4e7230 */ /* 0x000fe20000004100 */
[----:B------:R-:W-:Y:S01]  /*b950*/  F2FP.F16.E4M3.UNPACK_B R70, R70.H1 ;  /* 0x00000046ff46723e */ /* 0x000fe200030006ff */
[----:B------:R-:W-:Y:S01]  /*b960*/  HADD2.F32 R76, -RZ, R66.H0_H0 ;  /* 0x20000042ff4c7230 */ /* 0x000fe20000004100 */
[----:B------:R-:W-:Y:S01]  /*b970*/  F2FP.SATFINITE.E4M3.F32.PACK_AB_MERGE_C R64, R64, R49, RZ ;  /* 0x000000314040723e */ /* 0x000fe200048070ff */
[----:B------:R-:W-:-:S02]  /*b980*/  HADD2.F32 R68, -RZ, R68.H1_H1 ;  /* 0x30000044ff447230 */ /* 0x000fc40000004100 */
[-C--:B------:R-:W-:Y:S01]  /*b990*/  FMUL.FTZ R80, R67, R78.reuse ;  /* 0x0000004e43507220 */ /* 0x080fe20000410000 */
[----:B------:R-:W-:Y:S01]  /*b9a0*/  FMUL.FTZ R78, R69, R78 ;  /* 0x0000004e454e7220 */ /* 0x000fe20000410000 */
[----:B------:R-:W-:Y:S01]  /*b9b0*/  HADD2.F32 R66, -RZ, R66.H1_H1 ;  /* 0x30000042ff427230 */ /* 0x000fe20000004100 */
[----:B------:R-:W-:Y:S01]  /*b9c0*/  F2FP.SATFINITE.E4M3.F32.PACK_AB_MERGE_C R53, R53, R58, R64 ;  /* 0x0000003a3535723e */ /* 0x000fe20004807040 */
[-C--:B------:R-:W-:Y:S01]  /*b9d0*/  FFMA.FTZ R69, R69, R76.reuse, -R80 ;  /* 0x0000004c45457223 */ /* 0x080fe20000010850 */
[----:B------:R-:W-:Y:S01]  /*b9e0*/  FFMA.FTZ R67, R67, R76, R78 ;  /* 0x0000004c43437223 */ /* 0x000fe2000001004e */
        /* <DEDUP_REMOVED lines=26> */
[----:B------:R-:W-:Y:S02]  /*bb90*/  F2FP.F16.E4M3.UNPACK_B R74, R75.H1 ;  /* 0x0000004bff4a723e */ /* 0x000fe400030006ff */
[-C--:B------:R-:W-:Y:S01]  /*bba0*/  F2FP.F16.E4M3.UNPACK_B R77, R76.reuse.H1 ;  /* 0x0000004cff4d723e */ /* 0x080fe200030006ff */
[--C-:B------:R-:W-:Y:S01]  /*bbb0*/  HADD2.F32 R82, -RZ, R52.reuse.H0_H0 ;  /* 0x20000034ff527230 */ /* 0x100fe20000004100 */
[----:B------:R-:W-:Y:S01]  /*bbc0*/  F2FP.F16.E4M3.UNPACK_B R78, R131.H1 ;  /* 0x00000083ff4e723e */ /* 0x000fe200030006ff */
[----:B------:R-:W-:Y:S01]  /*bbd0*/  HADD2.F32 R79, -RZ, R52.H1_H1 ;  /* 0x30000034ff4f7230 */ /* 0x000fe20000004100 */
[----:B------:R-:W-:Y:S01]  /*bbe0*/  F2FP.F16.E4M3.UNPACK_B R129, R129 ;  /* 0x00000081ff81723e */ /* 0x000fe200020006ff */
[--C-:B------:R-:W-:Y:S01]  /*bbf0*/  HADD2.F32 R52, -RZ, R74.reuse.H1_H1 ;  /* 0x3000004aff347230 */ /* 0x100fe20000004100 */
[----:B------:R-:W-:Y:S01]  /*bc00*/  F2FP.F16.E4M3.UNPACK_B R75, R75 ;  /* 0x0000004bff4b723e */ /* 0x000fe200020006ff */
[----:B------:R-:W-:Y:S01]  /*bc10*/  HADD2.F32 R71, -RZ, R74.H0_H0 ;  /* 0x2000004aff477230 */ /* 0x000fe20000004100 */
        /* <DEDUP_REMOVED lines=13> */
[----:B------:R-:W-:Y:S02]  /*bcf0*/  HADD2.F32 R78, -RZ, R75.H0_H0 ;  /* 0x2000004bff4e7230 */ /* 0x000fe40000004100 */
[----:B------:R-:W-:Y:S01]  /*bd00*/  FFMA.FTZ R71, R71, R80, R82 ;  /* 0x0000005047477223 */ /* 0x000fe20000010052 */
        /* <DEDUP_REMOVED lines=12> */
[-C--:B------:R-:W-:Y:S01]  /*bdd0*/  F2FP.F16.E4M3.UNPACK_B R81, R128.reuse.H1 ;  /* 0x00000080ff51723e */ /* 0x080fe200030006ff */
[-C--:B------:R-:W-:Y:S01]  /*bde0*/  FMUL.FTZ R75, R80, R129.reuse ;  /* 0x00000081504b7220 */ /* 0x080fe20000410000 */
[----:B------:R-:W-:Y:S01]  /*bdf0*/  FMUL.FTZ R129, R76, R129 ;  /* 0x000000814c817220 */ /* 0x000fe20000410000 */
[----:B------:R-:W-:-:S02]  /*be00*/  F2FP.F16.E4M3.UNPACK_B R128, R128 ;  /* 0x00000080ff80723e */ /* 0x000fc400020006ff */
[--C-:B------:R-:W-:Y:S02]  /*be10*/  HADD2.F32 R85, -RZ, R81.reuse.H0_H0 ;  /* 0x20000051ff557230 */ /* 0x100fe40000004100 */
[-C--:B------:R-:W-:Y:S01]  /*be20*/  FFMA.FTZ R76, R76, R131.reuse, -R75 ;  /* 0x000000834c4c7223 */ /* 0x080fe2000001084b */
[----:B------:R-:W-:Y:S01]  /*be30*/  FFMA.FTZ R73, R80, R131, R129 ;  /* 0x0000008350497223 */ /* 0x000fe20000010081 */
[-C--:B------:R-:W-:Y:S01]  /*be40*/  F2FP.F16.E4M3.UNPACK_B R75, R130.reuse.H1 ;  /* 0x00000082ff4b723e */ /* 0x080fe200030006ff */
[----:B------:R-:W-:Y:S01]  /*be50*/  HADD2.F32 R81, -RZ, R81.H1_H1 ;  /* 0x30000051ff517230 */ /* 0x000fe20000004100 */
[----:B------:R-:W-:Y:S02]  /*be60*/  F2FP.F16.E4M3.UNPACK_B R130, R130 ;  /* 0x00000082ff82723e */ /* 0x000fe400020006ff */
[----:B------:R-:W-:Y:S01]  /*be70*/  F2FP.SATFINITE.E4M3.F32.PACK_AB_MERGE_C R77, R76, R77, R74 ;  /* 0x0000004d4c4d723e */ /* 0x000fe2000480704a */
[----:B------:R-:W-:Y:S01]  /*be80*/  IMAD.MOV.U32 R74, RZ, RZ, R54 ;  /* 0x000000ffff4a7224 */ /* 0x000fe200078e0036 */
[----:B------:R-:W-:Y:S01]  /*be90*/  F2FP.SATFINITE.E4M3.F32.PACK_AB_MERGE_C R55, R72, R55, RZ ;  /* 0x000000374837723e */ /* 0x000fe200048070ff */
[----:B------:R-:W-:Y:S01]  /*bea0*/  IMAD.MOV.U32 R76, RZ, RZ, R50 ;  /* 0x000000ffff4c7224 */ /* 0x000fe200078e0032 */
[----:B------:R-:W-:Y:S01]  /*beb0*/  F2FP.SATFINITE.E4M3.F32.PACK_AB_MERGE_C R52, R52, R71, RZ ;  /* 0x000000473434723e */ /* 0x000fe200048070ff */
[--C-:B------:R-:W-:Y:S01]  /*bec0*/  HADD2.F32 R83, -RZ, R75.reuse.H0_H0 ;  /* 0x2000004bff537230 */ /* 0x100fe20000004100 */
[----:B------:R-:W-:Y:S01]  /*bed0*/  F2FP.F16.E4M3.UNPACK_B R80, R74.H1 ;  /* 0x0000004aff50723e */ /* 0x000fe200030006ff */
[----:B------:R-:W-:Y:S01]  /*bee0*/  HADD2.F32 R75, -RZ, R75.H1_H1 ;  /* 0x3000004bff4b7230 */ /* 0x000fe20000004100 */
[----:B------:R-:W-:-:S02]  /*bef0*/  F2FP.F16.E4M3.UNPACK_B R79, R76.H1 ;  /* 0x0000004cff4f723e */ /* 0x000fc400030006ff */
[----:B------:R-:W-:Y:S01]  /*bf00*/  F2FP.F16.E4M3.UNPACK_B R74, R74 ;  /* 0x0000004aff4a723e */ /* 0x000fe200020006ff */
[--C-:B------:R-:W-:Y:S01]  /*bf10*/  HADD2.F32 R54, -RZ, R80.reuse.H0_H0 ;  /* 0x20000050ff367230 */ /* 0x100fe20000004100 */
[----:B------:R-:W-:Y:S01]  /*bf20*/  F2FP.F16.E4M3.UNPACK_B R76, R76 ;  /* 0x0000004cff4c723e */ /* 0x000fe200020006ff */
[--C-:B------:R-:W-:Y:S01]  /*bf30*/  HADD2.F32 R50, -RZ, R79.reuse.H0_H0 ;  /* 0x2000004fff327230 */ /* 0x100fe20000004100 */
[----:B------:R-:W-:Y:S01]  /*bf40*/  F2FP.SATFINITE.E4M3.F32.PACK_AB_MERGE_C R70, R70, R51, RZ ;  /* 0x000000334646723e */ /* 0x000fe200048070ff */
[----:B------:R-:W-:Y:S02]  /*bf50*/  HADD2.F32 R80, -RZ, R80.H1_H1 ;  /* 0x30000050ff507230 */ /* 0x000fe40000004100 */
[-C--:B------:R-:W-:Y:S01]  /*bf60*/  FMUL.FTZ R87, R54, R85.reuse ;  /* 0x0000005536577220 */ /* 0x080fe20000410000 */
[----:B------:R-:W-:Y:S02]  /*bf70*/  HADD2.F32 R79, -RZ, R79.H1_H1 ;  /* 0x3000004fff4f7230 */ /* 0x000fe40000004100 */
[----:B------:R-:W-:Y:S01]  /*bf80*/  FMUL.FTZ R85, R50, R85 ;  /* 0x0000005532557220 */ /* 0x000fe20000410000 */
[----:B------:R-:W-:Y:S01]  /*bf90*/  F2FP.SATFINITE.E4M3.F32.PACK_AB_MERGE_C R49, R62, R65, R48 ;  /* 0x000000413e31723e */ /* 0x000fe20004807030 */
[----:B------:R-:W-:Y:S01]  /*bfa0*/  FMUL.FTZ R82, R80, R81 ;  /* 0x0000005150527220 */ /* 0x000fe20000410000 */
[----:B------:R-:W-:Y:S01]  /*bfb0*/  FFMA.FTZ R50, R50, R83, -R87 ;  /* 0x0000005332327223 */ /* 0x000fe20000010857 */
[C---:B------:R-:W-:Y:S01]  /*bfc0*/  FMUL.FTZ R81, R79.reuse, R81 ;  /* 0x000000514f517220 */ /* 0x040fe20000410000 */
[----:B------:R-:W-:Y:S01]  /*bfd0*/  FFMA.FTZ R54, R54, R83, R85 ;  /* 0x0000005336367223 */ /* 0x000fe20000010055 */
[----:B------:R-:W-:Y:S01]  /*bfe0*/  FFMA.FTZ R79, R79, R75, -R82 ;  /* 0x0000004b4f4f7223 */ /* 0x000fe20000010852 */
[----:B------:R-:W-:-:S02]  /*bff0*/  HADD2.F32 R83, -RZ, R76.H0_H0 ;  /* 0x2000004cff537230 */ /* 0x000fc40000004100 */
[----:B------:R-:W-:Y:S01]  /*c000*/  FFMA.FTZ R75, R80, R75, R81 ;  /* 0x0000004b504b7223 */ /* 0x000fe20000010051 */
[----:B------:R-:W-:Y:S01]  /*c010*/  HADD2.F32 R80, -RZ, R128.H0_H0 ;  /* 0x20000080ff507230 */ /* 0x000fe20000004100 */
[----:B------:R-:W-:Y:S01]  /*c020*/  F2FP.SATFINITE.E4M3.F32.PACK_AB_MERGE_C R51, R68, R69, R55 ;  /* 0x000000454433723e */ /* 0x000fe20004807037 */
[----:B------:R-:W-:Y:S01]  /*c030*/  HADD2.F32 R81, -RZ, R74.H0_H0 ;  /* 0x2000004aff517230 */ /* 0x000fe20000004100 */
[----:B------:R-:W-:Y:S01]  /*c040*/  F2FP.SATFINITE.E4M3.F32.PACK_AB_MERGE_C R50, R79, R50, RZ ;  /* 0x000000324f32723e */ /* 0x000fe200048070ff */
[----:B------:R-:W-:Y:S02]  /*c050*/  HADD2.F32 R82, -RZ, R130.H0_H0 ;  /* 0x20000082ff527230 */ /* 0x000fe40000004100 */
[-C--:B------:R-:W-:Y:S01]  /*c060*/  FMUL.FTZ R86, R83, R80.reuse ;  /* 0x0000005053567220 */ /* 0x080fe20000410000 */
[----:B------:R-:W-:Y:S02]  /*c070*/  HADD2.F32 R74, -RZ, R74.H1_H1 ;  /* 0x3000004aff4a7230 */ /* 0x000fe40000004100 */
[----:B------:R-:W-:Y:S01]  /*c080*/  FMUL.FTZ R84, R81, R80 ;  /* 0x0000005051547220 */ /* 0x000fe20000410000 */
[----:B------:R-:W-:-:S02]  /*c090*/  HADD2.F32 R76, -RZ, R76.H1_H1 ;  /* 0x3000004cff4c7230 */ /* 0x000fc40000004100 */
[-C--:B------:R-:W-:Y:S01]  /*c0a0*/  FFMA.FTZ R81, R81, R82.reuse, R86 ;  /* 0x0000005251517223 */ /* 0x080fe20000010056 */
[----:B------:R-:W-:Y:S02]  /*c0b0*/  HADD2.F32 R85, -RZ, R130.H1_H1 ;  /* 0x30000082ff557230 */ /* 0x000fe40000004100 */
[----:B------:R-:W-:Y:S01]  /*c0c0*/  FFMA.FTZ R80, R83, R82, -R84 ;  /* 0x0000005253507223 */ /* 0x000fe20000010854 */
[----:B------:R-:W-:Y:S01]  /*c0d0*/  HADD2.F32 R83, -RZ, R128.H1_H1 ;  /* 0x30000080ff537230 */ /* 0x000fe20000004100 */
[----:B------:R-:W-:Y:S01]  /*c0e0*/  F2FP.SATFINITE.E4M3.F32.PACK_AB_MERGE_C R54, R75, R54, RZ ;  /* 0x000000364b36723e */ /* 0x000fe200048070ff */
[----:B------:R-:W-:Y:S01]  /*c0f0*/  IMAD.MOV.U32 R48, RZ, RZ, R77 ;  /* 0x000000ffff307224 */ /* 0x000fe200078e004d */
[----:B------:R-:W-:Y:S02]  /*c100*/  F2FP.SATFINITE.E4M3.F32.PACK_AB_MERGE_C R52, R73, R78, R52 ;  /* 0x0000004e4934723e */ /* 0x000fe40004807034 */
[-C--:B------:R-:W-:Y:S01]  /*c110*/  FMUL.FTZ R87, R74, R83.reuse ;  /* 0x000000534a577220 */ /* 0x080fe20000410000 */
[----:B------:R-:W-:Y:S01]  /*c120*/  FMUL.FTZ R121, R76, R83 ;  /* 0x000000534c797220 */ /* 0x000fe20000410000 */
[----:B------:R-:W-:-:S02]  /*c130*/  F2FP.SATFINITE.E4M3.F32.PACK_AB_MERGE_C R55, R66, R67, R70 ;  /* 0x000000434237723e */ /* 0x000fc40004807046 */
[-C--:B------:R-:W-:Y:S01]  /*c140*/  FFMA.FTZ R83, R76, R85.reuse, -R87 ;  /* 0x000000554c537223 */ /* 0x080fe20000010857 */
[----:B------:R-:W-:-:S04]  /*c150*/  FFMA.FTZ R74, R74, R85, R121 ;  /* 0x000000554a4a7223 */ /* 0x000fc80000010079 */
[----:B------:R-:W-:Y:S02]  /*c160*/  F2FP.SATFINITE.E4M3.F32.PACK_AB_MERGE_C R50, R83, R80, R50 ;  /* 0x000000505332723e */ /* 0x000fe40004807032 */
[----:B------:R-:W-:-:S07]  /*c170*/  F2FP.SATFINITE.E4M3.F32.PACK_AB_MERGE_C R54, R74, R81, R54 ;  /* 0x000000514a36723e */ /* 0x000fce0004807036 */
.L_x_2548:
[----:B------:R-:W-:Y:S05]  /*c180*/  BSYNC B1 ;  /* 0x0000000000017941 */ /* 0x000fea0003800000 */
.L_x_2547:
[----:B------:R-:W-:-:S05]  /*c190*/  IADD3 R58, P2, R59, R56, RZ ;  /* 0x000000383b3a7210 */ /* 0x000fca0007f5e0ff */
[----:B------:R-:W-:Y:S01]  /*c1a0*/  IMAD.X R59, R60, 0x1, R57, P2 ;  /* 0x000000013c3b7824 */ /* 0x000fe200010e0639 */
[----:B------:R-:W-:-:S04]  /*c1b0*/  ISETP.GE.AND P2, PT, R63, R132, PT ;  /* 0x000000843f00720c */ /* 0x000fc80003f46270 */
[----:B--2---:R0:W-:Y:S09]  /*c1c0*/  STG.E.128 desc[UR40][R58.64], R48 ;  /* 0x000000303a007986 */ /* 0x0041f2000c101d28 */
[----:B------:R-:W-:Y:S05]  /*c1d0*/  @P2 BRA `(.L_x_2525) ;  /* 0x00000004006c2947 */ /* 0x000fea0003800000 */
[--C-:B0-----:R-:W-:Y:S02]  /*c1e0*/  SHF.R.S32.HI R48, RZ, 0x1f, R63.reuse ;  /* 0x0000001fff307819 */ /* 0x101fe4000001143f */
[----:B------:R-:W-:-:S04]  /*c1f0*/  IADD3 R63, P2, P3, R100, R118, R63 ;  /* 0x00000076643f7210 */ /* 0x000fc80007b5e03f */
[----:B------:R-:W-:Y:S02]  /*c200*/  IADD3.X R48, R42, R61, R48, P2, P3 ;  /* 0x0000003d2a307210 */ /* 0x000fe400017e6430 */
[----:B------:R-:W-:-:S05]  /*c210*/  IADD3 R56, P2, R63, R56, RZ ;  /* 0x000000383f387210 */ /* 0x000fca0007f5e0ff */
[----:B------:R-:W-:-:S05]  /*c220*/  IMAD.X R57, R48, 0x1, R57, P2 ;  /* 0x0000000130397824 */ /* 0x000fca00010e0639 */
[----:B---3--:R0:W-:Y:S01]  /*c230*/  STG.E.128 desc[UR40][R56.64], R52 ;  /* 0x0000003438007986 */ /* 0x0081e2000c101d28 */
[----:B------:R-:W-:Y:S05]  /*c240*/  BRA `(.L_x_2525) ;  /* 0x0000000400507947 */ /* 0x000fea0003800000 */
.L_x_2488:
[----:B------:R-:W-:-:S06]  /*c250*/  UISETP.NE.AND UP0, UPT, UR46, 0x3, UPT ;  /* 0x000000032e00788c */ /* 0x000fcc000bf05270 */
[----:B------:R-:W-:-:S13]  /*c260*/  PLOP3.LUT P5, PT, PT, PT, UP0, 0x80, 0x0 ;  /* 0x000000000000781c */ /* 0x000fda0003faf008 */
[----:B------:R-:W-:Y:S05]  /*c270*/  @!P5 BRA `(.L_x_2549) ;  /* 0x000000000004d947 */ /* 0x000fea0003800000 */
[----:B------:R-:W-:Y:S01]  /*c280*/  BPT.TRAP 0x1 ;  /* 0x000000040000795c */ /* 0x000fe20000300000 */
.L_x_2549:
[----:B------:R-:W-:Y:S01]  /*c290*/  IMAD R111, R232, 0x8, R18 ;  /* 0x00000008e86f7824 */ /* 0x000fe200078e0212 */
[----:B------:R-:W-:Y:S01]  /*c2a0*/  SHF.L.U32 R122, R236, 0x1f, RZ ;  /* 0x0000001fec7a7819 */ /* 0x000fe200000006ff */
[----:B------:R-:W-:Y:S01]  /*c2b0*/  IMAD R116, R26, -0x80, R2 ;  /* 0xffffff801a747824 */ /* 0x000fe200078e0202 */
[----:B------:R-:W-:Y:S01]  /*c2c0*/  BSSY B1, `(.L_x_2550) ;  /* 0x0000006000017945 */ /* 0x000fe20003800000 */
[----:B------:R-:W-:Y:S01]  /*c2d0*/  SHF.R.S32.HI R48, RZ, 0x1f, R26 ;  /* 0x0000001fff307819 */ /* 0x000fe2000001141a */
[----:B------:R-:W1:Y:S01]  /*c2e0*/  SYNCS.PHASECHK.TRANS64.TRYWAIT P2, [R111+URZ+0x38890], R122 ;  /* 0x0388907a6f0075a7 */ /* 0x000e62000804017f */
[----:B------:R-:W-:Y:S01]  /*c2f0*/  IMAD R49, R0, R26, RZ ;  /* 0x0000001a00317224 */ /* 0x000fe200078e02ff */
[----:B------:R-:W-:Y:S01]  /*c300*/  VIMNMX R116, R116, 0x80, PT ;  /* 0x0000008074747848 */ /* 0x000fe20003fe0100 */
[----:B-1----:R-:W-:Y:S06]  /*c310*/  @!P2 BRA `(.L_x_2551) ;  /* 0x00000240009ca947 */ /* 0x002fec0003800000 */
.L_x_2837:
[----:B------:R-:W-:Y:S05]  /*c320*/  BSYNC B1 ;  /* 0x0000000000017941 */ /* 0x000fea0003800000 */
.L_x_2550:
[----:B------:R-:W-:Y:S01]  /*c330*/  ISETP.GE.AND P2, PT, R19, R116, PT ;  /* 0x000000741300720c */ /* 0x000fe20003f46270 */
[----:B------:R-:W-:Y:S01]  /*c340*/  IMAD R49, R48, R123, R49 ;  /* 0x0000007b30317224 */ /* 0x000fe200078e0231 */
[----:B------:R-:W-:Y:S01]  /*c350*/  BSSY B1, `(.L_x_2552) ;  /* 0x000000e000017945 */ /* 0x000fe20003800000 */
[----:B------:R-:W-:-:S04]  /*c360*/  IMAD.WIDE.U32 R56, R123, R26, RZ ;  /* 0x0000001a7b387225 */ /* 0x000fc800078e00ff */
[----:B------:R-:W-:-:S06]  /*c370*/  IMAD.IADD R62, R49, 0x1, R57 ;  /* 0x00000001313e7824 */ /* 0x000fcc00078e0239 */
        /* <DEDUP_REMOVED lines=11> */
.L_x_2553:
[----:B------:R-:W-:Y:S05]  /*c430*/  BSYNC B1 ;  /* 0x0000000000017941 */ /* 0x000fea0003800000 */
.L_x_2552:
        /* <DEDUP_REMOVED lines=16> */
.L_x_2555:
[----:B------:R-:W-:Y:S05]  /*c540*/  BSYNC B1 ;  /* 0x0000000000017941 */ /* 0x000fea0003800000 */
.L_x_2554:
[----:B--2---:R-:W-:Y:S01]  /*c550*/  VIADD R48, R19, 0x40 ;  /* 0x0000004013307836 */ /* 0x004fe20000000000 */
[----:B------:R-:W-:Y:S04]  /*c560*/  BSSY B1, `(.L_x_2556) ;  /* 0x000000f000017945 */ /* 0x000fe80003800000 */
[----:B------:R-:W-:-:S13]  /*c570*/  ISETP.GE.AND P2, PT, R48, R116, PT ;  /* 0x000000743000720c */ /* 0x000fda0003f46270 */
[----:B------:R-:W-:Y:S05]  /*c580*/  @P2 BRA `(.L_x_2557) ;  /* 0x0000000000302947 */ /* 0x000fea0003800000 */
[----:B0-----:R-:W0:Y:S01]  /*c590*/  @!P0 LDC.64 R58, c[0x0][0x2e8] ;  /* 0x0000ba00ff3a8b82 */ /* 0x001e220000000a00 */
[----:B------:R-:W-:Y:S01]  /*c5a0*/  LEA R49, P2, R102, R56, 0x6 ;  /* 0x0000003866317211 */ /* 0x000fe200078430ff */
        /* <DEDUP_REMOVED lines=10> */
.L_x_2557:
[----:B------:R-:W-:Y:S05]  /*c650*/  BSYNC B1 ;  /* 0x0000000000017941 */ /* 0x000fea0003800000 */
.L_x_2556:
[----:B--2---:R-:W-:-:S04]  /*c660*/  IADD3 R48, R19, 0x60, RZ ;  /* 0x0000006013307810 */ /* 0x004fc80007ffe0ff */
        /* <DEDUP_REMOVED lines=18> */
.L_x_2525:
[----:B------:R-:W-:Y:S05]  /*c790*/  BSYNC B0 ;  /* 0x0000000000007941 */ /* 0x000fea0003800000 */
.L_x_2487:
        /* <DEDUP_REMOVED lines=12> */
[----:B------:R-:W-:-:S05]  /*c860*/  @!P2 VIADD R48, R111, 0x388a0 ;  /* 0x000388a06f30a836 */ /* 0x000fca0000000000 */
[----:B------:R-:W-:-:S04]  /*c870*/  @!P2 PRMT R48, RZ, 0x654, R48 ;  /* 0x00000654ff30a816 */ /* 0x000fc80000000030 */
[----:B------:R0:W-:Y:S01]  /*c880*/  @!P2 SYNCS.ARRIVE.TRANS64.RED.A1T0 RZ, [R48+URZ], RZ ;  /* 0x000000ff30ffa9a7 */ /* 0x0001e2000810043f */
[----:B------:R-:W-:Y:S05]  /*c890*/  @!P5 BRA `(.L_x_2559) ;  /* 0x000000000004d947 */ /* 0x000fea0003800000 */
[----:B------:R-:W-:Y:S01]  /*c8a0*/  BPT.TRAP 0x1 ;  /* 0x000000040000795c */ /* 0x000fe20000300000 */
.L_x_2559:
[----:B------:R-:W-:Y:S05]  /*c8b0*/  BSYNC B0 ;  /* 0x0000000000007941 */ /* 0x000fea0003800000 */
.L_x_2558:
[----:B------:R-:W2:Y:S01]  /*c8c0*/  SYNCS.PHASECHK.TRANS64.TRYWAIT P3, [R111+URZ+0x388b0], R122 ;  /* 0x0388b07a6f0075a7 */ /* 0x000ea2000806017f */
[----:B------:R-:W-:Y:S01]  /*c8d0*/  ULDC UR38, c[0x0][0x2f4] ;  /* 0x0000bd0000267ab9 */ /* 0x000fe20000000800 */
[----:B------:R-:W-:Y:S01]  /*c8e0*/  ULDC.64 UR44, c[0x0][0x328] ;  /* 0x0000ca00002c7ab9 */ /* 0x000fe20000000a00 */
[----:B------:R-:W-:Y:S01]  /*c8f0*/  ULDC.64 UR42, c[0x0][0x318] ;  /* 0x0000c600002a7ab9 */ /* 0x000fe20000000a00 */
[----:B------:R-:W-:Y:S04]  /*c900*/  BSSY B0, `(.L_x_2560) ;  /* 0x0000002000007945 */ /* 0x000fe80003800000 */
[----:B--2---:R-:W-:Y:S05]  /*c910*/  @!P3 BRA `(.L_x_2561) ;  /* 0x0000023c0030b947 */ /* 0x004fea0003800000 */
.L_x_2838:
[----:B------:R-:W-:Y:S05]  /*c920*/  BSYNC B0 ;  /* 0x0000000000007941 */ /* 0x000fea0003800000 */
.L_x_2560:
        /* <DEDUP_REMOVED lines=17> */
.L_x_2563:
[----:B------:R-:W-:Y:S05]  /*ca40*/  BSYNC B0 ;  /* 0x0000000000007941 */ /* 0x000fea0003800000 */
.L_x_2562:
[----:B0--3--:R-:W-:Y:S01]  /*ca50*/  VIADD R48, R19, 0x20 ;  /* 0x0000002013307836 */ /* 0x009fe20000000000 */
        /* <DEDUP_REMOVED lines=18> */
.L_x_2565:
[----:B------:R-:W-:Y:S05]  /*cb80*/  BSYNC B0 ;  /* 0x0000000000007941 */ /* 0x000fea0003800000 */
.L_x_2564:
[----:B0-----:R-:W-:Y:S01]  /*cb90*/  VIADD R48, R19, 0x40 ;  /* 0x0000004013307836 */ /* 0x001fe20000000000 */
[----:B------:R-:W-:Y:S04]  /*cba0*/  BSSY B0, `(.L_x_2566) ;  /* 0x0000012000007945 */ /* 0x000fe80003800000 */
[----:B------:R-:W-:-:S13]  /*cbb0*/  ISETP.GE.AND P3, PT, R48, R116, PT ;  /* 0x000000743000720c */ /* 0x000fda0003f66270 */
[----:B------:R-:W-:Y:S05]  /*cbc0*/  @P3 BRA `(.L_x_2567) ;  /* 0x00000000003c3947 */ /* 0x000fea0003800000 */
[----:B------:R-:W-:Y:S01]  /*cbd0*/  IADD3 R51, P3, R52, 0x40, RZ ;  /* 0x0000004034337810 */ /* 0x000fe20007f7e0ff */
[----:B------:R-:W-:Y:S02]  /*cbe0*/  IMAD.MOV.U32 R48, RZ, RZ, R98 ;  /* 0x000000ffff307224 */ /* 0x000fe400078e0062 */
[----:B------:R-:W-:Y:S01]  /*cbf0*/  IMAD.MOV.U32 R49, RZ, RZ, R110 ;  /* 0x000000ffff317224 */ /* 0x000fe200078e006e */
[----:B------:R-:W-:Y:S01]  /*cc00*/  IADD3.X R50, RZ, R53, RZ, P3, !PT ;  /* 0x00000035ff327210 */ /* 0x000fe20001ffe4ff */
        /* <DEDUP_REMOVED lines=11> */
.L_x_2567:
[----:B------:R-:W-:Y:S05]  /*ccc0*/  BSYNC B0 ;  /* 0x0000000000007941 */ /* 0x000fea0003800000 */
.L_x_2566:
        /* <DEDUP_REMOVED lines=19> */
.L_x_2569:
[----:B------:R-:W-:Y:S05]  /*ce00*/  BSYNC B0 ;  /* 0x0000000000007941 */ /* 0x000fea0003800000 */
.L_x_2568:
[----:B0-----:R-:W3:Y:S01]  /*ce10*/  LDL R48, [R1+0x10] ;  /* 0x0000100001307983 */ /* 0x001ee20000100800 */
[----:B-12---:R-:W-:Y:S02]  /*ce20*/  @!P2 VIADD R111, R111, 0x388c0 ;  /* 0x000388c06f6fa836 */ /* 0x006fe40000000000 */
        /* <DEDUP_REMOVED lines=21> */
.L_x_2482:
[----:B------:R-:W-:Y:S05]  /*cf80*/  @P0 BRA `(.L_x_2571) ;  /* 0x00000000000c0947 */ /* 0x000fea0003800000 */
[----:B------:R-:W0:Y:S01]  /*cf90*/  FENCE.VIEW.ASYNC.G ;  /* 0x00000000000073c6 */ /* 0x000e220000000100 */
[----:B------:R-:W-:Y:S05]  /*cfa0*/  WARPSYNC.ALL ;  /* 0x0000000000007948 */ /* 0x000fea0003800000 */
[----:B0-----:R-:W-:Y:S06]  /*cfb0*/  BAR.ARV 0xc, 0x180 ;  /* 0x0306000000007b1d */ /* 0x001fec0000002000 */
.L_x_2571:
[----:B------:R-:W2:Y:S01]  /*cfc0*/  LDL R0, [R1+0x98] ;  /* 0x0000980001007983 */ /* 0x000ea20000100800 */
[----:B------:R-:W-:Y:S01]  /*cfd0*/  ULDC.64 UR6, c[0x0][0x998] ;  /* 0x0002660000067ab9 */ /* 0x000fe20000000a00 */
[----:B------:R-:W-:Y:S02]  /*cfe0*/  ULDC.64 UR4, c[0x0][0x990] ;  /* 0x0002640000047ab9 */ /* 0x000fe40000000a00 */
[----:B------:R-:W3:Y:S04]  /*cff0*/  LDL R15, [R1+0x88] ;  /* 0x00008800010f7983 */ /* 0x000ee80000100800 */
[----:B------:R-:W4:Y:S01]  /*d000*/  LDL R14, [R1+0x68] ;  /* 0x00006800010e7983 */ /* 0x000f220000100800 */
[----:B------:R-:W-:Y:S02]  /*d010*/  ISETP.NE.U32.AND P1, PT, RZ, UR6, PT ;  /* 0x00000006ff007c0c */ /* 0x000fe4000bf25070 */
[----:B------:R-:W-:Y:S01]  /*d020*/  ISETP.NE.U32.AND P0, PT, RZ, UR4, PT ;  /* 0x00000004ff007c0c */ /* 0x000fe2000bf05070 */
[----:B------:R-:W4:Y:S01]  /*d030*/  LDL R12, [R1+0x3c] ;  /* 0x00003c00010c7983 */ /* 0x000f220000100800 */
[----:B------:R-:W-:-:S02]  /*d040*/  ISETP.NE.AND.EX P1, PT, RZ, UR7, PT, P1 ;  /* 0x00000007ff007c0c */ /* 0x000fc4000bf25310 */
[----:B------:R-:W-:-:S11]  /*d050*/  ISETP.NE.AND.EX P0, PT, RZ, UR5, PT, P0 ;  /* 0x00000005ff007c0c */ /* 0x000fd6000bf05300 */
[----:B------:R-:W2:Y:S08]  /*d060*/  @P1 LDC.64 R6, c[0x0][0x9b8] ;  /* 0x00026e00ff061b82 */ /* 0x000eb00000000a00 */
[----:B------:R-:W0:Y:S08]  /*d070*/  @P0 LDC.64 R8, c[0x0][0x9a8] ;  /* 0x00026a00ff080b82 */ /* 0x000e300000000a00 */
[----:B------:R-:W4:Y:S08]  /*d080*/  @P1 LDC.64 R4, c[0x0][0x9c0] ;  /* 0x00027000ff041b82 */ /* 0x000f300000000a00 */
[----:B------:R-:W1:Y:S01]  /*d090*/  @P0 LDC.64 R2, c[0x0][0x9b0] ;  /* 0x00026c00ff020b82 */ /* 0x000e620000000a00 */
[----:B--2---:R-:W-:-:S02]  /*d0a0*/  @P1 IMAD R10, R0, R6, RZ ;  /* 0x00000006000a1224 */ /* 0x004fc400078e02ff */
[----:B0-----:R-:W-:Y:S02]  /*d0b0*/  @P0 IMAD R0, R0, R8, RZ ;  /* 0x0000000800000224 */ /* 0x001fe400078e02ff */
[C---:B---3--:R-:W-:Y:S02]  /*d0c0*/  @P1 IMAD R13, R15.reuse, R7, R10 ;  /* 0x000000070f0d1224 */ /* 0x048fe400078e020a */
[C---:B------:R-:W-:Y:S02]  /*d0d0*/  @P0 IMAD R11, R15.reuse, R9, R0 ;  /* 0x000000090f0b0224 */ /* 0x040fe400078e0200 */
[----:B------:R-:W-:-:S04]  /*d0e0*/  @P1 IMAD.WIDE.U32 R6, R15, R6, RZ ;  /* 0x000000060f061225 */ /* 0x000fc800078e00ff */
[----:B------:R-:W-:-:S04]  /*d0f0*/  @P0 IMAD.WIDE.U32 R8, R15, R8, RZ ;  /* 0x000000080f080225 */ /* 0x000fc800078e00ff */
[----:B------:R-:W-:Y:S02]  /*d100*/  @P1 IMAD.IADD R7, R7, 0x1, R13 ;  /* 0x0000000107071824 */ /* 0x000fe400078e020d */
[----:B------:R-:W-:Y:S02]  /*d110*/  @P0 IMAD.IADD R9, R9, 0x1, R11 ;  /* 0x0000000109090824 */ /* 0x000fe400078e020b */
[----:B----4-:R-:W-:-:S04]  /*d120*/  @P1 IMAD.WIDE.U32 R6, R14, R4, R6 ;  /* 0x000000040e061225 */ /* 0x010fc800078e0006 */
[----:B-1----:R-:W-:Y:S01]  /*d130*/  @P0 IMAD.WIDE.U32 R8, R14, R2, R8 ;  /* 0x000000020e080225 */ /* 0x002fe200078e0008 */
[----:B------:R-:W-:-:S03]  /*d140*/  @P1 LEA R2, P3, R6, UR6, 0x2 ;  /* 0x0000000606021c11 */ /* 0x000fc6000f8610ff */
[----:B------:R-:W-:Y:S01]  /*d150*/  @P1 IMAD R5, R14, R5, R7 ;  /* 0x000000050e051224 */ /* 0x000fe200078e0207 */
[----:B------:R-:W-:Y:S01]  /*d160*/  @P0 LEA R4, P2, R8, UR4, 0x2 ;  /* 0x0000000408040c11 */ /* 0x000fe2000f8410ff */
[----:B------:R-:W-:Y:S01]  /*d170*/  @P0 IMAD R7, R14, R3, R9 ;  /* 0x000000030e070224 */ /* 0x000fe200078e0209 */
[----:B------:R-:W-:Y:S01]  /*d180*/  ULDC UR4, c[0x0][0x988] ;  /* 0x0002620000047ab9 */ /* 0x000fe20000000800 */
[----:B------:R-:W-:Y:S01]  /*d190*/  IMAD.MOV.U32 R0, RZ, RZ, 0x3f800000 ;  /* 0x3f800000ff007424 */ /* 0x000fe200078e00ff */
[----:B------:R-:W-:Y:S02]  /*d1a0*/  @P1 LEA.HI.X R3, R6, UR7, R5, 0x2, P3 ;  /* 0x0000000706031c11 */ /* 0x000fe400098f1405 */
[----:B------:R-:W-:Y:S01]  /*d1b0*/  @P0 LEA.HI.X R5, R8, UR5, R7, 0x2, P2 ;  /* 0x0000000508050c11 */ /* 0x000fe200090f1407 */
[----:B------:R-:W0:Y:S01]  /*d1c0*/  LDC R6, c[0x0][0x448] ;  /* 0x00011200ff067b82 */ /* 0x000e220000000800 */
[----:B------:R-:W-:Y:S01]  /*d1d0*/  MOV R7, 0x3f800000 ;  /* 0x3f80000000077802 */ /* 0x000fe20000000f00 */
[----:B------:R1:W2:Y:S05]  /*d1e0*/  @P1 LDG.E R0, desc[UR40][R2.64] ;  /* 0x0000002802001981 */ /* 0x0002aa000c1e1900 */
[----:B------:R-:W2:Y:S01]  /*d1f0*/  @P0 LDG.E R7, desc[UR40][R4.64] ;  /* 0x0000002804070981 */ /* 0x000ea2000c1e1900 */
[----:B------:R-:W-:Y:S01]  /*d200*/  VIADD R9, R12, 0x7f ;  /* 0x0000007f0c097836 */ /* 0x000fe20000000000 */
[----:B------:R-:W-:Y:S01]  /*d210*/  BSSY B0, `(.L_x_2572) ;  /* 0x000002e000007945 */ /* 0x000fe20003800000 */
[----:B------:R-:W-:Y:S01]  /*d220*/  IMAD.MOV.U32 R91, RZ, RZ, RZ ;  /* 0x000000ffff5b7224 */ /* 0x000fe200078e00ff */
[----:B0-----:R-:W-:-:S13]  /*d230*/  ISETP.NE.AND P0, PT, R6, 0x1, PT ;  /* 0x000000010600780c */ /* 0x001fda0003f05270 */
[----:B------:R-:W0:Y:S08]  /*d240*/  @P0 LDC R6, c[0x0][0x44c] ;  /* 0x00011300ff060b82 */ /* 0x000e300000000800 */
[----:B------:R-:W3:Y:S01]  /*d250*/  @P0 LDC R11, c[0x0][0x450] ;  /* 0x00011400ff0b0b82 */ /* 0x000ee20000000800 */
[----:B0-----:R-:W-:-:S05]  /*d260*/  @P0 IMAD.HI.U32 R6, R9, R6, RZ ;  /* 0x0000000609060227 */ /* 0x001fca00078e00ff */
[----:B---3--:R-:W-:-:S05]  /*d270*/  @P0 SHF.R.U32.HI R9, RZ, R11, R6 ;  /* 0x0000000bff090219 */ /* 0x008fca0000011606 */
[----:B------:R-:W-:-:S05]  /*d280*/  IMAD.IADD R9, R124, 0x1, R9 ;  /* 0x000000017c097824 */ /* 0x000fca00078e0209 */
[----:B-1----:R-:W-:-:S04]  /*d290*/  SHF.R.S32.HI R2, RZ, 0x1f, R9 ;  /* 0x0000001fff027819 */ /* 0x002fc80000011409 */
[----:B------:R-:W-:-:S04]  /*d2a0*/  LEA.HI R2, R2, R9, RZ, 0x7 ;  /* 0x0000000902027211 */ /* 0x000fc800078f38ff */
[----:B------:R-:W-:-:S04]  /*d2b0*/  SHF.R.S32.HI R2, RZ, 0x7, R2 ;  /* 0x00000007ff027819 */ /* 0x000fc80000011402 */
[----:B------:R-:W-:-:S04]  /*d2c0*/  VIMNMX R10, R125, R2, PT ;  /* 0x000000027d0a7248 */ /* 0x000fc80003fe0100 */
[----:B------:R-:W-:Y:S01]  /*d2d0*/  ISETP.GE.AND P0, PT, R10, 0x1, PT ;  /* 0x000000010a00780c */ /* 0x000fe20003f06270 */
[----:B--2---:R-:W-:-:S04]  /*d2e0*/  FMUL.FTZ R0, R7, R0 ;  /* 0x0000000007007220 */ /* 0x004fc80000410000 */
[----:B------:R-:W-:-:S08]  /*d2f0*/  FMUL.FTZ R2, R0, UR4 ;  /* 0x0000000400027c20 */ /* 0x000fd00008410000 */
[----:B------:R-:W-:Y:S05]  /*d300*/  @!P0 BRA `(.L_x_2573) ;  /* 0x0000000000788947 */ /* 0x000fea0003800000 */
        /* <DEDUP_REMOVED lines=30> */
.L_x_2573:
[----:B------:R-:W-:Y:S05]  /*d4f0*/  BSYNC B0 ;  /* 0x0000000000007941 */ /* 0x000fea0003800000 */
.L_x_2572:
[----:B------:R-:W2:Y:S01]  /*d500*/  LDL R0, [R1+0xa4] ;  /* 0x0000a40001007983 */ /* 0x000ea20000100800 */
[----:B------:R-:W-:Y:S02]  /*d510*/  PLOP3.LUT P0, PT, PT, PT, PT, 0x80, 0x0 ;  /* 0x000000000000781c */ /* 0x000fe40003f0f070 */
[----:B------:R-:W-:Y:S01]  /*d520*/  CS2R R168, SRZ ;  /* 0x0000000000a87805 */ /* 0x000fe2000001ff00 */
[----:B------:R-:W-:Y:S01]  /*d530*/  IMAD.MOV.U32 R5, RZ, RZ, RZ ;  /* 0x000000ffff057224 */ /* 0x000fe200078e00ff */
        /* <DEDUP_REMOVED lines=73> */
[----:B------:R-:W-:Y:S02]  /*d9d0*/  VIADD R0, R18, 0x20400 ;  /* 0x0002040012007836 */ /* 0x000fe40000000000 */
[----:B0-----:R-:W-:-:S05]  /*d9e0*/  VIADD R28, R3, 0xffffff80 ;  /* 0xffffff80031c7836 */ /* 0x001fca0000000000 */
[----:B------:R-:W-:-:S04]  /*d9f0*/  SHF.R.S32.HI R33, RZ, 0x1f, R28 ;  /* 0x0000001fff217819 */ /* 0x000fc8000001141c */
[----:B------:R-:W-:-:S04]  /*da00*/  LEA.HI R13, R33, R28, RZ, 0x7 ;  /* 0x0000001c210d7211 */ /* 0x000fc800078f38ff */
[----:B------:R-:W-:Y:S01]  /*da10*/  SHF.R.S32.HI R13, RZ, 0x7, R13 ;  /* 0x00000007ff0d7819 */ /* 0x000fe2000001140d */
[----:B------:R-:W-:Y:S06]  /*da20*/  BRA.DIV UR4, `(.L_x_2575) ;  /* 0x0000022e04007947 */ /* 0x000fec000b800000 */
[----:B------:R0:W1:Y:S02]  /*da30*/  SHFL.IDX PT, R237, R13, RZ, 0x1f ;  /* 0x00001fff0ded7589 */ /* 0x00006400000e0000 */
.L_x_2841:
[----:B-1----:R-:W-:Y:S01]  /*da40*/  LEA.HI R3, R237, R237, RZ, 0x1 ;  /* 0x000000eded037211 */ /* 0x002fe200078f08ff */
[----:B------:R-:W-:Y:S01]  /*da50*/  BSSY B6, `(.L_x_2576) ;  /* 0x0000019000067945 */ /* 0x000fe20003800000 */
[----:B------:R-:W-:Y:S02]  /*da60*/  LOP3.LUT P0, RZ, R0, 0x3ff, RZ, 0xc0, !PT ;  /* 0x000003ff00ff7812 */ /* 0x000fe4000780c0ff */
[----:B------:R-:W-:Y:S02]  /*da70*/  LOP3.LUT R4, R3, 0x1e, RZ, 0xc0, !PT ;  /* 0x0000001e03047812 */ /* 0x000fe400078ec0ff */
[----:B------:R-:W-:-:S03]  /*da80*/  P2R R25, PR, RZ, 0x1 ;  /* 0x00000001ff197803 */ /* 0x000fc60000000000 */
[----:B------:R-:W-:-:S04]  /*da90*/  IMAD.IADD R3, R237, 0x1, -R4 ;  /* 0x00000001ed037824 */ /* 0x000fc800078e0a04 */
[----:B------:R-:W-:-:S05]  /*daa0*/  IMAD R3, R3, 0x2000, R0 ;  /* 0x0000200003037824 */ /* 0x000fca00078e0200 */
[----:B------:R-:W-:-:S04]  /*dab0*/  SHF.R.U32.HI R3, RZ, 0x4, R3 ;  /* 0x00000004ff037819 */ /* 0x000fc80000011603 */
[----:B------:R-:W-:Y:S01]  /*dac0*/  LOP3.LUT R36, R3, 0x3fff, RZ, 0xc0, !PT ;  /* 0x00003fff03247812 */ /* 0x000fe200078ec0ff */
[----:B------:R-:W-:Y:S06]  /*dad0*/  @!P0 BRA `(.L_x_2577) ;  /* 0x0000000000408947 */ /* 0x000fec0003800000 */
[----:B------:R-:W-:Y:S01]  /*dae0*/  MOV R14, 0x0 ;  /* 0x00000000000e7802 */ /* 0x000fe20000000f00 */
[----:B------:R-:W-:Y:S01]  /*daf0*/  ULDC.64 UR4, c[0x4][0xc0] ;  /* 0x0100300000047ab9 */ /* 0x000fe20000000a00 */
[----:B------:R-:W-:Y:S01]  /*db00*/  ULDC.64 UR6, c[0x4][0xc8] ;  /* 0x0100320000067ab9 */ /* 0x000fe20000000a00 */
[----:B------:R-:W-:Y:S01]  /*db10*/  IMAD.U32 R4, RZ, RZ, UR4 ;  /* 0x00000004ff047e24 */ /* 0x000fe2000f8e00ff */
[----:B------:R-:W-:Y:S01]  /*db20*/  MOV R5, UR5 ;  /* 0x0000000500057c02 */ /* 0x000fe20008000f00 */
[----:B------:R-:W-:Y:S01]  /*db30*/  ULDC.64 UR4, c[0x4][0x30] ;  /* 0x01000c0000047ab9 */ /* 0x000fe20000000a00 */
[----:B------:R-:W1:Y:S01]  /*db40*/  LDC.64 R14, c[0x4][R14] ;  /* 0x010000000e0e7b82 */ /* 0x000e620000000a00 */
        /* <DEDUP_REMOVED lines=8> */
[----:B-1---5:R-:W-:Y:S05]  /*dbd0*/  CALL.ABS.NOINC R14 ;  /* 0x000000000e007343 */ /* 0x022fea0003c00000 */
.L_x_2577:
[----:B------:R-:W-:Y:S05]  /*dbe0*/  BSYNC B6 ;  /* 0x0000000000067941 */ /* 0x000fea0003800000 */
.L_x_2576:
        /* <DEDUP_REMOVED lines=13> */
.L_x_2581:
[----:B--2---:R2:W3:Y:S02]  /*dcc0*/  SYNCS.PHASECHK.TRANS64.TRYWAIT P0, [R18+URZ+0x38800], R3 ;  /* 0x03880003120075a7 */ /* 0x0044e4000800017f */
[----:B---3--:R-:W-:Y:S05]  /*dcd0*/  @!P0 NANOSLEEP.SYNCS 0x989680 ;  /* 0x009896800000895d */ /* 0x008fea0003900000 */
[----:B------:R-:W3:Y:S02]  /*dce0*/  @!P0 SYNCS.PHASECHK.TRANS64 P0, [R18+URZ+0x38800], R3 ;  /* 0x03880003120085a7 */ /* 0x000ee4000800007f */
[----:B---3--:R-:W-:Y:S05]  /*dcf0*/  @!P0 BRA `(.L_x_2581) ;  /* 0xfffffffc00f08947 */ /* 0x008fea000383ffff */
.L_x_2580:
[----:B------:R-:W-:Y:S05]  /*dd00*/  BSYNC B0 ;  /* 0x0000000000007941 */ /* 0x000fea0003800000 */
.L_x_2579:
[----:B------:R-:W-:Y:S05]  /*dd10*/  BRA `(.L_x_2582) ;  /* 0x0000009400c87947 */ /* 0x000fea0003800000 */
.L_x_2578:
[----:B------:R-:W-:Y:S01]  /*dd20*/  ISETP.NE.AND P0, PT, R25, RZ, PT ;  /* 0x000000ff1900720c */ /* 0x000fe20003f05270 */
[----:B------:R-:W-:Y:S01]  /*dd30*/  ULDC.64 UR4, c[0x0][0x3f8] ;  /* 0x0000fe0000047ab9 */ /* 0x000fe20000000a00 */
[----:B-----5:R-:W-:Y:S01]  /*dd40*/  SHF.R.S32.HI R0, RZ, 0x1f, R24 ;  /* 0x0000001fff007819 */ /* 0x020fe20000011418 */
[----:B------:R-:W-:Y:S01]  /*dd50*/  ULDC.64 UR6, c[0x0][0x408] ;  /* 0x0001020000067ab9 */ /* 0x000fe20000000a00 */
[----:B------:R-:W-:Y:S01]  /*dd60*/  IMAD.WIDE.U32 R26, R24, UR4, RZ ;  /* 0x00000004181a7c25 */ /* 0x000fe2000f8e00ff */
[----:B------:R-:W-:Y:S03]  /*dd70*/  BSSY B6, `(.L_x_2583) ;  /* 0x0000019000067945 */ /* 0x000fe60003800000 */
        /* <DEDUP_REMOVED lines=24> */
.L_x_2584:
[----:B------:R-:W-:Y:S05]  /*df00*/  BSYNC B6 ;  /* 0x0000000000067941 */ /* 0x000fea0003800000 */
.L_x_2583:
[----:B------:R-:W2:Y:S01]  /*df10*/  LDL R51, [R1+0x3c] ;  /* 0x00003c0001337983 */ /* 0x000ea20000100800 */
[----:B------:R-:W-:Y:S01]  /*df20*/  ULDC.U8 UR4, c[0x0][0x410] ;  /* 0x0001040000047ab9 */ /* 0x000fe20000000000 */
[----:B------:R-:W-:Y:S01]  /*df30*/  LEA.HI R33, R33, R28, RZ, 0x3 ;  /* 0x0000001c21217211 */ /* 0x000fe200078f18ff */
[----:B------:R-:W-:Y:S01]  /*df40*/  BSSY B0, `(.L_x_2585) ;  /* 0x0000947000007945 */ /* 0x000fe20003800000 */
[----:B------:R-:W-:Y:S02]  /*df50*/  ISETP.NE.AND P0, PT, RZ, UR4, PT ;  /* 0x00000004ff007c0c */ /* 0x000fe4000bf05270 */
[----:B------:R-:W-:-:S05]  /*df60*/  LOP3.LUT R33, R33, 0xfffffff8, RZ, 0xc0, !PT ;  /* 0xfffffff821217812 */ /* 0x000fca00078ec0ff */
[----:B------:R-:W-:Y:S02]  /*df70*/  IMAD.IADD R0, R28, 0x1, -R33 ;  /* 0x000000011c007824 */ /* 0x000fe400078e0a21 */
[----:B--2---:R-:W-:-:S04]  /*df80*/  IMAD.IADD R3, R19, 0x1, R51 ;  /* 0x0000000113037824 */ /* 0x004fc800078e0233 */
[----:B------:R-:W-:Y:S01]  /*df90*/  IMAD R5, R0, 0x20, R3 ;  /* 0x0000002000057824 */ /* 0x000fe200078e0203 */
[----:B------:R-:W-:Y:S06]  /*dfa0*/  @!P0 BRA `(.L_x_2586) ;  /* 0x0000004800748947 */ /* 0x000fec0003800000 */
[----:B------:R-:W1:Y:S01]  /*dfb0*/  LDC R50, c[0x0][0x448] ;  /* 0x00011200ff327b82 */ /* 0x000e620000000800 */
[----:B------:R-:W-:Y:S01]  /*dfc0*/  ULDC.64 UR4, c[0x0][0x3f8] ;  /* 0x0000fe0000047ab9 */ /* 0x000fe20000000a00 */
[----:B------:R-:W-:Y:S01]  /*dfd0*/  MOV R25, R31 ;  /* 0x0000001f00197202 */ /* 0x000fe20000000f00 */
        /* <DEDUP_REMOVED lines=8> */
[----:B--2---:R-:W-:-:S04]  /*e060*/  @P0 SHF.R.U32.HI R5, RZ, R7, R0 ;  /* 0x00000007ff050219 */ /* 0x004fc80000011600 */
        /* <DEDUP_REMOVED lines=18> */
.L_x_2847:
[----:B------:R-:W5:Y:S01]  /*e190*/  LDL R6, [R1+0x40] ;  /* 0x0000400001067983 */ /* 0x000f620000100800 */
[----:B------:R-:W-:Y:S01]  /*e1a0*/  BSSY B1, `(.L_x_2588) ;  /* 0x000001b000017945 */ /* 0x000fe20003800000 */
[----:B------:R-:W-:Y:S02]  /*e1b0*/  CS2R R40, SRZ ;  /* 0x0000000000287805 */ /* 0x000fe4000001ff00 */
[----:B------:R-:W-:Y:S02]  /*e1c0*/  CS2R R44, SRZ ;  /* 0x00000000002c7805 */ /* 0x000fe4000001ff00 */
[----:B------:R-:W-:Y:S02]  /*e1d0*/  CS2R R42, SRZ ;  /* 0x00000000002a7805 */ /* 0x000fe4000001ff00 */
[----:B------:R-:W-:Y:S01]  /*e1e0*/  CS2R R46, SRZ ;  /* 0x00000000002e7805 */ /* 0x000fe2000001ff00 */
[----:B-----5:R-:W-:-:S05]  /*e1f0*/  IMAD R50, R6, R50, RZ ;  /* 0x0000003206327224 */ /* 0x020fca00078e02ff */
[----:B------:R-:W-:-:S13]  /*e200*/  ISETP.GE.AND P0, PT, R3, R50, PT ;  /* 0x000000320300720c */ /* 0x000fda0003f06270 */
[----:B------:R-:W-:Y:S05]  /*e210*/  @P0 BRA `(.L_x_2589) ;  /* 0x00000000004c0947 */ /* 0x000fea0003800000 */
[----:B------:R-:W-:Y:S01]  /*e220*/  ULDC UR4, c[0x0][0x3f4] ;  /* 0x0000fd0000047ab9 */ /* 0x000fe20000000800 */
[----:B------:R-:W-:Y:S02]  /*e230*/  CS2R R40, SRZ ;  /* 0x0000000000287805 */ /* 0x000fe4000001ff00 */
[----:B------:R-:W-:Y:S02]  /*e240*/  ISETP.GE.AND P4, PT, R233, UR4, PT ;  /* 0x00000004e9007c0c */ /* 0x000fe4000bf86270 */
[----:B------:R-:W-:Y:S02]  /*e250*/  CS2R R44, SRZ ;  /* 0x00000000002c7805 */ /* 0x000fe4000001ff00 */
[----:B------:R-:W-:-:S09]  /*e260*/  ISETP.GE.AND P3, PT, R22, UR4, PT ;  /* 0x0000000416007c0c */ /* 0x000fd2000bf66270 */
[----:B---3--:R-:W-:-:S05]  /*e270*/  @!P4 IADD3 R6, P0, R233, R4, RZ ;  /* 0x00000004e906c210 */ /* 0x008fca0007f1e0ff */
[----:B--2---:R-:W-:Y:S01]  /*e280*/  @!P4 IMAD.X R7, R5, 0x1, R52, P0 ;  /* 0x000000010507c824 */ /* 0x004fe200000e0634 */
[----:B------:R-:W-:Y:S02]  /*e290*/  @!P3 IADD3 R4, P0, R22, R4, RZ ;  /* 0x000000041604b210 */ /* 0x000fe40007f1e0ff */
[----:B0-----:R-:W-:Y:S02]  /*e2a0*/  @!P4 IADD3 R8, P2, R233, R14, RZ ;  /* 0x0000000ee908c210 */ /* 0x001fe40007f5e0ff */
[----:B------:R0:W5:Y:S01]  /*e2b0*/  @!P4 LD.E.64 R40, desc[UR40][R6.64] ;  /* 0x000000280628c980 */ /* 0x000162000c101b00 */
[----:B------:R-:W-:Y:S02]  /*e2c0*/  CS2R R46, SRZ ;  /* 0x00000000002e7805 */ /* 0x000fe4000001ff00 */
[----:B------:R-:W-:Y:S01]  /*e2d0*/  CS2R R42, SRZ ;  /* 0x00000000002a7805 */ /* 0x000fe2000001ff00 */
[----:B------:R-:W-:-:S05]  /*e2e0*/  @!P3 IMAD.X R5, R5, 0x1, R23, P0 ;  /* 0x000000010505b824 */ /* 0x000fca00000e0617 */
[----:B------:R2:W5:Y:S01]  /*e2f0*/  @!P3 LD.E.64 R44, desc[UR40][R4.64] ;  /* 0x00000028042cb980 */ /* 0x000562000c101b00 */
[----:B0-----:R-:W-:-:S05]  /*e300*/  @!P3 IADD3 R6, P1, R22, R14, RZ ;  /* 0x0000000e1606b210 */ /* 0x001fca0007f3e0ff */
[C---:B----4-:R-:W-:Y:S02]  /*e310*/  @!P3 IMAD.X R7, R9.reuse, 0x1, R23, P1 ;  /* 0x000000010907b824 */ /* 0x050fe400008e0617 */
[----:B------:R-:W-:-:S03]  /*e320*/  @!P4 IMAD.X R9, R9, 0x1, R52, P2 ;  /* 0x000000010909c824 */ /* 0x000fc600010e0634 */
[----:B------:R2:W5:Y:S04]  /*e330*/  @!P3 LD.E.64 R46, desc[UR40][R6.64] ;  /* 0x00000028062eb980 */ /* 0x000568000c101b00 */
[----:B------:R2:W5:Y:S02]  /*e340*/  @!P4 LD.E.64 R42, desc[UR40][R8.64] ;  /* 0x00000028082ac980 */ /* 0x000564000c101b00 */
.L_x_2589:
[----:B------:R-:W-:Y:S05]  /*e350*/  BSYNC B1 ;  /* 0x0000000000017941 */ /* 0x000fea0003800000 */
.L_x_2588:
[----:B------:R-:W-:Y:S01]  /*e360*/  UMOV UR4, 0xffffffff ;  /* 0xffffffff00047882 */ /* 0x000fe20000000000 */
[----:B------:R-:W-:Y:S02]  /*e370*/  CS2R R30, SRZ ;  /* 0x00000000001e7805 */ /* 0x000fe4000001ff00 */
[----:B------:R-:W-:Y:S05]  /*e380*/  BRA.DIV UR4, `(.L_x_2590) ;  /* 0x0000022604407947 */ /* 0x000fea000b800000 */
[----:B--2---:R2:W1:Y:S04]  /*e390*/  SHFL.IDX PT, R5, R10, 0x1, 0x181f ;  /* 0x00381f000a057f89 */ /* 0x00446800000e0000 */
[----:B---3--:R2:W3:Y:S04]  /*e3a0*/  SHFL.IDX PT, R4, R0, 0x1, 0x181f ;  /* 0x00381f0000047f89 */ /* 0x0084e800000e0000 */
[----:B----4-:R2:W4:Y:S04]  /*e3b0*/  SHFL.IDX PT, R9, R37, 0x1, 0x181f ;  /* 0x00381f0025097f89 */ /* 0x01052800000e0000 */
[----:B0-----:R2:W0:Y:S02]  /*e3c0*/  SHFL.IDX PT, R14, R48, 0x1, 0x181f ;  /* 0x00381f00300e7f89 */ /* 0x00142400000e0000 */
.L_x_2853:
        /* <DEDUP_REMOVED lines=13> */
[----:B-1----:R-:W-:Y:S01]  /*e4a0*/  @!P4 IMAD.X R7, R5, 0x1, R52, P0 ;  /* 0x000000010507c824 */ /* 0x002fe200000e0634 */
        /* <DEDUP_REMOVED lines=12> */
.L_x_2592:
[----:B------:R-:W-:Y:S05]  /*e570*/  BSYNC B1 ;  /* 0x0000000000017941 */ /* 0x000fea0003800000 */
.L_x_2591:
[----:B------:R-:W-:-:S03]  /*e580*/  UMOV UR4, 0xffffffff ;  /* 0xffffffff00047882 */ /* 0x000fc60000000000 */
[----:B------:R-:W-:Y:S05]  /*e590*/  BRA.DIV UR4, `(.L_x_2593) ;  /* 0x00000226042c7947 */ /* 0x000fea000b800000 */
[----:B-1----:R1:W1:Y:S04]  /*e5a0*/  SHFL.IDX PT, R5, R10, 0x2, 0x181f ;  /* 0x00581f000a057f89 */ /* 0x00226800000e0000 */
[----:B---3--:R3:W1:Y:S04]  /*e5b0*/  SHFL.IDX PT, R4, R0, 0x2, 0x181f ;  /* 0x00581f0000047f89 */ /* 0x00866800000e0000 */
[----:B----4-:R3:W4:Y:S04]  /*e5c0*/  SHFL.IDX PT, R9, R37, 0x2, 0x181f ;  /* 0x00581f0025097f89 */ /* 0x01072800000e0000 */
[----:B0-----:R3:W0:Y:S02]  /*e5d0*/  SHFL.IDX PT, R14, R48, 0x2, 0x181f ;  /* 0x00581f00300e7f89 */ /* 0x00162400000e0000 */
.L_x_2859:
        /* <DEDUP_REMOVED lines=13> */
[----:B-1----:R-:W-:-:S05]  /*e6b0*/  @!P4 IADD3 R6, P0, R233, R4, RZ ;  /* 0x00000004e906c210 */ /* 0x002fca0007f1e0ff */
[----:B------:R-:W-:Y:S01]  /*e6c0*/  @!P4 IMAD.X R7, R5, 0x1, R52, P0 ;  /* 0x000000010507c824 */ /* 0x000fe200000e0634 */
[----:B0-----:R-:W-:Y:S02]  /*e6d0*/  @!P4 IADD3 R8, P2, R233, R14, RZ ;  /* 0x0000000ee908c210 */ /* 0x001fe40007f5e0ff */
[----:B------:R-:W-:Y:S02]  /*e6e0*/  @!P3 IADD3 R4, P0, R22, R4, RZ ;  /* 0x000000041604b210 */ /* 0x000fe40007f1e0ff */
[----:B------:R0:W5:Y:S01]  /*e6f0*/  @!P4 LD.E.64 R24, desc[UR40][R6.64] ;  /* 0x000000280618c980 */ /* 0x000162000c101b00 */
[----:B------:R-:W-:Y:S02]  /*e700*/  CS2R R28, SRZ ;  /* 0x00000000001c7805 */ /* 0x000fe4000001ff00 */
[----:B------:R-:W-:Y:S02]  /*e710*/  CS2R R20, SRZ ;  /* 0x0000000000147805 */ /* 0x000fe4000001ff00 */
[----:B------:R-:W-:-:S05]  /*e720*/  @!P3 IADD3.X R5, R5, R23, RZ, P0, !PT ;  /* 0x000000170505b210 */ /* 0x000fca00007fe4ff */
[----:B------:R1:W5:Y:S01]  /*e730*/  @!P3 LD.E.64 R26, desc[UR40][R4.64] ;  /* 0x00000028041ab980 */ /* 0x000362000c101b00 */
[----:B0-----:R-:W-:-:S05]  /*e740*/  @!P3 IADD3 R6, P1, R22, R14, RZ ;  /* 0x0000000e1606b210 */ /* 0x001fca0007f3e0ff */
[C---:B----4-:R-:W-:Y:S02]  /*e750*/  @!P3 IMAD.X R7, R9.reuse, 0x1, R23, P1 ;  /* 0x000000010907b824 */ /* 0x050fe400008e0617 */
[----:B------:R-:W-:-:S03]  /*e760*/  @!P4 IMAD.X R9, R9, 0x1, R52, P2 ;  /* 0x000000010909c824 */ /* 0x000fc600010e0634 */
[----:B------:R1:W5:Y:S04]  /*e770*/  @!P3 LD.E.64 R28, desc[UR40][R6.64] ;  /* 0x00000028061cb980 */ /* 0x000368000c101b00 */
[----:B------:R1:W5:Y:S02]  /*e780*/  @!P4 LD.E.64 R20, desc[UR40][R8.64] ;  /* 0x000000280814c980 */ /* 0x000364000c101b00 */
.L_x_2595:
[----:B------:R-:W-:Y:S05]  /*e790*/  BSYNC B1 ;  /* 0x0000000000017941 */ /* 0x000fea0003800000 */
.L_x_2594:
[----:B------:R-:W-:Y:S01]  /*e7a0*/  UMOV UR4, 0xffffffff ;  /* 0xffffffff00047882 */ /* 0x000fe20000000000 */
[----:B-1--4-:R-:W-:Y:S02]  /*e7b0*/  CS2R R8, SRZ ;  /* 0x0000000000087805 */ /* 0x012fe4000001ff00 */
[----:B------:R-:W-:Y:S05]  /*e7c0*/  BRA.DIV UR4, `(.L_x_2596) ;  /* 0x0000022604107947 */ /* 0x000fea000b800000 */
[----:B------:R1:W4:Y:S04]  /*e7d0*/  SHFL.IDX PT, R5, R10, 0x3, 0x181f ;  /* 0x00781f000a057f89 */ /* 0x00032800000e0000 */
[----:B------:R1:W0:Y:S04]  /*e7e0*/  SHFL.IDX PT, R4, R0, 0x3, 0x181f ;  /* 0x00781f0000047f89 */ /* 0x00022800000e0000 */
[----:B--23--:R-:W2:Y:S04]  /*e7f0*/  SHFL.IDX PT, R37, R37, 0x3, 0x181f ;  /* 0x00781f0025257f89 */ /* 0x00cea800000e0000 */
[----:B-1----:R-:W3:Y:S02]  /*e800*/  SHFL.IDX PT, R48, R48, 0x3, 0x181f ;  /* 0x00781f0030307f89 */ /* 0x002ee400000e0000 */
.L_x_2865:
[----:B------:R-:W-:Y:S01]  /*e810*/  VIADD R3, R3, 0x60 ;  /* 0x0000006003037836 */ /* 0x000fe20000000000 */
[----:B------:R-:W-:Y:S01]  /*e820*/  BSSY B1, `(.L_x_2597) ;  /* 0x0000019000017945 */ /* 0x000fe20003800000 */
[----:B------:R-:W-:Y:S02]  /*e830*/  CS2R R12, SRZ ;  /* 0x00000000000c7805 */ /* 0x000fe4000001ff00 */
[----:B------:R-:W-:Y:S02]  /*e840*/  CS2R R10, SRZ ;  /* 0x00000000000a7805 */ /* 0x000fe4000001ff00 */
[----:B0-----:R-:W-:Y:S02]  /*e850*/  CS2R R14, SRZ ;  /* 0x00000000000e7805 */ /* 0x001fe4000001ff00 */
[----:B------:R-:W-:-:S13]  /*e860*/  ISETP.GE.AND P0, PT, R3, R50, PT ;  /* 0x000000320300720c */ /* 0x000fda0003f06270 */
[----:B------:R-:W-:Y:S05]  /*e870*/  @P0 BRA `(.L_x_2598) ;  /* 0x00000000004c0947 */ /* 0x000fea0003800000 */
[----:B------:R-:W-:Y:S01]  /*e880*/  ULDC UR4, c[0x0][0x3f4] ;  /* 0x0000fd0000047ab9 */ /* 0x000fe20000000800 */
[----:B------:R-:W-:Y:S02]  /*e890*/  CS2R R8, SRZ ;  /* 0x0000000000087805 */ /* 0x000fe4000001ff00 */
[----:B------:R-:W-:Y:S02]  /*e8a0*/  ISETP.GE.AND P4, PT, R233, UR4, PT ;  /* 0x00000004e9007c0c */ /* 0x000fe4000bf86270 */
[----:B------:R-:W-:-:S11]  /*e8b0*/  ISETP.GE.AND P3, PT, R22, UR4, PT ;  /* 0x0000000416007c0c */ /* 0x000fd6000bf66270 */
[C---:B------:R-:W-:Y:S02]  /*e8c0*/  @!P4 IADD3 R10, P0, R233.reuse, R4, RZ ;  /* 0x00000004e90ac210 */ /* 0x040fe40007f1e0ff */
[----:B---3--:R-:W-:-:S03]  /*e8d0*/  @!P4 IADD3 R6, P2, R233, R48, RZ ;  /* 0x00000030e906c210 */ /* 0x008fc60007f5e0ff */
[C-C-:B----4-:R-:W-:Y:S01]  /*e8e0*/  @!P4 IMAD.X R11, R5.reuse, 0x1, R52.reuse, P0 ;  /* 0x00000001050bc824 */ /* 0x150fe200000e0634 */
[C---:B------:R-:W-:Y:S02]  /*e8f0*/  @!P3 IADD3 R4, P0, R22.reuse, R4, RZ ;  /* 0x000000041604b210 */ /* 0x040fe40007f1e0ff */
[----:B------:R-:W-:Y:S02]  /*e900*/  @!P3 IADD3 R48, P1, R22, R48, RZ ;  /* 0x000000301630b210 */ /* 0x000fe40007f3e0ff */
[----:B------:R-:W-:Y:S01]  /*e910*/  CS2R R12, SRZ ;  /* 0x00000000000c7805 */ /* 0x000fe2000001ff00 */
[----:B------:R0:W5:Y:S01]  /*e920*/  @!P4 LD.E.64 R8, desc[UR40][R10.64] ;  /* 0x000000280a08c980 */ /* 0x000162000c101b00 */
[----:B------:R-:W-:Y:S01]  /*e930*/  CS2R R14, SRZ ;  /* 0x00000000000e7805 */ /* 0x000fe2000001ff00 */
[----:B------:R-:W-:Y:S02]  /*e940*/  @!P3 IMAD.X R5, R5, 0x1, R23, P0 ;  /* 0x000000010505b824 */ /* 0x000fe400000e0617 */
[----:B--2---:R-:W-:-:S02]  /*e950*/  @!P4 IMAD.X R7, R37, 0x1, R52, P2 ;  /* 0x000000012507c824 */ /* 0x004fc400010e0634 */
[----:B------:R-:W-:Y:S01]  /*e960*/  @!P3 IMAD.X R49, R37, 0x1, R23, P1 ;  /* 0x000000012531b824 */ /* 0x000fe200008e0617 */
[----:B------:R1:W5:Y:S01]  /*e970*/  @!P3 LD.E.64 R12, desc[UR40][R4.64] ;  /* 0x00000028040cb980 */ /* 0x000362000c101b00 */
[----:B0-----:R-:W-:-:S03]  /*e980*/  CS2R R10, SRZ ;  /* 0x00000000000a7805 */ /* 0x001fc6000001ff00 */
[----:B------:R1:W5:Y:S04]  /*e990*/  @!P3 LD.E.64 R14, desc[UR40][R48.64] ;  /* 0x00000028300eb980 */ /* 0x000368000c101b00 */
[----:B------:R1:W5:Y:S02]  /*e9a0*/  @!P4 LD.E.64 R10, desc[UR40][R6.64] ;  /* 0x00000028060ac980 */ /* 0x000364000c101b00 */
.L_x_2598:
[----:B------:R-:W-:Y:S05]  /*e9b0*/  BSYNC B1 ;  /* 0x0000000000017941 */ /* 0x000fea0003800000 */
.L_x_2597:
[----:B------:R-:W-:Y:S01]  /*e9c0*/  ULEA.HI UR4, UR39, UR39, URZ, 0x1 ;  /* 0x0000002727047291 */ /* 0x000fe2000f8f083f */
[----:B------:R-:W-:Y:S01]  /*e9d0*/  VIADDMNMX R0, R50, -R51, 0x80, PT ;  /* 0x0000008032007446 */ /* 0x000fe20003800933 */
[----:B------:R-:W-:Y:S02]  /*e9e0*/  BSSY B1, `(.L_x_2599) ;  /* 0x0000008000017945 */ /* 0x000fe40003800000 */
[----:B------:R-:W-:Y:S01]  /*e9f0*/  ULOP3.LUT UR4, UR4, 0xfffffffe, URZ, 0xc0, !UPT ;  /* 0xfffffffe04047892 */ /* 0x000fe2000f8ec03f */
[----:B------:R-:W-:-:S03]  /*ea00*/  ISETP.GE.AND P1, PT, R19, R0, PT ;  /* 0x000000001300720c */ /* 0x000fc60003f26270 */
[----:B------:R-:W-:-:S06]  /*ea10*/  UIADD3 UR4, UR39, -UR4, URZ ;  /* 0x8000000427047290 */ /* 0x000fcc000fffe03f */
[----:B------:R-:W-:-:S05]  /*ea20*/  IMAD.U32 R3, RZ, RZ, UR4 ;  /* 0x00000004ff037e24 */ /* 0x000fca000f8e00ff */
[----:B------:R-:W-:-:S04]  /*ea30*/  SHF.L.U32 R3, R3, 0x1f, RZ ;  /* 0x0000001f03037819 */ /* 0x000fc800000006ff */
[----:B------:R-:W0:Y:S02]  /*ea40*/  SYNCS.PHASECHK.TRANS64.TRYWAIT P0, [R18+URZ+0x38800], R3 ;  /* 0x03880003120075a7 */ /* 0x000e24000800017f */
[----:B0-----:R-:W-:Y:S05]  /*ea50*/  @!P0 BRA `(.L_x_2600) ;  /* 0x0000022000e08947 */ /* 0x001fea0003800000 */
.L_x_2866:
[----:B------:R-:W-:Y:S05]  /*ea60*/  BSYNC B1 ;  /* 0x0000000000017941 */ /* 0x000fea0003800000 */
.L_x_2599:
[----:B------:R-:W-:Y:S04]  /*ea70*/  BSSY B1, `(.L_x_2601) ;  /* 0x00000fa000017945 */ /* 0x000fe80003800000 */
[----:B------:R-:W-:Y:S05]  /*ea80*/  @P1 BRA `(.L_x_2602) ;  /* 0x0000000c00e01947 */ /* 0x000fea0003800000 */
[----:B------:R0:W5:Y:S01]  /*ea90*/  LDL R61, [R1+0x7c] ;  /* 0x00007c00013d7983 */ /* 0x0001620000100800 */
[----:B------:R-:W1:Y:S01]  /*eaa0*/  LDC R3, c[0x0][0x3f4] ;  /* 0x0000fd00ff037b82 */ /* 0x000e620000000800 */
[----:B------:R-:W-:Y:S01]  /*eab0*/  BSSY B2, `(.L_x_2603) ;  /* 0x000007a000027945 */ /* 0x000fe20003800000 */
[-C--:B-1----:R-:W-:Y:S02]  /*eac0*/  ISETP.GE.AND P0, PT, R22, R3.reuse, PT ;  /* 0x000000031600720c */ /* 0x082fe40003f06270 */
[----:B------:R-:W-:-:S11]  /*ead0*/  ISETP.GE.AND P1, PT, R233, R3, PT ;  /* 0x00000003e900720c */ /* 0x000fd60003f26270 */
[----:B0-----:R-:W-:Y:S05]  /*eae0*/  @P0 BRA `(.L_x_2604) ;  /* 0x0000000400d80947 */ /* 0x001fea0003800000 */
[----:B----45:R-:W0:Y:S01]  /*eaf0*/  LDS.128 R4, [R61+0x20400] ;  /* 0x020400003d047984 */ /* 0x030e220000000c00 */
[----:B--2---:R-:W-:Y:S02]  /*eb00*/  SHF.R.U32.HI R37, RZ, 0x8, R44 ;  /* 0x00000008ff257819 */ /* 0x004fe4000001162c */
[----:B------:R-:W-:Y:S02]  /*eb10*/  SHF.R.U32.HI R50, RZ, 0x8, R45 ;  /* 0x00000008ff327819 */ /* 0x000fe4000001162d */
[----:B------:R-:W-:Y:S02]  /*eb20*/  LOP3.LUT R3, R44, 0xff, RZ, 0xc0, !PT ;  /* 0x000000ff2c037812 */ /* 0x000fe400078ec0ff */
[----:B---3--:R-:W-:Y:S02]  /*eb30*/  LOP3.LUT R48, R37, 0xff, RZ, 0xc0, !PT ;  /* 0x000000ff25307812 */ /* 0x008fe400078ec0ff */
        /* <DEDUP_REMOVED lines=113> */
.L_x_2604:
[----:B------:R-:W-:Y:S05]  /*f250*/  BSYNC B2 ;  /* 0x0000000000027941 */ /* 0x000fea0003800000 */
.L_x_2603:
[----:B------:R-:W-:Y:S05]  /*f260*/  @P1 BRA `(.L_x_2602) ;  /* 0x0000000400e81947 */ /* 0x000fea0003800000 */
[----:B0---45:R-:W0:Y:S01]  /*f270*/  LDS.128 R4, [R61+0x24400] ;  /* 0x024400003d047984 */ /* 0x031e220000000c00 */
[----:B------:R-:W-:Y:S02]  /*f280*/  SHF.R.U32.HI R45, RZ, 0x8, R42 ;  /* 0x00000008ff2d7819 */ /* 0x000fe4000001162a */
[----:B---3--:R-:W-:Y:S02]  /*f290*/  LOP3.LUT R48, R42, 0xff, RZ, 0xc0, !PT ;  /* 0x000000ff2a307812 */ /* 0x008fe400078ec0ff */
[----:B------:R-:W-:Y:S02]  /*f2a0*/  LOP3.LUT R45, R45, 0xff, RZ, 0xc0, !PT ;  /* 0x000000ff2d2d7812 */ /* 0x000fe400078ec0ff */
[----:B--2---:R-:W-:Y:S02]  /*f2b0*/  SHF.R.U32.HI R37, RZ, 0x8, R41 ;  /* 0x00000008ff257819 */ /* 0x004fe40000011629 */
        /* <DEDUP_REMOVED lines=38> */
[C---:B------:R-:W-:Y:S01]  /*f520*/  FMUL.FTZ R51, R37.reuse, R50 ;  /* 0x0000003225337220 */ /* 0x040fe20000410000 */
        /* <DEDUP_REMOVED lines=78> */
.L_x_2602:
[----:B------:R-:W-:Y:S05]  /*fa10*/  BSYNC B1 ;  /* 0x0000000000017941 */ /* 0x000fea0003800000 */
.L_x_2601:
[----:B------:R-:W-:Y:S01]  /*fa20*/  VIADD R3, R19, 0x20 ;  /* 0x0000002013037836 */ /* 0x000fe20000000000 */
[----:B------:R-:W-:Y:S04]  /*fa30*/  BSSY B1, `(.L_x_2605) ;  /* 0x00000fb000017945 */ /* 0x000fe80003800000 */
[----:B------:R-:W-:-:S13]  /*fa40*/  ISETP.GE.AND P0, PT, R3, R0, PT ;  /* 0x000000000300720c */ /* 0x000fda0003f06270 */
        /* <DEDUP_REMOVED lines=8> */
[----:B------:R-:W-:Y:S02]  /*fad0*/  SHF.R.U32.HI R41, RZ, 0x8, R38 ;  /* 0x00000008ff297819 */ /* 0x000fe40000011626 */
[----:B------:R-:W-:Y:S02]  /*fae0*/  LOP3.LUT R44, R38, 0xff, RZ, 0xc0, !PT ;  /* 0x000000ff262c7812 */ /* 0x000fe400078ec0ff */
        /* <DEDUP_REMOVED lines=41> */
[C---:B---3--:R-:W-:Y:S01]  /*fd80*/  FMUL.FTZ R48, R34.reuse, R46 ;  /* 0x0000002e22307220 */ /* 0x048fe20000410000 */
        /* <DEDUP_REMOVED lines=77> */
.L_x_2608:
[----:B------:R-:W-:Y:S05]  /*10260*/  BSYNC B2 ;  /* 0x0000000000027941 */ /* 0x000fea0003800000 */
.L_x_2607:
[----:B------:R-:W-:Y:S05]  /*10270*/  @P1 BRA `(.L_x_2606) ;  /* 0x0000000400d81947 */ /* 0x000fea0003800000 */
[----:B0---45:R-:W0:Y:S01]  /*10280*/  LDS.128 R4, [R53+0x25400] ;  /* 0x0254000035047984 */ /* 0x031e220000000c00 */
[----:B------:R-:W-:Y:S02]  /*10290*/  SHF.R.U32.HI R34, RZ, 0x8, R30 ;  /* 0x00000008ff227819 */ /* 0x000fe4000001161e */
        /* <DEDUP_REMOVED lines=9> */
[----:B------:R-:W-:Y:S01]  /*10330*/  SHF.R.U32.HI R42, RZ, 0x10, R31 ;  /* 0x00000010ff2a7819 */ /* 0x000fe2000001161f */
[----:B------:R-:W-:Y:S01]  /*10340*/  IMAD.U32 R41, R41, 0x10000, RZ ;  /* 0x0001000029297824 */ /* 0x000fe200078e00ff */
[----:B------:R-:W-:-:S02]  /*10350*/  LOP3.LUT R39, R33, 0xff, RZ, 0xc0, !PT ;  /* 0x000000ff21277812 */ /* 0x000fc400078ec0ff */
[----:B------:R-:W-:Y:S02]  /*10360*/  LOP3.LUT R40, R40, 0xff, RZ, 0xc0, !PT ;  /* 0x000000ff28287812 */ /* 0x000fe400078ec0ff */
[----:B------:R-:W-:Y:S02]  /*10370*/  PRMT R35, R38, 0x7604, R35 ;  /* 0x0000760426237816 */ /* 0x000fe40000000023 */
[----:B--2---:R-:W-:Y:S02]  /*10380*/  LOP3.LUT R37, R32, 0xff, RZ, 0xc0, !PT ;  /* 0x000000ff20257812 */ /* 0x004fe400078ec0ff */
[----:B------:R-:W-:Y:S02]  /*10390*/  LOP3.LUT R38, R34, 0xff, RZ, 0xc0, !PT ;  /* 0x000000ff22267812 */ /* 0x000fe400078ec0ff */
[----:B------:R-:W-:Y:S02]  /*103a0*/  SHF.L.U32 R34, R42, 0x10, RZ ;  /* 0x000000102a227819 */ /* 0x000fe400000006ff */
[----:B------:R-:W-:-:S02]  /*103b0*/  PRMT R40, R40, 0x7604, R39 ;  /* 0x0000760428287816 */ /* 0x000fc40000000027 */
[----:B------:R-:W-:Y:S02]  /*103c0*/  PRMT R39, R38, 0x7604, R37 ;  /* 0x0000760426277816 */ /* 0x000fe40000000025 */
[----:B------:R-:W-:Y:S02]  /*103d0*/  LOP3.LUT R37, R35, 0xff0000, R34, 0xf8, !PT ;  /* 0x00ff000023257812 */ /* 0x000fe400078ef822 */
[----:B------:R-:W-:Y:S02]  /*103e0*/  LOP3.LUT R41, R40, 0xff0000, R41, 0xf8, !PT ;  /* 0x00ff000028297812 */ /* 0x000fe400078ef829 */
[----:B------:R-:W-:Y:S02]  /*103f0*/  LOP3.LUT R37, R37, 0xff000000, R31, 0xf8, !PT ;  /* 0xff00000025257812 */ /* 0x000fe400078ef81f */
[----:B------:R-:W-:Y:S02]  /*10400*/  LOP3.LUT R41, R41, 0xff000000, R33, 0xf8, !PT ;  /* 0xff00000029297812 */ /* 0x000fe400078ef821 */
[----:B------:R-:W-:-:S02]  /*10410*/  LOP3.LUT R35, R3, 0xff0000, R30, 0xf8, !PT ;  /* 0x00ff000003237812 */ /* 0x000fc400078ef81e */
[-C--:B0-----:R-:W-:Y:S02]  /*10420*/  F2FP.F16.E4M3.UNPACK_B R3, R6.reuse.H1 ;  /* 0x00000006ff03723e */ /* 0x081fe400030006ff */
        /* <DEDUP_REMOVED lines=45> */
[C---:B---3--:R-:W-:Y:S01]  /*10700*/  FFMA.FTZ R48, R33.reuse, R37, -R34 ;  /* 0x0000002521307223 */ /* 0x048fe20000010822 */
        /* <DEDUP_REMOVED lines=45> */
.L_x_2606:
[----:B------:R-:W-:Y:S05]  /*109e0*/  BSYNC B1 ;  /* 0x0000000000017941 */ /* 0x000fea0003800000 */
.L_x_2605:
[----:B------:R-:W-:Y:S01]  /*109f0*/  VIADD R3, R19, 0x40 ;  /* 0x0000004013037836 */ /* 0x000fe20000000000 */
[----:B------:R-:W-:Y:S04]  /*10a00*/  BSSY B1, `(.L_x_2609) ;  /* 0x00000fb000017945 */ /* 0x000fe80003800000 */
[----:B------:R-:W-:-:S13]  /*10a10*/  ISETP.GE.AND P0, PT, R3, R0, PT ;  /* 0x000000000300720c */ /* 0x000fda0003f06270 */
[----:B------:R-:W-:Y:S05]  /*10a20*/  @P0 BRA `(.L_x_2610) ;  /* 0x0000000c00e00947 */ /* 0x000fea0003800000 */
[----:B-----5:R0:W5:Y:S01]  /*10a30*/  LDL R45, [R1+0x7c] ;  /* 0x00007c00012d7983 */ /* 0x0201620000100800 */
        /* <DEDUP_REMOVED lines=16> */
[----:B--2---:R-:W-:Y:S02]  /*10b40*/  SHF.R.U32.HI R37, RZ, 0x10, R29 ;  /* 0x00000010ff257819 */ /* 0x004fe4000001161d */
        /* <DEDUP_REMOVED lines=106> */
.L_x_2612:
[----:B------:R-:W-:Y:S05]  /*111f0*/  BSYNC B2 ;  /* 0x0000000000027941 */ /* 0x000fea0003800000 */
.L_x_2611:
[----:B------:R-:W-:Y:S05]  /*11200*/  @P1 BRA `(.L_x_2610) ;  /* 0x0000000400e81947 */ /* 0x000fea0003800000 */
[----:B0---45:R-:W0:Y:S01]  /*11210*/  LDS.128 R4, [R45+0x26400] ;  /* 0x026400002d047984 */ /* 0x031e220000000c00 */
[----:B------:R-:W-:Y:S02]  /*11220*/  SHF.R.U32.HI R27, RZ, 0x8, R25 ;  /* 0x00000008ff1b7819 */ /* 0x000fe40000011619 */
        /* <DEDUP_REMOVED lines=49> */
[----:B--2---:R-:W-:Y:S01]  /*11540*/  FFMA.FTZ R37, R21, R32, R35 ;  /* 0x0000002015257223 */ /* 0x004fe20000010023 */
        /* <DEDUP_REMOVED lines=70> */
.L_x_2610:
[----:B------:R-:W-:Y:S05]  /*119b0*/  BSYNC B1 ;  /* 0x0000000000017941 */ /* 0x000fea0003800000 */
.L_x_2609:
[----:B------:R-:W-:-:S05]  /*119c0*/  VIADD R3, R19, 0x60 ;  /* 0x0000006013037836 */ /* 0x000fca0000000000 */
        /* <DEDUP_REMOVED lines=130> */
.L_x_2615:
[----:B------:R-:W-:Y:S05]  /*121f0*/  BSYNC B1 ;  /* 0x0000000000017941 */ /* 0x000fea0003800000 */
.L_x_2614:
[----:B------:R-:W-:Y:S05]  /*12200*/  @P1 BRA `(.L_x_2613) ;  /* 0x0000005000681947 */ /* 0x000fea0003800000 */
[----:B0---45:R-:W0:Y:S01]  /*12210*/  LDS.128 R4, [R35+0x27400] ;  /* 0x0274000023047984 */ /* 0x031e220000000c00 */
[----:B------:R-:W-:Y:S02]  /*12220*/  SHF.R.U32.HI R13, RZ, 0x8, R9 ;  /* 0x00000008ff0d7819 */ /* 0x000fe40000011609 */
        /* <DEDUP_REMOVED lines=117> */
.L_x_2586:
[----:B------:R-:W1:Y:S01]  /*12980*/  LDC R52, c[0x0][0x448] ;  /* 0x00011200ff347b82 */ /* 0x000e620000000800 */
[----:B------:R-:W-:Y:S01]  /*12990*/  IMAD.MOV.U32 R27, RZ, RZ, R29 ;  /* 0x000000ffff1b7224 */ /* 0x000fe200078e001d */
[----:B------:R-:W-:Y:S01]  /*129a0*/  ULDC.64 UR4, c[0x0][0x3f8] ;  /* 0x0000fe0000047ab9 */ /* 0x000fe20000000a00 */
[----:B------:R-:W-:Y:S01]  /*129b0*/  IMAD.MOV.U32 R25, RZ, RZ, R31 ;  /* 0x000000ffff197224 */ /* 0x000fe200078e001f */
[----:B------:R-:W-:Y:S01]  /*129c0*/  ULDC.64 UR6, c[0x0][0x408] ;  /* 0x0001020000067ab9 */ /* 0x000fe20000000a00 */
[----:B------:R-:W-:Y:S01]  /*129d0*/  ULDC.64 UR8, c[0x0][0x400] ;  /* 0x0001000000087ab9 */ /* 0x000fe20000000a00 */
        /* <DEDUP_REMOVED lines=19> */
[----:B------:R-:W2:Y:S01]  /*12b10*/  LDL R6, [R1+0x40] ;  /* 0x0000400001067983 */ /* 0x000ea20000100800 */
[----:B------:R-:W1:Y:S03]  /*12b20*/  LDC R37, c[0x0][0x3f4] ;  /* 0x0000fd00ff257b82 */ /* 0x000e660000000800 */
[----:B------:R-:W3:Y:S04]  /*12b30*/  SHFL.IDX PT, R7, R55, RZ, 0x181f ;  /* 0x00181fff37077589 */ /* 0x000ee800000e0000 */
[----:B------:R-:W4:Y:S04]  /*12b40*/  SHFL.IDX PT, R14, R59, RZ, 0x181f ;  /* 0x00181fff3b0e7589 */ /* 0x000f2800000e0000 */
[----:B------:R-:W5:Y:S04]  /*12b50*/  SHFL.IDX PT, R5, R53, RZ, 0x181f ;  /* 0x00181fff35057589 */ /* 0x000f6800000e0000 */
[----:B------:R-:W0:Y:S01]  /*12b60*/  SHFL.IDX PT, R9, R57, RZ, 0x181f ;  /* 0x00181fff39097589 */ /* 0x000e2200000e0000 */
[----:B-1----:R-:W-:Y:S01]  /*12b70*/  ISETP.GE.AND P0, PT, R16, R37, PT ;  /* 0x000000251000720c */ /* 0x002fe20003f06270 */
[----:B--2---:R-:W-:-:S05]  /*12b80*/  IMAD R52, R6, R52, RZ ;  /* 0x0000003406347224 */ /* 0x004fca00078e02ff */
[----:B------:R-:W-:-:S13]  /*12b90*/  ISETP.GE.OR P1, PT, R3, R52, P0 ;  /* 0x000000340300720c */ /* 0x000fda0000726670 */
[C---:B---3--:R-:W-:Y:S02]  /*12ba0*/  @!P1 IADD3 R4, P2, R16.reuse, R7, RZ ;  /* 0x0000000710049210 */ /* 0x048fe40007f5e0ff */
[----:B----4-:R-:W-:-:S03]  /*12bb0*/  @!P1 IADD3 R24, P3, R16, R14, RZ ;  /* 0x0000000e10189210 */ /* 0x010fc60007f7e0ff */
[--C-:B-----5:R-:W-:Y:S02]  /*12bc0*/  @!P1 IMAD.X R5, R5, 0x1, R17.reuse, P2 ;  /* 0x0000000105059824 */ /* 0x120fe400010e0611 */
[----:B0-----:R-:W-:-:S04]  /*12bd0*/  @!P1 IMAD.X R25, R9, 0x1, R17, P3 ;  /* 0x0000000109199824 */ /* 0x001fc800018e0611 */
[----:B------:R-:W2:Y:S04]  /*12be0*/  @!P1 LD.E.128 R4, desc[UR40][R4.64] ;  /* 0x0000002804049980 */ /* 0x000ea8000c101d00 */
[----:B------:R-:W3:Y:S01]  /*12bf0*/  @!P1 LD.E.128 R24, desc[UR40][R24.64] ;  /* 0x0000002818189980 */ /* 0x000ee2000c101d00 */
[----:B------:R-:W-:Y:S02]  /*12c00*/  CS2R R44, SRZ ;  /* 0x00000000002c7805 */ /* 0x000fe4000001ff00 */
[----:B------:R-:W-:Y:S02]  /*12c10*/  CS2R R46, SRZ ;  /* 0x00000000002e7805 */ /* 0x000fe4000001ff00 */
[----:B------:R-:W-:Y:S01]  /*12c20*/  CS2R R48, SRZ ;  /* 0x0000000000307805 */ /* 0x000fe2000001ff00 */
[----:B------:R0:W1:Y:S01]  /*12c30*/  SHFL.IDX PT, R9, R53, 0x1, 0x181f ;  /* 0x00381f0035097f89 */ /* 0x00006200000e0000 */
[----:B------:R-:W-:-:S03]  /*12c40*/  CS2R R50, SRZ ;  /* 0x0000000000327805 */ /* 0x000fc6000001ff00 */
[----:B------:R0:W4:Y:S04]  /*12c50*/  SHFL.IDX PT, R21, R55, 0x1, 0x181f ;  /* 0x00381f0037157f89 */ /* 0x00012800000e0000 */
[----:B------:R0:W0:Y:S04]  /*12c60*/  SHFL.IDX PT, R33, R57, 0x1, 0x181f ;  /* 0x00381f0039217f89 */ /* 0x00002800000e0000 */
[----:B------:R0:W0:Y:S01]  /*12c70*/  SHFL.IDX PT, R14, R59, 0x1, 0x181f ;  /* 0x00381f003b0e7f89 */ /* 0x00002200000e0000 */
[----:B--2---:R-:W-:Y:S01]  /*12c80*/  @!P1 MOV R44, R4 ;  /* 0x00000004002c9202 */ /* 0x004fe20000000f00 */
[----:B------:R-:W-:Y:S01]  /*12c90*/  @!P1 IMAD.MOV.U32 R45, RZ, RZ, R5 ;  /* 0x000000ffff2d9224 */ /* 0x000fe200078e0005 */
[----:B------:R-:W-:Y:S01]  /*12ca0*/  CS2R R4, SRZ ;  /* 0x0000000000047805 */ /* 0x000fe2000001ff00 */
[----:B------:R-:W-:-:S02]  /*12cb0*/  @!P1 IMAD.MOV.U32 R46, RZ, RZ, R6 ;  /* 0x000000ffff2e9224 */ /* 0x000fc400078e0006 */
[----:B------:R-:W-:Y:S02]  /*12cc0*/  @!P1 IMAD.MOV.U32 R47, RZ, RZ, R7 ;  /* 0x000000ffff2f9224 */ /* 0x000fe400078e0007 */
[----:B---3--:R-:W-:Y:S02]  /*12cd0*/  @!P1 IMAD.MOV.U32 R48, RZ, RZ, R24 ;  /* 0x000000ffff309224 */ /* 0x008fe400078e0018 */
[----:B------:R-:W-:Y:S02]  /*12ce0*/  @!P1 IMAD.MOV.U32 R49, RZ, RZ, R25 ;  /* 0x000000ffff319224 */ /* 0x000fe400078e0019 */
[----:B------:R-:W-:Y:S02]  /*12cf0*/  @!P1 IMAD.MOV.U32 R50, RZ, RZ, R26 ;  /* 0x000000ffff329224 */ /* 0x000fe400078e001a */
[----:B01--4-:R-:W-:-:S07]  /*12d00*/  @!P1 IMAD.MOV.U32 R51, RZ, RZ, R27 ;  /* 0x000000ffff339224 */ /* 0x013fce00078e001b */
.L_x_2876:
        /* <DEDUP_REMOVED lines=17> */
.L_x_2618:
[----:B------:R-:W-:Y:S05]  /*12e20*/  BSYNC B1 ;  /* 0x0000000000017941 */ /* 0x000fea0003800000 */
.L_x_2617:
        /* <DEDUP_REMOVED lines=9> */
[----:B-1----:R-:W-:Y:S02]  /*12ec0*/  @!P1 IADD3 R32, P3, R16, R14, RZ ;  /* 0x0000000e10209210 */ /* 0x002fe40007f7e0ff */
[----:B--2---:R-:W-:-:S03]  /*12ed0*/  @!P1 IADD3.X R9, R9, R17, RZ, P2, !PT ;  /* 0x0000001109099210 */ /* 0x004fc600017fe4ff */
[----:B---3--:R-:W-:Y:S02]  /*12ee0*/  @!P1 IMAD.X R33, R25, 0x1, R17, P3 ;  /* 0x0000000119219824 */ /* 0x008fe400018e0611 */
[----:B------:R-:W-:-:S04]  /*12ef0*/  @!P1 IMAD.MOV.U32 R25, RZ, RZ, R9 ;  /* 0x000000ffff199224 */ /* 0x000fc800078e0009 */
[----:B------:R-:W2:Y:S04]  /*12f00*/  @!P1 LD.E.128 R32, desc[UR40][R32.64] ;  /* 0x0000002820209980 */ /* 0x000ea8000c101d00 */
[----:B------:R-:W3:Y:S04]  /*12f10*/  @!P1 LD.E.128 R24, desc[UR40][R24.64] ;  /* 0x0000002818189980 */ /* 0x000ee8000c101d00 */
[----:B------:R-:W0:Y:S04]  /*12f20*/  SHFL.IDX PT, R55, R55, 0x3, 0x181f ;  /* 0x00781f0037377f89 */ /* 0x000e2800000e0000 */
[----:B------:R-:W1:Y:S04]  /*12f30*/  SHFL.IDX PT, R53, R53, 0x3, 0x181f ;  /* 0x00781f0035357f89 */ /* 0x000e6800000e0000 */
[----:B------:R-:W4:Y:S04]  /*12f40*/  SHFL.IDX PT, R59, R59, 0x3, 0x181f ;  /* 0x00781f003b3b7f89 */ /* 0x000f2800000e0000 */
[----:B------:R-:W0:Y:S01]  /*12f50*/  SHFL.IDX PT, R57, R57, 0x3, 0x181f ;  /* 0x00781f0039397f89 */ /* 0x000e2200000e0000 */
[----:B------:R-:W-:-:S02]  /*12f60*/  CS2R R20, SRZ ;  /* 0x0000000000147805 */ /* 0x000fc4000001ff00 */
[----:B------:R-:W-:Y:S02]  /*12f70*/  CS2R R38, SRZ ;  /* 0x0000000000267805 */ /* 0x000fe4000001ff00 */
[----:B------:R-:W-:Y:S02]  /*12f80*/  CS2R R40, SRZ ;  /* 0x0000000000287805 */ /* 0x000fe4000001ff00 */
[----:B------:R-:W-:Y:S02]  /*12f90*/  CS2R R42, SRZ ;  /* 0x00000000002a7805 */ /* 0x000fe4000001ff00 */
[----:B------:R-:W-:Y:S01]  /*12fa0*/  CS2R R8, SRZ ;  /* 0x0000000000087805 */ /* 0x000fe2000001ff00 */
[----:B--2---:R-:W-:Y:S02]  /*12fb0*/  @!P1 IMAD.MOV.U32 R40, RZ, RZ, R32 ;  /* 0x000000ffff289224 */ /* 0x004fe400078e0020 */
[----:B------:R-:W-:Y:S02]  /*12fc0*/  @!P1 IMAD.MOV.U32 R41, RZ, RZ, R33 ;  /* 0x000000ffff299224 */ /* 0x000fe400078e0021 */
[----:B---3--:R-:W-:-:S02]  /*12fd0*/  @!P1 IMAD.MOV.U32 R20, RZ, RZ, R24 ;  /* 0x000000ffff149224 */ /* 0x008fc400078e0018 */
[----:B------:R-:W-:Y:S02]  /*12fe0*/  @!P1 IMAD.MOV.U32 R21, RZ, RZ, R25 ;  /* 0x000000ffff159224 */ /* 0x000fe400078e0019 */
[----:B------:R-:W-:Y:S02]  /*12ff0*/  @!P1 IMAD.MOV.U32 R38, RZ, RZ, R26 ;  /* 0x000000ffff269224 */ /* 0x000fe400078e001a */
[----:B------:R-:W-:Y:S02]  /*13000*/  @!P1 IMAD.MOV.U32 R39, RZ, RZ, R27 ;  /* 0x000000ffff279224 */ /* 0x000fe400078e001b */
[----:B------:R-:W-:Y:S02]  /*13010*/  @!P1 IMAD.MOV.U32 R42, RZ, RZ, R34 ;  /* 0x000000ffff2a9224 */ /* 0x000fe400078e0022 */
[----:B01--4-:R-:W-:-:S07]  /*13020*/  @!P1 IMAD.MOV.U32 R43, RZ, RZ, R35 ;  /* 0x000000ffff2b9224 */ /* 0x013fce00078e0023 */
.L_x_2886:
        /* <DEDUP_REMOVED lines=13> */
[----:B------:R-:W-:Y:S01]  /*13100*/  IMAD.X R9, R57, 0x1, R17, P2 ;  /* 0x0000000139097824 */ /* 0x000fe200010e0611 */
[----:B------:R-:W-:-:S05]  /*13110*/  IADD3.X R13, R53, R17, RZ, P1, !PT ;  /* 0x00000011350d7210 */ /* 0x000fca0000ffe4ff */
[----:B------:R-:W5:Y:S04]  /*13120*/  LD.E.128 R8, desc[UR40][R8.64] ;  /* 0x0000002808087980 */ /* 0x000f68000c101d00 */
[----:B------:R-:W5:Y:S02]  /*13130*/  LD.E.128 R12, desc[UR40][R12.64] ;  /* 0x000000280c0c7980 */ /* 0x000f64000c101d00 */
.L_x_2621:
[----:B------:R-:W-:Y:S05]  /*13140*/  BSYNC B1 ;  /* 0x0000000000017941 */ /* 0x000fea0003800000 */
.L_x_2620:
[----:B------:R-:W2:Y:S01]  /*13150*/  LDL R24, [R1+0x3c] ;  /* 0x00003c0001187983 */ /* 0x000ea20000100800 */
[----:B------:R-:W-:Y:S01]  /*13160*/  ULEA.HI UR4, UR39, UR39, URZ, 0x1 ;  /* 0x0000002727047291 */ /* 0x000fe2000f8f083f */
[C---:B------:R-:W-:Y:S01]  /*13170*/  VIADD R26, R19.reuse, 0x20 ;  /* 0x00000020131a7836 */ /* 0x040fe20000000000 */
[----:B------:R-:W-:Y:S01]  /*13180*/  BSSY B1, `(.L_x_2622) ;  /* 0x000000e000017945 */ /* 0x000fe20003800000 */
[----:B------:R-:W-:Y:S01]  /*13190*/  VIADD R25, R19, 0x40 ;  /* 0x0000004013197836 */ /* 0x000fe20000000000 */
[----:B------:R-:W-:-:S04]  /*131a0*/  ULOP3.LUT UR4, UR4, 0xfffffffe, URZ, 0xc0, !UPT ;  /* 0xfffffffe04047892 */ /* 0x000fc8000f8ec03f */
[----:B------:R-:W-:-:S06]  /*131b0*/  UIADD3 UR4, UR39, -UR4, URZ ;  /* 0x8000000427047290 */ /* 0x000fcc000fffe03f */
[----:B------:R-:W-:-:S05]  /*131c0*/  IMAD.U32 R3, RZ, RZ, UR4 ;  /* 0x00000004ff037e24 */ /* 0x000fca000f8e00ff */
[----:B------:R-:W-:-:S04]  /*131d0*/  SHF.L.U32 R3, R3, 0x1f, RZ ;  /* 0x0000001f03037819 */ /* 0x000fc800000006ff */
[----:B------:R-:W0:Y:S01]  /*131e0*/  SYNCS.PHASECHK.TRANS64.TRYWAIT P4, [R18+URZ+0x38800], R3 ;  /* 0x03880003120075a7 */ /* 0x000e22000808017f */
[----:B--2---:R-:W-:Y:S01]  /*131f0*/  VIADDMNMX R52, R52, -R24, 0x80, PT ;  /* 0x0000008034347446 */ /* 0x004fe20003800918 */
[----:B------:R-:W-:-:S03]  /*13200*/  VIADD R24, R19, 0x60 ;  /* 0x0000006013187836 */ /* 0x000fc60000000000 */
[-C--:B------:R-:W-:Y:S02]  /*13210*/  ISETP.GE.OR P3, PT, R19, R52.reuse, P0 ;  /* 0x000000341300720c */ /* 0x080fe40000766670 */
[-C--:B------:R-:W-:Y:S02]  /*13220*/  ISETP.GE.OR P2, PT, R26, R52.reuse, P0 ;  /* 0x000000341a00720c */ /* 0x080fe40000746670 */
[-C--:B------:R-:W-:Y:S02]  /*13230*/  ISETP.GE.OR P1, PT, R25, R52.reuse, P0 ;  /* 0x000000341900720c */ /* 0x080fe40000726670 */
[----:B------:R-:W-:Y:S01]  /*13240*/  ISETP.GE.OR P0, PT, R24, R52, P0 ;  /* 0x000000341800720c */ /* 0x000fe20000706670 */
[----:B0-----:R-:W-:-:S12]  /*13250*/  @!P4 BRA `(.L_x_2623) ;  /* 0x000001e40030c947 */ /* 0x001fd80003800000 */
.L_x_2887:
[----:B------:R-:W-:Y:S05]  /*13260*/  BSYNC B1 ;  /* 0x0000000000017941 */ /* 0x000fea0003800000 */
.L_x_2622:
[----:B------:R-:W-:Y:S04]  /*13270*/  BSSY B1, `(.L_x_2624) ;  /* 0x0000107000017945 */ /* 0x000fe80003800000 */
[----:B------:R-:W-:Y:S05]  /*13280*/  @P3 BRA `(.L_x_2625) ;  /* 0x0000001000143947 */ /* 0x000fea0003800000 */
[----:B------:R-:W2:Y:S04]  /*13290*/  LDL R35, [R1+0x78] ;  /* 0x0000780001237983 */ /* 0x000ea80000100800 */
[----:B------:R-:W3:Y:S01]  /*132a0*/  LDL R76, [R1+0x7c] ;  /* 0x00007c00014c7983 */ /* 0x000ee20000100800 */
[----:B0-----:R-:W-:Y:S01]  /*132b0*/  SHF.R.U32.HI R3, RZ, 0x8, R44 ;  /* 0x00000008ff037819 */ /* 0x001fe2000001162c */
[----:B------:R-:W-:Y:S01]  /*132c0*/  IMAD.SHL.U32 R52, R19, 0x80, RZ ;  /* 0x0000008013347824 */ /* 0x000fe200078e00ff */
[----:B------:R-:W-:Y:S02]  /*132d0*/  LOP3.LUT R25, R44, 0xff, RZ, 0xc0, !PT ;  /* 0x000000ff2c197812 */ /* 0x000fe400078ec0ff */
[----:B------:R-:W-:Y:S02]  /*132e0*/  LOP3.LUT R24, R3, 0xff, RZ, 0xc0, !PT ;  /* 0x000000ff03187812 */ /* 0x000fe400078ec0ff */
[----:B------:R-:W-:-:S02]  /*132f0*/  LEA.HI R3, R37, R0, RZ, 0x1c ;  /* 0x0000000025037211 */ /* 0x000fc400078fe0ff */
[----:B------:R-:W-:Y:S02]  /*13300*/  PRMT R53, R24, 0x7604, R25 ;  /* 0x0000760418357816 */ /* 0x000fe40000000019 */
[----:B------:R-:W-:Y:S02]  /*13310*/  SHF.R.S32.HI R24, RZ, 0x1f, R3 ;  /* 0x0000001fff187819 */ /* 0x000fe40000011403 */
[----:B------:R-:W-:Y:S02]  /*13320*/  LOP3.LUT R52, R52, 0x380, RZ, 0xc0, !PT ;  /* 0x0000038034347812 */ /* 0x000fe400078ec0ff */
[----:B------:R-:W-:Y:S01]  /*13330*/  LEA.HI R24, R24, R3, RZ, 0x3 ;  /* 0x0000000318187211 */ /* 0x000fe200078f18ff */
[----:B------:R-:W-:Y:S01]  /*13340*/  IMAD.SHL.U32 R3, R3, 0x10, RZ ;  /* 0x0000001003037824 */ /* 0x000fe200078e00ff */
[----:B------:R-:W-:Y:S02]  /*13350*/  SHF.R.U32.HI R26, RZ, 0x8, R45 ;  /* 0x00000008ff1a7819 */ /* 0x000fe4000001162d */
[----:B------:R-:W-:Y:S01]  /*13360*/  LOP3.LUT R27, R45, 0xff, RZ, 0xc0, !PT ;  /* 0x000000ff2d1b7812 */ /* 0x000fe200078ec0ff */
[----:B------:R-:W-:Y:S01]  /*13370*/  IMAD.SHL.U32 R24, R24, 0x800, RZ ;  /* 0x0000080018187824 */ /* 0x000fe200078e00ff */
[----:B------:R-:W-:Y:S01]  /*13380*/  LOP3.LUT R3, R52, 0x70, R3, 0xf8, !PT ;  /* 0x0000007034037812 */ /* 0x000fe200078ef803 */
[----:B------:R-:W-:Y:S01]  /*13390*/  IMAD.SHL.U32 R52, R19, 0x80, RZ ;  /* 0x0000008013347824 */ /* 0x000fe200078e00ff */
[----:B------:R-:W-:-:S02]  /*133a0*/  LOP3.LUT R26, R26, 0xff, RZ, 0xc0, !PT ;  /* 0x000000ff1a1a7812 */ /* 0x000fc400078ec0ff */
[----:B------:R-:W-:Y:S02]  /*133b0*/  SHF.R.U32.HI R33, RZ, 0x8, R48 ;  /* 0x00000008ff217819 */ /* 0x000fe40000011630 */
[----:B------:R-:W-:Y:S02]  /*133c0*/  LOP3.LUT R52, R52, 0x380, RZ, 0xc0, !PT ;  /* 0x0000038034347812 */ /* 0x000fe400078ec0ff */
[----:B------:R-:W-:Y:S02]  /*133d0*/  PRMT R55, R26, 0x7604, R27 ;  /* 0x000076041a377816 */ /* 0x000fe4000000001b */
[----:B------:R-:W-:Y:S02]  /*133e0*/  SHF.R.U32.HI R27, RZ, 0x8, R47 ;  /* 0x00000008ff1b7819 */ /* 0x000fe4000001162f */
[----:B------:R-:W-:Y:S02]  /*133f0*/  SHF.R.U32.HI R52, RZ, 0x3, R52 ;  /* 0x00000003ff347819 */ /* 0x000fe40000011634 */
[----:B------:R-:W-:-:S02]  /*13400*/  LOP3.LUT R32, R47, 0xff, RZ, 0xc0, !PT ;  /* 0x000000ff2f207812 */ /* 0x000fc400078ec0ff */
[----:B------:R-:W-:Y:S02]  /*13410*/  LOP3.LUT R34, R48, 0xff, RZ, 0xc0, !PT ;  /* 0x000000ff30227812 */ /* 0x000fe400078ec0ff */
[----:B------:R-:W-:Y:S02]  /*13420*/  LOP3.LUT R27, R27, 0xff, RZ, 0xc0, !PT ;  /* 0x000000ff1b1b7812 */ /* 0x000fe400078ec0ff */
[----:B------:R-:W-:Y:S02]  /*13430*/  LOP3.LUT R33, R33, 0xff, RZ, 0xc0, !PT ;  /* 0x000000ff21217812 */ /* 0x000fe400078ec0ff */
[----:B------:R-:W-:Y:S02]  /*13440*/  LOP3.LUT R3, R3, R52, RZ, 0x3c, !PT ;  /* 0x0000003403037212 */ /* 0x000fe400078e3cff */
[----:B------:R-:W-:Y:S02]  /*13450*/  LOP3.LUT R24, R24, 0xffffc000, RZ, 0xc0, !PT ;  /* 0xffffc00018187812 */ /* 0x000fe400078ec0ff */
[----:B------:R-:W-:-:S02]  /*13460*/  PRMT R61, R27, 0x7604, R32 ;  /* 0x000076041b3d7816 */ /* 0x000fc40000000020 */
[----:B------:R-:W-:Y:S02]  /*13470*/  PRMT R63, R33, 0x7604, R34 ;  /* 0x00007604213f7816 */ /* 0x000fe40000000022 */
[----:B------:R-:W-:Y:S02]  /*13480*/  SHF.R.U32.HI R32, RZ, 0x8, R49 ;  /* 0x00000008ff207819 */ /* 0x000fe40000011631 */
[----:B------:R-:W-:Y:S02]  /*13490*/  SHF.R.U32.HI R34, RZ, 0x8, R50 ;  /* 0x00000008ff227819 */ /* 0x000fe40000011632 */
[----:B------:R-:W-:Y:S02]  /*134a0*/  SHF.R.U32.HI R25, RZ, 0x8, R46 ;  /* 0x00000008ff197819 */ /* 0x000fe4000001162e */
[----:B------:R-:W-:Y:S02]  /*134b0*/  LOP3.LUT R33, R49, 0xff, RZ, 0xc0, !PT ;  /* 0x000000ff31217812 */ /* 0x000fe400078ec0ff */
[----:B------:R-:W-:-:S02]  /*134c0*/  LOP3.LUT R32, R32, 0xff, RZ, 0xc0, !PT ;  /* 0x000000ff20207812 */ /* 0x000fc400078ec0ff */
[----:B------:R-:W-:Y:S02]  /*134d0*/  LOP3.LUT R34, R34, 0xff, RZ, 0xc0, !PT ;  /* 0x000000ff22227812 */ /* 0x000fe400078ec0ff */
[----:B------:R-:W-:Y:S02]  /*134e0*/  LOP3.LUT R26, R46, 0xff, RZ, 0xc0, !PT ;  /* 0x000000ff2e1a7812 */ /* 0x000fe400078ec0ff */
[----:B------:R-:W-:Y:S02]  /*134f0*/  LOP3.LUT R25, R25, 0xff, RZ, 0xc0, !PT ;  /* 0x000000ff19197812 */ /* 0x000fe400078ec0ff */
[----:B------:R-:W-:Y:S02]  /*13500*/  PRMT R65, R32, 0x7604, R33 ;  /* 0x0000760420417816 */ /* 0x000fe40000000021 */
[----:B------:R-:W-:Y:S02]  /*13510*/  PRMT R57, R25, 0x7604, R26 ;  /* 0x0000760419397816 */ /* 0x000fe4000000001a */
[----:B------:R-:W-:-:S02]  /*13520*/  SHF.R.U32.HI R54, RZ, 0x10, R45 ;  /* 0x00000010ff367819 */ /* 0x000fc4000001162d */
[----:B------:R-:W-:Y:S02]  /*13530*/  SHF.R.U32.HI R52, RZ, 0x8, R51 ;  /* 0x00000008ff347819 */ /* 0x000fe40000011633 */
[----:B------:R-:W-:Y:S02]  /*13540*/  SHF.R.U32.HI R56, RZ, 0x10, R46 ;  /* 0x00000010ff387819 */ /* 0x000fe4000001162e */
[----:B------:R-:W-:Y:S02]  /*13550*/  LOP3.LUT R54, R54, 0xff, RZ, 0xc0, !PT ;  /* 0x000000ff36367812 */ /* 0x000fe400078ec0ff */
[----:B------:R-:W-:Y:S02]  /*13560*/  LOP3.LUT R59, R51, 0xff, RZ, 0xc0, !PT ;  /* 0x000000ff333b7812 */ /* 0x000fe400078ec0ff */
[----:B------:R-:W-:Y:S02]  /*13570*/  LOP3.LUT R52, R52, 0xff, RZ, 0xc0, !PT ;  /* 0x000000ff34347812 */ /* 0x000fe400078ec0ff */
[----:B------:R-:W-:-:S02]  /*13580*/  LOP3.LUT R56, R56, 0xff, RZ, 0xc0, !PT ;  /* 0x000000ff38387812 */ /* 0x000fc400078ec0ff */
[----:B------:R-:W-:Y:S02]  /*13590*/  PRMT R55, R54, 0x7054, R55 ;  /* 0x0000705436377816 */ /* 0x000fe40000000037 */
[----:B------:R-:W-:Y:S02]  /*135a0*/  SHF.R.U32.HI R54, RZ, 0x10, R49 ;  /* 0x00000010ff367819 */ /* 0x000fe40000011631 */
[----:B------:R-:W-:Y:S02]  /*135b0*/  PRMT R60, R52, 0x7604, R59 ;  /* 0x00007604343c7816 */ /* 0x000fe4000000003b */
[----:B------:R-:W-:Y:S02]  /*135c0*/  SHF.R.U32.HI R52, RZ, 0x10, R44 ;  /* 0x00000010ff347819 */ /* 0x000fe4000001162c */
[----:B------:R-:W-:Y:S02]  /*135d0*/  PRMT R59, R56, 0x7054, R57 ;  /* 0x00007054383b7816 */ /* 0x000fe40000000039 */
[----:B------:R-:W-:-:S02]  /*135e0*/  SHF.R.U32.HI R57, RZ, 0x10, R51 ;  /* 0x00000010ff397819 */ /* 0x000fc40000011633 */
[----:B------:R-:W-:Y:S02]  /*135f0*/  LOP3.LUT R54, R54, 0xff, RZ, 0xc0, !PT ;  /* 0x000000ff36367812 */ /* 0x000fe400078ec0ff */
[----:B------:R-:W-:Y:S02]  /*13600*/  SHF.R.U32.HI R58, RZ, 0x10, R47 ;  /* 0x00000010ff3a7819 */ /* 0x000fe4000001162f */
[----:B------:R-:W-:Y:S02]  /*13610*/  LOP3.LUT R52, R52, 0xff, RZ, 0xc0, !PT ;  /* 0x000000ff34347812 */ /* 0x000fe400078ec0ff */
[----:B------:R-:W-:Y:S02]  /*13620*/  SHF.R.U32.HI R56, RZ, 0x10, R50 ;  /* 0x00000010ff387819 */ /* 0x000fe40000011632 */
[----:B------:R-:W-:Y:S02]  /*13630*/  LOP3.LUT R57, R57, 0xff, RZ, 0xc0, !PT ;  /* 0x000000ff39397812 */ /* 0x000fe400078ec0ff */
[----:B------:R-:W-:-:S02]  /*13640*/  PRMT R65, R54, 0x7054, R65 ;  /* 0x0000705436417816 */ /* 0x000fc40000000041 */
[----:B------:R-:W-:Y:S02]  /*13650*/  LOP3.LUT R58, R58, 0xff, RZ, 0xc0, !PT ;  /* 0x000000ff3a3a7812 */ /* 0x000fe400078ec0ff */
[----:B------:R-:W-:Y:S02]  /*13660*/  PRMT R53, R52, 0x7054, R53 ;  /* 0x0000705434357816 */ /* 0x000fe40000000035 */
[----:B------:R-:W-:Y:S02]  /*13670*/  SHF.R.U32.HI R52, RZ, 0x10, R48 ;  /* 0x00000010ff347819 */ /* 0x000fe40000011630 */
[----:B------:R-:W-:Y:S02]  /*13680*/  LOP3.LUT R56, R56, 0xff, RZ, 0xc0, !PT ;  /* 0x000000ff38387812 */ /* 0x000fe400078ec0ff */
[----:B------:R-:W-:Y:S02]  /*13690*/  PRMT R69, R57, 0x7054, R60 ;  /* 0x0000705439457816 */ /* 0x000fe4000000003c */
[----:B------:R-:W-:-:S02]  /*136a0*/  LOP3.LUT R65, R65, 0xff000000, R49, 0xf8, !PT ;  /* 0xff00000041417812 */ /* 0x000fc400078ef831 */
[----:B------:R-:W-:Y:S02]  /*136b0*/  LOP3.LUT R57, R55, 0xff000000, R45, 0xf8, !PT ;  /* 0xff00000037397812 */ /* 0x000fe400078ef82d */
[----:B------:R-:W-:Y:S02]  /*136c0*/  PRMT R61, R58, 0x7054, R61 ;  /* 0x000070543a3d7816 */ /* 0x000fe4000000003d */
[----:B------:R-:W-:Y:S02]  /*136d0*/  LOP3.LUT R52, R52, 0xff, RZ, 0xc0, !PT ;  /* 0x000000ff34347812 */ /* 0x000fe400078ec0ff */
[----:B------:R-:W-:Y:S02]  /*136e0*/  F2FP.F16.E4M3.UNPACK_B R66, R65 ;  /* 0x00000041ff42723e */ /* 0x000fe400020006ff */
[----:B------:R-:W-:Y:S02]  /*136f0*/  F2FP.F16.E4M3.UNPACK_B R60, R57 ;  /* 0x00000039ff3c723e */ /* 0x000fe400020006ff */
[----:B------:R-:W-:-:S02]  /*13700*/  LOP3.LUT R58, R61, 0xff000000, R47, 0xf8, !PT ;  /* 0xff0000003d3a7812 */ /* 0x000fc400078ef82f */
[----:B------:R-:W-:Y:S01]  /*13710*/  LOP3.LUT R68, R69, 0xff000000, R51, 0xf8, !PT ;  /* 0xff00000045447812 */ /* 0x000fe200078ef833 */
[--C-:B------:R-:W-:Y:S01]  /*13720*/  HADD2.F32 R64, -RZ, R60.reuse.H0_H0 ;  /* 0x2000003cff407230 */ /* 0x100fe20000004100 */
[----:B------:R-:W-:Y:S01]  /*13730*/  PRMT R63, R52, 0x7054, R63 ;  /* 0x00007054343f7816 */ /* 0x000fe2000000003f */
[----:B------:R-:W-:Y:S01]  /*13740*/  HADD2.F32 R60, -RZ, R60.H1_H1 ;  /* 0x3000003cff3c7230 */ /* 0x000fe20000004100 */
[----:B------:R-:W-:Y:S02]  /*13750*/  LOP3.LUT R52, R53, 0xff000000, R44, 0xf8, !PT ;  /* 0xff00000035347812 */ /* 0x000fe400078ef82c */
[----:B------:R-:W-:Y:S02]  /*13760*/  LOP3.LUT R53, R63, 0xff000000, R48, 0xf8, !PT ;  /* 0xff0000003f357812 */ /* 0x000fe400078ef830 */
[----:B------:R-:W-:Y:S02]  /*13770*/  F2FP.F16.E4M3.UNPACK_B R57, R57.H1 ;  /* 0x00000039ff39723e */ /* 0x000fe400030006ff */
[----:B------:R-:W-:-:S02]  /*13780*/  LOP3.LUT R44, R59, 0xff000000, R46, 0xf8, !PT ;  /* 0xff0000003b2c7812 */ /* 0x000fc400078ef82e */
[----:B--2---:R-:W-:Y:S02]  /*13790*/  IADD3 R3, R3, R24, R35 ;  /* 0x0000001803037210 */ /* 0x004fe40007ffe023 */
[----:B------:R-:W-:Y:S01]  /*137a0*/  LOP3.LUT R35, R50, 0xff, RZ, 0xc0, !PT ;  /* 0x000000ff32237812 */ /* 0x000fe200078ec0ff */
[----:B---3--:R-:W0:Y:S02]  /*137b0*/  LDS.128 R24, [R76+0x20400] ;  /* 0x020400004c187984 */ /* 0x008e240000000c00 */
[----:B------:R-:W-:Y:S01]  /*137c0*/  IMAD.IADD R3, R18, 0x1, R3 ;  /* 0x0000000112037824 */ /* 0x000fe200078e0203 */
[----:B------:R-:W-:-:S04]  /*137d0*/  PRMT R67, R34, 0x7604, R35 ;  /* 0x0000760422437816 */ /* 0x000fc80000000023 */
[----:B------:R-:W1:Y:S01]  /*137e0*/  LDS.128 R32, [R3+0x20400] ;  /* 0x0204000003207984 */ /* 0x000e620000000c00 */
[----:B------:R-:W-:-:S04]  /*137f0*/  PRMT R67, R56, 0x7054, R67 ;  /* 0x0000705438437816 */ /* 0x000fc80000000043 */
[----:B------:R-:W-:Y:S01]  /*13800*/  LOP3.LUT R45, R67, 0xff000000, R50, 0xf8, !PT ;  /* 0xff000000432d7812 */ /* 0x000fe200078ef832 */
[--C-:B------:R-:W-:Y:S02]  /*13810*/  HADD2.F32 R67, -RZ, R66.reuse.H0_H0 ;  /* 0x20000042ff437230 */ /* 0x100fe40000004100 */
[----:B------:R-:W-:Y:S01]  /*13820*/  HADD2.F32 R66, -RZ, R66.H1_H1 ;  /* 0x30000042ff427230 */ /* 0x000fe20000004100 */
[-C--:B0-----:R-:W-:Y:S02]  /*13830*/  F2FP.F16.E4M3.UNPACK_B R47, R25.reuse ;  /* 0x00000019ff2f723e */ /* 0x081fe400020006ff */
[----:B------:R-:W-:Y:S02]  /*13840*/  F2FP.F16.E4M3.UNPACK_B R51, R25.H1 ;  /* 0x00000019ff33723e */ /* 0x000fe400030006ff */
[----:B------:R-:W-:Y:S01]  /*13850*/  F2FP.F16.E4M3.UNPACK_B R59, R27 ;  /* 0x0000001bff3b723e */ /* 0x000fe200020006ff */
[--C-:B------:R-:W-:Y:S01]  /*13860*/  HADD2.F32 R48, -RZ, R47.reuse.H0_H0 ;  /* 0x2000002fff307230 */ /* 0x100fe20000004100 */
[-C--:B-1----:R-:W-:Y:S01]  /*13870*/  F2FP.F16.E4M3.UNPACK_B R54, R33.reuse ;  /* 0x00000021ff36723e */ /* 0x082fe200020006ff */
[----:B------:R-:W-:Y:S01]  /*13880*/  HADD2.F32 R47, -RZ, R47.H1_H1 ;  /* 0x3000002fff2f7230 */ /* 0x000fe20000004100 */
[----:B------:R-:W-:-:S02]  /*13890*/  F2FP.F16.E4M3.UNPACK_B R55, R33.H1 ;  /* 0x00000021ff37723e */ /* 0x000fc400030006ff */
[-C--:B------:R-:W-:Y:S01]  /*138a0*/  F2FP.F16.E4M3.UNPACK_B R49, R32.reuse ;  /* 0x00000020ff31723e */ /* 0x080fe200020006ff */
[--C-:B------:R-:W-:Y:S01]  /*138b0*/  HADD2.F32 R25, -RZ, R54.reuse.H0_H0 ;  /* 0x20000036ff197230 */ /* 0x100fe20000004100 */
[----:B------:R-:W-:Y:S01]  /*138c0*/  F2FP.F16.E4M3.UNPACK_B R56, R32.H1 ;  /* 0x00000020ff38723e */ /* 0x000fe200030006ff */
[----:B------:R-:W-:Y:S01]  /*138d0*/  HADD2.F32 R54, -RZ, R54.H1_H1 ;  /* 0x30000036ff367230 */ /* 0x000fe20000004100 */
[----:B------:R-:W-:Y:S02]  /*138e0*/  F2FP.F16.E4M3.UNPACK_B R62, R27.H1 ;  /* 0x0000001bff3e723e */ /* 0x000fe400030006ff */
[CC--:B------:R-:W-:Y:S01]  /*138f0*/  FMUL.FTZ R33, R25.reuse, R67.reuse ;  /* 0x0000004319217220 */ /* 0x0c0fe20000410000 */
[----:B------:R-:W-:Y:S01]  /*13900*/  FMUL.FTZ R32, R25, R64 ;  /* 0x0000004019207220 */ /* 0x000fe20000410000 */
[----:B------:R-:W-:Y:S01]  /*13910*/  F2FP.F16.E4M3.UNPACK_B R46, R24 ;  /* 0x00000018ff2e723e */ /* 0x000fe200020006ff */
[----:B------:R-:W-:Y:S01]  /*13920*/  FMUL.FTZ R71, R54, R60 ;  /* 0x0000003c36477220 */ /* 0x000fe20000410000 */
[C---:B------:R-:W-:Y:S01]  /*13930*/  FFMA.FTZ R25, R48.reuse, R64, -R33 ;  /* 0x0000004030197223 */ /* 0x040fe20000010821 */
[----:B------:R-:W-:Y:S01]  /*13940*/  FFMA.FTZ R33, R48, R67, R32 ;  /* 0x0000004330217223 */ /* 0x000fe20000010020 */
[----:B------:R-:W-:Y:S01]  /*13950*/  F2FP.F16.E4M3.UNPACK_B R67, R65.H1 ;  /* 0x00000041ff43723e */ /* 0x000fe200030006ff */
[----:B------:R-:W-:Y:S01]  /*13960*/  HADD2.F32 R32, -RZ, R55.H0_H0 ;  /* 0x20000037ff207230 */ /* 0x000fe20000004100 */
[----:B------:R-:W-:Y:S01]  /*13970*/  F2FP.F16.E4M3.UNPACK_B R50, R24.H1 ;  /* 0x00000018ff32723e */ /* 0x000fe200030006ff */
[----:B------:R-:W-:Y:S01]  /*13980*/  HADD2.F32 R65, -RZ, R57.H0_H0 ;  /* 0x20000039ff417230 */ /* 0x000fe20000004100 */
[-C--:B------:R-:W-:Y:S01]  /*13990*/  F2FP.F16.E4M3.UNPACK_B R24, R26.reuse ;  /* 0x0000001aff18723e */ /* 0x080fe200020006ff */
[----:B------:R-:W-:Y:S01]  /*139a0*/  HADD2.F32 R69, -RZ, R67.H0_H0 ;  /* 0x20000043ff457230 */ /* 0x000fe20000004100 */
[----:B------:R-:W-:Y:S01]  /*139b0*/  F2FP.F16.E4M3.UNPACK_B R27, R26.H1 ;  /* 0x0000001aff1b723e */ /* 0x000fe200030006ff */
[----:B------:R-:W-:Y:S01]  /*139c0*/  HADD2.F32 R48, -RZ, R51.H0_H0 ;  /* 0x20000033ff307230 */ /* 0x000fe20000004100 */
[-C--:B------:R-:W-:Y:S01]  /*139d0*/  F2FP.F16.E4M3.UNPACK_B R61, R35.reuse ;  /* 0x00000023ff3d723e */ /* 0x080fe200020006ff */
[----:B------:R-:W-:Y:S01]  /*139e0*/  HADD2.F32 R64, -RZ, R57.H1_H1 ;  /* 0x30000039ff407230 */ /* 0x000fe20000004100 */
[----:B------:R-:W-:Y:S01]  /*139f0*/  F2FP.F16.E4M3.UNPACK_B R63, R35.H1 ;  /* 0x00000023ff3f723e */ /* 0x000fe200030006ff */
[----:B------:R-:W-:Y:S01]  /*13a00*/  FMUL.FTZ R73, R32, R69 ;  /* 0x0000004520497220 */ /* 0x000fe20000410000 */
[-C--:B------:R-:W-:Y:S01]  /*13a10*/  F2FP.F16.E4M3.UNPACK_B R26, R34.reuse ;  /* 0x00000022ff1a723e */ /* 0x080fe200020006ff */
[----:B------:R-:W-:Y:S01]  /*13a20*/  HADD2.F32 R55, -RZ, R55.H1_H1 ;  /* 0x30000037ff377230 */ /* 0x000fe20000004100 */
[----:B------:R-:W-:Y:S01]  /*13a30*/  F2FP.F16.E4M3.UNPACK_B R35, R34.H1 ;  /* 0x00000022ff23723e */ /* 0x000fe200030006ff */
[-C--:B------:R-:W-:Y:S01]  /*13a40*/  FMUL.FTZ R34, R54, R66.reuse ;  /* 0x0000004236227220 */ /* 0x080fe20000410000 */
[----:B------:R-:W-:Y:S01]  /*13a50*/  FMUL.FTZ R54, R32, R65 ;  /* 0x0000004120367220 */ /* 0x000fe20000410000 */
[----:B------:R-:W-:Y:S01]  /*13a60*/  FFMA.FTZ R32, R47, R66, R71 ;  /* 0x000000422f207223 */ /* 0x000fe20000010047 */
[----:B------:R-:W-:-:S02]  /*13a70*/  HADD2.F32 R66, -RZ, R67.H1_H1 ;  /* 0x30000043ff427230 */ /* 0x000fc40000004100 */
[----:B------:R-:W-:Y:S01]  /*13a80*/  FFMA.FTZ R34, R47, R60, -R34 ;  /* 0x0000003c2f227223 */ /* 0x000fe20000010822 */
[C---:B------:R-:W-:Y:S01]  /*13a90*/  FFMA.FTZ R47, R48.reuse, R65, -R73 ;  /* 0x00000041302f7223 */ /* 0x040fe20000010849 */
[----:B------:R-:W-:Y:S01]  /*13aa0*/  FFMA.FTZ R48, R48, R69, R54 ;  /* 0x0000004530307223 */ /* 0x000fe20000010036 */
[----:B------:R-:W-:Y:S01]  /*13ab0*/  F2FP.F16.E4M3.UNPACK_B R69, R68 ;  /* 0x00000044ff45723e */ /* 0x000fe200020006ff */
[----:B------:R-:W-:Y:S01]  /*13ac0*/  HADD2.F32 R54, -RZ, R61.H0_H0 ;  /* 0x2000003dff367230 */ /* 0x000fe20000004100 */
[----:B------:R-:W-:Y:S01]  /*13ad0*/  F2FP.F16.E4M3.UNPACK_B R65, R58 ;  /* 0x0000003aff41723e */ /* 0x000fe200020006ff */
[----:B------:R-:W-:Y:S02]  /*13ae0*/  HADD2.F32 R60, -RZ, R59.H0_H0 ;  /* 0x2000003bff3c7230 */ /* 0x000fe40000004100 */
[C---:B------:R-:W-:Y:S01]  /*13af0*/  FMUL.FTZ R70, R55.reuse, R66 ;  /* 0x0000004237467220 */ /* 0x040fe20000410000 */
[----:B------:R-:W-:Y:S02]  /*13b00*/  HADD2.F32 R71, -RZ, R69.H0_H0 ;  /* 0x20000045ff477230 */ /* 0x000fe40000004100 */
[----:B------:R-:W-:Y:S01]  /*13b10*/  FMUL.FTZ R57, R55, R64 ;  /* 0x0000004037397220 */ /* 0x000fe20000410000 */
[----:B------:R-:W-:-:S02]  /*13b20*/  HADD2.F32 R67, -RZ, R65.H0_H0 ;  /* 0x20000041ff437230 */ /* 0x000fc40000004100 */
[----:B------:R-:W-:Y:S02]  /*13b30*/  HADD2.F32 R51, -RZ, R51.H1_H1 ;  /* 0x30000033ff337230 */ /* 0x000fe40000004100 */
[C---:B------:R-:W-:Y:S01]  /*13b40*/  FMUL.FTZ R55, R54.reuse, R71 ;  /* 0x0000004736377220 */ /* 0x040fe20000410000 */
[----:B------:R-:W-:Y:S02]  /*13b50*/  HADD2.F32 R69, -RZ, R69.H1_H1 ;  /* 0x30000045ff457230 */ /* 0x000fe40000004100 */
[-C--:B------:R-:W-:Y:S01]  /*13b60*/  FMUL.FTZ R72, R54, R67.reuse ;  /* 0x0000004336487220 */ /* 0x080fe20000410000 */
[----:B------:R-:W-:Y:S02]  /*13b70*/  HADD2.F32 R65, -RZ, R65.H1_H1 ;  /* 0x30000041ff417230 */ /* 0x000fe40000004100 */
[----:B------:R-:W-:Y:S01]  /*13b80*/  FFMA.FTZ R55, R60, R67, -R55 ;  /* 0x000000433c377223 */ /* 0x000fe20000010837 */
[----:B------:R-:W-:Y:S01]  /*13b90*/  F2FP.F16.E4M3.UNPACK_B R67, R68.H1 ;  /* 0x00000044ff43723e */ /* 0x000fe200030006ff */
[C---:B------:R-:W-:Y:S01]  /*13ba0*/  FFMA.FTZ R54, R51.reuse, R64, -R70 ;  /* 0x0000004033367223 */ /* 0x040fe20000010846 */
[----:B------:R-:W-:Y:S01]  /*13bb0*/  F2FP.F16.E4M3.UNPACK_B R64, R58.H1 ;  /* 0x0000003aff40723e */ /* 0x000fe200030006ff */
[----:B------:R-:W-:Y:S01]  /*13bc0*/  FFMA.FTZ R57, R51, R66, R57 ;  /* 0x0000004233397223 */ /* 0x000fe20000010039 */
[----:B------:R-:W-:-:S02]  /*13bd0*/  HADD2.F32 R58, -RZ, R61.H1_H1 ;  /* 0x3000003dff3a7230 */ /* 0x000fc40000004100 */
[----:B------:R-:W-:Y:S01]  /*13be0*/  FFMA.FTZ R51, R60, R71, R72 ;  /* 0x000000473c337223 */ /* 0x000fe20000010048 */
[----:B------:R-:W-:Y:S01]  /*13bf0*/  HADD2.F32 R68, -RZ, R67.H0_H0 ;  /* 0x20000043ff447230 */ /* 0x000fe20000004100 */
[----:B------:R-:W-:Y:S01]  /*13c00*/  F2FP.SATFINITE.E4M3.F32.PACK_AB_MERGE_C R47, R54, R47, RZ ;  /* 0x0000002f362f723e */ /* 0x000fe200048070ff */
[----:B------:R-:W-:Y:S02]  /*13c10*/  HADD2.F32 R60, -RZ, R63.H0_H0 ;  /* 0x2000003fff3c7230 */ /* 0x000fe40000004100 */
[C---:B------:R-:W-:Y:S01]  /*13c20*/  FMUL.FTZ R70, R58.reuse, R69 ;  /* 0x000000453a467220 */ /* 0x040fe20000410000 */
[----:B------:R-:W-:Y:S02]  /*13c30*/  HADD2.F32 R66, -RZ, R64.H0_H0 ;  /* 0x20000040ff427230 */ /* 0x000fe40000004100 */
[----:B------:R-:W-:Y:S01]  /*13c40*/  FMUL.FTZ R58, R58, R65 ;  /* 0x000000413a3a7220 */ /* 0x000fe20000410000 */
[----:B------:R-:W-:Y:S02]  /*13c50*/  HADD2.F32 R59, -RZ, R59.H1_H1 ;  /* 0x3000003bff3b7230 */ /* 0x000fe40000004100 */
[----:B------:R-:W-:Y:S01]  /*13c60*/  FMUL.FTZ R72, R60, R68 ;  /* 0x000000443c487220 */ /* 0x000fe20000410000 */
[----:B------:R-:W-:-:S02]  /*13c70*/  HADD2.F32 R61, -RZ, R62.H0_H0 ;  /* 0x2000003eff3d7230 */ /* 0x000fc40000004100 */
[-C--:B------:R-:W-:Y:S01]  /*13c80*/  FMUL.FTZ R71, R60, R66.reuse ;  /* 0x000000423c477220 */ /* 0x080fe20000410000 */
[----:B------:R-:W-:Y:S02]  /*13c90*/  HADD2.F32 R63, -RZ, R63.H1_H1 ;  /* 0x3000003fff3f7230 */ /* 0x000fe40000004100 */
[C---:B------:R-:W-:Y:S01]  /*13ca0*/  FFMA.FTZ R60, R59.reuse, R65, -R70 ;  /* 0x000000413b3c7223 */ /* 0x040fe20000010846 */
[----:B------:R-:W-:Y:S01]  /*13cb0*/  FFMA.FTZ R58, R59, R69, R58 ;  /* 0x000000453b3a7223 */ /* 0x000fe2000001003a */
[C---:B------:R-:W-:Y:S01]  /*13cc0*/  FFMA.FTZ R59, R61.reuse, R66, -R72 ;  /* 0x000000423d3b7223 */ /* 0x040fe20000010848 */
[----:B------:R-:W-:Y:S01]  /*13cd0*/  F2FP.F16.E4M3.UNPACK_B R69, R53.H1 ;  /* 0x00000035ff45723e */ /* 0x000fe200030006ff */
[----:B------:R-:W-:Y:S01]  /*13ce0*/  FFMA.FTZ R61, R61, R68, R71 ;  /* 0x000000443d3d7223 */ /* 0x000fe20000010047 */
[----:B------:R-:W-:Y:S01]  /*13cf0*/  F2FP.F16.E4M3.UNPACK_B R66, R52.H1 ;  /* 0x00000034ff42723e */ /* 0x000fe200030006ff */
[----:B------:R-:W-:Y:S01]  /*13d00*/  HADD2.F32 R68, -RZ, R64.H1_H1 ;  /* 0x30000040ff447230 */ /* 0x000fe20000004100 */
[----:B------:R-:W-:Y:S01]  /*13d10*/  F2FP.SATFINITE.E4M3.F32.PACK_AB_MERGE_C R48, R57, R48, RZ ;  /* 0x000000303930723e */ /* 0x000fe200048070ff */
[----:B------:R-:W-:Y:S01]  /*13d20*/  HADD2.F32 R64, -RZ, R62.H1_H1 ;  /* 0x3000003eff407230 */ /* 0x000fe20000004100 */
[----:B------:R-:W-:Y:S01]  /*13d30*/  F2FP.SATFINITE.E4M3.F32.PACK_AB_MERGE_C R25, R34, R25, R47 ;  /* 0x000000192219723e */ /* 0x000fe2000480702f */
[----:B------:R-:W-:-:S02]  /*13d40*/  HADD2.F32 R71, -RZ, R67.H1_H1 ;  /* 0x30000043ff477230 */ /* 0x000fc40000004100 */
[C---:B------:R-:W-:Y:S01]  /*13d50*/  FMUL.FTZ R74, R63.reuse, R68 ;  /* 0x000000443f4a7220 */ /* 0x040fe20000410000 */
[----:B------:R-:W-:Y:S01]  /*13d60*/  HADD2.F32 R70, -RZ, R69.H0_H0 ;  /* 0x20000045ff467230 */ /* 0x000fe20000004100 */
[----:B------:R-:W-:Y:S01]  /*13d70*/  F2FP.SATFINITE.E4M3.F32.PACK_AB_MERGE_C R33, R32, R33, R48 ;  /* 0x000000212021723e */ /* 0x000fe20004807030 */
[----:B------:R-:W-:Y:S02]  /*13d80*/  HADD2.F32 R62, -RZ, R56.H0_H0 ;  /* 0x20000038ff3e7230 */ /* 0x000fe40000004100 */
[----:B------:R-:W-:Y:S01]  /*13d90*/  FMUL.FTZ R75, R63, R71 ;  /* 0x000000473f4b7220 */ /* 0x000fe20000410000 */
[----:B------:R-:W-:Y:S02]  /*13da0*/  HADD2.F32 R67, -RZ, R66.H0_H0 ;  /* 0x20000042ff437230 */ /* 0x000fe40000004100 */
[----:B------:R-:W-:Y:S02]  /*13db0*/  HADD2.F32 R65, -RZ, R50.H0_H0 ;  /* 0x20000032ff417230 */ /* 0x000fe40000004100 */
[----:B------:R-:W-:Y:S01]  /*13dc0*/  FMUL.FTZ R72, R62, R70 ;  /* 0x000000463e487220 */ /* 0x000fe20000410000 */
[----:B------:R-:W-:-:S02]  /*13dd0*/  HADD2.F32 R56, -RZ, R56.H1_H1 ;  /* 0x30000038ff387230 */ /* 0x000fc40000004100 */
[-C--:B------:R-:W-:Y:S01]  /*13de0*/  FMUL.FTZ R73, R62, R67.reuse ;  /* 0x000000433e497220 */ /* 0x080fe20000410000 */
[C---:B------:R-:W-:Y:S01]  /*13df0*/  FFMA.FTZ R62, R64.reuse, R68, -R75 ;  /* 0x00000044403e7223 */ /* 0x040fe2000001084b */
[C---:B------:R-:W-:Y:S01]  /*13e00*/  FFMA.FTZ R63, R65.reuse, R67, -R72 ;  /* 0x00000043413f7223 */ /* 0x040fe20000010848 */
[----:B------:R-:W-:Y:S02]  /*13e10*/  HADD2.F32 R67, -RZ, R66.H1_H1 ;  /* 0x30000042ff437230 */ /* 0x000fe40000004100 */
[----:B------:R-:W-:Y:S01]  /*13e20*/  FFMA.FTZ R65, R65, R70, R73 ;  /* 0x0000004641417223 */ /* 0x000fe20000010049 */
[----:B------:R-:W-:Y:S01]  /*13e30*/  HADD2.F32 R70, -RZ, R69.H1_H1 ;  /* 0x30000045ff467230 */ /* 0x000fe20000004100 */
[----:B------:R-:W-:Y:S01]  /*13e40*/  F2FP.F16.E4M3.UNPACK_B R68, R53 ;  /* 0x00000035ff44723e */ /* 0x000fe200020006ff */
[----:B------:R-:W-:Y:S01]  /*13e50*/  FFMA.FTZ R64, R64, R71, R74 ;  /* 0x0000004740407223 */ /* 0x000fe2000001004a */
[----:B------:R-:W-:Y:S01]  /*13e60*/  HADD2.F32 R53, -RZ, R50.H1_H1 ;  /* 0x30000032ff357230 */ /* 0x000fe20000004100 */
[----:B------:R-:W-:Y:S01]  /*13e70*/  F2FP.F16.E4M3.UNPACK_B R66, R52 ;  /* 0x00000034ff42723e */ /* 0x000fe200020006ff */
[C---:B------:R-:W-:Y:S01]  /*13e80*/  FMUL.FTZ R50, R56.reuse, R70 ;  /* 0x0000004638327220 */ /* 0x040fe20000410000 */
[----:B------:R-:W-:Y:S01]  /*13e90*/  FMUL.FTZ R71, R56, R67 ;  /* 0x0000004338477220 */ /* 0x000fe20000410000 */
[----:B------:R-:W-:-:S02]  /*13ea0*/  HADD2.F32 R69, -RZ, R68.H0_H0 ;  /* 0x20000044ff457230 */ /* 0x000fc40000004100 */
[--C-:B------:R-:W-:Y:S02]  /*13eb0*/  HADD2.F32 R56, -RZ, R49.reuse.H0_H0 ;  /* 0x20000031ff387230 */ /* 0x100fe40000004100 */
        /* <DEDUP_REMOVED lines=22> */
[----:B------:R-:W-:Y:S02]  /*14020*/  HADD2.F32 R46, -RZ, R27.H0_H0 ;  /* 0x2000001bff2e7230 */ /* 0x000fe40000004100 */
[----:B------:R-:W-:Y:S01]  /*14030*/  FMUL.FTZ R71, R52, R69 ;  /* 0x0000004534477220 */ /* 0x000fe20000410000 */
[----:B------:R-:W-:Y:S01]  /*14040*/  HADD2.F32 R56, -RZ, R56.H1_H1 ;  /* 0x30000038ff387230 */ /* 0x000fe20000004100 */
[----:B------:R-:W-:Y:S01]  /*14050*/  F2FP.SATFINITE.E4M3.F32.PACK_AB_MERGE_C R65, R72, R65, RZ ;  /* 0x000000414841723e */ /* 0x000fe200048070ff */
[----:B------:R-:W-:Y:S02]  /*14060*/  HADD2.F32 R66, -RZ, R67.H1_H1 ;  /* 0x30000043ff427230 */ /* 0x000fe40000004100 */
[----:B------:R-:W-:Y:S01]  /*14070*/  FMUL.FTZ R67, R52, R53 ;  /* 0x0000003534437220 */ /* 0x000fe20000410000 */
[----:B------:R-:W-:-:S02]  /*14080*/  HADD2.F32 R35, -RZ, R35.H1_H1 ;  /* 0x30000023ff237230 */ /* 0x000fc40000004100 */
[C---:B------:R-:W-:Y:S01]  /*14090*/  FFMA.FTZ R71, R46.reuse, R53, -R71 ;  /* 0x000000352e477223 */ /* 0x040fe20000010847 */
[----:B------:R-:W-:Y:S02]  /*140a0*/  HADD2.F32 R27, -RZ, R27.H1_H1 ;  /* 0x3000001bff1b7230 */ /* 0x000fe40000004100 */
[----:B------:R-:W-:Y:S01]  /*140b0*/  FFMA.FTZ R69, R46, R69, R67 ;  /* 0x000000452e457223 */ /* 0x000fe20000010043 */
[----:B------:R-:W-:Y:S01]  /*140c0*/  F2FP.SATFINITE.E4M3.F32.PACK_AB_MERGE_C R32, R68, R73, R65 ;  /* 0x000000494420723e */ /* 0x000fe20004807041 */
[C---:B------:R-:W-:Y:S01]  /*140d0*/  FMUL.FTZ R52, R35.reuse, R66 ;  /* 0x0000004223347220 */ /* 0x040fe20000410000 */
[-C--:B------:R-:W-:Y:S01]  /*140e0*/  FMUL.FTZ R53, R35, R56.reuse ;  /* 0x0000003823357220 */ /* 0x080fe20000410000 */
[----:B------:R-:W-:Y:S01]  /*140f0*/  F2FP.F16.E4M3.UNPACK_B R35, R45 ;  /* 0x0000002dff23723e */ /* 0x000fe200020006ff */
[----:B------:R-:W-:Y:S02]  /*14100*/  HADD2.F32 R45, -RZ, R44.H0_H0 ;  /* 0x2000002cff2d7230 */ /* 0x000fe40000004100 */
[C---:B------:R-:W-:Y:S01]  /*14110*/  FFMA.FTZ R56, R27.reuse, R56, -R52 ;  /* 0x000000381b387223 */ /* 0x040fe20000010834 */
[----:B------:R-:W-:Y:S01]  /*14120*/  FFMA.FTZ R66, R27, R66, R53 ;  /* 0x000000421b427223 */ /* 0x000fe20000010035 */
[----:B------:R-:W-:-:S02]  /*14130*/  HADD2.F32 R27, -RZ, R26.H0_H0 ;  /* 0x2000001aff1b7230 */ /* 0x000fc40000004100 */
[--C-:B------:R-:W-:Y:S01]  /*14140*/  HADD2.F32 R46, -RZ, R35.reuse.H0_H0 ;  /* 0x20000023ff2e7230 */ /* 0x100fe20000004100 */
        /* <DEDUP_REMOVED lines=8> */
[C---:B------:R-:W-:Y:S01]  /*141d0*/  FMUL.FTZ R67, R35.reuse, R52 ;  /* 0x0000003423437220 */ /* 0x040fe20000410000 */
[----:B------:R-:W-:Y:S02]  /*141e0*/  HADD2.F32 R24, -RZ, R24.H1_H1 ;  /* 0x30000018ff187230 */ /* 0x000fe40000004100 */
        /* <DEDUP_REMOVED lines=15> */
.L_x_2625:
[----:B------:R-:W-:Y:S05]  /*142e0*/  BSYNC B1 ;  /* 0x0000000000017941 */ /* 0x000fea0003800000 */
.L_x_2624:
[----:B------:R-:W-:Y:S04]  /*142f0*/  BSSY B1, `(.L_x_2626) ;  /* 0x0000101000017945 */ /* 0x000fe80003800000 */
[----:B------:R-:W-:Y:S05]  /*14300*/  @P2 BRA `(.L_x_2627) ;  /* 0x0000000c00fc2947 */ /* 0x000fea0003800000 */
[----:B-1----:R-:W2:Y:S04]  /*14310*/  LDL R34, [R1+0x74] ;  /* 0x0000740001227983 */ /* 0x002ea80000100800 */
[----:B------:R-:W3:Y:S01]  /*14320*/  LDL R68, [R1+0x1ac] ;  /* 0x0001ac0001447983 */ /* 0x000ee20000100800 */
[----:B-----5:R-:W-:Y:S02]  /*14330*/  SHF.R.U32.HI R24, RZ, 0x8, R28 ;  /* 0x00000008ff187819 */ /* 0x020fe4000001161c */
[----:B------:R-:W-:Y:S02]  /*14340*/  IADD3 R35, R19, 0x20, RZ ;  /* 0x0000002013237810 */ /* 0x000fe40007ffe0ff */
[----:B0-----:R-:W-:Y:S02]  /*14350*/  LOP3.LUT R3, R28, 0xff, RZ, 0xc0, !PT ;  /* 0x000000ff1c037812 */ /* 0x001fe400078ec0ff */
[----:B------:R-:W-:Y:S01]  /*14360*/  LOP3.LUT R24, R24, 0xff, RZ, 0xc0, !PT ;  /* 0x000000ff18187812 */ /* 0x000fe200078ec0ff */
[----:B------:R-:W-:Y:S01]  /*14370*/  IMAD.SHL.U32 R35, R35, 0x80, RZ ;  /* 0x0000008023237824 */ /* 0x000fe200078e00ff */
[----:B------:R-:W-:-:S02]  /*14380*/  LEA.HI R33, R37, R0, RZ, 0x1c ;  /* 0x0000000025217211 */ /* 0x000fc400078fe0ff */
[----:B------:R-:W-:Y:S02]  /*14390*/  PRMT R45, R24, 0x7604, R3 ;  /* 0x00007604182d7816 */ /* 0x000fe40000000003 */
[----:B------:R-:W-:Y:S01]  /*143a0*/  LOP3.LUT R35, R35, 0x380, RZ, 0xc0, !PT ;  /* 0x0000038023237812 */ /* 0x000fe200078ec0ff */
[----:B------:R-:W-:Y:S01]  /*143b0*/  IMAD.SHL.U32 R3, R33, 0x10, RZ ;  /* 0x0000001021037824 */ /* 0x000fe200078e00ff */
[----:B------:R-:W-:Y:S02]  /*143c0*/  SHF.R.U32.HI R32, RZ, 0x8, R30 ;  /* 0x00000008ff207819 */ /* 0x000fe4000001161e */
[----:B------:R-:W-:Y:S02]  /*143d0*/  LOP3.LUT R27, R30, 0xff, RZ, 0xc0, !PT ;  /* 0x000000ff1e1b7812 */ /* 0x000fe400078ec0ff */
[----:B------:R-:W-:Y:S01]  /*143e0*/  LOP3.LUT R3, R35, 0x70, R3, 0xf8, !PT ;  /* 0x0000007023037812 */ /* 0x000fe200078ef803 */
[----:B------:R-:W-:Y:S01]  /*143f0*/  VIADD R35, R19, 0x20 ;  /* 0x0000002013237836 */ /* 0x000fe20000000000 */
[----:B------:R-:W-:-:S02]  /*14400*/  LOP3.LUT R32, R32, 0xff, RZ, 0xc0, !PT ;  /* 0x000000ff20207812 */ /* 0x000fc400078ec0ff */
[----:B------:R-:W-:Y:S01]  /*14410*/  SHF.R.S32.HI R24, RZ, 0x1f, R33 ;  /* 0x0000001fff187819 */ /* 0x000fe20000011421 */
[----:B------:R-:W-:Y:S01]  /*14420*/  IMAD.SHL.U32 R35, R35, 0x80, RZ ;  /* 0x0000008023237824 */ /* 0x000fe200078e00ff */
[----:B------:R-:W-:Y:S02]  /*14430*/  PRMT R49, R32, 0x7604, R27 ;  /* 0x0000760420317816 */ /* 0x000fe4000000001b */
[----:B------:R-:W-:Y:S02]  /*14440*/  LEA.HI R32, R24, R33, RZ, 0x3 ;  /* 0x0000002118207211 */ /* 0x000fe400078f18ff */
[----:B------:R-:W-:Y:S02]  /*14450*/  LOP3.LUT R35, R35, 0x380, RZ, 0xc0, !PT ;  /* 0x0000038023237812 */ /* 0x000fe400078ec0ff */
[----:B------:R-:W-:Y:S01]  /*14460*/  SHF.R.U32.HI R26, RZ, 0x8, R29 ;  /* 0x00000008ff1a7819 */ /* 0x000fe2000001161d */
[----:B------:R-:W-:Y:S01]  /*14470*/  IMAD.SHL.U32 R32, R32, 0x800, RZ ;  /* 0x0000080020207824 */ /* 0x000fe200078e00ff */
[----:B------:R-:W-:-:S02]  /*14480*/  SHF.R.U32.HI R35, RZ, 0x3, R35 ;  /* 0x00000003ff237819 */ /* 0x000fc40000011623 */
[----:B------:R-:W-:Y:S02]  /*14490*/  LOP3.LUT R25, R29, 0xff, RZ, 0xc0, !PT ;  /* 0x000000ff1d197812 */ /* 0x000fe400078ec0ff */
[----:B------:R-:W-:Y:S02]  /*144a0*/  LOP3.LUT R26, R26, 0xff, RZ, 0xc0, !PT ;  /* 0x000000ff1a1a7812 */ /* 0x000fe400078ec0ff */
[----:B------:R-:W-:Y:S02]  /*144b0*/  LOP3.LUT R3, R3, R35, RZ, 0x3c, !PT ;  /* 0x0000002303037212 */ /* 0x000fe400078e3cff */
[----:B------:R-:W-:Y:S02]  /*144c0*/  LOP3.LUT R32, R32, 0xffffc000, RZ, 0xc0, !PT ;  /* 0xffffc00020207812 */ /* 0x000fe400078ec0ff */
[----:B------:R-:W-:Y:S02]  /*144d0*/  PRMT R44, R26, 0x7604, R25 ;  /* 0x000076041a2c7816 */ /* 0x000fe40000000019 */
[----:B------:R-:W-:-:S02]  /*144e0*/  SHF.R.U32.HI R25, RZ, 0x8, R31 ;  /* 0x00000008ff197819 */ /* 0x000fc4000001161f */
[----:B------:R-:W-:Y:S02]  /*144f0*/  SHF.R.U32.HI R27, RZ, 0x8, R4 ;  /* 0x00000008ff1b7819 */ /* 0x000fe40000011604 */
[----:B------:R-:W-:Y:S02]  /*14500*/  LOP3.LUT R24, R31, 0xff, RZ, 0xc0, !PT ;  /* 0x000000ff1f187812 */ /* 0x000fe400078ec0ff */
[----:B------:R-:W-:Y:S02]  /*14510*/  LOP3.LUT R26, R4, 0xff, RZ, 0xc0, !PT ;  /* 0x000000ff041a7812 */ /* 0x000fe400078ec0ff */
[----:B------:R-:W-:Y:S02]  /*14520*/  LOP3.LUT R25, R25, 0xff, RZ, 0xc0, !PT ;  /* 0x000000ff19197812 */ /* 0x000fe400078ec0ff */
[----:B------:R-:W-:Y:S02]  /*14530*/  LOP3.LUT R27, R27, 0xff, RZ, 0xc0, !PT ;  /* 0x000000ff1b1b7812 */ /* 0x000fe400078ec0ff */
[----:B------:R-:W-:-:S02]  /*14540*/  PRMT R46, R25, 0x7604, R24 ;  /* 0x00007604192e7816 */ /* 0x000fc40000000018 */
[----:B------:R-:W-:Y:S02]  /*14550*/  PRMT R55, R27, 0x7604, R26 ;  /* 0x000076041b377816 */ /* 0x000fe4000000001a */
[----:B------:R-:W-:Y:S02]  /*14560*/  SHF.R.U32.HI R48, RZ, 0x8, R5 ;  /* 0x00000008ff307819 */ /* 0x000fe40000011605 */
[----:B------:R-:W-:Y:S02]  /*14570*/  SHF.R.U32.HI R51, RZ, 0x8, R6 ;  /* 0x00000008ff337819 */ /* 0x000fe40000011606 */
[----:B------:R-:W-:Y:S02]  /*14580*/  LOP3.LUT R47, R5, 0xff, RZ, 0xc0, !PT ;  /* 0x000000ff052f7812 */ /* 0x000fe400078ec0ff */
[----:B------:R-:W-:Y:S02]  /*14590*/  LOP3.LUT R48, R48, 0xff, RZ, 0xc0, !PT ;  /* 0x000000ff30307812 */ /* 0x000fe400078ec0ff */
[----:B------:R-:W-:-:S02]  /*145a0*/  LOP3.LUT R50, R6, 0xff, RZ, 0xc0, !PT ;  /* 0x000000ff06327812 */ /* 0x000fc400078ec0ff */
[----:B------:R-:W-:Y:S02]  /*145b0*/  LOP3.LUT R51, R51, 0xff, RZ, 0xc0, !PT ;  /* 0x000000ff33337812 */ /* 0x000fe400078ec0ff */
[----:B------:R-:W-:Y:S02]  /*145c0*/  PRMT R48, R48, 0x7604, R47 ;  /* 0x0000760430307816 */ /* 0x000fe4000000002f */
[----:B------:R-:W-:Y:S02]  /*145d0*/  SHF.R.U32.HI R57, RZ, 0x10, R5 ;  /* 0x00000010ff397819 */ /* 0x000fe40000011605 */
[----:B------:R-:W-:Y:S02]  /*145e0*/  SHF.R.U32.HI R47, RZ, 0x10, R29 ;  /* 0x00000010ff2f7819 */ /* 0x000fe4000001161d */
[----:B------:R-:W-:Y:S01]  /*145f0*/  PRMT R59, R51, 0x7604, R50 ;  /* 0x00007604333b7816 */ /* 0x000fe20000000032 */
[----:B------:R-:W-:Y:S01]  /*14600*/  IMAD.U32 R57, R57, 0x10000, RZ ;  /* 0x0001000039397824 */ /* 0x000fe200078e00ff */
[----:B------:R-:W-:Y:S01]  /*14610*/  SHF.R.U32.HI R51, RZ, 0x10, R31 ;  /* 0x00000010ff337819 */ /* 0x000fe2000001161f */
[----:B------:R-:W-:Y:S01]  /*14620*/  IMAD.U32 R47, R47, 0x10000, RZ ;  /* 0x000100002f2f7824 */ /* 0x000fe200078e00ff */
[----:B------:R-:W-:-:S02]  /*14630*/  SHF.R.U32.HI R53, RZ, 0x8, R7 ;  /* 0x00000008ff357819 */ /* 0x000fc40000011607 */
[----:B------:R-:W-:Y:S01]  /*14640*/  LOP3.LUT R52, R7, 0xff, RZ, 0xc0, !PT ;  /* 0x000000ff07347812 */ /* 0x000fe200078ec0ff */
[----:B------:R-:W-:Y:S01]  /*14650*/  IMAD.U32 R51, R51, 0x10000, RZ ;  /* 0x0001000033337824 */ /* 0x000fe200078e00ff */
[----:B------:R-:W-:Y:S02]  /*14660*/  LOP3.LUT R53, R53, 0xff, RZ, 0xc0, !PT ;  /* 0x000000ff35357812 */ /* 0x000fe400078ec0ff */
[----:B------:R-:W-:Y:S02]  /*14670*/  LOP3.LUT R57, R48, 0xff0000, R57, 0xf8, !PT ;  /* 0x00ff000030397812 */ /* 0x000fe400078ef839 */
[----:B------:R-:W-:Y:S02]  /*14680*/  LOP3.LUT R47, R44, 0xff0000, R47, 0xf8, !PT ;  /* 0x00ff00002c2f7812 */ /* 0x000fe400078ef82f */
[----:B------:R-:W-:Y:S02]  /*14690*/  PRMT R52, R53, 0x7604, R52 ;  /* 0x0000760435347816 */ /* 0x000fe40000000034 */
[----:B------:R-:W-:-:S02]  /*146a0*/  LOP3.LUT R45, R45, 0xff0000, R28, 0xf8, !PT ;  /* 0x00ff00002d2d7812 */ /* 0x000fc400078ef81c */
[----:B------:R-:W-:Y:S02]  /*146b0*/  LOP3.LUT R53, R46, 0xff0000, R51, 0xf8, !PT ;  /* 0x00ff00002e357812 */ /* 0x000fe400078ef833 */
[----:B------:R-:W-:Y:S02]  /*146c0*/  LOP3.LUT R51, R49, 0xff0000, R30, 0xf8, !PT ;  /* 0x00ff000031337812 */ /* 0x000fe400078ef81e */
[----:B------:R-:W-:Y:S02]  /*146d0*/  LOP3.LUT R57, R57, 0xff000000, R5, 0xf8, !PT ;  /* 0xff00000039397812 */ /* 0x000fe400078ef805 */
[----:B------:R-:W-:Y:S02]  /*146e0*/  LOP3.LUT R49, R47, 0xff000000, R29, 0xf8, !PT ;  /* 0xff0000002f317812 */ /* 0x000fe400078ef81d */
[----:B------:R-:W-:Y:S02]  /*146f0*/  LOP3.LUT R44, R45, 0xff000000, R28, 0xf8, !PT ;  /* 0xff0000002d2c7812 */ /* 0x000fe400078ef81c */
[----:B------:R-:W-:-:S02]  /*14700*/  SHF.R.U32.HI R61, RZ, 0x10, R7 ;  /* 0x00000010ff3d7819 */ /* 0x000fc40000011607 */
[----:B------:R-:W-:Y:S02]  /*14710*/  LOP3.LUT R29, R55, 0xff0000, R4, 0xf8, !PT ;  /* 0x00ff0000371d7812 */ /* 0x000fe400078ef804 */
[----:B------:R-:W-:Y:S01]  /*14720*/  LOP3.LUT R59, R59, 0xff0000, R6, 0xf8, !PT ;  /* 0x00ff00003b3b7812 */ /* 0x000fe200078ef806 */
[----:B------:R-:W-:Y:S01]  /*14730*/  IMAD.U32 R61, R61, 0x10000, RZ ;  /* 0x000100003d3d7824 */ /* 0x000fe200078e00ff */
[----:B------:R-:W-:Y:S02]  /*14740*/  LOP3.LUT R53, R53, 0xff000000, R31, 0xf8, !PT ;  /* 0xff00000035357812 */ /* 0x000fe400078ef81f */
[----:B------:R-:W-:Y:S02]  /*14750*/  F2FP.F16.E4M3.UNPACK_B R56, R57 ;  /* 0x00000039ff38723e */ /* 0x000fe400020006ff */
[----:B------:R-:W-:Y:S02]  /*14760*/  F2FP.F16.E4M3.UNPACK_B R31, R49 ;  /* 0x00000031ff1f723e */ /* 0x000fe400020006ff */
[----:B------:R-:W-:Y:S01]  /*14770*/  LOP3.LUT R28, R51, 0xff000000, R30, 0xf8, !PT ;  /* 0xff000000331c7812 */ /* 0x000fe200078ef81e */
[--C-:B------:R-:W-:Y:S01]  /*14780*/  HADD2.F32 R58, -RZ, R56.reuse.H0_H0 ;  /* 0x20000038ff3a7230 */ /* 0x100fe20000004100 */
[----:B------:R-:W-:Y:S01]  /*14790*/  LOP3.LUT R29, R29, 0xff000000, R4, 0xf8, !PT ;  /* 0xff0000001d1d7812 */ /* 0x000fe200078ef804 */
[----:B------:R-:W-:Y:S01]  /*147a0*/  HADD2.F32 R51, -RZ, R31.H0_H0 ;  /* 0x2000001fff337230 */ /* 0x000fe20000004100 */
[----:B------:R-:W-:Y:S01]  /*147b0*/  LOP3.LUT R4, R59, 0xff000000, R6, 0xf8, !PT ;  /* 0xff0000003b047812 */ /* 0x000fe200078ef806 */
[----:B------:R-:W-:Y:S01]  /*147c0*/  HADD2.F32 R59, -RZ, R56.H1_H1 ;  /* 0x30000038ff3b7230 */ /* 0x000fe20000004100 */
[----:B------:R-:W-:-:S02]  /*147d0*/  LOP3.LUT R61, R52, 0xff0000, R61, 0xf8, !PT ;  /* 0x00ff0000343d7812 */ /* 0x000fc400078ef83d */
[----:B------:R-:W-:Y:S02]  /*147e0*/  F2FP.F16.E4M3.UNPACK_B R57, R57.H1 ;  /* 0x00000039ff39723e */ /* 0x000fe400030006ff */
[----:B------:R-:W-:Y:S02]  /*147f0*/  F2FP.F16.E4M3.UNPACK_B R49, R49.H1 ;  /* 0x00000031ff31723e */ /* 0x000fe400030006ff */
[----:B------:R-:W-:Y:S01]  /*14800*/  LOP3.LUT R61, R61, 0xff000000, R7, 0xf8, !PT ;  /* 0xff0000003d3d7812 */ /* 0x000fe200078ef807 */
[--C-:B------:R-:W-:Y:S02]  /*14810*/  HADD2.F32 R56, -RZ, R57.reuse.H0_H0 ;  /* 0x20000039ff387230 */ /* 0x100fe40000004100 */
[----:B------:R-:W-:Y:S01]  /*14820*/  HADD2.F32 R57, -RZ, R57.H1_H1 ;  /* 0x30000039ff397230 */ /* 0x000fe20000004100 */
[----:B--2---:R-:W-:Y:S01]  /*14830*/  IADD3 R3, R3, R32, R34 ;  /* 0x0000002003037210 */ /* 0x004fe20007ffe022 */
[----:B---3--:R-:W0:Y:S04]  /*14840*/  LDS.128 R24, [R68+0x20400] ;  /* 0x0204000044187984 */ /* 0x008e280000000c00 */
[----:B------:R-:W-:-:S05]  /*14850*/  IMAD.IADD R3, R18, 0x1, R3 ;  /* 0x0000000112037824 */ /* 0x000fca00078e0203 */
[----:B------:R-:W1:Y:S01]  /*14860*/  LDS.128 R32, [R3+0x20400] ;  /* 0x0204000003207984 */ /* 0x000e620000000c00 */
[-C--:B0-----:R-:W-:Y:S02]  /*14870*/  F2FP.F16.E4M3.UNPACK_B R48, R27.reuse ;  /* 0x0000001bff30723e */ /* 0x081fe400020006ff */
[----:B------:R-:W-:Y:S02]  /*14880*/  F2FP.F16.E4M3.UNPACK_B R54, R27.H1 ;  /* 0x0000001bff36723e */ /* 0x000fe400030006ff */
[-C--:B------:R-:W-:Y:S02]  /*14890*/  F2FP.F16.E4M3.UNPACK_B R27, R24.reuse ;  /* 0x00000018ff1b723e */ /* 0x080fe400020006ff */
[----:B------:R-:W-:Y:S02]  /*148a0*/  F2FP.F16.E4M3.UNPACK_B R45, R24.H1 ;  /* 0x00000018ff2d723e */ /* 0x000fe400030006ff */
[----:B-1----:R-:W-:Y:S02]  /*148b0*/  F2FP.F16.E4M3.UNPACK_B R24, R33 ;  /* 0x00000021ff18723e */ /* 0x002fe400020006ff */
[----:B------:R-:W-:-:S02]  /*148c0*/  F2FP.F16.E4M3.UNPACK_B R30, R25 ;  /* 0x00000019ff1e723e */ /* 0x000fc400020006ff */
[----:B------:R-:W-:Y:S01]  /*148d0*/  F2FP.F16.E4M3.UNPACK_B R46, R25.H1 ;  /* 0x00000019ff2e723e */ /* 0x000fe200030006ff */
[----:B------:R-:W-:Y:S01]  /*148e0*/  HADD2.F32 R6, -RZ, R24.H0_H0 ;  /* 0x20000018ff067230 */ /* 0x000fe20000004100 */
[----:B------:R-:W-:Y:S01]  /*148f0*/  F2FP.F16.E4M3.UNPACK_B R47, R33.H1 ;  /* 0x00000021ff2f723e */ /* 0x000fe200030006ff */
[----:B------:R-:W-:Y:S01]  /*14900*/  HADD2.F32 R25, -RZ, R30.H0_H0 ;  /* 0x2000001eff197230 */ /* 0x000fe20000004100 */
[-C--:B------:R-:W-:Y:S01]  /*14910*/  F2FP.F16.E4M3.UNPACK_B R33, R32.reuse ;  /* 0x00000020ff21723e */ /* 0x080fe200020006ff */
[----:B------:R-:W-:Y:S01]  /*14920*/  HADD2.F32 R24, -RZ, R24.H1_H1 ;  /* 0x30000018ff187230 */ /* 0x000fe20000004100 */
[----:B------:R-:W-:Y:S01]  /*14930*/  F2FP.F16.E4M3.UNPACK_B R50, R32.H1 ;  /* 0x00000020ff32723e */ /* 0x000fe200030006ff */
[C---:B------:R-:W-:Y:S01]  /*14940*/  FMUL.FTZ R32, R6.reuse, R58 ;  /* 0x0000003a06207220 */ /* 0x040fe20000410000 */
[-C--:B------:R-:W-:Y:S01]  /*14950*/  F2FP.F16.E4M3.UNPACK_B R52, R35.reuse ;  /* 0x00000023ff34723e */ /* 0x080fe200020006ff */
[----:B------:R-:W-:Y:S01]  /*14960*/  HADD2.F32 R30, -RZ, R30.H1_H1 ;  /* 0x3000001eff1e7230 */ /* 0x000fe20000004100 */
[----:B------:R-:W-:Y:S01]  /*14970*/  F2FP.F16.E4M3.UNPACK_B R55, R35.H1 ;  /* 0x00000023ff37723e */ /* 0x000fe200030006ff */
[-C--:B------:R-:W-:Y:S01]  /*14980*/  FMUL.FTZ R35, R6, R51.reuse ;  /* 0x0000003306237220 */ /* 0x080fe20000410000 */
[----:B------:R-:W-:Y:S01]  /*14990*/  FFMA.FTZ R6, R25, R51, -R32 ;  /* 0x0000003319067223 */ /* 0x000fe20000010820 */
[----:B------:R-:W-:-:S02]  /*149a0*/  HADD2.F32 R51, -RZ, R49.H0_H0 ;  /* 0x20000031ff337230 */ /* 0x000fc40000004100 */
[C---:B------:R-:W-:Y:S01]  /*149b0*/  FMUL.FTZ R63, R24.reuse, R59 ;  /* 0x0000003b183f7220 */ /* 0x040fe20000410000 */
[----:B------:R-:W-:Y:S01]  /*149c0*/  FFMA.FTZ R25, R25, R58, R35 ;  /* 0x0000003a19197223 */ /* 0x000fe20000010023 */
[----:B------:R-:W-:Y:S01]  /*149d0*/  HADD2.F32 R35, -RZ, R31.H1_H1 ;  /* 0x3000001fff237230 */ /* 0x000fe20000004100 */
[-C--:B------:R-:W-:Y:S01]  /*149e0*/  F2FP.F16.E4M3.UNPACK_B R7, R34.reuse ;  /* 0x00000022ff07723e */ /* 0x080fe200020006ff */
[--C-:B------:R-:W-:Y:S01]  /*149f0*/  HADD2.F32 R31, -RZ, R47.reuse.H0_H0 ;  /* 0x2000002fff1f7230 */ /* 0x100fe20000004100 */
[----:B------:R-:W-:Y:S01]  /*14a00*/  F2FP.F16.E4M3.UNPACK_B R34, R34.H1 ;  /* 0x00000022ff22723e */ /* 0x000fe200030006ff */
[----:B------:R-:W-:Y:S02]  /*14a10*/  HADD2.F32 R32, -RZ, R46.H0_H0 ;  /* 0x2000002eff207230 */ /* 0x000fe40000004100 */
[----:B------:R-:W-:Y:S01]  /*14a20*/  FMUL.FTZ R24, R24, R35 ;  /* 0x0000002318187220 */ /* 0x000fe20000410000 */
[----:B------:R-:W-:Y:S02]  /*14a30*/  HADD2.F32 R47, -RZ, R47.H1_H1 ;  /* 0x3000002fff2f7230 */ /* 0x000fe40000004100 */
[CC--:B------:R-:W-:Y:S01]  /*14a40*/  FMUL.FTZ R65, R31.reuse, R56.reuse ;  /* 0x000000381f417220 */ /* 0x0c0fe20000410000 */
[----:B------:R-:W-:Y:S01]  /*14a50*/  FMUL.FTZ R67, R31, R51 ;  /* 0x000000331f437220 */ /* 0x000fe20000410000 */
[C---:B------:R-:W-:Y:S01]  /*14a60*/  FFMA.FTZ R31, R30.reuse, R35, -R63 ;  /* 0x000000231e1f7223 */ /* 0x040fe2000001083f */
[----:B------:R-:W-:Y:S01]  /*14a70*/  FFMA.FTZ R24, R30, R59, R24 ;  /* 0x0000003b1e187223 */ /* 0x000fe20000010018 */
[C---:B------:R-:W-:Y:S01]  /*14a80*/  FFMA.FTZ R30, R32.reuse, R51, -R65 ;  /* 0x00000033201e7223 */ /* 0x040fe20000010841 */
[----:B------:R-:W-:Y:S01]  /*14a90*/  FFMA.FTZ R32, R32, R56, R67 ;  /* 0x0000003820207223 */ /* 0x000fe20000010043 */
[----:B------:R-:W-:Y:S01]  /*14aa0*/  F2FP.F16.E4M3.UNPACK_B R56, R53 ;  /* 0x00000035ff38723e */ /* 0x000fe200020006ff */
[----:B------:R-:W-:Y:S01]  /*14ab0*/  HADD2.F32 R49, -RZ, R49.H1_H1 ;  /* 0x30000031ff317230 */ /* 0x000fe20000004100 */
[----:B------:R-:W-:Y:S01]  /*14ac0*/  F2FP.F16.E4M3.UNPACK_B R59, R61 ;  /* 0x0000003dff3b723e */ /* 0x000fe200020006ff */
[----:B------:R-:W-:-:S02]  /*14ad0*/  HADD2.F32 R35, -RZ, R52.H0_H0 ;  /* 0x20000034ff237230 */ /* 0x000fc40000004100 */
[C---:B------:R-:W-:Y:S01]  /*14ae0*/  FMUL.FTZ R63, R47.reuse, R57 ;  /* 0x000000392f3f7220 */ /* 0x040fe20000410000 */
[----:B------:R-:W-:Y:S02]  /*14af0*/  HADD2.F32 R58, -RZ, R56.H0_H0 ;  /* 0x20000038ff3a7230 */ /* 0x000fe40000004100 */
[----:B------:R-:W-:Y:S01]  /*14b00*/  FMUL.FTZ R62, R47, R49 ;  /* 0x000000312f3e7220 */ /* 0x000fe20000410000 */
[--C-:B------:R-:W-:Y:S01]  /*14b10*/  HADD2.F32 R60, -RZ, R59.reuse.H0_H0 ;  /* 0x2000003bff3c7230 */ /* 0x100fe20000004100 */
[----:B------:R-:W-:Y:S01]  /*14b20*/  F2FP.F16.E4M3.UNPACK_B R5, R26 ;  /* 0x0000001aff05723e */ /* 0x000fe200020006ff */
[----:B------:R-:W-:Y:S02]  /*14b30*/  HADD2.F32 R46, -RZ, R46.H1_H1 ;  /* 0x3000002eff2e7230 */ /* 0x000fe40000004100 */
[C---:B------:R-:W-:Y:S01]  /*14b40*/  FMUL.FTZ R65, R35.reuse, R58 ;  /* 0x0000003a23417220 */ /* 0x040fe20000410000 */
[----:B------:R-:W-:Y:S02]  /*14b50*/  HADD2.F32 R51, -RZ, R48.H0_H0 ;  /* 0x20000030ff337230 */ /* 0x000fe40000004100 */
[----:B------:R-:W-:Y:S01]  /*14b60*/  FMUL.FTZ R64, R35, R60 ;  /* 0x0000003c23407220 */ /* 0x000fe20000410000 */
[----:B------:R-:W-:-:S02]  /*14b70*/  HADD2.F32 R59, -RZ, R59.H1_H1 ;  /* 0x3000003bff3b7230 */ /* 0x000fc40000004100 */
[C---:B------:R-:W-:Y:S01]  /*14b80*/  FFMA.FTZ R35, R46.reuse, R49, -R63 ;  /* 0x000000312e237223 */ /* 0x040fe2000001083f */
[----:B------:R-:W-:Y:S01]  /*14b90*/  FFMA.FTZ R49, R46, R57, R62 ;  /* 0x000000392e317223 */ /* 0x000fe2000001003e */
[C---:B------:R-:W-:Y:S01]  /*14ba0*/  FFMA.FTZ R46, R51.reuse, R60, R65 ;  /* 0x0000003c332e7223 */ /* 0x040fe20000010041 */
[----:B------:R-:W-:Y:S01]  /*14bb0*/  HADD2.F32 R57, -RZ, R56.H1_H1 ;  /* 0x30000038ff397230 */ /* 0x000fe20000004100 */
[----:B------:R-:W-:Y:S01]  /*14bc0*/  F2FP.F16.E4M3.UNPACK_B R60, R61.H1 ;  /* 0x0000003dff3c723e */ /* 0x000fe200030006ff */
[----:B------:R-:W-:Y:S01]  /*14bd0*/  FFMA.FTZ R47, R51, R58, -R64 ;  /* 0x0000003a332f7223 */ /* 0x000fe20000010840 */
[----:B------:R-:W-:Y:S01]  /*14be0*/  F2FP.F16.E4M3.UNPACK_B R56, R53.H1 ;  /* 0x00000035ff38723e */ /* 0x000fe200030006ff */
[----:B------:R-:W-:Y:S01]  /*14bf0*/  HADD2.F32 R52, -RZ, R52.H1_H1 ;  /* 0x30000034ff347230 */ /* 0x000fe20000004100 */
[----:B------:R-:W-:Y:S01]  /*14c00*/  F2FP.F16.E4M3.UNPACK_B R26, R26.H1 ;  /* 0x0000001aff1a723e */ /* 0x000fe200030006ff */
[----:B------:R-:W-:Y:S01]  /*14c10*/  HADD2.F32 R51, -RZ, R48.H1_H1 ;  /* 0x30000030ff337230 */ /* 0x000fe20000004100 */
[----:B------:R-:W-:Y:S01]  /*14c20*/  F2FP.SATFINITE.E4M3.F32.PACK_AB_MERGE_C R32, R49, R32, RZ ;  /* 0x000000203120723e */ /* 0x000fe200048070ff */
[----:B------:R-:W-:-:S02]  /*14c30*/  HADD2.F32 R61, -RZ, R60.H0_H0 ;  /* 0x2000003cff3d7230 */ /* 0x000fc40000004100 */
[C---:B------:R-:W-:Y:S01]  /*14c40*/  FMUL.FTZ R62, R52.reuse, R59 ;  /* 0x0000003b343e7220 */ /* 0x040fe20000410000 */
[--C-:B------:R-:W-:Y:S02]  /*14c50*/  HADD2.F32 R48, -RZ, R55.reuse.H0_H0 ;  /* 0x20000037ff307230 */ /* 0x100fe40000004100 */
[----:B------:R-:W-:Y:S01]  /*14c60*/  FMUL.FTZ R52, R52, R57 ;  /* 0x0000003934347220 */ /* 0x000fe20000410000 */
[----:B------:R-:W-:Y:S01]  /*14c70*/  HADD2.F32 R58, -RZ, R56.H0_H0 ;  /* 0x20000038ff3a7230 */ /* 0x000fe20000004100 */
[----:B------:R-:W-:Y:S01]  /*14c80*/  F2FP.SATFINITE.E4M3.F32.PACK_AB_MERGE_C R25, R24, R25, R32 ;  /* 0x000000191819723e */ /* 0x000fe20004807020 */
[----:B------:R-:W-:Y:S02]  /*14c90*/  HADD2.F32 R53, -RZ, R54.H0_H0 ;  /* 0x20000036ff357230 */ /* 0x000fe40000004100 */
[C---:B------:R-:W-:Y:S01]  /*14ca0*/  FMUL.FTZ R64, R48.reuse, R61 ;  /* 0x0000003d30407220 */ /* 0x040fe20000410000 */
[----:B------:R-:W-:Y:S02]  /*14cb0*/  HADD2.F32 R63, -RZ, R60.H1_H1 ;  /* 0x3000003cff3f7230 */ /* 0x000fe40000004100 */
[-C--:B------:R-:W-:Y:S01]  /*14cc0*/  FMUL.FTZ R66, R48, R58.reuse ;  /* 0x0000003a30427220 */ /* 0x080fe20000410000 */
        /* <DEDUP_REMOVED lines=19> */
[----:B------:R-:W-:Y:S02]  /*14e00*/  HADD2.F32 R50, -RZ, R50.H1_H1 ;  /* 0x30000032ff327230 */ /* 0x000fe40000004100 */
[C---:B------:R-:W-:Y:S01]  /*14e10*/  FFMA.FTZ R56, R57.reuse, R60, -R56 ;  /* 0x0000003c39387223 */ /* 0x040fe20000010838 */
[----:B------:R-:W-:Y:S02]  /*14e20*/  HADD2.F32 R59, -RZ, R58.H1_H1 ;  /* 0x3000003aff3b7230 */ /* 0x000fe40000004100 */
[----:B------:R-:W-:Y:S01]  /*14e30*/  FFMA.FTZ R54, R54, R63, R64 ;  /* 0x0000003f36367223 */ /* 0x000fe20000010040 */
        /* <DEDUP_REMOVED lines=19> */
[----:B------:R-:W-:Y:S01]  /*14f70*/  HADD2.F32 R27, -RZ, R27.H1_H1 ;  /* 0x3000001bff1b7230 */ /* 0x000fe20000004100 */
[----:B------:R-:W-:Y:S01]  /*14f80*/  F2FP.F16.E4M3.UNPACK_B R45, R4.H1 ;  /* 0x00000004ff2d723e */ /* 0x000fe200030006ff */
[C---:B------:R-:W-:Y:S01]  /*14f90*/  FMUL.FTZ R64, R33.reuse, R60 ;  /* 0x0000003c21407220 */ /* 0x040fe20000410000 */
        /* <DEDUP_REMOVED lines=8> */
[----:B------:R-:W-:Y:S01]  /*15020*/  HADD2.F32 R45, -RZ, R45.H1_H1 ;  /* 0x3000002dff2d7230 */ /* 0x000fe20000004100 */
[----:B------:R-:W-:Y:S01]  /*15030*/  F2FP.F16.E4M3.UNPACK_B R28, R28 ;  /* 0x0000001cff1c723e */ /* 0x000fe200020006ff */
        /* <DEDUP_REMOVED lines=8> */
[----:B------:R-:W-:Y:S01]  /*150c0*/  F2FP.SATFINITE.E4M3.F32.PACK_AB_MERGE_C R57, R66, R57, RZ ;  /* 0x000000394239723e */ /* 0x000fe200048070ff */
[C---:B------:R-:W-:Y:S01]  /*150d0*/  FFMA.FTZ R50, R27.reuse, R50, -R44 ;  /* 0x000000321b327223 */ /* 0x040fe2000001082c */
[----:B------:R-:W-:Y:S01]  /*150e0*/  FFMA.FTZ R64, R27, R58, R64 ;  /* 0x0000003a1b407223 */ /* 0x000fe20000010040 */
[C---:B------:R-:W-:Y:S01]  /*150f0*/  FFMA.FTZ R65, R26.reuse, R33, -R29 ;  /* 0x000000211a417223 */ /* 0x040fe2000001081d */
[----:B------:R-:W-:Y:S01]  /*15100*/  FFMA.FTZ R45, R26, R45, R34 ;  /* 0x0000002d1a2d7223 */ /* 0x000fe20000010022 */
[----:B------:R-:W-:Y:S01]  /*15110*/  HADD2.F32 R29, -RZ, R4.H0_H0 ;  /* 0x20000004ff1d7230 */ /* 0x000fe20000004100 */
[----:B------:R-:W-:Y:S01]  /*15120*/  F2FP.SATFINITE.E4M3.F32.PACK_AB_MERGE_C R24, R60, R59, R57 ;  /* 0x0000003b3c18723e */ /* 0x000fe20004807039 */
[----:B------:R-:W-:Y:S01]  /*15130*/  HADD2.F32 R26, -RZ, R7.H0_H0 ;  /* 0x20000007ff1a7230 */ /* 0x000fe20000004100 */
[----:B------:R-:W-:Y:S01]  /*15140*/  F2FP.SATFINITE.E4M3.F32.PACK_AB_MERGE_C R50, R65, R50, RZ ;  /* 0x000000324132723e */ /* 0x000fe200048070ff */
[----:B------:R-:W-:Y:S01]  /*15150*/  HADD2.F32 R27, -RZ, R28.H0_H0 ;  /* 0x2000001cff1b7230 */ /* 0x000fe20000004100 */
[----:B------:R-:W-:Y:S01]  /*15160*/  F2FP.SATFINITE.E4M3.F32.PACK_AB_MERGE_C R45, R45, R64, RZ ;  /* 0x000000402d2d723e */ /* 0x000fe200048070ff */
[----:B------:R-:W-:-:S02]  /*15170*/  HADD2.F32 R34, -RZ, R4.H1_H1 ;  /* 0x30000004ff227230 */ /* 0x000fc40000004100 */
[C---:B------:R-:W-:Y:S01]  /*15180*/  FMUL.FTZ R33, R26.reuse, R29 ;  /* 0x0000001d1a217220 */ /* 0x040fe20000410000 */
[----:B------:R-:W-:Y:S02]  /*15190*/  HADD2.F32 R7, -RZ, R7.H1_H1 ;  /* 0x30000007ff077230 */ /* 0x000fe40000004100 */
[----:B------:R-:W-:Y:S01]  /*151a0*/  FMUL.FTZ R26, R26, R27 ;  /* 0x0000001b1a1a7220 */ /* 0x000fe20000410000 */
[----:B------:R-:W-:Y:S02]  /*151b0*/  HADD2.F32 R28, -RZ, R28.H1_H1 ;  /* 0x3000001cff1c7230 */ /* 0x000fe40000004100 */
[--C-:B------:R-:W-:Y:S02]  /*151c0*/  HADD2.F32 R4, -RZ, R5.reuse.H0_H0 ;  /* 0x20000005ff047230 */ /* 0x100fe40000004100 */
[C---:B------:R-:W-:Y:S01]  /*151d0*/  FMUL.FTZ R44, R7.reuse, R34 ;  /* 0x00000022072c7220 */ /* 0x040fe20000410000 */
[----:B------:R-:W-:Y:S02]  /*151e0*/  HADD2.F32 R5, -RZ, R5.H1_H1 ;  /* 0x30000005ff057230 */ /* 0x000fe40000004100 */
[-C--:B------:R-:W-:Y:S01]  /*151f0*/  FMUL.FTZ R7, R7, R28.reuse ;  /* 0x0000001c07077220 */ /* 0x080fe20000410000 */
[C---:B------:R-:W-:Y:S01]  /*15200*/  FFMA.FTZ R26, R4.reuse, R29, R26 ;  /* 0x0000001d041a7223 */ /* 0x040fe2000001001a */
[----:B------:R-:W-:Y:S01]  /*15210*/  FFMA.FTZ R33, R4, R27, -R33 ;  /* 0x0000001b04217223 */ /* 0x000fe20000010821 */
        /* <DEDUP_REMOVED lines=12> */
[----:B------:R2:W-:Y:S04]  /*152e0*/  STS.128 [R68+0x20400], R4 ;  /* 0x0204000444007388 */ /* 0x0005e80000000c00 */
[----:B------:R2:W-:Y:S02]  /*152f0*/  STS.128 [R3+0x20400], R24 ;  /* 0x0204001803007388 */ /* 0x0005e40000000c00 */
.L_x_2627:
[----:B------:R-:W-:Y:S05]  /*15300*/  BSYNC B1 ;  /* 0x0000000000017941 */ /* 0x000fea0003800000 */
.L_x_2626:
[----:B------:R-:W-:Y:S04]  /*15310*/  BSSY B1, `(.L_x_2628) ;  /* 0x0000109000017945 */ /* 0x000fe80003800000 */
[----:B------:R-:W-:Y:S05]  /*15320*/  @P1 BRA `(.L_x_2629) ;  /* 0x00000010001c1947 */ /* 0x000fea0003800000 */
[----:B-----5:R-:W3:Y:S04]  /*15330*/  LDL R28, [R1+0x70] ;  /* 0x00007000011c7983 */ /* 0x020ee80000100800 */
[----:B------:R-:W4:Y:S01]  /*15340*/  LDL R60, [R1+0x1a8] ;  /* 0x0001a800013c7983 */ /* 0x000f220000100800 */
[----:B012---:R-:W-:Y:S01]  /*15350*/  SHF.R.U32.HI R3, RZ, 0x8, R20 ;  /* 0x00000008ff037819 */ /* 0x007fe20000011614 */
[----:B------:R-:W-:Y:S01]  /*15360*/  VIADD R30, R19, 0x40 ;  /* 0x00000040131e7836 */ /* 0x000fe20000000000 */
[----:B------:R-:W-:Y:S02]  /*15370*/  LOP3.LUT R4, R20, 0xff, RZ, 0xc0, !PT ;  /* 0x000000ff14047812 */ /* 0x000fe400078ec0ff */
[----:B------:R-:W-:Y:S02]  /*15380*/  LOP3.LUT R3, R3, 0xff, RZ, 0xc0, !PT ;  /* 0x000000ff03037812 */ /* 0x000fe400078ec0ff */
[----:B------:R-:W-:-:S02]  /*15390*/  LEA.HI R24, R37, R0, RZ, 0x1c ;  /* 0x0000000025187211 */ /* 0x000fc400078fe0ff */
[----:B------:R-:W-:Y:S02]  /*153a0*/  SHF.L.U32 R30, R30, 0x7, RZ ;  /* 0x000000071e1e7819 */ /* 0x000fe400000006ff */
[----:B------:R-:W-:Y:S01]  /*153b0*/  PRMT R29, R3, 0x7604, R4 ;  /* 0x00007604031d7816 */ /* 0x000fe20000000004 */
[----:B------:R-:W-:Y:S01]  /*153c0*/  IMAD.SHL.U32 R26, R24, 0x10, RZ ;  /* 0x00000010181a7824 */ /* 0x000fe200078e00ff */
[----:B------:R-:W-:Y:S02]  /*153d0*/  SHF.R.U32.HI R3, RZ, 0x8, R38 ;  /* 0x00000008ff037819 */ /* 0x000fe40000011626 */
[----:B------:R-:W-:Y:S02]  /*153e0*/  LOP3.LUT R30, R30, 0x380, RZ, 0xc0, !PT ;  /* 0x000003801e1e7812 */ /* 0x000fe400078ec0ff */
[----:B------:R-:W-:Y:S02]  /*153f0*/  LOP3.LUT R4, R3, 0xff, RZ, 0xc0, !PT ;  /* 0x000000ff03047812 */ /* 0x000fe400078ec0ff */
[----:B------:R-:W-:Y:S01]  /*15400*/  LOP3.LUT R3, R30, 0x70, R26, 0xf8, !PT ;  /* 0x000000701e037812 */ /* 0x000fe200078ef81a */
[----:B------:R-:W-:Y:S01]  /*15410*/  VIADD R30, R19, 0x40 ;  /* 0x00000040131e7836 */ /* 0x000fe20000000000 */
[----:B------:R-:W-:-:S02]  /*15420*/  SHF.R.S32.HI R25, RZ, 0x1f, R24 ;  /* 0x0000001fff197819 */ /* 0x000fc40000011418 */
[----:B------:R-:W-:Y:S01]  /*15430*/  SHF.R.U32.HI R5, RZ, 0x8, R21 ;  /* 0x00000008ff057819 */ /* 0x000fe20000011615 */
[----:B------:R-:W-:Y:S01]  /*15440*/  IMAD.SHL.U32 R30, R30, 0x80, RZ ;  /* 0x000000801e1e7824 */ /* 0x000fe200078e00ff */
[----:B------:R-:W-:Y:S02]  /*15450*/  LEA.HI R27, R25, R24, RZ, 0x3 ;  /* 0x00000018191b7211 */ /* 0x000fe400078f18ff */
[----:B------:R-:W-:Y:S02]  /*15460*/  SHF.R.U32.HI R24, RZ, 0x8, R40 ;  /* 0x00000008ff187819 */ /* 0x000fe40000011628 */
[----:B------:R-:W-:Y:S01]  /*15470*/  LOP3.LUT R30, R30, 0x380, RZ, 0xc0, !PT ;  /* 0x000003801e1e7812 */ /* 0x000fe200078ec0ff */
[----:B------:R-:W-:Y:S01]  /*15480*/  IMAD.SHL.U32 R27, R27, 0x800, RZ ;  /* 0x000008001b1b7824 */ /* 0x000fe200078e00ff */
[----:B------:R-:W-:Y:S02]  /*15490*/  LOP3.LUT R25, R40, 0xff, RZ, 0xc0, !PT ;  /* 0x000000ff28197812 */ /* 0x000fe400078ec0ff */
[----:B------:R-:W-:-:S02]  /*154a0*/  SHF.R.U32.HI R30, RZ, 0x3, R30 ;  /* 0x00000003ff1e7819 */ /* 0x000fc4000001161e */
[----:B------:R-:W-:Y:S02]  /*154b0*/  LOP3.LUT R24, R24, 0xff, RZ, 0xc0, !PT ;  /* 0x000000ff18187812 */ /* 0x000fe400078ec0ff */
[----:B------:R-:W-:Y:S02]  /*154c0*/  LOP3.LUT R3, R3, R30, RZ, 0x3c, !PT ;  /* 0x0000001e03037212 */ /* 0x000fe400078e3cff */
[----:B------:R-:W-:Y:S02]  /*154d0*/  LOP3.LUT R26, R27, 0xffffc000, RZ, 0xc0, !PT ;  /* 0xffffc0001b1a7812 */ /* 0x000fe400078ec0ff */
[----:B------:R-:W-:Y:S02]  /*154e0*/  LOP3.LUT R6, R21, 0xff, RZ, 0xc0, !PT ;  /* 0x000000ff15067812 */ /* 0x000fe400078ec0ff */
[----:B------:R-:W-:Y:S02]  /*154f0*/  LOP3.LUT R5, R5, 0xff, RZ, 0xc0, !PT ;  /* 0x000000ff05057812 */ /* 0x000fe400078ec0ff */
[----:B------:R-:W-:-:S02]  /*15500*/  PRMT R45, R24, 0x7604, R25 ;  /* 0x00007604182d7816 */ /* 0x000fc40000000019 */
[----:B------:R-:W-:Y:S02]  /*15510*/  SHF.R.U32.HI R24, RZ, 0x8, R41 ;  /* 0x00000008ff187819 */ /* 0x000fe40000011629 */
[----:B------:R-:W-:Y:S02]  /*15520*/  PRMT R31, R5, 0x7604, R6 ;  /* 0x00007604051f7816 */ /* 0x000fe40000000006 */
[----:B------:R-:W-:Y:S02]  /*15530*/  SHF.R.U32.HI R6, RZ, 0x8, R39 ;  /* 0x00000008ff067819 */ /* 0x000fe40000011627 */
[----:B------:R-:W-:Y:S02]  /*15540*/  LOP3.LUT R25, R41, 0xff, RZ, 0xc0, !PT ;  /* 0x000000ff29197812 */ /* 0x000fe400078ec0ff */
[----:B------:R-:W-:Y:S02]  /*15550*/  LOP3.LUT R27, R42, 0xff, RZ, 0xc0, !PT ;  /* 0x000000ff2a1b7812 */ /* 0x000fe400078ec0ff */
[----:B------:R-:W-:-:S02]  /*15560*/  LOP3.LUT R24, R24, 0xff, RZ, 0xc0, !PT ;  /* 0x000000ff18187812 */ /* 0x000fc400078ec0ff */
[----:B------:R-:W-:Y:S02]  /*15570*/  LOP3.LUT R5, R38, 0xff, RZ, 0xc0, !PT ;  /* 0x000000ff26057812 */ /* 0x000fe400078ec0ff */
[----:B------:R-:W-:Y:S02]  /*15580*/  LOP3.LUT R7, R39, 0xff, RZ, 0xc0, !PT ;  /* 0x000000ff27077812 */ /* 0x000fe400078ec0ff */
[----:B------:R-:W-:Y:S02]  /*15590*/  LOP3.LUT R6, R6, 0xff, RZ, 0xc0, !PT ;  /* 0x000000ff06067812 */ /* 0x000fe400078ec0ff */
[----:B------:R-:W-:Y:S02]  /*155a0*/  PRMT R47, R24, 0x7604, R25 ;  /* 0x00007604182f7816 */ /* 0x000fe40000000019 */
[----:B------:R-:W-:Y:S02]  /*155b0*/  PRMT R33, R4, 0x7604, R5 ;  /* 0x0000760404217816 */ /* 0x000fe40000000005 */
[----:B------:R-:W-:-:S02]  /*155c0*/  PRMT R35, R6, 0x7604, R7 ;  /* 0x0000760406237816 */ /* 0x000fc40000000007 */
[----:B------:R-:W-:Y:S02]  /*155d0*/  SHF.R.U32.HI R30, RZ, 0x10, R21 ;  /* 0x00000010ff1e7819 */ /* 0x000fe40000011615 */
[----:B------:R-:W-:Y:S02]  /*155e0*/  LOP3.LUT R49, R43, 0xff, RZ, 0xc0, !PT ;  /* 0x000000ff2b317812 */ /* 0x000fe400078ec0ff */
[----:B------:R-:W-:Y:S02]  /*155f0*/  SHF.R.U32.HI R32, RZ, 0x10, R38 ;  /* 0x00000010ff207819 */ /* 0x000fe40000011626 */
[----:B------:R-:W-:Y:S02]  /*15600*/  LOP3.LUT R30, R30, 0xff, RZ, 0xc0, !PT ;  /* 0x000000ff1e1e7812 */ /* 0x000fe400078ec0ff */
[----:B------:R-:W-:Y:S02]  /*15610*/  SHF.R.U32.HI R34, RZ, 0x10, R39 ;  /* 0x00000010ff227819 */ /* 0x000fe40000011627 */
[----:B------:R-:W-:-:S02]  /*15620*/  LOP3.LUT R32, R32, 0xff, RZ, 0xc0, !PT ;  /* 0x000000ff20207812 */ /* 0x000fc400078ec0ff */
[----:B------:R-:W-:Y:S02]  /*15630*/  PRMT R31, R30, 0x7054, R31 ;  /* 0x000070541e1f7816 */ /* 0x000fe4000000001f */
[----:B------:R-:W-:Y:S02]  /*15640*/  SHF.R.U32.HI R30, RZ, 0x10, R41 ;  /* 0x00000010ff1e7819 */ /* 0x000fe40000011629 */
[----:B------:R-:W-:Y:S02]  /*15650*/  LOP3.LUT R34, R34, 0xff, RZ, 0xc0, !PT ;  /* 0x000000ff22227812 */ /* 0x000fe400078ec0ff */
[----:B------:R-:W-:Y:S02]  /*15660*/  PRMT R33, R32, 0x7054, R33 ;  /* 0x0000705420217816 */ /* 0x000fe40000000021 */
[----:B------:R-:W-:Y:S02]  /*15670*/  SHF.R.U32.HI R32, RZ, 0x10, R42 ;  /* 0x00000010ff207819 */ /* 0x000fe4000001162a */
[----:B------:R-:W-:-:S02]  /*15680*/  LOP3.LUT R30, R30, 0xff, RZ, 0xc0, !PT ;  /* 0x000000ff1e1e7812 */ /* 0x000fc400078ec0ff */
[----:B------:R-:W-:Y:S02]  /*15690*/  PRMT R35, R34, 0x7054, R35 ;  /* 0x0000705422237816 */ /* 0x000fe40000000023 */
[----:B------:R-:W-:Y:S02]  /*156a0*/  SHF.R.U32.HI R34, RZ, 0x10, R43 ;  /* 0x00000010ff227819 */ /* 0x000fe4000001162b */
[----:B------:R-:W-:Y:S02]  /*156b0*/  LOP3.LUT R32, R32, 0xff, RZ, 0xc0, !PT ;  /* 0x000000ff20207812 */ /* 0x000fe400078ec0ff */
[----:B------:R-:W-:Y:S02]  /*156c0*/  LOP3.LUT R34, R34, 0xff, RZ, 0xc0, !PT ;  /* 0x000000ff22227812 */ /* 0x000fe400078ec0ff */
[----:B------:R-:W-:Y:S02]  /*156d0*/  LOP3.LUT R44, R31, 0xff000000, R21, 0xf8, !PT ;  /* 0xff0000001f2c7812 */ /* 0x000fe400078ef815 */
[----:B---3--:R-:W-:-:S02]  /*156e0*/  IADD3 R3, R3, R26, R28 ;  /* 0x0000001a03037210 */ /* 0x008fc40007ffe01c */
[----:B------:R-:W-:Y:S01]  /*156f0*/  SHF.R.U32.HI R26, RZ, 0x8, R42 ;  /* 0x00000008ff1a7819 */ /* 0x000fe2000001162a */
[----:B----4-:R-:W0:Y:S02]  /*15700*/  LDS.128 R4, [R60+0x20400] ;  /* 0x020400003c047984 */ /* 0x010e240000000c00 */
[----:B------:R-:W-:Y:S01]  /*15710*/  IMAD.IADD R3, R18, 0x1, R3 ;  /* 0x0000000112037824 */ /* 0x000fe200078e0203 */
[----:B------:R-:W-:Y:S02]  /*15720*/  LOP3.LUT R26, R26, 0xff, RZ, 0xc0, !PT ;  /* 0x000000ff1a1a7812 */ /* 0x000fe400078ec0ff */
[----:B------:R-:W-:Y:S02]  /*15730*/  SHF.R.U32.HI R28, RZ, 0x8, R43 ;  /* 0x00000008ff1c7819 */ /* 0x000fe4000001162b */
[----:B------:R-:W-:Y:S02]  /*15740*/  PRMT R51, R26, 0x7604, R27 ;  /* 0x000076041a337816 */ /* 0x000fe4000000001b */
[----:B------:R-:W1:Y:S01]  /*15750*/  LDS.128 R24, [R3+0x20400] ;  /* 0x0204000003187984 */ /* 0x000e620000000c00 */
[----:B------:R-:W-:-:S02]  /*15760*/  LOP3.LUT R28, R28, 0xff, RZ, 0xc0, !PT ;  /* 0x000000ff1c1c7812 */ /* 0x000fc400078ec0ff */
[----:B------:R-:W-:Y:S02]  /*15770*/  PRMT R51, R32, 0x7054, R51 ;  /* 0x0000705420337816 */ /* 0x000fe40000000033 */
[----:B------:R-:W-:Y:S02]  /*15780*/  PRMT R53, R28, 0x7604, R49 ;  /* 0x000076041c357816 */ /* 0x000fe40000000031 */
[----:B------:R-:W-:Y:S02]  /*15790*/  SHF.R.U32.HI R28, RZ, 0x10, R20 ;  /* 0x00000010ff1c7819 */ /* 0x000fe40000011614 */
[----:B------:R-:W-:Y:S02]  /*157a0*/  PRMT R49, R30, 0x7054, R47 ;  /* 0x000070541e317816 */ /* 0x000fe4000000002f */
[----:B------:R-:W-:Y:S02]  /*157b0*/  LOP3.LUT R28, R28, 0xff, RZ, 0xc0, !PT ;  /* 0x000000ff1c1c7812 */ /* 0x000fe400078ec0ff */
[----:B------:R-:W-:-:S02]  /*157c0*/  LOP3.LUT R49, R49, 0xff000000, R41, 0xf8, !PT ;  /* 0xff00000031317812 */ /* 0x000fc400078ef829 */
[----:B------:R-:W-:Y:S02]  /*157d0*/  PRMT R29, R28, 0x7054, R29 ;  /* 0x000070541c1d7816 */ /* 0x000fe4000000001d */
[----:B------:R-:W-:Y:S02]  /*157e0*/  SHF.R.U32.HI R28, RZ, 0x10, R40 ;  /* 0x00000010ff1c7819 */ /* 0x000fe40000011628 */
[----:B------:R-:W-:Y:S02]  /*157f0*/  PRMT R53, R34, 0x7054, R53 ;  /* 0x0000705422357816 */ /* 0x000fe40000000035 */
[----:B------:R-:W-:Y:S02]  /*15800*/  LOP3.LUT R28, R28, 0xff, RZ, 0xc0, !PT ;  /* 0x000000ff1c1c7812 */ /* 0x000fe400078ec0ff */
[----:B------:R-:W-:Y:S02]  /*15810*/  LOP3.LUT R21, R51, 0xff000000, R42, 0xf8, !PT ;  /* 0xff00000033157812 */ /* 0x000fe400078ef82a */
[----:B------:R-:W-:-:S02]  /*15820*/  PRMT R45, R28, 0x7054, R45 ;  /* 0x000070541c2d7816 */ /* 0x000fc4000000002d */
[----:B------:R-:W-:Y:S02]  /*15830*/  F2FP.F16.E4M3.UNPACK_B R51, R49 ;  /* 0x00000031ff33723e */ /* 0x000fe400020006ff */
[----:B------:R-:W-:Y:S02]  /*15840*/  LOP3.LUT R28, R29, 0xff000000, R20, 0xf8, !PT ;  /* 0xff0000001d1c7812 */ /* 0x000fe400078ef814 */
[----:B------:R-:W-:Y:S01]  /*15850*/  LOP3.LUT R20, R33, 0xff000000, R38, 0xf8, !PT ;  /* 0xff00000021147812 */ /* 0x000fe200078ef826 */
[--C-:B------:R-:W-:Y:S01]  /*15860*/  HADD2.F32 R52, -RZ, R51.reuse.H0_H0 ;  /* 0x20000033ff347230 */ /* 0x100fe20000004100 */
[----:B------:R-:W-:Y:S01]  /*15870*/  F2FP.F16.E4M3.UNPACK_B R38, R44 ;  /* 0x0000002cff26723e */ /* 0x000fe200020006ff */
[----:B------:R-:W-:Y:S01]  /*15880*/  HADD2.F32 R51, -RZ, R51.H1_H1 ;  /* 0x30000033ff337230 */ /* 0x000fe20000004100 */
[-C--:B0-----:R-:W-:Y:S02]  /*15890*/  F2FP.F16.E4M3.UNPACK_B R30, R5.reuse ;  /* 0x00000005ff1e723e */ /* 0x081fe400020006ff */
[----:B------:R-:W-:Y:S01]  /*158a0*/  F2FP.F16.E4M3.UNPACK_B R33, R5.H1 ;  /* 0x00000005ff21723e */ /* 0x000fe200030006ff */
[----:B------:R-:W-:Y:S01]  /*158b0*/  HADD2.F32 R50, -RZ, R38.H0_H0 ;  /* 0x20000026ff327230 */ /* 0x000fe20000004100 */
[----:B------:R-:W-:Y:S01]  /*158c0*/  LOP3.LUT R47, R35, 0xff000000, R39, 0xf8, !PT ;  /* 0xff000000232f7812 */ /* 0x000fe200078ef827 */
[--C-:B------:R-:W-:Y:S01]  /*158d0*/  HADD2.F32 R31, -RZ, R30.reuse.H0_H0 ;  /* 0x2000001eff1f7230 */ /* 0x100fe20000004100 */
[----:B-1----:R-:W-:Y:S01]  /*158e0*/  F2FP.F16.E4M3.UNPACK_B R34, R25 ;  /* 0x00000019ff22723e */ /* 0x002fe200020006ff */
[----:B------:R-:W-:Y:S01]  /*158f0*/  HADD2.F32 R30, -RZ, R30.H1_H1 ;  /* 0x3000001eff1e7230 */ /* 0x000fe20000004100 */
[----:B------:R-:W-:-:S02]  /*15900*/  LOP3.LUT R32, R45, 0xff000000, R40, 0xf8, !PT ;  /* 0xff0000002d207812 */ /* 0x000fc400078ef828 */
[-C--:B------:R-:W-:Y:S01]  /*15910*/  F2FP.F16.E4M3.UNPACK_B R39, R24.reuse ;  /* 0x00000018ff27723e */ /* 0x080fe200020006ff */
[--C-:B------:R-:W-:Y:S01]  /*15920*/  HADD2.F32 R5, -RZ, R34.reuse.H0_H0 ;  /* 0x20000022ff057230 */ /* 0x100fe20000004100 */
[----:B------:R-:W-:Y:S01]  /*15930*/  F2FP.F16.E4M3.UNPACK_B R45, R24.H1 ;  /* 0x00000018ff2d723e */ /* 0x000fe200030006ff */
[----:B------:R-:W-:Y:S01]  /*15940*/  HADD2.F32 R34, -RZ, R34.H1_H1 ;  /* 0x30000022ff227230 */ /* 0x000fe20000004100 */
[----:B------:R-:W-:Y:S02]  /*15950*/  F2FP.F16.E4M3.UNPACK_B R35, R25.H1 ;  /* 0x00000019ff23723e */ /* 0x000fe400030006ff */
[C---:B------:R-:W-:Y:S01]  /*15960*/  FMUL.FTZ R24, R5.reuse, R52 ;  /* 0x0000003405187220 */ /* 0x040fe20000410000 */
[----:B------:R-:W-:Y:S01]  /*15970*/  F2FP.F16.E4M3.UNPACK_B R49, R49.H1 ;  /* 0x00000031ff31723e */ /* 0x000fe200030006ff */
[----:B------:R-:W-:Y:S01]  /*15980*/  FMUL.FTZ R25, R5, R50 ;  /* 0x0000003205197220 */ /* 0x000fe20000410000 */
[----:B------:R-:W-:Y:S01]  /*15990*/  F2FP.F16.E4M3.UNPACK_B R44, R44.H1 ;  /* 0x0000002cff2c723e */ /* 0x000fe200030006ff */
[----:B------:R-:W-:Y:S01]  /*159a0*/  FFMA.FTZ R5, R31, R50, -R24 ;  /* 0x000000321f057223 */ /* 0x000fe20000010818 */
[----:B------:R-:W-:Y:S01]  /*159b0*/  LOP3.LUT R53, R53, 0xff000000, R43, 0xf8, !PT ;  /* 0xff00000035357812 */ /* 0x000fe200078ef82b */
[----:B------:R-:W-:-:S02]  /*159c0*/  HADD2.F32 R43, -RZ, R38.H1_H1 ;  /* 0x30000026ff2b7230 */ /* 0x000fc40000004100 */
[C---:B------:R-:W-:Y:S01]  /*159d0*/  FMUL.FTZ R55, R34.reuse, R51 ;  /* 0x0000003322377220 */ /* 0x040fe20000410000 */
[----:B------:R-:W-:Y:S02]  /*159e0*/  HADD2.F32 R50, -RZ, R49.H0_H0 ;  /* 0x20000031ff327230 */ /* 0x000fe40000004100 */
[----:B------:R-:W-:Y:S01]  /*159f0*/  FFMA.FTZ R25, R31, R52, R25 ;  /* 0x000000341f197223 */ /* 0x000fe20000010019 */
[----:B------:R-:W-:Y:S02]  /*15a00*/  HADD2.F32 R24, -RZ, R35.H0_H0 ;  /* 0x20000023ff187230 */ /* 0x000fe40000004100 */
[----:B------:R-:W-:Y:S01]  /*15a10*/  FMUL.FTZ R34, R34, R43 ;  /* 0x0000002b22227220 */ /* 0x000fe20000410000 */
[--C-:B------:R-:W-:Y:S01]  /*15a20*/  HADD2.F32 R38, -RZ, R44.reuse.H0_H0 ;  /* 0x2000002cff267230 */ /* 0x100fe20000004100 */
[-C--:B------:R-:W-:Y:S01]  /*15a30*/  F2FP.F16.E4M3.UNPACK_B R41, R7.reuse ;  /* 0x00000007ff29723e */ /* 0x080fe200020006ff */
[----:B------:R-:W-:Y:S01]  /*15a40*/  HADD2.F32 R31, -RZ, R33.H0_H0 ;  /* 0x20000021ff1f7230 */ /* 0x000fe20000004100 */
[----:B------:R-:W-:Y:S01]  /*15a50*/  F2FP.F16.E4M3.UNPACK_B R46, R7.H1 ;  /* 0x00000007ff2e723e */ /* 0x000fe200030006ff */
[C---:B------:R-:W-:Y:S01]  /*15a60*/  FMUL.FTZ R52, R24.reuse, R50 ;  /* 0x0000003218347220 */ /* 0x040fe20000410000 */
[----:B------:R-:W-:Y:S01]  /*15a70*/  F2FP.F16.E4M3.UNPACK_B R29, R4 ;  /* 0x00000004ff1d723e */ /* 0x000fe200020006ff */
[----:B------:R-:W-:Y:S01]  /*15a80*/  FMUL.FTZ R57, R24, R38 ;  /* 0x0000002618397220 */ /* 0x000fe20000410000 */
[----:B------:R-:W-:Y:S01]  /*15a90*/  F2FP.F16.E4M3.UNPACK_B R40, R4.H1 ;  /* 0x00000004ff28723e */ /* 0x000fe200030006ff */
[----:B------:R-:W-:Y:S01]  /*15aa0*/  FFMA.FTZ R24, R30, R51, R34 ;  /* 0x000000331e187223 */ /* 0x000fe20000010022 */
[-C--:B------:R-:W-:Y:S01]  /*15ab0*/  F2FP.F16.E4M3.UNPACK_B R4, R6.reuse ;  /* 0x00000006ff04723e */ /* 0x080fe200020006ff */
[----:B------:R-:W-:Y:S01]  /*15ac0*/  HADD2.F32 R35, -RZ, R35.H1_H1 ;  /* 0x30000023ff237230 */ /* 0x000fe20000004100 */
[----:B------:R-:W-:Y:S01]  /*15ad0*/  F2FP.F16.E4M3.UNPACK_B R7, R6.H1 ;  /* 0x00000006ff07723e */ /* 0x000fe200030006ff */
[----:B------:R-:W-:Y:S01]  /*15ae0*/  HADD2.F32 R44, -RZ, R44.H1_H1 ;  /* 0x3000002cff2c7230 */ /* 0x000fe20000004100 */
[-C--:B------:R-:W-:Y:S01]  /*15af0*/  F2FP.F16.E4M3.UNPACK_B R42, R27.reuse ;  /* 0x0000001bff2a723e */ /* 0x080fe200020006ff */
[--C-:B------:R-:W-:Y:S01]  /*15b00*/  HADD2.F32 R34, -RZ, R41.reuse.H0_H0 ;  /* 0x20000029ff227230 */ /* 0x100fe20000004100 */
[----:B------:R-:W-:Y:S01]  /*15b10*/  F2FP.F16.E4M3.UNPACK_B R48, R27.H1 ;  /* 0x0000001bff30723e */ /* 0x000fe200030006ff */
[----:B------:R-:W-:Y:S01]  /*15b20*/  HADD2.F32 R41, -RZ, R41.H1_H1 ;  /* 0x30000029ff297230 */ /* 0x000fe20000004100 */
[----:B------:R-:W-:-:S02]  /*15b30*/  F2FP.F16.E4M3.UNPACK_B R6, R26 ;  /* 0x0000001aff06723e */ /* 0x000fc400020006ff */
[----:B------:R-:W-:Y:S01]  /*15b40*/  F2FP.F16.E4M3.UNPACK_B R27, R26.H1 ;  /* 0x0000001aff1b723e */ /* 0x000fe200030006ff */
[----:B------:R-:W-:Y:S01]  /*15b50*/  FFMA.FTZ R26, R30, R43, -R55 ;  /* 0x0000002b1e1a7223 */ /* 0x000fe20000010837 */
[----:B------:R-:W-:Y:S01]  /*15b60*/  F2FP.F16.E4M3.UNPACK_B R51, R53 ;  /* 0x00000035ff33723e */ /* 0x000fe200020006ff */
[C---:B------:R-:W-:Y:S01]  /*15b70*/  FFMA.FTZ R30, R31.reuse, R38, -R52 ;  /* 0x000000261f1e7223 */ /* 0x040fe20000010834 */
[----:B------:R-:W-:Y:S01]  /*15b80*/  F2FP.F16.E4M3.UNPACK_B R43, R47 ;  /* 0x0000002fff2b723e */ /* 0x000fe200020006ff */
[----:B------:R-:W-:Y:S01]  /*15b90*/  FFMA.FTZ R31, R31, R50, R57 ;  /* 0x000000321f1f7223 */ /* 0x000fe20000010039 */
[----:B------:R-:W-:Y:S01]  /*15ba0*/  HADD2.F32 R50, -RZ, R49.H1_H1 ;  /* 0x30000031ff327230 */ /* 0x000fe20000004100 */
[----:B------:R-:W-:Y:S01]  /*15bb0*/  F2FP.F16.E4M3.UNPACK_B R54, R53.H1 ;  /* 0x00000035ff36723e */ /* 0x000fe200030006ff */
[----:B------:R-:W-:Y:S01]  /*15bc0*/  HADD2.F32 R38, -RZ, R33.H1_H1 ;  /* 0x30000021ff267230 */ /* 0x000fe20000004100 */
[----:B------:R-:W-:Y:S01]  /*15bd0*/  F2FP.F16.E4M3.UNPACK_B R47, R47.H1 ;  /* 0x0000002fff2f723e */ /* 0x000fe200030006ff */
[----:B------:R-:W-:-:S02]  /*15be0*/  HADD2.F32 R52, -RZ, R51.H0_H0 ;  /* 0x20000033ff347230 */ /* 0x000fc40000004100 */
[C---:B------:R-:W-:Y:S01]  /*15bf0*/  FMUL.FTZ R55, R35.reuse, R50 ;  /* 0x0000003223377220 */ /* 0x040fe20000410000 */
[--C-:B------:R-:W-:Y:S02]  /*15c00*/  HADD2.F32 R33, -RZ, R42.reuse.H0_H0 ;  /* 0x2000002aff217230 */ /* 0x100fe40000004100 */
[----:B------:R-:W-:Y:S01]  /*15c10*/  FMUL.FTZ R35, R35, R44 ;  /* 0x0000002c23237220 */ /* 0x000fe20000410000 */
[----:B------:R-:W-:Y:S02]  /*15c20*/  HADD2.F32 R49, -RZ, R43.H0_H0 ;  /* 0x2000002bff317230 */ /* 0x000fe40000004100 */
[----:B------:R-:W-:Y:S02]  /*15c30*/  HADD2.F32 R51, -RZ, R51.H1_H1 ;  /* 0x30000033ff337230 */ /* 0x000fe40000004100 */
[C---:B------:R-:W-:Y:S01]  /*15c40*/  FMUL.FTZ R57, R33.reuse, R52 ;  /* 0x0000003421397220 */ /* 0x040fe20000410000 */
[----:B------:R-:W-:Y:S02]  /*15c50*/  HADD2.F32 R42, -RZ, R42.H1_H1 ;  /* 0x3000002aff2a7230 */ /* 0x000fe40000004100 */
[-C--:B------:R-:W-:Y:S01]  /*15c60*/  FMUL.FTZ R59, R33, R49.reuse ;  /* 0x00000031213b7220 */ /* 0x080fe20000410000 */
[C---:B------:R-:W-:Y:S01]  /*15c70*/  FFMA.FTZ R33, R38.reuse, R44, -R55 ;  /* 0x0000002c26217223 */ /* 0x040fe20000010837 */
[----:B------:R-:W-:Y:S01]  /*15c80*/  FFMA.FTZ R38, R38, R50, R35 ;  /* 0x0000003226267223 */ /* 0x000fe20000010023 */
[C---:B------:R-:W-:Y:S01]  /*15c90*/  FFMA.FTZ R35, R34.reuse, R49, -R57 ;  /* 0x0000003122237223 */ /* 0x040fe20000010839 */
[----:B------:R-:W-:Y:S01]  /*15ca0*/  FFMA.FTZ R34, R34, R52, R59 ;  /* 0x0000003422227223 */ /* 0x000fe2000001003b */
[----:B------:R-:W-:-:S02]  /*15cb0*/  HADD2.F32 R49, -RZ, R43.H1_H1 ;  /* 0x3000002bff317230 */ /* 0x000fc40000004100 */
[C---:B------:R-:W-:Y:S01]  /*15cc0*/  FMUL.FTZ R56, R42.reuse, R51 ;  /* 0x000000332a387220 */ /* 0x040fe20000410000 */
[----:B------:R-:W-:Y:S01]  /*15cd0*/  HADD2.F32 R52, -RZ, R54.H0_H0 ;  /* 0x20000036ff347230 */ /* 0x000fe20000004100 */
[----:B------:R-:W-:Y:S01]  /*15ce0*/  F2FP.SATFINITE.E4M3.F32.PACK_AB_MERGE_C R30, R33, R30, RZ ;  /* 0x0000001e211e723e */ /* 0x000fe200048070ff */
[----:B------:R-:W-:Y:S02]  /*15cf0*/  HADD2.F32 R43, -RZ, R48.H0_H0 ;  /* 0x20000030ff2b7230 */ /* 0x000fe40000004100 */
[-C--:B------:R-:W-:Y:S01]  /*15d00*/  FMUL.FTZ R58, R42, R49.reuse ;  /* 0x000000312a3a7220 */ /* 0x080fe20000410000 */
[----:B------:R-:W-:Y:S02]  /*15d10*/  HADD2.F32 R50, -RZ, R47.H0_H0 ;  /* 0x2000002fff327230 */ /* 0x000fe40000004100 */
[----:B------:R-:W-:Y:S01]  /*15d20*/  FFMA.FTZ R42, R41, R49, -R56 ;  /* 0x00000031292a7223 */ /* 0x000fe20000010838 */
[----:B------:R-:W-:Y:S02]  /*15d30*/  HADD2.F32 R44, -RZ, R46.H0_H0 ;  /* 0x2000002eff2c7230 */ /* 0x000fe40000004100 */
[----:B------:R-:W-:Y:S01]  /*15d40*/  FMUL.FTZ R53, R43, R52 ;  /* 0x000000342b357220 */ /* 0x000fe20000410000 */
[----:B------:R-:W-:-:S02]  /*15d50*/  HADD2.F32 R54, -RZ, R54.H1_H1 ;  /* 0x30000036ff367230 */ /* 0x000fc40000004100 */
[-C--:B------:R-:W-:Y:S01]  /*15d60*/  FMUL.FTZ R55, R43, R50.reuse ;  /* 0x000000322b377220 */ /* 0x080fe20000410000 */
[----:B------:R-:W-:Y:S02]  /*15d70*/  HADD2.F32 R49, -RZ, R48.H1_H1 ;  /* 0x30000030ff317230 */ /* 0x000fe40000004100 */
[C---:B------:R-:W-:Y:S01]  /*15d80*/  FFMA.FTZ R43, R44.reuse, R50, -R53 ;  /* 0x000000322c2b7223 */ /* 0x040fe20000010835 */
[----:B------:R-:W-:Y:S01]  /*15d90*/  F2FP.F16.E4M3.UNPACK_B R53, R32.H1 ;  /* 0x00000020ff35723e */ /* 0x000fe200030006ff */
[----:B------:R-:W-:Y:S01]  /*15da0*/  FFMA.FTZ R44, R44, R52, R55 ;  /* 0x000000342c2c7223 */ /* 0x000fe20000010037 */
[----:B------:R-:W-:Y:S01]  /*15db0*/  F2FP.F16.E4M3.UNPACK_B R50, R28.H1 ;  /* 0x0000001cff32723e */ /* 0x000fe200030006ff */
[----:B------:R-:W-:Y:S02]  /*15dc0*/  HADD2.F32 R52, -RZ, R47.H1_H1 ;  /* 0x3000002fff347230 */ /* 0x000fe40000004100 */
[----:B------:R-:W-:Y:S01]  /*15dd0*/  FFMA.FTZ R41, R41, R51, R58 ;  /* 0x0000003329297223 */ /* 0x000fe2000001003a */
[----:B------:R-:W-:-:S02]  /*15de0*/  HADD2.F32 R55, -RZ, R53.H0_H0 ;  /* 0x20000035ff377230 */ /* 0x000fc40000004100 */
[C---:B------:R-:W-:Y:S01]  /*15df0*/  FMUL.FTZ R56, R49.reuse, R54 ;  /* 0x0000003631387220 */ /* 0x040fe20000410000 */
[----:B------:R-:W-:Y:S02]  /*15e00*/  HADD2.F32 R48, -RZ, R45.H0_H0 ;  /* 0x2000002dff307230 */ /* 0x000fe40000004100 */
[----:B------:R-:W-:Y:S01]  /*15e10*/  FMUL.FTZ R57, R49, R52 ;  /* 0x0000003431397220 */ /* 0x000fe20000410000 */
[----:B------:R-:W-:Y:S01]  /*15e20*/  HADD2.F32 R51, -RZ, R50.H0_H0 ;  /* 0x20000032ff337230 */ /* 0x000fe20000004100 */
[----:B------:R-:W-:Y:S01]  /*15e30*/  F2FP.SATFINITE.E4M3.F32.PACK_AB_MERGE_C R31, R38, R31, RZ ;  /* 0x0000001f261f723e */ /* 0x000fe200048070ff */
[----:B------:R-:W-:Y:S02]  /*15e40*/  HADD2.F32 R47, -RZ, R46.H1_H1 ;  /* 0x3000002eff2f7230 */ /* 0x000fe40000004100 */
[C---:B------:R-:W-:Y:S01]  /*15e50*/  FMUL.FTZ R49, R48.reuse, R55 ;  /* 0x0000003730317220 */ /* 0x040fe20000410000 */
[----:B------:R-:W-:Y:S02]  /*15e60*/  HADD2.F32 R46, -RZ, R40.H0_H0 ;  /* 0x20000028ff2e7230 */ /* 0x000fe40000004100 */
[----:B------:R-:W-:Y:S01]  /*15e70*/  FMUL.FTZ R48, R48, R51 ;  /* 0x0000003330307220 */ /* 0x000fe20000410000 */
[----:B------:R-:W-:-:S02]  /*15e80*/  HADD2.F32 R53, -RZ, R53.H1_H1 ;  /* 0x30000035ff357230 */ /* 0x000fc40000004100 */
[C---:B------:R-:W-:Y:S01]  /*15e90*/  FFMA.FTZ R58, R47.reuse, R52, -R56 ;  /* 0x000000342f3a7223 */ /* 0x040fe20000010838 */
[----:B------:R-:W-:Y:S01]  /*15ea0*/  FFMA.FTZ R59, R47, R54, R57 ;  /* 0x000000362f3b7223 */ /* 0x000fe20000010039 */
[C---:B------:R-:W-:Y:S01]  /*15eb0*/  FFMA.FTZ R52, R46.reuse, R51, -R49 ;  /* 0x000000332e347223 */ /* 0x040fe20000010831 */
[----:B------:R-:W-:Y:S01]  /*15ec0*/  FFMA.FTZ R55, R46, R55, R48 ;  /* 0x000000372e377223 */ /* 0x000fe20000010030 */
[----:B------:R-:W-:Y:S01]  /*15ed0*/  HADD2.F32 R45, -RZ, R45.H1_H1 ;  /* 0x3000002dff2d7230 */ /* 0x000fe20000004100 */
[----:B------:R-:W-:Y:S01]  /*15ee0*/  F2FP.F16.E4M3.UNPACK_B R47, R32 ;  /* 0x00000020ff2f723e */ /* 0x000fe200020006ff */
[----:B------:R-:W-:Y:S01]  /*15ef0*/  HADD2.F32 R50, -RZ, R50.H1_H1 ;  /* 0x30000032ff327230 */ /* 0x000fe20000004100 */
[----:B------:R-:W-:Y:S01]  /*15f00*/  F2FP.F16.E4M3.UNPACK_B R46, R28 ;  /* 0x0000001cff2e723e */ /* 0x000fe200020006ff */
[----:B------:R-:W-:Y:S02]  /*15f10*/  HADD2.F32 R40, -RZ, R40.H1_H1 ;  /* 0x30000028ff287230 */ /* 0x000fe40000004100 */
[----:B------:R-:W-:Y:S01]  /*15f20*/  FMUL.FTZ R51, R45, R53 ;  /* 0x000000352d337220 */ /* 0x000fe20000410000 */
[----:B------:R-:W-:-:S02]  /*15f30*/  HADD2.F32 R49, -RZ, R47.H0_H0 ;  /* 0x2000002fff317230 */ /* 0x000fc40000004100 */
[-C--:B------:R-:W-:Y:S01]  /*15f40*/  FMUL.FTZ R28, R45, R50.reuse ;  /* 0x000000322d1c7220 */ /* 0x080fe20000410000 */
[----:B------:R-:W-:Y:S02]  /*15f50*/  HADD2.F32 R32, -RZ, R39.H0_H0 ;  /* 0x20000027ff207230 */ /* 0x000fe40000004100 */
[C---:B------:R-:W-:Y:S01]  /*15f60*/  FFMA.FTZ R57, R40.reuse, R50, -R51 ;  /* 0x0000003228397223 */ /* 0x040fe20000010833 */
[----:B------:R-:W-:Y:S02]  /*15f70*/  HADD2.F32 R45, -RZ, R46.H0_H0 ;  /* 0x2000002eff2d7230 */ /* 0x000fe40000004100 */
[----:B------:R-:W-:Y:S01]  /*15f80*/  FFMA.FTZ R54, R40, R53, R28 ;  /* 0x0000003528367223 */ /* 0x000fe2000001001c */
[----:B------:R-:W-:Y:S02]  /*15f90*/  HADD2.F32 R28, -RZ, R29.H0_H0 ;  /* 0x2000001dff1c7230 */ /* 0x000fe40000004100 */
[----:B------:R-:W-:Y:S01]  /*15fa0*/  FMUL.FTZ R51, R32, R49 ;  /* 0x0000003120337220 */ /* 0x000fe20000410000 */
[----:B------:R-:W-:-:S02]  /*15fb0*/  HADD2.F32 R40, -RZ, R47.H1_H1 ;  /* 0x3000002fff287230 */ /* 0x000fc40000004100 */
[-C--:B------:R-:W-:Y:S01]  /*15fc0*/  FMUL.FTZ R47, R32, R45.reuse ;  /* 0x0000002d202f7220 */ /* 0x080fe20000410000 */
[----:B------:R-:W-:Y:S02]  /*15fd0*/  HADD2.F32 R39, -RZ, R39.H1_H1 ;  /* 0x30000027ff277230 */ /* 0x000fe40000004100 */
[C---:B------:R-:W-:Y:S01]  /*15fe0*/  FFMA.FTZ R51, R28.reuse, R45, -R51 ;  /* 0x0000002d1c337223 */ /* 0x040fe20000010833 */
[----:B------:R-:W-:Y:S02]  /*15ff0*/  HADD2.F32 R46, -RZ, R46.H1_H1 ;  /* 0x3000002eff2e7230 */ /* 0x000fe40000004100 */
[----:B------:R-:W-:Y:S01]  /*16000*/  FFMA.FTZ R47, R28, R49, R47 ;  /* 0x000000311c2f7223 */ /* 0x000fe2000001002f */
[----:B------:R-:W-:Y:S01]  /*16010*/  HADD2.F32 R29, -RZ, R29.H1_H1 ;  /* 0x3000001dff1d7230 */ /* 0x000fe20000004100 */
[----:B------:R-:W-:Y:S01]  /*16020*/  F2FP.F16.E4M3.UNPACK_B R45, R21.H1 ;  /* 0x00000015ff2d723e */ /* 0x000fe200030006ff */
[C---:B------:R-:W-:Y:S01]  /*16030*/  FMUL.FTZ R32, R39.reuse, R40 ;  /* 0x0000002827207220 */ /* 0x040fe20000410000 */
[----:B------:R-:W-:Y:S01]  /*16040*/  F2FP.F16.E4M3.UNPACK_B R28, R20.H1 ;  /* 0x00000014ff1c723e */ /* 0x000fe200030006ff */
[----:B------:R-:W-:Y:S01]  /*16050*/  FMUL.FTZ R49, R39, R46 ;  /* 0x0000002e27317220 */ /* 0x000fe20000410000 */
[----:B------:R-:W-:Y:S01]  /*16060*/  F2FP.F16.E4M3.UNPACK_B R20, R20 ;  /* 0x00000014ff14723e */ /* 0x000fe200020006ff */
[----:B------:R-:W-:Y:S01]  /*16070*/  FFMA.FTZ R48, R29, R46, -R32 ;  /* 0x0000002e1d307223 */ /* 0x000fe20000010820 */
[----:B------:R-:W-:-:S02]  /*16080*/  HADD2.F32 R39, -RZ, R45.H0_H0 ;  /* 0x2000002dff277230 */ /* 0x000fc40000004100 */
[----:B------:R-:W-:Y:S01]  /*16090*/  FFMA.FTZ R50, R29, R40, R49 ;  /* 0x000000281d327223 */ /* 0x000fe20000010031 */
[----:B------:R-:W-:Y:S01]  /*160a0*/  HADD2.F32 R32, -RZ, R27.H0_H0 ;  /* 0x2000001bff207230 */ /* 0x000fe20000004100 */
[----:B------:R-:W-:Y:S01]  /*160b0*/  F2FP.SATFINITE.E4M3.F32.PACK_AB_MERGE_C R54, R54, R55, RZ ;  /* 0x000000373636723e */ /* 0x000fe200048070ff */
[--C-:B------:R-:W-:Y:S01]  /*160c0*/  HADD2.F32 R29, -RZ, R28.reuse.H0_H0 ;  /* 0x2000001cff1d7230 */ /* 0x100fe20000004100 */
[----:B------:R-:W-:Y:S01]  /*160d0*/  F2FP.SATFINITE.E4M3.F32.PACK_AB_MERGE_C R5, R26, R5, R30 ;  /* 0x000000051a05723e */ /* 0x000fe2000480701e */
[----:B------:R-:W-:Y:S02]  /*160e0*/  HADD2.F32 R40, -RZ, R28.H1_H1 ;  /* 0x3000001cff287230 */ /* 0x000fe40000004100 */
[----:B------:R-:W-:Y:S01]  /*160f0*/  FMUL.FTZ R49, R32, R39 ;  /* 0x0000002720317220 */ /* 0x000fe20000410000 */
[----:B------:R-:W-:Y:S01]  /*16100*/  HADD2.F32 R28, -RZ, R7.H0_H0 ;  /* 0x20000007ff1c7230 */ /* 0x000fe20000004100 */
[----:B------:R-:W-:Y:S01]  /*16110*/  F2FP.SATFINITE.E4M3.F32.PACK_AB_MERGE_C R25, R24, R25, R31 ;  /* 0x000000191819723e */ /* 0x000fe2000480701f */
[----:B------:R-:W-:-:S02]  /*16120*/  HADD2.F32 R46, -RZ, R45.H1_H1 ;  /* 0x3000002dff2e7230 */ /* 0x000fc40000004100 */
[-C--:B------:R-:W-:Y:S01]  /*16130*/  FMUL.FTZ R45, R32, R29.reuse ;  /* 0x0000001d202d7220 */ /* 0x080fe20000410000 */
[----:B------:R-:W-:Y:S02]  /*16140*/  HADD2.F32 R27, -RZ, R27.H1_H1 ;  /* 0x3000001bff1b7230 */ /* 0x000fe40000004100 */
        /* <DEDUP_REMOVED lines=11> */
[----:B------:R-:W-:Y:S01]  /*16200*/  HADD2.F32 R29, -RZ, R28.H0_H0 ;  /* 0x2000001cff1d7230 */ /* 0x000fe20000004100 */
[----:B------:R-:W-:Y:S01]  /*16210*/  F2FP.SATFINITE.E4M3.F32.PACK_AB_MERGE_C R49, R56, R49, RZ ;  /* 0x000000313831723e */ /* 0x000fe200048070ff */
[----:B------:R-:W-:Y:S01]  /*16220*/  HADD2.F32 R7, -RZ, R6.H0_H0 ;  /* 0x20000006ff077230 */ /* 0x000fe20000004100 */
        /* <DEDUP_REMOVED lines=23> */
.L_x_2629:
[----:B------:R-:W-:Y:S05]  /*163a0*/  BSYNC B1 ;  /* 0x0000000000017941 */ /* 0x000fea0003800000 */
.L_x_2628:
[----:B------:R-:W-:Y:S05]  /*163b0*/  @P0 BRA `(.L_x_2613) ;  /* 0x0000000c00fc0947 */ /* 0x000fea0003800000 */
[----:B-123--:R-:W2:Y:S04]  /*163c0*/  LDL R24, [R1+0x6c] ;  /* 0x00006c0001187983 */ /* 0x00eea80000100800 */
[----:B------:R-:W3:Y:S01]  /*163d0*/  LDL R49, [R1+0x1a4] ;  /* 0x0001a40001317983 */ /* 0x000ee20000100800 */
[----:B0----5:R-:W-:Y:S01]  /*163e0*/  SHF.R.U32.HI R3, RZ, 0x8, R12 ;  /* 0x00000008ff037819 */ /* 0x021fe2000001160c */
[----:B------:R-:W-:Y:S01]  /*163f0*/  VIADD R25, R19, 0x60 ;  /* 0x0000006013197836 */ /* 0x000fe20000000000 */
[----:B------:R-:W-:Y:S02]  /*16400*/  LEA.HI R37, R37, R0, RZ, 0x1c ;  /* 0x0000000025257211 */ /* 0x000fe400078fe0ff */
[----:B------:R-:W-:Y:S01]  /*16410*/  LOP3.LUT R0, R12, 0xff, RZ, 0xc0, !PT ;  /* 0x000000ff0c007812 */ /* 0x000fe200078ec0ff */
[----:B------:R-:W-:Y:S01]  /*16420*/  IMAD.SHL.U32 R25, R25, 0x80, RZ ;  /* 0x0000008019197824 */ /* 0x000fe200078e00ff */
[----:B------:R-:W-:-:S02]  /*16430*/  SHF.R.U32.HI R7, RZ, 0x8, R14 ;  /* 0x00000008ff077819 */ /* 0x000fc4000001160e */
[----:B------:R-:W-:Y:S02]  /*16440*/  LOP3.LUT R3, R3, 0xff, RZ, 0xc0, !PT ;  /* 0x000000ff03037812 */ /* 0x000fe400078ec0ff */
[----:B------:R-:W-:Y:S02]  /*16450*/  LOP3.LUT R6, R14, 0xff, RZ, 0xc0, !PT ;  /* 0x000000ff0e067812 */ /* 0x000fe400078ec0ff */
[----:B------:R-:W-:Y:S02]  /*16460*/  LOP3.LUT R7, R7, 0xff, RZ, 0xc0, !PT ;  /* 0x000000ff07077812 */ /* 0x000fe400078ec0ff */
[----:B------:R-:W-:Y:S02]  /*16470*/  PRMT R21, R3, 0x7604, R0 ;  /* 0x0000760403157816 */ /* 0x000fe40000000000 */
[----:B------:R-:W-:Y:S02]  /*16480*/  SHF.R.S32.HI R0, RZ, 0x1f, R37 ;  /* 0x0000001fff007819 */ /* 0x000fe40000011425 */
[----:B------:R-:W-:-:S02]  /*16490*/  PRMT R29, R7, 0x7604, R6 ;  /* 0x00007604071d7816 */ /* 0x000fc40000000006 */
[----:B------:R-:W-:Y:S01]  /*164a0*/  LEA.HI R7, R0, R37, RZ, 0x3 ;  /* 0x0000002500077211 */ /* 0x000fe200078f18ff */
[----:B------:R-:W-:Y:S01]  /*164b0*/  IMAD.SHL.U32 R0, R37, 0x10, RZ ;  /* 0x0000001025007824 */ /* 0x000fe200078e00ff */
[----:B------:R-:W-:Y:S02]  /*164c0*/  LOP3.LUT R25, R25, 0x380, RZ, 0xc0, !PT ;  /* 0x0000038019197812 */ /* 0x000fe400078ec0ff */
[----:B------:R-:W-:Y:S01]  /*164d0*/  SHF.R.U32.HI R5, RZ, 0x8, R13 ;  /* 0x00000008ff057819 */ /* 0x000fe2000001160d */
[----:B------:R-:W-:Y:S01]  /*164e0*/  IMAD.SHL.U32 R7, R7, 0x800, RZ ;  /* 0x0000080007077824 */ /* 0x000fe200078e00ff */
[----:B------:R-:W-:Y:S01]  /*164f0*/  LOP3.LUT R0, R25, 0x70, R0, 0xf8, !PT ;  /* 0x0000007019007812 */ /* 0x000fe200078ef800 */
[----:B------:R-:W-:Y:S01]  /*16500*/  VIADD R25, R19, 0x60 ;  /* 0x0000006013197836 */ /* 0x000fe20000000000 */
[----:B------:R-:W-:Y:S02]  /*16510*/  LOP3.LUT R4, R13, 0xff, RZ, 0xc0, !PT ;  /* 0x000000ff0d047812 */ /* 0x000fe400078ec0ff */
[----:B------:R-:W-:Y:S01]  /*16520*/  LOP3.LUT R5, R5, 0xff, RZ, 0xc0, !PT ;  /* 0x000000ff05057812 */ /* 0x000fe200078ec0ff */
[----:B------:R-:W-:Y:S01]  /*16530*/  IMAD.SHL.U32 R25, R25, 0x80, RZ ;  /* 0x0000008019197824 */ /* 0x000fe200078e00ff */
[----:B------:R-:W-:-:S02]  /*16540*/  LOP3.LUT R3, R15, 0xff, RZ, 0xc0, !PT ;  /* 0x000000ff0f037812 */ /* 0x000fc400078ec0ff */
[----:B------:R-:W-:Y:S02]  /*16550*/  PRMT R20, R5, 0x7604, R4 ;  /* 0x0000760405147816 */ /* 0x000fe40000000004 */
[----:B------:R-:W-:Y:S02]  /*16560*/  LOP3.LUT R25, R25, 0x380, RZ, 0xc0, !PT ;  /* 0x0000038019197812 */ /* 0x000fe400078ec0ff */
[----:B------:R-:W-:Y:S02]  /*16570*/  SHF.R.U32.HI R4, RZ, 0x8, R15 ;  /* 0x00000008ff047819 */ /* 0x000fe4000001160f */
[----:B------:R-:W-:Y:S02]  /*16580*/  SHF.R.U32.HI R25, RZ, 0x3, R25 ;  /* 0x00000003ff197819 */ /* 0x000fe40000011619 */
[----:B------:R-:W-:Y:S02]  /*16590*/  LOP3.LUT R4, R4, 0xff, RZ, 0xc0, !PT ;  /* 0x000000ff04047812 */ /* 0x000fe400078ec0ff */
[----:B------:R-:W-:-:S02]  /*165a0*/  LOP3.LUT R0, R0, R25, RZ, 0x3c, !PT ;  /* 0x0000001900007212 */ /* 0x000fc400078e3cff */
[----:B------:R-:W-:Y:S02]  /*165b0*/  LOP3.LUT R25, R7, 0xffffc000, RZ, 0xc0, !PT ;  /* 0xffffc00007197812 */ /* 0x000fe400078ec0ff */
[----:B------:R-:W-:Y:S02]  /*165c0*/  PRMT R28, R4, 0x7604, R3 ;  /* 0x00007604041c7816 */ /* 0x000fe40000000003 */
[----:B------:R-:W-:Y:S02]  /*165d0*/  SHF.R.U32.HI R6, RZ, 0x8, R8 ;  /* 0x00000008ff067819 */ /* 0x000fe40000011608 */
[----:B------:R-:W-:Y:S02]  /*165e0*/  LOP3.LUT R5, R8, 0xff, RZ, 0xc0, !PT ;  /* 0x000000ff08057812 */ /* 0x000fe400078ec0ff */
[----:B------:R-:W-:Y:S02]  /*165f0*/  LOP3.LUT R6, R6, 0xff, RZ, 0xc0, !PT ;  /* 0x000000ff06067812 */ /* 0x000fe400078ec0ff */
[----:B------:R-:W-:-:S02]  /*16600*/  SHF.R.U32.HI R32, RZ, 0x8, R10 ;  /* 0x00000008ff207819 */ /* 0x000fc4000001160a */
[----:B------:R-:W-:Y:S02]  /*16610*/  PRMT R33, R6, 0x7604, R5 ;  /* 0x0000760406217816 */ /* 0x000fe40000000005 */
[----:B------:R-:W-:Y:S02]  /*16620*/  SHF.R.U32.HI R35, RZ, 0x8, R11 ;  /* 0x00000008ff237819 */ /* 0x000fe4000001160b */
[----:B------:R-:W-:Y:S02]  /*16630*/  LOP3.LUT R30, R9, 0xff, RZ, 0xc0, !PT ;  /* 0x000000ff091e7812 */ /* 0x000fe400078ec0ff */
[----:B------:R-:W-:Y:S02]  /*16640*/  LOP3.LUT R31, R10, 0xff, RZ, 0xc0, !PT ;  /* 0x000000ff0a1f7812 */ /* 0x000fe400078ec0ff */
[----:B------:R-:W-:Y:S02]  /*16650*/  LOP3.LUT R32, R32, 0xff, RZ, 0xc0, !PT ;  /* 0x000000ff20207812 */ /* 0x000fe400078ec0ff */
[----:B------:R-:W-:-:S02]  /*16660*/  LOP3.LUT R34, R11, 0xff, RZ, 0xc0, !PT ;  /* 0x000000ff0b227812 */ /* 0x000fc400078ec0ff */
[----:B------:R-:W-:Y:S02]  /*16670*/  LOP3.LUT R35, R35, 0xff, RZ, 0xc0, !PT ;  /* 0x000000ff23237812 */ /* 0x000fe400078ec0ff */
[----:B------:R-:W-:Y:S02]  /*16680*/  PRMT R37, R32, 0x7604, R31 ;  /* 0x0000760420257816 */ /* 0x000fe4000000001f */
[----:B------:R-:W-:Y:S02]  /*16690*/  PRMT R34, R35, 0x7604, R34 ;  /* 0x0000760423227816 */ /* 0x000fe40000000022 */
[----:B------:R-:W-:Y:S02]  /*166a0*/  SHF.R.U32.HI R31, RZ, 0x10, R15 ;  /* 0x00000010ff1f7819 */ /* 0x000fe4000001160f */
[----:B------:R-:W-:Y:S02]  /*166b0*/  SHF.R.U32.HI R35, RZ, 0x10, R9 ;  /* 0x00000010ff237819 */ /* 0x000fe40000011609 */
[----:B------:R-:W-:Y:S01]  /*166c0*/  SHF.R.U32.HI R39, RZ, 0x10, R11 ;  /* 0x00000010ff277819 */ /* 0x000fe2000001160b */
[----:B------:R-:W-:Y:S01]  /*166d0*/  IMAD.U32 R31, R31, 0x10000, RZ ;  /* 0x000100001f1f7824 */ /* 0x000fe200078e00ff */
[----:B------:R-:W-:Y:S01]  /*166e0*/  LOP3.LUT R29, R29, 0xff0000, R14, 0xf8, !PT ;  /* 0x00ff00001d1d7812 */ /* 0x000fe200078ef80e */
[----:B------:R-:W-:Y:S01]  /*166f0*/  IMAD.U32 R35, R35, 0x10000, RZ ;  /* 0x0001000023237824 */ /* 0x000fe200078e00ff */
[----:B------:R-:W-:Y:S01]  /*16700*/  LOP3.LUT R33, R33, 0xff0000, R8, 0xf8, !PT ;  /* 0x00ff000021217812 */ /* 0x000fe200078ef808 */
[----:B------:R-:W-:Y:S01]  /*16710*/  IMAD.U32 R39, R39, 0x10000, RZ ;  /* 0x0001000027277824 */ /* 0x000fe200078e00ff */
[----:B------:R-:W-:-:S02]  /*16720*/  LOP3.LUT R31, R28, 0xff0000, R31, 0xf8, !PT ;  /* 0x00ff00001c1f7812 */ /* 0x000fc400078ef81f */
[--C-:B------:R-:W-:Y:S02]  /*16730*/  LOP3.LUT R21, R21, 0xff0000, R12.reuse, 0xf8, !PT ;  /* 0x00ff000015157812 */ /* 0x100fe400078ef80c */
[----:B------:R-:W-:Y:S02]  /*16740*/  LOP3.LUT R39, R34, 0xff0000, R39, 0xf8, !PT ;  /* 0x00ff000022277812 */ /* 0x000fe400078ef827 */
[----:B------:R-:W-:Y:S02]  /*16750*/  LOP3.LUT R12, R21, 0xff000000, R12, 0xf8, !PT ;  /* 0xff000000150c7812 */ /* 0x000fe400078ef80c */
[----:B------:R-:W-:Y:S02]  /*16760*/  LOP3.LUT R42, R39, 0xff000000, R11, 0xf8, !PT ;  /* 0xff000000272a7812 */ /* 0x000fe400078ef80b */
[----:B--2---:R-:W-:Y:S02]  /*16770*/  IADD3 R3, R0, R25, R24 ;  /* 0x0000001900037210 */ /* 0x004fe40007ffe018 */
[----:B------:R-:W-:Y:S01]  /*16780*/  SHF.R.U32.HI R24, RZ, 0x8, R9 ;  /* 0x00000008ff187819 */ /* 0x000fe20000011609 */
[----:B---3--:R-:W0:Y:S02]  /*16790*/  LDS.128 R4, [R49+0x20400] ;  /* 0x0204000031047984 */ /* 0x008e240000000c00 */
[----:B------:R-:W-:Y:S01]  /*167a0*/  IMAD.IADD R0, R18, 0x1, R3 ;  /* 0x0000000112007824 */ /* 0x000fe200078e0203 */
[----:B------:R-:W-:-:S04]  /*167b0*/  LOP3.LUT R3, R24, 0xff, RZ, 0xc0, !PT ;  /* 0x000000ff18037812 */ /* 0x000fc800078ec0ff */
[----:B------:R-:W1:Y:S01]  /*167c0*/  LDS.128 R24, [R0+0x20400] ;  /* 0x0204000000187984 */ /* 0x000e620000000c00 */
[----:B------:R-:W-:Y:S02]  /*167d0*/  PRMT R30, R3, 0x7604, R30 ;  /* 0x00007604031e7816 */ /* 0x000fe4000000001e */
[----:B------:R-:W-:Y:S02]  /*167e0*/  SHF.R.U32.HI R3, RZ, 0x10, R13 ;  /* 0x00000010ff037819 */ /* 0x000fe4000001160d */
[----:B------:R-:W-:Y:S02]  /*167f0*/  LOP3.LUT R35, R30, 0xff0000, R35, 0xf8, !PT ;  /* 0x00ff00001e237812 */ /* 0x000fe400078ef823 */
[----:B------:R-:W-:-:S04]  /*16800*/  SHF.L.U32 R3, R3, 0x10, RZ ;  /* 0x0000001003037819 */ /* 0x000fc800000006ff */
[----:B------:R-:W-:-:S04]  /*16810*/  LOP3.LUT R3, R20, 0xff0000, R3, 0xf8, !PT ;  /* 0x00ff000014037812 */ /* 0x000fc800078ef803 */
[----:B------:R-:W-:Y:S02]  /*16820*/  LOP3.LUT R28, R3, 0xff000000, R13, 0xf8, !PT ;  /* 0xff000000031c7812 */ /* 0x000fe400078ef80d */
[----:B------:R-:W-:Y:S02]  /*16830*/  LOP3.LUT R13, R37, 0xff0000, R10, 0xf8, !PT ;  /* 0x00ff0000250d7812 */ /* 0x000fe400078ef80a */
[----:B------:R-:W-:Y:S02]  /*16840*/  LOP3.LUT R37, R31, 0xff000000, R15, 0xf8, !PT ;  /* 0xff0000001f257812 */ /* 0x000fe400078ef80f */
[----:B------:R-:W-:Y:S02]  /*16850*/  LOP3.LUT R15, R35, 0xff000000, R9, 0xf8, !PT ;  /* 0xff000000230f7812 */ /* 0x000fe400078ef809 */
[----:B------:R-:W-:Y:S02]  /*16860*/  LOP3.LUT R3, R29, 0xff000000, R14, 0xf8, !PT ;  /* 0xff0000001d037812 */ /* 0x000fe400078ef80e */
[----:B------:R-:W-:-:S02]  /*16870*/  F2FP.F16.E4M3.UNPACK_B R39, R15 ;  /* 0x0000000fff27723e */ /* 0x000fc400020006ff */
[----:B------:R-:W-:Y:S02]  /*16880*/  LOP3.LUT R29, R33, 0xff000000, R8, 0xf8, !PT ;  /* 0xff000000211d7812 */ /* 0x000fe400078ef808 */
[----:B------:R-:W-:Y:S01]  /*16890*/  LOP3.LUT R8, R13, 0xff000000, R10, 0xf8, !PT ;  /* 0xff0000000d087812 */ /* 0x000fe200078ef80a */
[--C-:B------:R-:W-:Y:S01]  /*168a0*/  HADD2.F32 R40, -RZ, R39.reuse.H0_H0 ;  /* 0x20000027ff287230 */ /* 0x100fe20000004100 */
[-C--:B------:R-:W-:Y:S01]  /*168b0*/  F2FP.F16.E4M3.UNPACK_B R14, R28.reuse ;  /* 0x0000001cff0e723e */ /* 0x080fe200020006ff */
[----:B------:R-:W-:Y:S01]  /*168c0*/  HADD2.F32 R39, -RZ, R39.H1_H1 ;  /* 0x30000027ff277230 */ /* 0x000fe20000004100 */
[----:B------:R-:W-:Y:S02]  /*168d0*/  F2FP.F16.E4M3.UNPACK_B R28, R28.H1 ;  /* 0x0000001cff1c723e */ /* 0x000fe400030006ff */
[-C--:B0-----:R-:W-:Y:S01]  /*168e0*/  F2FP.F16.E4M3.UNPACK_B R10, R5.reuse ;  /* 0x00000005ff0a723e */ /* 0x081fe200020006ff */
[----:B------:R-:W-:Y:S01]  /*168f0*/  HADD2.F32 R38, -RZ, R14.H0_H0 ;  /* 0x2000000eff267230 */ /* 0x000fe20000004100 */
[----:B------:R-:W-:-:S02]  /*16900*/  F2FP.F16.E4M3.UNPACK_B R20, R5.H1 ;  /* 0x00000005ff14723e */ /* 0x000fc400030006ff */
[----:B------:R-:W-:Y:S01]  /*16910*/  F2FP.F16.E4M3.UNPACK_B R30, R7 ;  /* 0x00000007ff1e723e */ /* 0x000fe200020006ff */
[--C-:B------:R-:W-:Y:S01]  /*16920*/  HADD2.F32 R9, -RZ, R10.reuse.H0_H0 ;  /* 0x2000000aff097230 */ /* 0x100fe20000004100 */
[-C--:B-1----:R-:W-:Y:S01]  /*16930*/  F2FP.F16.E4M3.UNPACK_B R11, R25.reuse ;  /* 0x00000019ff0b723e */ /* 0x082fe200020006ff */
[----:B------:R-:W-:Y:S01]  /*16940*/  HADD2.F32 R10, -RZ, R10.H1_H1 ;  /* 0x3000000aff0a7230 */ /* 0x000fe20000004100 */
[----:B------:R-:W-:Y:S02]  /*16950*/  F2FP.F16.E4M3.UNPACK_B R21, R25.H1 ;  /* 0x00000019ff15723e */ /* 0x000fe400030006ff */
[-C--:B------:R-:W-:Y:S01]  /*16960*/  F2FP.F16.E4M3.UNPACK_B R25, R24.reuse ;  /* 0x00000018ff19723e */ /* 0x080fe200020006ff */
[--C-:B------:R-:W-:Y:S01]  /*16970*/  HADD2.F32 R5, -RZ, R11.reuse.H0_H0 ;  /* 0x2000000bff057230 */ /* 0x100fe20000004100 */
[----:B------:R-:W-:Y:S01]  /*16980*/  F2FP.F16.E4M3.UNPACK_B R34, R24.H1 ;  /* 0x00000018ff22723e */ /* 0x000fe200030006ff */
[----:B------:R-:W-:Y:S01]  /*16990*/  HADD2.F32 R11, -RZ, R11.H1_H1 ;  /* 0x3000000bff0b7230 */ /* 0x000fe20000004100 */
[----:B------:R-:W-:-:S02]  /*169a0*/  F2FP.F16.E4M3.UNPACK_B R33, R27 ;  /* 0x0000001bff21723e */ /* 0x000fc400020006ff */
[C---:B------:R-:W-:Y:S01]  /*169b0*/  FMUL.FTZ R24, R5.reuse, R40 ;  /* 0x0000002805187220 */ /* 0x040fe20000410000 */
[----:B------:R-:W-:Y:S01]  /*169c0*/  F2FP.F16.E4M3.UNPACK_B R35, R27.H1 ;  /* 0x0000001bff23723e */ /* 0x000fe200030006ff */
[-C--:B------:R-:W-:Y:S01]  /*169d0*/  FMUL.FTZ R27, R5, R38.reuse ;  /* 0x00000026051b7220 */ /* 0x080fe20000410000 */
[----:B------:R-:W-:Y:S01]  /*169e0*/  FMUL.FTZ R41, R11, R39 ;  /* 0x000000270b297220 */ /* 0x000fe20000410000 */
[C---:B------:R-:W-:Y:S01]  /*169f0*/  FFMA.FTZ R5, R9.reuse, R38, -R24 ;  /* 0x0000002609057223 */ /* 0x040fe20000010818 */
[----:B------:R-:W-:Y:S01]  /*16a00*/  F2FP.F16.E4M3.UNPACK_B R38, R15.H1 ;  /* 0x0000000fff26723e */ /* 0x000fe200030006ff */
[----:B------:R-:W-:Y:S01]  /*16a10*/  FFMA.FTZ R9, R9, R40, R27 ;  /* 0x0000002809097223 */ /* 0x000fe2000001001b */
[----:B------:R-:W-:Y:S01]  /*16a20*/  HADD2.F32 R24, -RZ, R14.H1_H1 ;  /* 0x3000000eff187230 */ /* 0x000fe20000004100 */
[----:B------:R-:W-:Y:S01]  /*16a30*/  F2FP.F16.E4M3.UNPACK_B R32, R7.H1 ;  /* 0x00000007ff20723e */ /* 0x000fe200030006ff */
[----:B------:R-:W-:Y:S01]  /*16a40*/  HADD2.F32 R14, -RZ, R21.H0_H0 ;  /* 0x20000015ff0e7230 */ /* 0x000fe20000004100 */
[----:B------:R-:W-:Y:S01]  /*16a50*/  F2FP.F16.E4M3.UNPACK_B R31, R4.H1 ;  /* 0x00000004ff1f723e */ /* 0x000fe200030006ff */
[----:B------:R-:W-:-:S02]  /*16a60*/  HADD2.F32 R40, -RZ, R38.H0_H0 ;  /* 0x20000026ff287230 */ /* 0x000fc40000004100 */
[----:B------:R-:W-:Y:S01]  /*16a70*/  FMUL.FTZ R44, R11, R24 ;  /* 0x000000180b2c7220 */ /* 0x000fe20000410000 */
[----:B------:R-:W-:Y:S01]  /*16a80*/  HADD2.F32 R27, -RZ, R28.H0_H0 ;  /* 0x2000001cff1b7230 */ /* 0x000fe20000004100 */
[----:B------:R-:W-:Y:S01]  /*16a90*/  F2FP.F16.E4M3.UNPACK_B R13, R4 ;  /* 0x00000004ff0d723e */ /* 0x000fe200020006ff */
[----:B------:R-:W-:Y:S02]  /*16aa0*/  HADD2.F32 R15, -RZ, R20.H0_H0 ;  /* 0x20000014ff0f7230 */ /* 0x000fe40000004100 */
[C---:B------:R-:W-:Y:S01]  /*16ab0*/  FMUL.FTZ R46, R14.reuse, R40 ;  /* 0x000000280e2e7220 */ /* 0x040fe20000410000 */
[----:B------:R-:W-:Y:S01]  /*16ac0*/  F2FP.F16.E4M3.UNPACK_B R4, R6 ;  /* 0x00000006ff04723e */ /* 0x000fe200020006ff */
[-C--:B------:R-:W-:Y:S01]  /*16ad0*/  FMUL.FTZ R43, R14, R27.reuse ;  /* 0x0000001b0e2b7220 */ /* 0x080fe20000410000 */
[----:B------:R-:W-:Y:S01]  /*16ae0*/  FFMA.FTZ R14, R10, R24, -R41 ;  /* 0x000000180a0e7223 */ /* 0x000fe20000010829 */
[----:B------:R-:W-:Y:S01]  /*16af0*/  FFMA.FTZ R11, R15, R27, -R46 ;  /* 0x0000001b0f0b7223 */ /* 0x000fe2000001082e */
[----:B------:R-:W-:-:S02]  /*16b00*/  HADD2.F32 R41, -RZ, R38.H1_H1 ;  /* 0x30000026ff297230 */ /* 0x000fc40000004100 */
[----:B------:R-:W-:Y:S01]  /*16b10*/  FFMA.FTZ R15, R15, R40, R43 ;  /* 0x000000280f0f7223 */ /* 0x000fe2000001002b */
[-C--:B------:R-:W-:Y:S01]  /*16b20*/  F2FP.F16.E4M3.UNPACK_B R40, R42.reuse ;  /* 0x0000002aff28723e */ /* 0x080fe200020006ff */
[----:B------:R-:W-:Y:S01]  /*16b30*/  HADD2.F32 R27, -RZ, R28.H1_H1 ;  /* 0x3000001cff1b7230 */ /* 0x000fe20000004100 */
[----:B------:R-:W-:Y:S01]  /*16b40*/  F2FP.F16.E4M3.UNPACK_B R38, R37 ;  /* 0x00000025ff26723e */ /* 0x000fe200020006ff */
[----:B------:R-:W-:Y:S02]  /*16b50*/  HADD2.F32 R28, -RZ, R20.H1_H1 ;  /* 0x30000014ff1c7230 */ /* 0x000fe40000004100 */
[----:B------:R-:W-:Y:S01]  /*16b60*/  FFMA.FTZ R10, R10, R39, R44 ;  /* 0x000000270a0a7223 */ /* 0x000fe2000001002c */
[----:B------:R-:W-:Y:S01]  /*16b70*/  HADD2.F32 R20, -RZ, R21.H1_H1 ;  /* 0x30000015ff147230 */ /* 0x000fe20000004100 */
[----:B------:R-:W-:Y:S01]  /*16b80*/  F2FP.F16.E4M3.UNPACK_B R42, R42.H1 ;  /* 0x0000002aff2a723e */ /* 0x000fe200030006ff */
[----:B------:R-:W-:Y:S01]  /*16b90*/  HADD2.F32 R43, -RZ, R40.H0_H0 ;  /* 0x20000028ff2b7230 */ /* 0x000fe20000004100 */
[----:B------:R-:W-:Y:S01]  /*16ba0*/  F2FP.F16.E4M3.UNPACK_B R7, R6.H1 ;  /* 0x00000006ff07723e */ /* 0x000fe200030006ff */
[----:B------:R-:W-:-:S02]  /*16bb0*/  HADD2.F32 R24, -RZ, R33.H0_H0 ;  /* 0x20000021ff187230 */ /* 0x000fc40000004100 */
[C---:B------:R-:W-:Y:S01]  /*16bc0*/  FMUL.FTZ R45, R20.reuse, R41 ;  /* 0x00000029142d7220 */ /* 0x040fe20000410000 */
[----:B------:R-:W-:Y:S02]  /*16bd0*/  HADD2.F32 R39, -RZ, R38.H0_H0 ;  /* 0x20000026ff277230 */ /* 0x000fe40000004100 */
[----:B------:R-:W-:Y:S01]  /*16be0*/  FMUL.FTZ R44, R20, R27 ;  /* 0x0000001b142c7220 */ /* 0x000fe20000410000 */
[----:B------:R-:W-:Y:S02]  /*16bf0*/  HADD2.F32 R21, -RZ, R30.H0_H0 ;  /* 0x2000001eff157230 */ /* 0x000fe40000004100 */
[----:B------:R-:W-:Y:S01]  /*16c00*/  FMUL.FTZ R46, R24, R43 ;  /* 0x0000002b182e7220 */ /* 0x000fe20000410000 */
[----:B------:R-:W-:Y:S01]  /*16c10*/  FFMA.FTZ R20, R28, R27, -R45 ;  /* 0x0000001b1c147223 */ /* 0x000fe2000001082d */
[----:B------:R-:W-:Y:S01]  /*16c20*/  FMUL.FTZ R48, R24, R39 ;  /* 0x0000002718307220 */ /* 0x000fe20000410000 */
[----:B------:R-:W-:Y:S01]  /*16c30*/  FFMA.FTZ R28, R28, R41, R44 ;  /* 0x000000291c1c7223 */ /* 0x000fe2000001002c */
[----:B------:R-:W-:Y:S01]  /*16c40*/  FFMA.FTZ R24, R21, R39, -R46 ;  /* 0x0000002715187223 */ /* 0x000fe2000001082e */
[----:B------:R-:W-:Y:S01]  /*16c50*/  HADD2.F32 R39, -RZ, R38.H1_H1 ;  /* 0x30000026ff277230 */ /* 0x000fe20000004100 */
[----:B------:R-:W-:Y:S01]  /*16c60*/  F2FP.F16.E4M3.UNPACK_B R38, R37.H1 ;  /* 0x00000025ff26723e */ /* 0x000fe200030006ff */
[----:B------:R-:W-:-:S02]  /*16c70*/  HADD2.F32 R41, -RZ, R40.H1_H1 ;  /* 0x30000028ff297230 */ /* 0x000fc40000004100 */
[----:B------:R-:W-:Y:S01]  /*16c80*/  FFMA.FTZ R21, R21, R43, R48 ;  /* 0x0000002b15157223 */ /* 0x000fe20000010030 */
[----:B------:R-:W-:Y:S01]  /*16c90*/  HADD2.F32 R27, -RZ, R33.H1_H1 ;  /* 0x30000021ff1b7230 */ /* 0x000fe20000004100 */
[-C--:B------:R-:W-:Y:S01]  /*16ca0*/  F2FP.F16.E4M3.UNPACK_B R6, R26.reuse ;  /* 0x0000001aff06723e */ /* 0x080fe200020006ff */
[----:B------:R-:W-:Y:S01]  /*16cb0*/  HADD2.F32 R44, -RZ, R42.H0_H0 ;  /* 0x2000002aff2c7230 */ /* 0x000fe20000004100 */
[----:B------:R-:W-:Y:S01]  /*16cc0*/  F2FP.F16.E4M3.UNPACK_B R26, R26.H1 ;  /* 0x0000001aff1a723e */ /* 0x000fe200030006ff */
[----:B------:R-:W-:Y:S02]  /*16cd0*/  HADD2.F32 R37, -RZ, R35.H0_H0 ;  /* 0x20000023ff257230 */ /* 0x000fe40000004100 */
[C---:B------:R-:W-:Y:S01]  /*16ce0*/  FMUL.FTZ R43, R27.reuse, R41 ;  /* 0x000000291b2b7220 */ /* 0x040fe20000410000 */
[----:B------:R-:W-:Y:S02]  /*16cf0*/  HADD2.F32 R30, -RZ, R30.H1_H1 ;  /* 0x3000001eff1e7230 */ /* 0x000fe40000004100 */
[----:B------:R-:W-:Y:S01]  /*16d00*/  FMUL.FTZ R46, R27, R39 ;  /* 0x000000271b2e7220 */ /* 0x000fe20000410000 */
[----:B------:R-:W-:-:S02]  /*16d10*/  HADD2.F32 R40, -RZ, R38.H0_H0 ;  /* 0x20000026ff287230 */ /* 0x000fc40000004100 */
[C---:B------:R-:W-:Y:S01]  /*16d20*/  FMUL.FTZ R48, R37.reuse, R44 ;  /* 0x0000002c25307220 */ /* 0x040fe20000410000 */
[----:B------:R-:W-:Y:S02]  /*16d30*/  HADD2.F32 R33, -RZ, R32.H0_H0 ;  /* 0x20000020ff217230 */ /* 0x000fe40000004100 */
[C---:B------:R-:W-:Y:S01]  /*16d40*/  FFMA.FTZ R27, R30.reuse, R39, -R43 ;  /* 0x000000271e1b7223 */ /* 0x040fe2000001082b */
[----:B------:R-:W-:Y:S01]  /*16d50*/  FFMA.FTZ R30, R30, R41, R46 ;  /* 0x000000291e1e7223 */ /* 0x000fe2000001002e */
[-C--:B------:R-:W-:Y:S01]  /*16d60*/  FMUL.FTZ R37, R37, R40.reuse ;  /* 0x0000002825257220 */ /* 0x080fe20000410000 */
[----:B------:R-:W-:Y:S01]  /*16d70*/  F2FP.F16.E4M3.UNPACK_B R41, R29.H1 ;  /* 0x0000001dff29723e */ /* 0x000fe200030006ff */
[C---:B------:R-:W-:Y:S01]  /*16d80*/  FFMA.FTZ R48, R33.reuse, R40, -R48 ;  /* 0x0000002821307223 */ /* 0x040fe20000010830 */
[----:B------:R-:W-:Y:S01]  /*16d90*/  HADD2.F32 R40, -RZ, R38.H1_H1 ;  /* 0x30000026ff287230 */ /* 0x000fe20000004100 */
[----:B------:R-:W-:Y:S01]  /*16da0*/  F2FP.F16.E4M3.UNPACK_B R38, R12.H1 ;  /* 0x0000000cff26723e */ /* 0x000fe200030006ff */
        /* <DEDUP_REMOVED lines=17> */
[----:B------:R-:W-:Y:S02]  /*16ec0*/  HADD2.F32 R34, -RZ, R34.H1_H1 ;  /* 0x30000022ff227230 */ /* 0x000fe40000004100 */
[----:B------:R-:W-:Y:S01]  /*16ed0*/  FFMA.FTZ R50, R33, R44, R47 ;  /* 0x0000002c21327223 */ /* 0x000fe2000001002f */
        /* <DEDUP_REMOVED lines=8> */
[----:B------:R-:W-:Y:S01]  /*16f60*/  HADD2.F32 R34, -RZ, R33.H0_H0 ;  /* 0x20000021ff227230 */ /* 0x000fe20000004100 */
[----:B------:R-:W-:Y:S01]  /*16f70*/  F2FP.SATFINITE.E4M3.F32.PACK_AB_MERGE_C R43, R50, R43, RZ ;  /* 0x0000002b322b723e */ /* 0x000fe200048070ff */
[----:B------:R-:W-:-:S02]  /*16f80*/  HADD2.F32 R29, -RZ, R25.H0_H0 ;  /* 0x20000019ff1d7230 */ /* 0x000fc40000004100 */
[C---:B------:R-:W-:Y:S01]  /*16f90*/  FFMA.FTZ R44, R31.reuse, R38, -R12 ;  /* 0x000000261f2c7223 */ /* 0x040fe2000001080c */
[----:B------:R-:W-:Y:S01]  /*16fa0*/  FFMA.FTZ R41, R31, R41, R40 ;  /* 0x000000291f297223 */ /* 0x000fe20000010028 */
[----:B------:R-:W-:Y:S01]  /*16fb0*/  HADD2.F32 R31, -RZ, R32.H0_H0 ;  /* 0x20000020ff1f7230 */ /* 0x000fe20000004100 */
[----:B------:R-:W-:Y:S01]  /*16fc0*/  F2FP.SATFINITE.E4M3.F32.PACK_AB_MERGE_C R9, R10, R9, R15 ;  /* 0x000000090a09723e */ /* 0x000fe2000480700f */
        /* <DEDUP_REMOVED lines=11> */
[-C--:B------:R-:W-:Y:S01]  /*17080*/  F2FP.F16.E4M3.UNPACK_B R12, R3.reuse.H1 ;  /* 0x00000003ff0c723e */ /* 0x080fe200030006ff */
[-C--:B------:R-:W-:Y:S01]  /*17090*/  FMUL.FTZ R29, R25, R32.reuse ;  /* 0x00000020191d7220 */ /* 0x080fe20000410000 */
[----:B------:R-:W-:Y:S01]  /*170a0*/  FFMA.FTZ R40, R13, R32, -R40 ;  /* 0x000000200d287223 */ /* 0x000fe20000010828 */
[----:B------:R-:W-:Y:S01]  /*170b0*/  HADD2.F32 R32, -RZ, R31.H0_H0 ;  /* 0x2000001fff207230 */ /* 0x000fe20000004100 */
[----:B------:R-:W-:Y:S01]  /*170c0*/  F2FP.F16.E4M3.UNPACK_B R3, R3 ;  /* 0x00000003ff03723e */ /* 0x000fe200020006ff */
[----:B------:R-:W-:-:S02]  /*170d0*/  HADD2.F32 R25, -RZ, R26.H0_H0 ;  /* 0x2000001aff197230 */ /* 0x000fc40000004100 */
[----:B------:R-:W-:Y:S01]  /*170e0*/  FFMA.FTZ R33, R13, R38, R29 ;  /* 0x000000260d217223 */ /* 0x000fe2000001001d */
[--C-:B------:R-:W-:Y:S01]  /*170f0*/  HADD2.F32 R13, -RZ, R12.reuse.H0_H0 ;  /* 0x2000000cff0d7230 */ /* 0x100fe20000004100 */
[----:B------:R-:W-:Y:S01]  /*17100*/  F2FP.SATFINITE.E4M3.F32.PACK_AB_MERGE_C R11, R30, R21, R43 ;  /* 0x000000151e0b723e */ /* 0x000fe2000480702b */
[----:B------:R-:W-:Y:S02]  /*17110*/  HADD2.F32 R29, -RZ, R12.H1_H1 ;  /* 0x3000000cff1d7230 */ /* 0x000fe40000004100 */
[C---:B------:R-:W-:Y:S01]  /*17120*/  FMUL.FTZ R39, R25.reuse, R32 ;  /* 0x0000002019277220 */ /* 0x040fe20000410000 */
[----:B------:R-:W-:Y:S02]  /*17130*/  HADD2.F32 R12, -RZ, R7.H0_H0 ;  /* 0x20000007ff0c7230 */ /* 0x000fe40000004100 */
[----:B------:R-:W-:Y:S01]  /*17140*/  FMUL.FTZ R25, R25, R13 ;  /* 0x0000000d19197220 */ /* 0x000fe20000410000 */
[----:B------:R-:W-:Y:S02]  /*17150*/  HADD2.F32 R31, -RZ, R31.H1_H1 ;  /* 0x3000001fff1f7230 */ /* 0x000fe40000004100 */
[----:B------:R-:W-:-:S02]  /*17160*/  HADD2.F32 R26, -RZ, R26.H1_H1 ;  /* 0x3000001aff1a7230 */ /* 0x000fc40000004100 */
[C---:B------:R-:W-:Y:S01]  /*17170*/  FFMA.FTZ R39, R12.reuse, R13, -R39 ;  /* 0x0000000d0c277223 */ /* 0x040fe20000010827 */
[----:B------:R-:W-:Y:S02]  /*17180*/  HADD2.F32 R7, -RZ, R7.H1_H1 ;  /* 0x30000007ff077230 */ /* 0x000fe40000004100 */
[----:B------:R-:W-:Y:S01]  /*17190*/  FFMA.FTZ R38, R12, R32, R25 ;  /* 0x000000200c267223 */ /* 0x000fe20000010019 */
[----:B------:R-:W-:Y:S01]  /*171a0*/  F2FP.F16.E4M3.UNPACK_B R12, R8 ;  /* 0x00000008ff0c723e */ /* 0x000fe200020006ff */
[C---:B------:R-:W-:Y:S01]  /*171b0*/  FMUL.FTZ R46, R26.reuse, R31 ;  /* 0x0000001f1a2e7220 */ /* 0x040fe20000410000 */
        /* <DEDUP_REMOVED lines=31> */
.L_x_2613:
[----:B------:R-:W-:Y:S05]  /*173b0*/  BSYNC B0 ;  /* 0x0000000000007941 */ /* 0x000fea0003800000 */
.L_x_2585:
        /* <DEDUP_REMOVED lines=8> */
.L_x_2582:
[----:B----4-:R-:W-:-:S05]  /*17440*/  IMAD.U32 R0, RZ, RZ, UR46 ;  /* 0x0000002eff007e24 */ /* 0x010fca000f8e00ff */
[----:B------:R-:W-:-:S13]  /*17450*/  ISETP.NE.AND P1, PT, R0, 0x3, PT ;  /* 0x000000030000780c */ /* 0x000fda0003f25270 */
[----:B------:R-:W-:Y:S05]  /*17460*/  @!P1 BRA `(.L_x_2630) ;  /* 0x0000000000049947 */ /* 0x000fea0003800000 */
[----:B------:R-:W-:Y:S01]  /*17470*/  BPT.TRAP 0x1 ;  /* 0x000000040000795c */ /* 0x000fe20000300000 */
.L_x_2630:
[----:B-----5:R-:W-:Y:S01]  /*17480*/  IMAD R10, R234, 0x8, R18 ;  /* 0x00000008ea0a7824 */ /* 0x020fe200078e0212 */
[----:B0123--:R-:W-:-:S04]  /*17490*/  SHF.L.U32 R3, R235, 0x1f, RZ ;  /* 0x0000001feb037819 */ /* 0x00ffc800000006ff */
[----:B------:R0:W1:Y:S01]  /*174a0*/  SYNCS.PHASECHK.TRANS64.TRYWAIT P0, [R10+URZ+0x38830], R3 ;  /* 0x038830030a0075a7 */ /* 0x000062000800017f */
[----:B------:R-:W-:Y:S05]  /*174b0*/  @!P1 BRA `(.L_x_2631) ;  /* 0x0000000000049947 */ /* 0x000fea0003800000 */
[----:B------:R-:W-:Y:S01]  /*174c0*/  BPT.TRAP 0x1 ;  /* 0x000000040000795c */ /* 0x000fe20000300000 */
.L_x_2631:
[----:B------:R-:W2:Y:S02]  /*174d0*/  S2R R0, SR_TID.X ;  /* 0x0000000000007919 */ /* 0x000ea40000002100 */
[----:B--2---:R-:W-:-:S04]  /*174e0*/  LOP3.LUT R0, R0, 0x7f, RZ, 0xc0, !PT ;  /* 0x0000007f00007812 */ /* 0x004fc800078ec0ff */
[----:B------:R-:W-:Y:S01]  /*174f0*/  ISETP.NE.AND P2, PT, R0, RZ, PT ;  /* 0x000000ff0000720c */ /* 0x000fe20003f45270 */
[----:B-1----:R-:W-:-:S12]  /*17500*/  @P0 BRA `(.L_x_2632) ;  /* 0x0000000000080947 */ /* 0x002fd80003800000 */
[----:B------:R-:W1:Y:S02]  /*17510*/  SYNCS.PHASECHK.TRANS64.TRYWAIT P0, [R10+URZ+0x38830], R3 ;  /* 0x038830030a0075a7 */ /* 0x000e64000800017f */
[----:B-1----:R-:W-:Y:S05]  /*17520*/  @!P0 BRA `(.L_x_2633) ;  /* 0x000001a000908947 */ /* 0x002fea0003800000 */
.L_x_2632:
[----:B------:R-:W-:Y:S05]  /*17530*/  WARPSYNC.ALL ;  /* 0x0000000000007948 */ /* 0x000fea0003800000 */
[----:B------:R-:W-:Y:S01]  /*17540*/  VIADD R0, R18, 0x28400 ;  /* 0x0002840012007836 */ /* 0x000fe20000000000 */
[----:B------:R-:W-:Y:S01]  /*17550*/  LOP3.LUT R4, R36, 0x10000, RZ, 0xfc, !PT ;  /* 0x0001000024047812 */ /* 0x000fe200078efcff */
[----:B------:R-:W-:Y:S01]  /*17560*/  IMAD.MOV.U32 R5, RZ, RZ, 0x40000040 ;  /* 0x40000040ff057424 */ /* 0x000fe200078e00ff */
[----:B------:R-:W-:Y:S01]  /*17570*/  WARPGROUP.ARRIVE ;  /* 0x00000000000079c5 */ /* 0x000fe20000000000 */
[----:B------:R-:W-:Y:S01]  /*17580*/  IMAD.MOV.U32 R7, RZ, RZ, 0x40000040 ;  /* 0x40000040ff077424 */ /* 0x000fe200078e00ff */
[----:B------:R-:W-:Y:S01]  /*17590*/  SHF.R.U32.HI R0, RZ, 0x4, R0 ;  /* 0x00000004ff007819 */ /* 0x000fe20000011600 */
[C---:B------:R-:W-:Y:S01]  /*175a0*/  VIADD R96, R4.reuse, 0x2 ;  /* 0x0000000204607836 */ /* 0x040fe20000000000 */
[----:B------:R-:W-:Y:S01]  /*175b0*/  R2UR UR4, R4 ;  /* 0x00000000040472ca */ /* 0x000fe200000e0000 */
[----:B------:R-:W-:Y:S01]  /*175c0*/  IMAD.MOV.U32 R9, RZ, RZ, 0x40000040 ;  /* 0x40000040ff097424 */ /* 0x000fe200078e00ff */
[----:B------:R-:W-:Y:S01]  /*175d0*/  LOP3.LUT R0, R0, 0x3fff, RZ, 0xc0, !PT ;  /* 0x00003fff00007812 */ /* 0x000fe200078ec0ff */
[----:B------:R-:W-:Y:S01]  /*175e0*/  VIADD R94, R4, 0x4 ;  /* 0x00000004045e7836 */ /* 0x000fe20000000000 */
[----:B------:R-:W-:Y:S01]  /*175f0*/  R2UR UR5, R5 ;  /* 0x00000000050572ca */ /* 0x000fe200000e0000 */
[----:B------:R-:W-:Y:S01]  /*17600*/  IMAD.MOV.U32 R95, RZ, RZ, 0x40000040 ;  /* 0x40000040ff5f7424 */ /* 0x000fe200078e00ff */
[----:B01----:R-:W-:Y:S01]  /*17610*/  LOP3.LUT R3, R0, 0x10000, RZ, 0xfc, !PT ;  /* 0x0001000000037812 */ /* 0x003fe200078efcff */
[----:B------:R-:W-:Y:S01]  /*17620*/  VIADD R92, R4, 0x6 ;  /* 0x00000006045c7836 */ /* 0x000fe20000000000 */
[----:B------:R-:W-:Y:S01]  /*17630*/  R2UR UR7, R7 ;  /* 0x00000000070772ca */ /* 0x000fe200000e0000 */
[----:B------:R-:W-:Y:S01]  /*17640*/  IMAD.MOV.U32 R93, RZ, RZ, 0x40000040 ;  /* 0x40000040ff5d7424 */ /* 0x000fe200078e00ff */
[----:B------:R-:W-:Y:S01]  /*17650*/  MOV R97, 0x40000040 ;  /* 0x4000004000617802 */ /* 0x000fe20000000f00 */
[----:B------:R-:W-:Y:S01]  /*17660*/  IMAD R6, R234, 0x800, R3 ;  /* 0x00000800ea067824 */ /* 0x000fe200078e0203 */
[----:B------:R-:W-:Y:S01]  /*17670*/  MOV R13, 0x40000040 ;  /* 0x40000040000d7802 */ /* 0x000fe20000000f00 */
[----:B------:R-:W-:Y:S01]  /*17680*/  VIADD R12, R4, 0x400 ;  /* 0x00000400040c7836 */ /* 0x000fe20000000000 */
[----:B------:R-:W-:Y:S01]  /*17690*/  STL [R1+0x14], R3 ;  /* 0x0000140301007387 */ /* 0x000fe20000100800 */
[C---:B------:R-:W-:Y:S01]  /*176a0*/  VIADD R8, R6.reuse, 0x2 ;  /* 0x0000000206087836 */ /* 0x040fe20000000000 */
[----:B------:R-:W-:Y:S01]  /*176b0*/  R2UR UR6, R6 ;  /* 0x00000000060672ca */ /* 0x000fe200000e0000 */
[----:B------:R-:W-:Y:S01]  /*176c0*/  VIADD R88, R4, 0x402 ;  /* 0x0000040204587836 */ /* 0x000fe20000000000 */
[----:B------:R-:W-:Y:S01]  /*176d0*/  STL.64 [R1+0x30], R96 ;  /* 0x0000306001007387 */ /* 0x000fe20000100a00 */
[----:B------:R-:W-:-:S02]  /*176e0*/  IMAD.MOV.U32 R89, RZ, RZ, 0x40000040 ;  /* 0x40000040ff597424 */ /* 0x000fc400078e00ff */
[----:B------:R-:W-:Y:S01]  /*176f0*/  IMAD.MOV.U32 R15, RZ, RZ, 0x40000040 ;  /* 0x40000040ff0f7424 */ /* 0x000fe200078e00ff */
[----:B------:R-:W-:Y:S01]  /*17700*/  STL.64 [R1+0x28], R94 ;  /* 0x0000285e01007387 */ /* 0x000fe20000100a00 */
[C---:B------:R-:W-:Y:S01]  /*17710*/  VIADD R14, R4.reuse, 0x404 ;  /* 0x00000404040e7836 */ /* 0x040fe20000000000 */
[----:B------:R-:W-:Y:S01]  /*17720*/  MOV R21, 0x40000040 ;  /* 0x4000004000157802 */ /* 0x000fe20000000f00 */
[----:B------:R-:W-:Y:S01]  /*17730*/  VIADD R20, R4, 0x406 ;  /* 0x0000040604147836 */ /* 0x000fe20000000000 */
[----:B------:R0:W-:Y:S01]  /*17740*/  STL.64 [R1+0x20], R92 ;  /* 0x0000205c01007387 */ /* 0x0001e20000100a00 */
[----:B------:R-:W1:Y:S02]  /*17750*/  LDC R0, c[0x0][0x448] ;  /* 0x00011200ff007b82 */ /* 0x000e640000000800 */
[----:B------:R-:W-:Y:S01]  /*17760*/  QGMMA.64x128x32.F32.E4M3.E4M3 R24, gdesc[UR4], RZ, !UPT, gsb0 ;  /* 0x01e00000041879f3 */ /* 0x000fe2000c0008ff */
[----:B------:R-:W-:Y:S01]  /*17770*/  R2UR UR4, R96 ;  /* 0x00000000600472ca */ /* 0x000fe200000e0000 */
[----:B------:R2:W-:Y:S01]  /*17780*/  STL.64 [R1+0x18], R12 ;  /* 0x0000180c01007387 */ /* 0x0005e20000100a00 */
[----:B------:R-:W-:-:S02]  /*17790*/  R2UR UR5, R97 ;  /* 0x00000000610572ca */ /* 0x000fc400000e0000 */
        /* <DEDUP_REMOVED lines=17> */
[----:B------:R-:W-:Y:S01]  /*178b0*/  R2UR UR5, R93 ;  /* 0x000000005d0572ca */ /* 0x000fe200000e0000 */
[----:B0-----:R-:W3:Y:S01]  /*178c0*/  LDL R92, [R1+0x3c] ;  /* 0x00003c00015c7983 */ /* 0x001ee20000100800 */
        /* <DEDUP_REMOVED lines=9> */
[----:B--2---:R-:W3:Y:S01]  /*17960*/  LDL R12, [R1+0x80] ;  /* 0x00008000010c7983 */ /* 0x004ee20000100800 */
        /* <DEDUP_REMOVED lines=11> */
[----:B------:R0:W-:Y:S04]  /*17a20*/  STL.64 [R1+0x8], R88 ;  /* 0x0000085801007387 */ /* 0x0001e80000100a00 */
[----:B------:R-:W2:Y:S04]  /*17a30*/  LDL R11, [R1+0x64] ;  /* 0x00006400010b7983 */ /* 0x000ea80000100800 */
[----:B------:R-:W4:Y:S04]  /*17a40*/  LDL R90, [R1+0x40] ;  /* 0x00004000015a7983 */ /* 0x000f280000100800 */
[----:B0-----:R-:W5:Y:S01]  /*17a50*/  LDL R88, [R1+0x48] ;  /* 0x0000480001587983 */ /* 0x001f620000100800 */
        /* <DEDUP_REMOVED lines=17> */
[----:B------:R-:W-:Y:S02]  /*17b70*/  R2UR UR7, R7 ;  /* 0x00000000070772ca */ /* 0x000fe400000e0000 */
[----:B-1----:R-:W-:-:S13]  /*17b80*/  ISETP.NE.AND P0, PT, R0, 0x1, PT ;  /* 0x000000010000780c */ /* 0x002fda0003f05270 */
[----:B------:R-:W0:Y:S08]  /*17b90*/  @P0 LDC R3, c[0x0][0x44c] ;  /* 0x00011300ff030b82 */ /* 0x000e300000000800 */
[----:B------:R-:W1:Y:S01]  /*17ba0*/  @P0 LDC R7, c[0x0][0x450] ;  /* 0x00011400ff070b82 */ /* 0x000e620000000800 */
[----:B---3--:R-:W-:-:S04]  /*17bb0*/  IMAD.IADD R8, R12, 0x1, R92 ;  /* 0x000000010c087824 */ /* 0x008fc800078e025c */
[----:B0-----:R-:W-:-:S05]  /*17bc0*/  @P0 IMAD.HI.U32 R0, R8, R3, RZ ;  /* 0x0000000308000227 */ /* 0x001fca00078e00ff */
[----:B-1----:R-:W-:Y:S01]  /*17bd0*/  @P0 SHF.R.U32.HI R8, RZ, R7, R0 ;  /* 0x00000007ff080219 */ /* 0x002fe20000011600 */
[----:B------:R-:W-:Y:S02]  /*17be0*/  WARPGROUP.DEPBAR.LE gsb0, 0x0 ;  /* 0x00008000000079c5 */ /* 0x000fe40000010000 */
[----:B------:R-:W-:-:S06]  /*17bf0*/  WARPGROUP.ARRIVE ;  /* 0x00000000000079c5 */ /* 0x000fcc0000000000 */
[----:B------:R-:W-:Y:S01]  /*17c00*/  QGMMA.64x128x32.F32.E4M3.E4M3 R24, gdesc[UR4], R24, gsb0 ;  /* 0x01e00000041879f3 */ /* 0x000fe20008000818 */
[----:B------:R-:W0:Y:S01]  /*17c10*/  SHFL.IDX PT, R0, R8, 0x1, 0x1c1f ;  /* 0x003c1f0008007f89 */ /* 0x000e2200000e0000 */
[----:B------:R-:W-:-:S04]  /*17c20*/  IMAD.MOV.U32 R6, RZ, RZ, -0x80 ;  /* 0xffffff80ff067424 */ /* 0x000fc800078e00ff */
[----:B------:R-:W-:-:S05]  /*17c30*/  IMAD R6, R91, R6, 0x80 ;  /* 0x000000805b067424 */ /* 0x000fca00078e0206 */
[C-C-:B--2---:R-:W-:Y:S02]  /*17c40*/  IADD3 R3, -R11.reuse, 0x1, R6.reuse ;  /* 0x000000010b037810 */ /* 0x144fe40007ffe106 */
[----:B-----5:R-:W-:Y:S02]  /*17c50*/  IADD3 R6, -R11, R88, R6 ;  /* 0x000000580b067210 */ /* 0x020fe40007ffe106 */
[----:B----4-:R-:W-:-:S04]  /*17c60*/  IADD3 R3, -R90, R3, R88 ;  /* 0x000000035a037210 */ /* 0x010fc80007ffe158 */
[----:B0-----:R-:W-:-:S04]  /*17c70*/  VIADDMNMX R0, R0, R3, R6, PT ;  /* 0x0000000300007246 */ /* 0x001fc80003800106 */
[C---:B------:R-:W-:Y:S02]  /*17c80*/  ISETP.GT.AND P4, PT, R0.reuse, RZ, PT ;  /* 0x000000ff0000720c */ /* 0x040fe40003f84270 */
[C---:B------:R-:W-:Y:S02]  /*17c90*/  ISETP.GT.AND P5, PT, R0.reuse, 0x1, PT ;  /* 0x000000010000780c */ /* 0x040fe40003fa4270 */
[----:B------:R-:W-:Y:S01]  /*17ca0*/  ISETP.GT.AND P3, PT, R0, 0x8, PT ;  /* 0x000000080000780c */ /* 0x000fe20003f64270 */
[----:B------:R0:W-:Y:S01]  /*17cb0*/  STL.64 [R1], R14 ;  /* 0x0000000e01007387 */ /* 0x0001e20000100a00 */
[----:B------:R-:W-:Y:S02]  /*17cc0*/  WARPGROUP.DEPBAR.LE gsb0, 0x0 ;  /* 0x00008000000079c5 */ /* 0x000fe40000010000 */
[----:B------:R-:W-:Y:S02]  /*17cd0*/  FSEL R7, R26, -INF , P4 ;  /* 0xff8000001a077808 */ /* 0x000fe40002000000 */
[----:B------:R-:W-:-:S02]  /*17ce0*/  FSEL R27, R27, -INF , P5 ;  /* 0xff8000001b1b7808 */ /* 0x000fc40002800000 */
[----:B------:R-:W-:Y:S02]  /*17cf0*/  ISETP.GT.AND P4, PT, R0, 0x9, PT ;  /* 0x000000090000780c */ /* 0x000fe40003f84270 */
[----:B------:R-:W-:Y:S02]  /*17d00*/  FSEL R9, R30, -INF , P3 ;  /* 0xff8000001e097808 */ /* 0x000fe40001800000 */
[----:B------:R-:W-:Y:S02]  /*17d10*/  FMNMX.FTZ R12, R7, R27, !PT ;  /* 0x0000001b070c7209 */ /* 0x000fe40007810000 */
        /* <DEDUP_REMOVED lines=16> */
[----:B0-----:R-:W-:Y:S02]  /*17e20*/  FSEL R15, R42, -INF , P3 ;  /* 0xff8000002a0f7808 */ /* 0x001fe40001800000 */
        /* <DEDUP_REMOVED lines=67> */
[----:B------:R-:W-:Y:S02]  /*18260*/  FSEL R87, R87, -INF , P4 ;  /* 0xff80000057577808 */ /* 0x000fe40002000000 */
[----:B------:R-:W-:-:S04]  /*18270*/  FMNMX.FTZ R12, R83, R12, !PT ;  /* 0x0000000c530c7209 */ /* 0x000fc80007810000 */
[----:B------:R-:W-:-:S05]  /*18280*/  FMNMX.FTZ R12, R87, R12, !PT ;  /* 0x0000000c570c7209 */ /* 0x000fca0007810000 */
[----:B------:R-:W0:Y:S04]  /*18290*/  SHFL.BFLY PT, R113, R12, 0x2, 0x1f ;  /* 0x0c401f000c717f89 */ /* 0x000e2800000e0000 */
[----:B------:R-:W1:Y:S01]  /*182a0*/  SHFL.IDX PT, R8, R8, RZ, 0x1c1f ;  /* 0x001c1fff08087589 */ /* 0x000e6200000e0000 */
[----:B0-----:R-:W-:-:S05]  /*182b0*/  FMNMX.FTZ R14, R12, R113, !PT ;  /* 0x000000710c0e7209 */ /* 0x001fca0007810000 */
[----:B------:R-:W0:Y:S01]  /*182c0*/  SHFL.BFLY PT, R113, R14, 0x1, 0x1f ;  /* 0x0c201f000e717f89 */ /* 0x000e2200000e0000 */
[----:B-1----:R-:W-:-:S04]  /*182d0*/  VIADDMNMX R3, R8, R3, R6, PT ;  /* 0x0000000308037246 */ /* 0x002fc80003800106 */
[C---:B------:R-:W-:Y:S02]  /*182e0*/  ISETP.GT.AND P4, PT, R3.reuse, RZ, PT ;  /* 0x000000ff0300720c */ /* 0x040fe40003f84270 */
[----:B------:R-:W-:Y:S02]  /*182f0*/  ISETP.GT.AND P5, PT, R3, 0x1, PT ;  /* 0x000000010300780c */ /* 0x000fe40003fa4270 */
[----:B0-----:R-:W-:-:S04]  /*18300*/  FMNMX.FTZ R0, R14, R113, !PT ;  /* 0x000000710e007209 */ /* 0x001fc80007810000 */
[----:B------:R-:W-:Y:S01]  /*18310*/  FSETP.NEU.FTZ.AND P3, PT, R0, -INF , PT ;  /* 0xff8000000000780b */ /* 0x000fe20003f7d000 */
[----:B------:R-:W-:-:S05]  /*18320*/  FFMA.FTZ R113, R2, R0, -8 ;  /* 0xc100000002717423 */ /* 0x000fca0000010000 */
[----:B------:R-:W-:Y:S02]  /*18330*/  FSEL R113, R113, RZ, P3 ;  /* 0x000000ff71717208 */ /* 0x000fe40001800000 */
[----:B------:R-:W-:Y:S02]  /*18340*/  ISETP.GT.AND P3, PT, R3, 0x8, PT ;  /* 0x000000080300780c */ /* 0x000fe40003f64270 */
[----:B------:R-:W-:Y:S01]  /*18350*/  FSEL R25, R25, -INF , P5 ;  /* 0xff80000019197808 */ /* 0x000fe20002800000 */
[----:B------:R-:W-:-:S01]  /*18360*/  FFMA.FTZ R229, R2, R7, -R113 ;  /* 0x0000000702e57223 */ /* 0x000fc20000010871 */
[----:B------:R-:W-:Y:S01]  /*18370*/  FSEL R7, R24, -INF , P4 ;  /* 0xff80000018077808 */ /* 0x000fe20002000000 */
[----:B------:R-:W-:-:S01]  /*18380*/  FFMA.FTZ R8, R2, R9, -R113 ;  /* 0x0000000902087223 */ /* 0x000fc20000010871 */
[----:B------:R-:W-:Y:S02]  /*18390*/  ISETP.GT.AND P4, PT, R3, 0x9, PT ;  /* 0x000000090300780c */ /* 0x000fe40003f84270 */
[----:B------:R-:W-:-:S02]  /*183a0*/  FSEL R9, R28, -INF , P3 ;  /* 0xff8000001c097808 */ /* 0x000fc40001800000 */
[----:B------:R-:W-:Y:S02]  /*183b0*/  FMNMX.FTZ R12, R7, R25, !PT ;  /* 0x00000019070c7209 */ /* 0x000fe40007810000 */
[----:B------:R-:W-:Y:S02]  /*183c0*/  ISETP.GT.AND P3, PT, R3, 0x10, PT ;  /* 0x000000100300780c */ /* 0x000fe40003f64270 */
[----:B------:R-:W-:Y:S02]  /*183d0*/  FSEL R29, R29, -INF , P4 ;  /* 0xff8000001d1d7808 */ /* 0x000fe40002000000 */
[----:B------:R-:W-:Y:S01]  /*183e0*/  FMNMX.FTZ R12, R9, R12, !PT ;  /* 0x0000000c090c7209 */ /* 0x000fe20007810000 */
[C-C-:B------:R-:W-:Y:S01]  /*183f0*/  FFMA.FTZ R14, R2.reuse, R31, -R113.reuse ;  /* 0x0000001f020e7223 */ /* 0x140fe20000010871 */
[----:B------:R-:W-:Y:S01]  /*18400*/  ISETP.GT.AND P4, PT, R3, 0x11, PT ;  /* 0x000000110300780c */ /* 0x000fe20003f84270 */
[----:B------:R-:W-:Y:S01]  /*18410*/  FFMA.FTZ R27, R2, R27, -R113 ;  /* 0x0000001b021b7223 */ /* 0x000fe20000010871 */
[----:B------:R-:W-:-:S02]  /*18420*/  FSEL R31, R32, -INF , P3 ;  /* 0xff800000201f7808 */ /* 0x000fc40001800000 */
[----:B------:R-:W-:Y:S02]  /*18430*/  FMNMX.FTZ R12, R29, R12, !PT ;  /* 0x0000000c1d0c7209 */ /* 0x000fe40007810000 */
[----:B------:R-:W-:Y:S02]  /*18440*/  ISETP.GT.AND P3, PT, R3, 0x18, PT ;  /* 0x000000180300780c */ /* 0x000fe40003f64270 */
[----:B------:R-:W-:Y:S02]  /*18450*/  FSEL R33, R33, -INF , P4 ;  /* 0xff80000021217808 */ /* 0x000fe40002000000 */
[----:B------:R-:W-:Y:S01]  /*18460*/  FMNMX.FTZ R12, R31, R12, !PT ;  /* 0x0000000c1f0c7209 */ /* 0x000fe20007810000 */
[----:B------:R-:W-:Y:S01]  /*18470*/  MUFU.EX2 R6, R27 ;  /* 0x0000001b00067308 */ /* 0x000fe20000000800 */
[----:B------:R-:W-:-:S01]  /*18480*/  FFMA.FTZ R231, R2, R11, -R113 ;  /* 0x0000000b02e77223 */ /* 0x000fc20000010871 */
[----:B------:R-:W-:Y:S02]  /*18490*/  ISETP.GT.AND P4, PT, R3, 0x19, PT ;  /* 0x000000190300780c */ /* 0x000fe40003f84270 */
[----:B------:R-:W-:-:S04]  /*184a0*/  FSEL R11, R36, -INF , P3 ;  /* 0xff800000240b7808 */ /* 0x000fc80001800000 */
[----:B------:R0:W-:Y:S01]  /*184b0*/  MUFU.EX2 R27, R14 ;  /* 0x0000000e001b7308 */ /* 0x0001e20000000800 */
[----:B------:R-:W-:Y:S02]  /*184c0*/  ISETP.GT.AND P3, PT, R3, 0x20, PT ;  /* 0x000000200300780c */ /* 0x000fe40003f64270 */
[----:B------:R-:W-:Y:S02]  /*184d0*/  FSEL R37, R37, -INF , P4 ;  /* 0xff80000025257808 */ /* 0x000fe40002000000 */
[----:B0-----:R-:W-:Y:S01]  /*184e0*/  FMNMX.FTZ R14, R33, R12, !PT ;  /* 0x0000000c210e7209 */ /* 0x001fe20007810000 */
[----:B------:R-:W-:-:S03]  /*184f0*/  FFMA.FTZ R24, R2, R35, -R113 ;  /* 0x0000002302187223 */ /* 0x000fc60000010871 */
[----:B------:R-:W-:Y:S02]  /*18500*/  FMNMX.FTZ R14, R11, R14, !PT ;  /* 0x0000000e0b0e7209 */ /* 0x000fe40007810000 */
[----:B------:R-:W-:Y:S02]  /*18510*/  ISETP.GT.AND P4, PT, R3, 0x21, PT ;  /* 0x000000210300780c */ /* 0x000fe40003f84270 */
[----:B------:R-:W-:Y:S02]  /*18520*/  FSEL R35, R40, -INF , P3 ;  /* 0xff80000028237808 */ /* 0x000fe40001800000 */
[----:B------:R-:W-:Y:S02]  /*18530*/  FMNMX.FTZ R14, R37, R14, !PT ;  /* 0x0000000e250e7209 */ /* 0x000fe40007810000 */
[----:B------:R-:W-:Y:S02]  /*18540*/  ISETP.GT.AND P3, PT, R3, 0x28, PT ;  /* 0x000000280300780c */ /* 0x000fe40003f64270 */
[----:B------:R-:W-:-:S02]  /*18550*/  FSEL R41, R41, -INF , P4 ;  /* 0xff80000029297808 */ /* 0x000fc40002000000 */
[----:B------:R-:W-:Y:S01]  /*18560*/  FMNMX.FTZ R14, R35, R14, !PT ;  /* 0x0000000e230e7209 */ /* 0x000fe20007810000 */
[----:B------:R0:W-:Y:S01]  /*18570*/  MUFU.EX2 R12, R24 ;  /* 0x00000018000c7308 */ /* 0x0001e20000000800 */
[C---:B------:R-:W-:Y:S02]  /*18580*/  ISETP.GT.AND P4, PT, R3.reuse, 0x29, PT ;  /* 0x000000290300780c */ /* 0x040fe40003f84270 */
[----:B------:R-:W-:Y:S02]  /*18590*/  FSEL R115, R44, -INF , P3 ;  /* 0xff8000002c737808 */ /* 0x000fe40001800000 */
[----:B------:R-:W-:Y:S02]  /*185a0*/  ISETP.GT.AND P3, PT, R3, 0x30, PT ;  /* 0x000000300300780c */ /* 0x000fe40003f64270 */
[----:B0-----:R-:W-:Y:S02]  /*185b0*/  FMNMX.FTZ R24, R41, R14, !PT ;  /* 0x0000000e29187209 */ /* 0x001fe40007810000 */
[----:B------:R-:W-:-:S02]  /*185c0*/  FSEL R45, R45, -INF , P4 ;  /* 0xff8000002d2d7808 */ /* 0x000fc40002000000 */
[----:B------:R-:W-:Y:S01]  /*185d0*/  FMNMX.FTZ R24, R115, R24, !PT ;  /* 0x0000001873187209 */ /* 0x000fe20007810000 */
[----:B------:R-:W-:-:S01]  /*185e0*/  FFMA.FTZ R26, R2, R39, -R113 ;  /* 0x00000027021a7223 */ /* 0x000fc20000010871 */
[----:B------:R-:W-:Y:S02]  /*185f0*/  ISETP.GT.AND P4, PT, R3, 0x31, PT ;  /* 0x000000310300780c */ /* 0x000fe40003f84270 */
[----:B------:R-:W-:Y:S02]  /*18600*/  FSEL R39, R48, -INF , P3 ;  /* 0xff80000030277808 */ /* 0x000fe40001800000 */
[----:B------:R-:W-:Y:S02]  /*18610*/  FMNMX.FTZ R24, R45, R24, !PT ;  /* 0x000000182d187209 */ /* 0x000fe40007810000 */
[----:B------:R-:W-:Y:S02]  /*18620*/  ISETP.GT.AND P3, PT, R3, 0x38, PT ;  /* 0x000000380300780c */ /* 0x000fe40003f64270 */
[----:B------:R-:W-:-:S02]  /*18630*/  FSEL R49, R49, -INF , P4 ;  /* 0xff80000031317808 */ /* 0x000fc40002000000 */
[----:B------:R-:W-:Y:S01]  /*18640*/  FMNMX.FTZ R24, R39, R24, !PT ;  /* 0x0000001827187209 */ /* 0x000fe20007810000 */
[----:B------:R0:W-:Y:S01]  /*18650*/  MUFU.EX2 R14, R26 ;  /* 0x0000001a000e7308 */ /* 0x0001e20000000800 */
[----:B------:R-:W-:-:S01]  /*18660*/  FFMA.FTZ R225, R2, R15, -R113 ;  /* 0x0000000f02e17223 */ /* 0x000fc20000010871 */
[----:B------:R-:W-:Y:S02]  /*18670*/  ISETP.GT.AND P4, PT, R3, 0x39, PT ;  /* 0x000000390300780c */ /* 0x000fe40003f84270 */
[----:B------:R-:W-:Y:S02]  /*18680*/  FSEL R15, R52, -INF , P3 ;  /* 0xff800000340f7808 */ /* 0x000fe40001800000 */
[----:B0-----:R-:W-:Y:S02]  /*18690*/  FMNMX.FTZ R26, R49, R24, !PT ;  /* 0x00000018311a7209 */ /* 0x001fe40007810000 */
[----:B------:R-:W-:Y:S02]  /*186a0*/  ISETP.GT.AND P3, PT, R3, 0x40, PT ;  /* 0x000000400300780c */ /* 0x000fe40003f64270 */
[----:B------:R-:W-:-:S02]  /*186b0*/  FSEL R53, R53, -INF , P4 ;  /* 0xff80000035357808 */ /* 0x000fc40002000000 */
[----:B------:R-:W-:Y:S01]  /*186c0*/  FMNMX.FTZ R26, R15, R26, !PT ;  /* 0x0000001a0f1a7209 */ /* 0x000fe20007810000 */
[----:B------:R-:W-:Y:S01]  /*186d0*/  FFMA.FTZ R30, R2, R43, -R113 ;  /* 0x0000002b021e7223 */ /* 0x000fe20000010871 */
[----:B------:R-:W-:Y:S02]  /*186e0*/  ISETP.GT.AND P4, PT, R3, 0x41, PT ;  /* 0x000000410300780c */ /* 0x000fe40003f84270 */
[----:B------:R-:W-:Y:S02]  /*186f0*/  FSEL R43, R56, -INF , P3 ;  /* 0xff800000382b7808 */ /* 0x000fe40001800000 */
[----:B------:R-:W-:Y:S02]  /*18700*/  FMNMX.FTZ R28, R53, R26, !PT ;  /* 0x0000001a351c7209 */ /* 0x000fe40007810000 */
[----:B------:R-:W-:Y:S02]  /*18710*/  ISETP.GT.AND P3, PT, R3, 0x48, PT ;  /* 0x000000480300780c */ /* 0x000fe40003f64270 */
        /* <DEDUP_REMOVED lines=48> */
[----:B------:R-:W-:Y:S02]  /*18a20*/  FSEL R121, R85, -INF , P4 ;  /* 0xff80000055797808 */ /* 0x000fe40002000000 */
[----:B------:R-:W-:-:S04]  /*18a30*/  FMNMX.FTZ R32, R97, R32, !PT ;  /* 0x0000002061207209 */ /* 0x000fc80007810000 */
[----:B------:R-:W-:-:S05]  /*18a40*/  FMNMX.FTZ R32, R121, R32, !PT ;  /* 0x0000002079207209 */ /* 0x000fca0007810000 */
[----:B------:R-:W0:Y:S02]  /*18a50*/  SHFL.BFLY PT, R3, R32, 0x2, 0x1f ;  /* 0x0c401f0020037f89 */ /* 0x000e2400000e0000 */
[----:B0-----:R-:W-:-:S05]  /*18a60*/  FMNMX.FTZ R42, R32, R3, !PT ;  /* 0x00000003202a7209 */ /* 0x001fca0007810000 */
[----:B------:R-:W0:Y:S01]  /*18a70*/  SHFL.BFLY PT, R3, R42, 0x1, 0x1f ;  /* 0x0c201f002a037f89 */ /* 0x000e2200000e0000 */
[----:B------:R-:W1:Y:S01]  /*18a80*/  MUFU.EX2 R229, R229 ;  /* 0x000000e500e57308 */ /* 0x000e620000000800 */
[----:B0-----:R-:W-:-:S04]  /*18a90*/  FMNMX.FTZ R3, R42, R3, !PT ;  /* 0x000000032a037209 */ /* 0x001fc80007810000 */
[----:B------:R-:W-:Y:S01]  /*18aa0*/  FSETP.NEU.FTZ.AND P3, PT, R3, -INF , PT ;  /* 0xff8000000300780b */ /* 0x000fe20003f7d000 */
[----:B------:R-:W-:-:S05]  /*18ab0*/  FFMA.FTZ R48, R2, R3, -8 ;  /* 0xc100000002307423 */ /* 0x000fca0000010003 */
[----:B------:R-:W-:Y:S01]  /*18ac0*/  FSEL R48, R48, RZ, P3 ;  /* 0x000000ff30307208 */ /* 0x000fe20001800000 */
[----:B------:R-:W0:Y:S04]  /*18ad0*/  MUFU.EX2 R8, R8 ;  /* 0x0000000800087308 */ /* 0x000e280000000800 */
[----:B------:R-:W-:-:S01]  /*18ae0*/  FFMA.FTZ R228, R2, R7, -R48 ;  /* 0x0000000702e47223 */ /* 0x000fc20000010830 */
[C-C-:B------:R-:W-:Y:S01]  /*18af0*/  FFMA.FTZ R7, R2.reuse, R25, -R48.reuse ;  /* 0x0000001902077223 */ /* 0x140fe20000010830 */
[----:B------:R-:W-:-:S01]  /*18b00*/  FFMA.FTZ R50, R2, R9, -R48 ;  /* 0x0000000902327223 */ /* 0x000fc20000010830 */
[----:B------:R-:W-:-:S03]  /*18b10*/  FFMA.FTZ R29, R2, R29, -R48 ;  /* 0x0000001d021d7223 */ /* 0x000fc60000010830 */
[----:B------:R-:W-:Y:S01]  /*18b20*/  MUFU.EX2 R228, R228 ;  /* 0x000000e400e47308 */ /* 0x000fe20000000800 */
[----:B------:R-:W-:-:S07]  /*18b30*/  FFMA.FTZ R230, R2, R31, -R48 ;  /* 0x0000001f02e67223 */ /* 0x000fce0000010830 */
[----:B------:R-:W2:Y:S01]  /*18b40*/  MUFU.EX2 R7, R7 ;  /* 0x0000000700077308 */ /* 0x000ea20000000800 */
[----:B------:R-:W-:-:S01]  /*18b50*/  FFMA.FTZ R13, R2, R13, -R113 ;  /* 0x0000000d020d7223 */ /* 0x000fc20000010871 */
[----:B------:R-:W-:-:S06]  /*18b60*/  FFMA.FTZ R226, R2, R39, -R48 ;  /* 0x0000002702e27223 */ /* 0x000fcc0000010830 */
[----:B------:R-:W3:Y:S01]  /*18b70*/  MUFU.EX2 R50, R50 ;  /* 0x0000003200327308 */ /* 0x000ee20000000800 */
[----:B-1----:R-:W-:-:S07]  /*18b80*/  FADD.FTZ R39, R229, R6 ;  /* 0x00000006e5277221 */ /* 0x002fce0000010000 */
[----:B------:R-:W1:Y:S01]  /*18b90*/  MUFU.EX2 R231, R231 ;  /* 0x000000e700e77308 */ /* 0x000e620000000800 */
[----:B0-----:R-:W-:-:S07]  /*18ba0*/  FADD.FTZ R58, R8, R39 ;  /* 0x00000027083a7221 */ /* 0x001fce0000010000 */
[----:B------:R-:W0:Y:S01]  /*18bb0*/  MUFU.EX2 R29, R29 ;  /* 0x0000001d001d7308 */ /* 0x000e220000000800 */
[----:B------:R-:W-:-:S01]  /*18bc0*/  FFMA.FTZ R220, R2, R43, -R48 ;  /* 0x0000002b02dc7223 */ /* 0x000fc20000010830 */
[----:B------:R-:W-:Y:S01]  /*18bd0*/  FFMA.FTZ R9, R2, R33, -R48 ;  /* 0x0000002102097223 */ /* 0x000fe20000010830 */
[----:B--2---:R-:W-:-:S05]  /*18be0*/  FADD.FTZ R43, R228, R7 ;  /* 0x00000007e42b7221 */ /* 0x004fca0000010000 */
[----:B------:R-:W2:Y:S01]  /*18bf0*/  MUFU.EX2 R230, R230 ;  /* 0x000000e600e67308 */ /* 0x000ea20000000800 */
[----:B------:R-:W-:-:S07]  /*18c00*/  FADD.FTZ R58, R27, R58 ;  /* 0x0000003a1b3a7221 */ /* 0x000fce0000010000 */
[----:B------:R-:W4:Y:S01]  /*18c10*/  MUFU.EX2 R13, R13 ;  /* 0x0000000d000d7308 */ /* 0x000f220000000800 */
[----:B------:R-:W-:-:S01]  /*18c20*/  FFMA.FTZ R31, R2, R11, -R48 ;  /* 0x0000000b021f7223 */ /* 0x000fc20000010830 */
[----:B------:R-:W-:Y:S01]  /*18c30*/  FFMA.FTZ R54, R2, R45, -R48 ;  /* 0x0000002d02367223 */ /* 0x000fe20000010830 */
[----:B---3--:R-:W-:-:S01]  /*18c40*/  FADD.FTZ R60, R50, R43 ;  /* 0x0000002b323c7221 */ /* 0x008fc20000010000 */
[----:B-1----:R-:W-:-:S04]  /*18c50*/  FADD.FTZ R45, R231, R58 ;  /* 0x0000003ae72d7221 */ /* 0x002fc80000010000 */
[----:B------:R-:W1:Y:S01]  /*18c60*/  MUFU.EX2 R225, R225 ;  /* 0x000000e100e17308 */ /* 0x000e620000000800 */
[----:B------:R-:W-:-:S01]  /*18c70*/  FFMA.FTZ R52, R2, R37, -R48 ;  /* 0x0000002502347223 */ /* 0x000fc20000010830 */
[----:B0-----:R-:W-:Y:S01]  /*18c80*/  FADD.FTZ R43, R29, R60 ;  /* 0x0000003c1d2b7221 */ /* 0x001fe20000010000 */
[----:B------:R-:W-:-:S01]  /*18c90*/  FADD.FTZ R62, R12, R45 ;  /* 0x0000002d0c3e7221 */ /* 0x000fc20000010000 */
[----:B------:R-:W-:-:S04]  /*18ca0*/  FFMA.FTZ R47, R2, R47, -R113 ;  /* 0x0000002f022f7223 */ /* 0x000fc80000010871 */
[----:B------:R-:W0:Y:S01]  /*18cb0*/  MUFU.EX2 R9, R9 ;  /* 0x0000000900097308 */ /* 0x000e220000000800 */
[----:B------:R-:W-:-:S01]  /*18cc0*/  FFMA.FTZ R224, R2, R35, -R48 ;  /* 0x0000002302e07223 */ /* 0x000fc20000010830 */
[----:B--2---:R-:W-:Y:S01]  /*18cd0*/  FADD.FTZ R60, R230, R43 ;  /* 0x0000002be63c7221 */ /* 0x004fe20000010000 */
[----:B----4-:R-:W-:-:S05]  /*18ce0*/  FADD.FTZ R43, R13, R62 ;  /* 0x0000003e0d2b7221 */ /* 0x010fca0000010000 */
[----:B------:R-:W2:Y:S01]  /*18cf0*/  MUFU.EX2 R31, R31 ;  /* 0x0000001f001f7308 */ /* 0x000ea20000000800 */
[----:B------:R-:W-:-:S07]  /*18d00*/  FADD.FTZ R62, R14, R43 ;  /* 0x0000002b0e3e7221 */ /* 0x000fce0000010000 */
[----:B------:R-:W3:Y:S01]  /*18d10*/  MUFU.EX2 R52, R52 ;  /* 0x0000003400347308 */ /* 0x000ee20000000800 */
[----:B-1----:R-:W-:-:S07]  /*18d20*/  FADD.FTZ R45, R225, R62 ;  /* 0x0000003ee12d7221 */ /* 0x002fce0000010000 */
[----:B------:R-:W1:Y:S01]  /*18d30*/  MUFU.EX2 R47, R47 ;  /* 0x0000002f002f7308 */ /* 0x000e620000000800 */
[----:B0-----:R-:W-:-:S07]  /*18d40*/  FADD.FTZ R60, R9, R60 ;  /* 0x0000003c093c7221 */ /* 0x001fce0000010000 */
[----:B------:R-:W0:Y:S01]  /*18d50*/  MUFU.EX2 R224, R224 ;  /* 0x000000e000e07308 */ /* 0x000e220000000800 */
[----:B------:R-:W-:-:S01]  /*18d60*/  FADD.FTZ R45, R24, R45 ;  /* 0x0000002d182d7221 */ /* 0x000fc20000010000 */
[----:B------:R-:W-:-:S06]  /*18d70*/  FFMA.FTZ R55, R2, R55, -R113 ;  /* 0x0000003702377223 */ /* 0x000fcc0000010871 */
[----:B------:R-:W4:Y:S01]  /*18d80*/  MUFU.EX2 R227, R227 ;  /* 0x000000e300e37308 */ /* 0x000f220000000800 */
[----:B--2---:R-:W-:-:S01]  /*18d90*/  FADD.FTZ R43, R31, R60 ;  /* 0x0000003c1f2b7221 */ /* 0x004fc20000010000 */
[----:B------:R-:W-:-:S06]  /*18da0*/  FADD.FTZ R62, R26, R45 ;  /* 0x0000002d1a3e7221 */ /* 0x000fcc0000010000 */
[----:B------:R-:W2:Y:S01]  /*18db0*/  MUFU.EX2 R28, R34 ;  /* 0x00000022001c7308 */ /* 0x000ea20000000800 */
[----:B------:R-:W-:-:S01]  /*18dc0*/  FFMA.FTZ R11, R2, R41, -R48 ;  /* 0x00000029020b7223 */ /* 0x000fc20000010830 */
[----:B---3--:R-:W-:Y:S01]  /*18dd0*/  FADD.FTZ R43, R52, R43 ;  /* 0x0000002b342b7221 */ /* 0x008fe20000010000 */
[----:B-1----:R-:W-:-:S05]  /*18de0*/  FADD.FTZ R62, R47, R62 ;  /* 0x0000003e2f3e7221 */ /* 0x002fca0000010000 */
[----:B------:R1:W3:Y:S01]  /*18df0*/  MUFU.EX2 R30, R36 ;  /* 0x00000024001e7308 */ /* 0x0002e20000000800 */
[----:B------:R-:W-:-:S01]  /*18e00*/  FFMA.FTZ R38, R2, R59, -R113 ;  /* 0x0000003b02267223 */ /* 0x000fc20000010871 */
[----:B------:R-:W-:Y:S01]  /*18e10*/  FFMA.FTZ R33, R2, R115, -R48 ;  /* 0x0000007302217223 */ /* 0x000fe20000010830 */
[----:B0-----:R-:W-:-:S01]  /*18e20*/  FADD.FTZ R60, R224, R43 ;  /* 0x0000002be03c7221 */ /* 0x001fc20000010000 */
[----:B------:R-:W-:-:S04]  /*18e30*/  F2FP.SATFINITE.E4M3.F32.PACK_AB_MERGE_C R43, R27, R8, RZ ;  /* 0x000000081b2b723e */ /* 0x000fc800048070ff */
[----:B------:R-:W0:Y:S01]  /*18e40*/  MUFU.EX2 R55, R55 ;  /* 0x0000003700377308 */ /* 0x000e220000000800 */
[----:B----4-:R-:W-:-:S01]  /*18e50*/  FADD.FTZ R27, R227, R62 ;  /* 0x0000003ee31b7221 */ /* 0x010fc20000010000 */
[----:B------:R-:W-:-:S06]  /*18e60*/  FFMA.FTZ R40, R2, R99, -R113 ;  /* 0x0000006302287223 */ /* 0x000fcc0000010871 */
[----:B------:R-:W-:Y:S01]  /*18e70*/  MUFU.EX2 R221, R221 ;  /* 0x000000dd00dd7308 */ /* 0x000fe20000000800 */
[----:B--2---:R-:W-:-:S01]  /*18e80*/  FADD.FTZ R27, R28, R27 ;  /* 0x0000001b1c1b7221 */ /* 0x004fc20000010000 */
[----:B------:R-:W-:-:S06]  /*18e90*/  FFMA.FTZ R85, R2, R63, -R113 ;  /* 0x0000003f02557223 */ /* 0x000fcc0000010871 */
[----:B------:R-:W2:Y:S01]  /*18ea0*/  MUFU.EX2 R11, R11 ;  /* 0x0000000b000b7308 */ /* 0x000ea20000000800 */
[----:B------:R-:W-:Y:S01]  /*18eb0*/  F2FP.SATFINITE.E4M3.F32.PACK_AB_MERGE_C R45, R14, R13, RZ ;  /* 0x0000000d0e2d723e */ /* 0x000fe200048070ff */
[C-C-:B------:R-:W-:Y:S01]  /*18ec0*/  FFMA.FTZ R63, R2.reuse, R103, -R113.reuse ;  /* 0x00000067023f7223 */ /* 0x140fe20000010871 */
[----:B-1----:R-:W-:-:S05]  /*18ed0*/  FFMA.FTZ R36, R2, R71, -R113 ;  /* 0x0000004702247223 */ /* 0x002fca0000010871 */
[----:B------:R-:W-:Y:S01]  /*18ee0*/  MUFU.EX2 R38, R38 ;  /* 0x0000002600267308 */ /* 0x000fe20000000800 */
[----:B---3--:R-:W-:-:S01]  /*18ef0*/  FADD.FTZ R14, R30, R27 ;  /* 0x0000001b1e0e7221 */ /* 0x008fc20000010000 */
[----:B------:R-:W-:-:S06]  /*18f00*/  FFMA.FTZ R25, R2, R49, -R48 ;  /* 0x0000003102197223 */ /* 0x000fcc0000010830 */
[----:B------:R-:W1:Y:S01]  /*18f10*/  MUFU.EX2 R33, R33 ;  /* 0x0000002100217308 */ /* 0x000e620000000800 */
[----:B------:R-:W-:-:S01]  /*18f20*/  FFMA.FTZ R44, R2, R101, -R113 ;  /* 0x00000065022c7223 */ /* 0x000fc20000010871 */
[----:B------:R-:W-:Y:S01]  /*18f30*/  FFMA.FTZ R67, R2, R67, -R113 ;  /* 0x0000004302437223 */ /* 0x000fe20000010871 */
[----:B0-----:R-:W-:-:S05]  /*18f40*/  FADD.FTZ R14, R55, R14 ;  /* 0x0000000e370e7221 */ /* 0x001fca0000010000 */
[----:B------:R-:W-:Y:S01]  /*18f50*/  MUFU.EX2 R40, R40 ;  /* 0x0000002800287308 */ /* 0x000fe20000000800 */
[----:B------:R-:W-:-:S07]  /*18f60*/  FFMA.FTZ R35, R2, R15, -R48 ;  /* 0x0000000f02237223 */ /* 0x000fce0000010830 */
[----:B------:R-:W0:Y:S01]  /*18f70*/  MUFU.EX2 R54, R54 ;  /* 0x0000003600367308 */ /* 0x000e220000000800 */
[----:B------:R-:W-:Y:S01]  /*18f80*/  F2FP.SATFINITE.E4M3.F32.PACK_AB_MERGE_C R50, R29, R50, RZ ;  /* 0x000000321d32723e */ /* 0x000fe200048070ff */
[----:B--2---:R-:W-:Y:S01]  /*18f90*/  FADD.FTZ R60, R11, R60 ;  /* 0x0000003c0b3c7221 */ /* 0x004fe20000010000 */
[----:B------:R-:W-:-:S05]  /*18fa0*/  FADD.FTZ R29, R221, R14 ;  /* 0x0000000edd1d7221 */ /* 0x000fca0000010000 */
[----:B------:R-:W-:Y:S01]  /*18fb0*/  MUFU.EX2 R85, R85 ;  /* 0x0000005500557308 */ /* 0x000fe20000000800 */
[----:B------:R-:W-:-:S07]  /*18fc0*/  FFMA.FTZ R56, R2, R53, -R48 ;  /* 0x0000003502387223 */ /* 0x000fce0000010830 */
[----:B------:R-:W2:Y:S01]  /*18fd0*/  MUFU.EX2 R226, R226 ;  /* 0x000000e200e27308 */ /* 0x000ea20000000800 */
[----:B-1----:R-:W-:-:S01]  /*18fe0*/  FADD.FTZ R13, R33, R60 ;  /* 0x0000003c210d7221 */ /* 0x002fc20000010000 */
[----:B------:R-:W-:-:S06]  /*18ff0*/  FADD.FTZ R29, R38, R29 ;  /* 0x0000001d261d7221 */ /* 0x000fcc0000010000 */
[----:B------:R-:W-:Y:S08]  /*19000*/  MUFU.EX2 R63, R63 ;  /* 0x0000003f003f7308 */ /* 0x000ff00000000800 */
[----:B------:R-:W1:Y:S08]  /*19010*/  MUFU.EX2 R36, R36 ;  /* 0x0000002400247308 */ /* 0x000e700000000800 */
[----:B------:R-:W3:Y:S01]  /*19020*/  MUFU.EX2 R25, R25 ;  /* 0x0000001900197308 */ /* 0x000ee20000000800 */
[----:B------:R-:W-:Y:S01]  /*19030*/  F2FP.SATFINITE.E4M3.F32.PACK_AB_MERGE_C R231, R12, R231, R45 ;  /* 0x000000e70ce7723e */ /* 0x000fe2000480702d */
[----:B0-----:R-:W-:-:S06]  /*19040*/  FADD.FTZ R13, R54, R13 ;  /* 0x0000000d360d7221 */ /* 0x001fcc0000010000 */
[----:B------:R-:W-:Y:S01]  /*19050*/  MUFU.EX2 R44, R44 ;  /* 0x0000002c002c7308 */ /* 0x000fe20000000800 */
[----:B------:R-:W-:-:S07]  /*19060*/  FADD.FTZ R12, R40, R29 ;  /* 0x0000001d280c7221 */ /* 0x000fce0000010000 */
[----:B------:R-:W0:Y:S01]  /*19070*/  MUFU.EX2 R67, R67 ;  /* 0x0000004300437308 */ /* 0x000e220000000800 */
[----:B------:R-:W-:-:S01]  /*19080*/  FFMA.FTZ R15, R2, R57, -R48 ;  /* 0x00000039020f7223 */ /* 0x000fc20000010830 */
[----:B------:R-:W-:-:S06]  /*19090*/  @!P2 VIADD R37, R10, 0x38840 ;  /* 0x000388400a25a836 */ /* 0x000fcc0000000000 */
[----:B------:R-:W4:Y:S01]  /*190a0*/  MUFU.EX2 R35, R35 ;  /* 0x0000002300237308 */ /* 0x000f220000000800 */
[----:B------:R-:W-:-:S01]  /*190b0*/  FFMA.FTZ R59, R2, R107, -R113 ;  /* 0x0000006b023b7223 */ /* 0x000fc20000010871 */
[----:B------:R-:W-:Y:S01]  /*190c0*/  FFMA.FTZ R32, R2, R79, -R113 ;  /* 0x0000004f02207223 */ /* 0x000fe20000010871 */
[----:B--2---:R-:W-:-:S01]  /*190d0*/  FADD.FTZ R8, R226, R13 ;  /* 0x0000000de2087221 */ /* 0x004fc20000010000 */
[C-C-:B------:R-:W-:Y:S01]  /*190e0*/  FFMA.FTZ R217, R2.reuse, R105, -R113.reuse ;  /* 0x0000006902d97223 */ /* 0x140fe20000010871 */
[----:B------:R-:W-:-:S01]  /*190f0*/  FFMA.FTZ R34, R2, R75, -R113 ;  /* 0x0000004b02227223 */ /* 0x000fc20000010871 */
[C-C-:B------:R-:W-:Y:S01]  /*19100*/  FFMA.FTZ R89, R2.reuse, R89, -R48.reuse ;  /* 0x0000005902597223 */ /* 0x140fe20000010830 */
[----:B------:R-:W-:-:S01]  /*19110*/  FFMA.FTZ R61, R2, R61, -R48 ;  /* 0x0000003d023d7223 */ /* 0x000fc20000010830 */
[----:B------:R-:W2:Y:S01]  /*19120*/  MUFU.EX2 R56, R56 ;  /* 0x0000003800387308 */ /* 0x000ea20000000800 */
[C---:B------:R-:W-:Y:S01]  /*19130*/  F2FP.SATFINITE.E4M3.F32.PACK_AB_MERGE_C R40, R85.reuse, R40, RZ ;  /* 0x000000285528723e */ /* 0x040fe200048070ff */
[----:B------:R-:W-:Y:S01]  /*19140*/  FADD.FTZ R85, R85, R12 ;  /* 0x0000000c55557221 */ /* 0x000fe20000010000 */
[----:B------:R-:W-:Y:S01]  /*19150*/  @!P2 PRMT R37, RZ, 0x654, R37 ;  /* 0x00000654ff25a816 */ /* 0x000fe20000000025 */
[----:B------:R-:W5:Y:S04]  /*19160*/  @P0 LDC R12, c[0x0][0x44c] ;  /* 0x00011300ff0c0b82 */ /* 0x000f680000000800 */
[----:B------:R-:W5:Y:S01]  /*19170*/  MUFU.EX2 R220, R220 ;  /* 0x000000dc00dc7308 */ /* 0x000f620000000800 */
[----:B-1----:R-:W-:Y:S01]  /*19180*/  F2FP.SATFINITE.E4M3.F32.PACK_AB_MERGE_C R223, R36, R63, RZ ;  /* 0x0000003f24df723e */ /* 0x002fe200048070ff */
[----:B---3--:R-:W-:Y:S01]  /*19190*/  FADD.FTZ R8, R25, R8 ;  /* 0x0000000819087221 */ /* 0x008fe20000010000 */
[----:B------:R1:W-:Y:S05]  /*191a0*/  @!P2 SYNCS.ARRIVE.TRANS64.RED.A1T0 RZ, [R37+URZ], RZ ;  /* 0x000000ff25ffa9a7 */ /* 0x0003ea000810043f */
[----:B------:R-:W3:Y:S01]  /*191b0*/  MUFU.EX2 R15, R15 ;  /* 0x0000000f000f7308 */ /* 0x000ee20000000800 */
[----:B0-----:R-:W-:Y:S01]  /*191c0*/  F2FP.SATFINITE.E4M3.F32.PACK_AB_MERGE_C R223, R67, R44, R223 ;  /* 0x0000002c43df723e */ /* 0x001fe200048070df */
[----:B----4-:R-:W-:Y:S01]  /*191d0*/  FADD.FTZ R27, R35, R8 ;  /* 0x00000008231b7221 */ /* 0x010fe20000010000 */
[----:B------:R-:W-:-:S01]  /*191e0*/  FADD.FTZ R44, R44, R85 ;  /* 0x000000552c2c7221 */ /* 0x000fc20000010000 */
[----:B------:R-:W0:Y:S04]  /*191f0*/  @P0 LDC R14, c[0x0][0x450] ;  /* 0x00011400ff0e0b82 */ /* 0x000e280000000800 */
[----:B------:R-:W-:Y:S08]  /*19200*/  MUFU.EX2 R59, R59 ;  /* 0x0000003b003b7308 */ /* 0x000ff00000000800 */
[----:B------:R-:W4:Y:S01]  /*19210*/  MUFU.EX2 R32, R32 ;  /* 0x0000002000207308 */ /* 0x000f220000000800 */
[----:B--2---:R-:W-:-:S01]  /*19220*/  FADD.FTZ R27, R56, R27 ;  /* 0x0000001b381b7221 */ /* 0x004fc20000010000 */
[----:B------:R-:W-:-:S06]  /*19230*/  FADD.FTZ R44, R67, R44 ;  /* 0x0000002c432c7221 */ /* 0x000fcc0000010000 */
[----:B------:R-:W-:Y:S08]  /*19240*/  MUFU.EX2 R217, R217 ;  /* 0x000000d900d97308 */ /* 0x000ff00000000800 */
[----:B------:R-:W2:Y:S08]  /*19250*/  MUFU.EX2 R10, R89 ;  /* 0x00000059000a7308 */ /* 0x000eb00000000800 */
[----:B------:R-:W0:Y:S08]  /*19260*/  MUFU.EX2 R34, R34 ;  /* 0x0000002200227308 */ /* 0x000e300000000800 */
[----:B-1----:R-:W1:Y:S01]  /*19270*/  MUFU.EX2 R37, R61 ;  /* 0x0000003d00257308 */ /* 0x002e620000000800 */
[----:B------:R-:W-:Y:S01]  /*19280*/  F2FP.SATFINITE.E4M3.F32.PACK_AB_MERGE_C R33, R54, R33, RZ ;  /* 0x000000213621723e */ /* 0x000fe200048070ff */
[----:B-----5:R-:W-:Y:S01]  /*19290*/  FADD.FTZ R8, R220, R27 ;  /* 0x0000001bdc087221 */ /* 0x020fe20000010000 */
[----:B------:R-:W-:-:S01]  /*192a0*/  FADD.FTZ R63, R63, R44 ;  /* 0x0000002c3f3f7221 */ /* 0x000fc20000010000 */
[----:B------:R-:W-:-:S02]  /*192b0*/  F2FP.SATFINITE.E4M3.F32.PACK_AB_MERGE_C R31, R52, R31, RZ ;  /* 0x0000001f341f723e */ /* 0x000fc400048070ff */
[----:B---3--:R-:W-:-:S01]  /*192c0*/  FADD.FTZ R27, R15, R8 ;  /* 0x000000080f1b7221 */ /* 0x008fc20000010000 */
[----:B------:R-:W-:Y:S01]  /*192d0*/  F2FP.SATFINITE.E4M3.F32.PACK_AB_MERGE_C R224, R11, R224, R33 ;  /* 0x000000e00be0723e */ /* 0x000fe20004807021 */
[----:B------:R-:W-:-:S01]  /*192e0*/  FADD.FTZ R36, R36, R63 ;  /* 0x0000003f24247221 */ /* 0x000fc20000010000 */
[----:B----4-:R-:W-:Y:S01]  /*192f0*/  F2FP.SATFINITE.E4M3.F32.PACK_AB_MERGE_C R11, R32, R59, RZ ;  /* 0x0000003b200b723e */ /* 0x010fe200048070ff */
[----:B--2---:R-:W-:-:S01]  /*19300*/  FADD.FTZ R8, R10, R27 ;  /* 0x0000001b0a087221 */ /* 0x004fc20000010000 */
[----:B------:R-:W-:Y:S01]  /*19310*/  F2FP.SATFINITE.E4M3.F32.PACK_AB_MERGE_C R230, R9, R230, R31 ;  /* 0x000000e609e6723e */ /* 0x000fe2000480701f */
[----:B------:R-:W-:-:S01]  /*19320*/  FADD.FTZ R9, R217, R36 ;  /* 0x00000024d9097221 */ /* 0x000fc20000010000 */
[----:B0-----:R-:W-:Y:S01]  /*19330*/  F2FP.SATFINITE.E4M3.F32.PACK_AB_MERGE_C R217, R34, R217, R11 ;  /* 0x000000d922d9723e */ /* 0x001fe2000480700b */
[----:B------:R-:W-:Y:S01]  /*19340*/  @P0 IMAD.HI.U32 R11, R92, R12, RZ ;  /* 0x0000000c5c0b0227 */ /* 0x000fe200078e00ff */
[----:B-1----:R-:W-:-:S04]  /*19350*/  F2FP.SATFINITE.E4M3.F32.PACK_AB_MERGE_C R10, R37, R10, RZ ;  /* 0x0000000a250a723e */ /* 0x002fc800048070ff */
[----:B------:R-:W-:Y:S01]  /*19360*/  F2FP.SATFINITE.E4M3.F32.PACK_AB_MERGE_C R220, R15, R220, R10 ;  /* 0x000000dc0fdc723e */ /* 0x000fe2000480700a */
[----:B------:R-:W-:Y:S01]  /*19370*/  IMAD.MOV.U32 R10, RZ, RZ, R92 ;  /* 0x000000ffff0a7224 */ /* 0x000fe200078e005c */
[----:B------:R-:W-:Y:S02]  /*19380*/  @P0 SHF.R.U32.HI R10, RZ, R14, R11 ;  /* 0x0000000eff0a0219 */ /* 0x000fe4000001160b */
[----:B------:R-:W2:Y:S01]  /*19390*/  LDL R11, [R1+0x44] ;  /* 0x00004400010b7983 */ /* 0x000ea20000100800 */
[----:B------:R-:W-:-:S01]  /*193a0*/  FFMA.FTZ R222, R2, R117, -R48 ;  /* 0x0000007502de7223 */ /* 0x000fc20000010830 */
[C-C-:B------:R-:W-:Y:S01]  /*193b0*/  FFMA.FTZ R39, R2.reuse, R65, -R48.reuse ;  /* 0x0000004102277223 */ /* 0x140fe20000010830 */
[----:B------:R-:W-:-:S04]  /*193c0*/  FFMA.FTZ R41, R2, R93, -R48 ;  /* 0x0000005d02297223 */ /* 0x000fc80000010830 */
[----:B------:R-:W0:Y:S01]  /*193d0*/  MUFU.EX2 R222, R222 ;  /* 0x000000de00de7308 */ /* 0x000e220000000800 */
[----:B------:R-:W-:-:S01]  /*193e0*/  FFMA.FTZ R58, R2, R69, -R48 ;  /* 0x00000045023a7223 */ /* 0x000fc20000010830 */
[----:B------:R-:W-:-:S06]  /*193f0*/  FFMA.FTZ R216, R2, R51, -R48 ;  /* 0x0000003302d87223 */ /* 0x000fcc0000010830 */
[----:B------:R-:W1:Y:S01]  /*19400*/  MUFU.EX2 R39, R39 ;  /* 0x0000002700277308 */ /* 0x000e620000000800 */
[----:B------:R-:W-:-:S07]  /*19410*/  FADD.FTZ R37, R37, R8 ;  /* 0x0000000825257221 */ /* 0x000fce0000010000 */
[----:B------:R-:W3:Y:S01]  /*19420*/  MUFU.EX2 R41, R41 ;  /* 0x0000002900297308 */ /* 0x000ee20000000800 */
[----:B------:R-:W-:-:S01]  /*19430*/  FFMA.FTZ R73, R2, R73, -R48 ;  /* 0x0000004902497223 */ /* 0x000fc20000010830 */
[----:B------:R-:W-:Y:S01]  /*19440*/  FFMA.FTZ R95, R2, R95, -R48 ;  /* 0x0000005f025f7223 */ /* 0x000fe20000010830 */
[----:B0-----:R-:W-:-:S05]  /*19450*/  FADD.FTZ R8, R222, R37 ;  /* 0x00000025de087221 */ /* 0x001fca0000010000 */
[----:B------:R-:W0:Y:S01]  /*19460*/  MUFU.EX2 R58, R58 ;  /* 0x0000003a003a7308 */ /* 0x000e220000000800 */
[----:B------:R-:W-:-:S01]  /*19470*/  FFMA.FTZ R219, R2, R109, -R113 ;  /* 0x0000006d02db7223 */ /* 0x000fc20000010871 */
[----:B------:R-:W-:Y:S01]  /*19480*/  FFMA.FTZ R77, R2, R77, -R48 ;  /* 0x0000004d024d7223 */ /* 0x000fe20000010830 */
[----:B-1----:R-:W-:-:S05]  /*19490*/  FADD.FTZ R8, R39, R8 ;  /* 0x0000000827087221 */ /* 0x002fca0000010000 */
[----:B------:R-:W1:Y:S01]  /*194a0*/  MUFU.EX2 R216, R216 ;  /* 0x000000d800d87308 */ /* 0x000e620000000800 */
[----:B------:R-:W-:-:S01]  /*194b0*/  FFMA.FTZ R46, R2, R83, -R113 ;  /* 0x00000053022e7223 */ /* 0x000fc20000010871 */
[----:B------:R-:W-:Y:S01]  /*194c0*/  FFMA.FTZ R71, R2, R87, -R113 ;  /* 0x0000005702477223 */ /* 0x000fe20000010871 */
[----:B------:R-:W-:-:S05]  /*194d0*/  F2FP.SATFINITE.E4M3.F32.PACK_AB_MERGE_C R229, R6, R229, R43 ;  /* 0x000000e506e5723e */ /* 0x000fca000480702b */
[----:B------:R-:W4:Y:S01]  /*194e0*/  MUFU.EX2 R13, R73 ;  /* 0x00000049000d7308 */ /* 0x000f220000000800 */
[----:B------:R-:W-:Y:S01]  /*194f0*/  F2FP.SATFINITE.E4M3.F32.PACK_AB_MERGE_C R228, R7, R228, R50 ;  /* 0x000000e407e4723e */ /* 0x000fe20004807032 */
[----:B------:R-:W-:Y:S01]  /*19500*/  FFMA.FTZ R111, R2, R111, -R113 ;  /* 0x0000006f026f7223 */ /* 0x000fe20000010871 */
[----:B---3--:R-:W-:-:S01]  /*19510*/  FADD.FTZ R7, R41, R8 ;  /* 0x0000000829077221 */ /* 0x008fc20000010000 */
[C-C-:B------:R-:W-:Y:S01]  /*19520*/  FFMA.FTZ R119, R2.reuse, R119, -R48.reuse ;  /* 0x0000007702777223 */ /* 0x140fe20000010830 */
[----:B------:R-:W-:-:S03]  /*19530*/  FFMA.FTZ R81, R2, R81, -R48 ;  /* 0x0000005102517223 */ /* 0x000fc60000010830 */
[----:B------:R-:W-:Y:S01]  /*19540*/  MUFU.EX2 R95, R95 ;  /* 0x0000005f005f7308 */ /* 0x000fe20000000800 */
[----:B------:R-:W-:-:S01]  /*19550*/  FFMA.FTZ R97, R2, R97, -R48 ;  /* 0x0000006102617223 */ /* 0x000fc20000010830 */
[----:B------:R-:W-:-:S06]  /*19560*/  FFMA.FTZ R48, R2, R121, -R48 ;  /* 0x0000007902307223 */ /* 0x000fcc0000010830 */
[----:B------:R-:W3:Y:S01]  /*19570*/  MUFU.EX2 R6, R77 ;  /* 0x0000004d00067308 */ /* 0x000ee20000000800 */
[----:B0-----:R-:W-:-:S01]  /*19580*/  FADD.FTZ R7, R58, R7 ;  /* 0x000000073a077221 */ /* 0x001fc20000010000 */
[----:B------:R-:W-:-:S06]  /*19590*/  FADD.FTZ R34, R34, R9 ;  /* 0x0000000922227221 */ /* 0x000fcc0000010000 */
[----:B------:R-:W0:Y:S01]  /*195a0*/  MUFU.EX2 R219, R219 ;  /* 0x000000db00db7308 */ /* 0x000e220000000800 */
[----:B-1----:R-:W-:-:S01]  /*195b0*/  FADD.FTZ R8, R216, R7 ;  /* 0x00000007d8087221 */ /* 0x002fc20000010000 */
[----:B------:R-:W-:-:S06]  /*195c0*/  FADD.FTZ R59, R59, R34 ;  /* 0x000000223b3b7221 */ /* 0x000fcc0000010000 */
[----:B------:R-:W-:Y:S08]  /*195d0*/  MUFU.EX2 R46, R46 ;  /* 0x0000002e002e7308 */ /* 0x000ff00000000800 */
[----:B------:R-:W1:Y:S08]  /*195e0*/  MUFU.EX2 R71, R71 ;  /* 0x0000004700477308 */ /* 0x000e700000000800 */
[----:B------:R-:W5:Y:S01]  /*195f0*/  MUFU.EX2 R42, R111 ;  /* 0x0000006f002a7308 */ /* 0x000f620000000800 */
[----:B----4-:R-:W-:-:S01]  /*19600*/  FADD.FTZ R8, R13, R8 ;  /* 0x000000080d087221 */ /* 0x010fc20000010000 */
[----:B------:R-:W-:-:S06]  /*19610*/  FADD.FTZ R32, R32, R59 ;  /* 0x0000003b20207221 */ /* 0x000fcc0000010000 */
[----:B------:R-:W4:Y:S01]  /*19620*/  MUFU.EX2 R119, R119 ;  /* 0x0000007700777308 */ /* 0x000f220000000800 */
[----:B---3--:R-:W-:-:S07]  /*19630*/  F2FP.SATFINITE.E4M3.F32.PACK_AB_MERGE_C R7, R6, R95, RZ ;  /* 0x0000005f0607723e */ /* 0x008fce00048070ff */
[----:B------:R-:W-:Y:S08]  /*19640*/  MUFU.EX2 R97, R97 ;  /* 0x0000006100617308 */ /* 0x000ff00000000800 */
[----:B------:R-:W3:Y:S01]  /*19650*/  MUFU.EX2 R48, R48 ;  /* 0x0000003000307308 */ /* 0x000ee20000000800 */
[----:B------:R-:W-:-:S01]  /*19660*/  FADD.FTZ R95, R95, R8 ;  /* 0x000000085f5f7221 */ /* 0x000fc20000010000 */
[----:B0-----:R-:W-:-:S06]  /*19670*/  FADD.FTZ R9, R219, R32 ;  /* 0x00000020db097221 */ /* 0x001fcc0000010000 */
[----:B------:R-:W0:Y:S01]  /*19680*/  MUFU.EX2 R218, R81 ;  /* 0x0000005100da7308 */ /* 0x000e220000000800 */
[----:B------:R-:W-:-:S01]  /*19690*/  FADD.FTZ R6, R6, R95 ;  /* 0x0000005f06067221 */ /* 0x000fc20000010000 */
[----:B-1----:R-:W-:Y:S01]  /*196a0*/  F2FP.SATFINITE.E4M3.F32.PACK_AB_MERGE_C R8, R71, R46, RZ ;  /* 0x0000002e4708723e */ /* 0x002fe200048070ff */
[----:B-----5:R-:W-:-:S01]  /*196b0*/  FADD.FTZ R9, R42, R9 ;  /* 0x000000092a097221 */ /* 0x020fc20000010000 */
[----:B------:R-:W-:Y:S02]  /*196c0*/  IADD3 R10, R10, R88, -R90 ;  /* 0x000000580a0a7210 */ /* 0x000fe40007ffe85a */
[----:B------:R-:W-:Y:S01]  /*196d0*/  F2FP.SATFINITE.E4M3.F32.PACK_AB_MERGE_C R216, R13, R216, R7 ;  /* 0x000000d80dd8723e */ /* 0x000fe20004807007 */
[----:B----4-:R-:W-:Y:S01]  /*196e0*/  FADD.FTZ R7, R119, R6 ;  /* 0x0000000677077221 */ /* 0x010fe20000010000 */
[----:B------:R-:W-:Y:S01]  /*196f0*/  F2FP.SATFINITE.E4M3.F32.PACK_AB_MERGE_C R219, R42, R219, R8 ;  /* 0x000000db2adb723e */ /* 0x000fe20004807008 */
[----:B------:R-:W-:Y:S01]  /*19700*/  FADD.FTZ R46, R46, R9 ;  /* 0x000000092e2e7221 */ /* 0x000fe20000010000 */
[----:B---3--:R-:W-:-:S02]  /*19710*/  F2FP.SATFINITE.E4M3.F32.PACK_AB_MERGE_C R8, R48, R97, RZ ;  /* 0x000000613008723e */ /* 0x008fc400048070ff */
[----:B------:R-:W-:Y:S01]  /*19720*/  SHF.R.S32.HI R9, RZ, 0x1f, R10 ;  /* 0x0000001fff097819 */ /* 0x000fe2000001140a */
[----:B0-----:R-:W-:-:S01]  /*19730*/  FADD.FTZ R6, R218, R7 ;  /* 0x00000007da067221 */ /* 0x001fc20000010000 */
[----:B------:R-:W-:Y:S02]  /*19740*/  F2FP.SATFINITE.E4M3.F32.PACK_AB_MERGE_C R218, R218, R119, R8 ;  /* 0x00000077dada723e */ /* 0x000fe40004807008 */
[----:B------:R-:W-:-:S04]  /*19750*/  LEA.HI R8, R9, R10, RZ, 0x7 ;  /* 0x0000000a09087211 */ /* 0x000fc800078f38ff */
[----:B------:R-:W-:Y:S01]  /*19760*/  SHF.R.S32.HI R8, RZ, 0x7, R8 ;  /* 0x00000007ff087819 */ /* 0x000fe20000011408 */
[----:B------:R-:W-:Y:S01]  /*19770*/  VIADD R12, R91, 0xfffffffe ;  /* 0xfffffffe5b0c7836 */ /* 0x000fe20000000000 */
[----:B------:R-:W-:Y:S01]  /*19780*/  F2FP.SATFINITE.E4M3.F32.PACK_AB_MERGE_C R26, R47, R26, RZ ;  /* 0x0000001a2f1a723e */ /* 0x000fe200048070ff */
[----:B------:R-:W-:-:S01]  /*19790*/  FADD.FTZ R7, R97, R6 ;  /* 0x0000000661077221 */ /* 0x000fc20000010000 */
[----:B------:R-:W-:Y:S02]  /*197a0*/  F2FP.SATFINITE.E4M3.F32.PACK_AB_MERGE_C R30, R55, R30, RZ ;  /* 0x0000001e371e723e */ /* 0x000fe400048070ff */
[----:B------:R-:W-:Y:S02]  /*197b0*/  F2FP.SATFINITE.E4M3.F32.PACK_AB_MERGE_C R35, R56, R35, RZ ;  /* 0x000000233823723e */ /* 0x000fe400048070ff */
[----:B------:R-:W-:Y:S01]  /*197c0*/  F2FP.SATFINITE.E4M3.F32.PACK_AB_MERGE_C R41, R58, R41, RZ ;  /* 0x000000293a29723e */ /* 0x000fe200048070ff */
[----:B------:R-:W-:-:S01]  /*197d0*/  FADD.FTZ R6, R71, R46 ;  /* 0x0000002e47067221 */ /* 0x000fc20000010000 */
[----:B------:R-:W-:Y:S01]  /*197e0*/  F2FP.SATFINITE.E4M3.F32.PACK_AB_MERGE_C R225, R24, R225, R26 ;  /* 0x000000e118e1723e */ /* 0x000fe2000480701a */
[----:B------:R-:W-:-:S01]  /*197f0*/  FADD.FTZ R7, R48, R7 ;  /* 0x0000000730077221 */ /* 0x000fc20000010000 */
[----:B------:R-:W-:-:S02]  /*19800*/  F2FP.SATFINITE.E4M3.F32.PACK_AB_MERGE_C R227, R28, R227, R30 ;  /* 0x000000e31ce3723e */ /* 0x000fc4000480701e */
[----:B------:R-:W-:Y:S02]  /*19810*/  CS2R R26, SRZ ;  /* 0x00000000001a7805 */ /* 0x000fe4000001ff00 */
[----:B------:R-:W-:Y:S02]  /*19820*/  F2FP.SATFINITE.E4M3.F32.PACK_AB_MERGE_C R221, R38, R221, R40 ;  /* 0x000000dd26dd723e */ /* 0x000fe40004807028 */
[----:B------:R-:W-:Y:S02]  /*19830*/  CS2R R28, SRZ ;  /* 0x00000000001c7805 */ /* 0x000fe4000001ff00 */
[----:B------:R-:W-:Y:S02]  /*19840*/  F2FP.SATFINITE.E4M3.F32.PACK_AB_MERGE_C R226, R25, R226, R35 ;  /* 0x000000e219e2723e */ /* 0x000fe40004807023 */
[----:B------:R-:W-:Y:S02]  /*19850*/  CS2R R24, SRZ ;  /* 0x0000000000187805 */ /* 0x000fe4000001ff00 */
[----:B------:R-:W-:-:S02]  /*19860*/  F2FP.SATFINITE.E4M3.F32.PACK_AB_MERGE_C R222, R39, R222, R41 ;  /* 0x000000de27de723e */ /* 0x000fc40004807029 */
        /* <DEDUP_REMOVED lines=61> */
[----:B--2---:R-:W-:-:S05]  /*19c40*/  VIMNMX R11, R11, R8, !PT ;  /* 0x000000080b0b7248 */ /* 0x004fca0007fe0100 */
[----:B------:R0:W-:Y:S01]  /*19c50*/  STL [R1+0x38], R11 ;  /* 0x0000380b01007387 */ /* 0x0001e20000100800 */
[----:B------:R-:W-:-:S13]  /*19c60*/  ISETP.GE.AND P2, PT, R12, R11, PT ;  /* 0x0000000b0c00720c */ /* 0x000fda0003f46270 */
[----:B0-----:R-:W-:Y:S05]  /*19c70*/  @!P2 BRA `(.L_x_2634) ;  /* 0x00000034005ca947 */ /* 0x001fea0003800000 */
        /* <DEDUP_REMOVED lines=68> */
.L_x_2645:
        /* <DEDUP_REMOVED lines=8> */
.L_x_2636:
[----:B------:R-:W-:Y:S01]  /*1a140*/  VIADD R0, R234, 0x1 ;  /* 0x00000001ea007836 */ /* 0x000fe20000000000 */
[----:B------:R-:W-:-:S04]  /*1a150*/  SHF.L.U32 R3, R235, 0x1f, RZ ;  /* 0x0000001feb037819 */ /* 0x000fc800000006ff */
[----:B------:R-:W-:-:S04]  /*1a160*/  ISETP.NE.AND P3, PT, R0, 0x2, PT ;  /* 0x000000020000780c */ /* 0x000fc80003f65270 */
[----:B------:R-:W-:-:S04]  /*1a170*/  SEL R0, R0, RZ, P3 ;  /* 0x000000ff00007207 */ /* 0x000fc80001800000 */
[----:B------:R-:W-:-:S04]  /*1a180*/  LEA R0, R0, R18, 0x3 ;  /* 0x0000001200007211 */ /* 0x000fc800078e18ff */
[----:B------:R0:W1:Y:S01]  /*1a190*/  SYNCS.PHASECHK.TRANS64.TRYWAIT P3, [R0+URZ+0x38830], R3 ;  /* 0x03883003000075a7 */ /* 0x000062000806017f */
[----:B------:R-:W-:Y:S05]  /*1a1a0*/  @!P1 BRA `(.L_x_2637) ;  /* 0x0000000000049947 */ /* 0x000fea0003800000 */
[----:B------:R-:W-:Y:S01]  /*1a1b0*/  BPT.TRAP 0x1 ;  /* 0x000000040000795c */ /* 0x000fe20000300000 */
.L_x_2637:
[----:B------:R-:W-:Y:S04]  /*1a1c0*/  BSSY B0, `(.L_x_2635) ;  /* 0x0000004000007945 */ /* 0x000fe80003800000 */
[----:B-1----:R-:W-:Y:S05]  /*1a1d0*/  @P3 BRA `(.L_x_2638) ;  /* 0x0000000000083947 */ /* 0x002fea0003800000 */
[----:B------:R-:W1:Y:S02]  /*1a1e0*/  SYNCS.PHASECHK.TRANS64.TRYWAIT P3, [R0+URZ+0x38830], R3 ;  /* 0x03883003000075a7 */ /* 0x000e64000806017f */
[----:B-1----:R-:W-:Y:S05]  /*1a1f0*/  @!P3 BRA `(.L_x_2639) ;  /* 0x000001740070b947 */ /* 0x002fea0003800000 */
.L_x_2638:
[----:B------:R-:W-:Y:S05]  /*1a200*/  BSYNC B0 ;  /* 0x0000000000007941 */ /* 0x000fea0003800000 */
.L_x_2635:
[----:B01----:R-:W2:Y:S01]  /*1a210*/  LDL R3, [R1+0x14] ;  /* 0x0000140001037983 */ /* 0x003ea20000100800 */
[----:B------:R-:W-:-:S03]  /*1a220*/  VIADD R15, R234, 0x1 ;  /* 0x00000001ea0f7836 */ /* 0x000fc60000000000 */
[----:B------:R0:W-:Y:S02]  /*1a230*/  STL.64 [R1+0x1d8], R16 ;  /* 0x0001d81001007387 */ /* 0x0001e40000100a00 */
[C---:B------:R-:W-:Y:S02]  /*1a240*/  ISETP.NE.AND P3, PT, R15.reuse, 0x2, PT ;  /* 0x000000020f00780c */ /* 0x040fe40003f65270 */
[----:B------:R1:W-:Y:S02]  /*1a250*/  STL.64 [R1+0x1d0], R10 ;  /* 0x0001d00a01007387 */ /* 0x0003e40000100a00 */
[----:B------:R-:W-:Y:S02]  /*1a260*/  SEL R15, R15, RZ, P3 ;  /* 0x000000ff0f0f7207 */ /* 0x000fe40001800000 */
[----:B------:R3:W-:Y:S04]  /*1a270*/  STL [R1+0x1c8], R8 ;  /* 0x0001c80801007387 */ /* 0x0007e80000100800 */
[----:B------:R4:W-:Y:S04]  /*1a280*/  STL.64 [R1+0x1c0], R6 ;  /* 0x0001c00601007387 */ /* 0x0009e80000100a00 */
[----:B------:R2:W-:Y:S04]  /*1a290*/  STL [R1+0x1b8], R2 ;  /* 0x0001b80201007387 */ /* 0x0005e80000100800 */
[----:B0-----:R-:W2:Y:S04]  /*1a2a0*/  LDL.64 R16, [R1+0x30] ;  /* 0x0000300001107983 */ /* 0x001ea80000100a00 */
[----:B-1----:R-:W2:Y:S01]  /*1a2b0*/  LDL.64 R10, [R1+0x28] ;  /* 0x00002800010a7983 */ /* 0x002ea20000100a00 */
[----:B------:R-:W0:Y:S01]  /*1a2c0*/  S2R R0, SR_TID.X ;  /* 0x0000000000007919 */ /* 0x000e220000002100 */
[----:B------:R-:W-:Y:S05]  /*1a2d0*/  WARPSYNC.ALL ;  /* 0x0000000000007948 */ /* 0x000fea0003800000 */
[----:B------:R-:W-:Y:S01]  /*1a2e0*/  IMAD.MOV.U32 R13, RZ, RZ, 0x40000040 ;  /* 0x40000040ff0d7424 */ /* 0x000fe200078e00ff */
[----:B---3--:R-:W3:Y:S01]  /*1a2f0*/  LDL.64 R8, [R1+0x20] ;  /* 0x0000200001087983 */ /* 0x008ee20000100a00 */
[----:B------:R-:W-:-:S02]  /*1a300*/  IMAD.MOV.U32 R155, RZ, RZ, 0x40000040 ;  /* 0x40000040ff9b7424 */ /* 0x000fc400078e00ff */
[----:B------:R-:W-:Y:S01]  /*1a310*/  IMAD.MOV.U32 R153, RZ, RZ, 0x40000040 ;  /* 0x40000040ff997424 */ /* 0x000fe200078e00ff */
[----:B----4-:R-:W4:Y:S01]  /*1a320*/  LDL.64 R6, [R1+0x18] ;  /* 0x0000180001067983 */ /* 0x010f220000100a00 */
[----:B0-----:R-:W-:-:S05]  /*1a330*/  SHF.R.U32.HI R0, RZ, 0x7, R0 ;  /* 0x00000007ff007819 */ /* 0x001fca0000011600 */
[----:B------:R-:W-:Y:S01]  /*1a340*/  VIADD R0, R0, 0x8 ;  /* 0x0000000800007836 */ /* 0x000fe20000000000 */
[----:B------:R-:W-:Y:S01]  /*1a350*/  R2UR UR7, R13 ;  /* 0x000000000d0772ca */ /* 0x000fe200000e0000 */
[----:B------:R-:W-:Y:S01]  /*1a360*/  IMAD.MOV.U32 R157, RZ, RZ, 0x40000040 ;  /* 0x40000040ff9d7424 */ /* 0x000fe200078e00ff */
        /* <DEDUP_REMOVED lines=11> */
[C---:B------:R-:W-:Y:S02]  /*1a420*/  VIADD R154, R12.reuse, 0x2 ;  /* 0x000000020c9a7836 */ /* 0x040fe40000000000 */
[----:B------:R-:W-:-:S03]  /*1a430*/  VIADD R152, R12, 0x4 ;  /* 0x000000040c987836 */ /* 0x000fc60000000000 */
[----:B------:R-:W-:Y:S01]  /*1a440*/  R2UR UR10, R154 ;  /* 0x000000009a0a72ca */ /* 0x000fe200000e0000 */
[C---:B------:R-:W-:Y:S01]  /*1a450*/  VIADD R154, R12.reuse, 0x6 ;  /* 0x000000060c9a7836 */ /* 0x040fe20000000000 */
[----:B------:R-:W-:Y:S02]  /*1a460*/  R2UR UR6, R12 ;  /* 0x000000000c0672ca */ /* 0x000fe400000e0000 */
[----:B------:R-:W-:Y:S01]  /*1a470*/  R2UR UR14, R152 ;  /* 0x00000000980e72ca */ /* 0x000fe200000e0000 */
[----:B------:R-:W-:Y:S01]  /*1a480*/  VIADD R152, R12, 0x400 ;  /* 0x000004000c987836 */ /* 0x000fe20000000000 */
[----:B------:R-:W-:Y:S01]  /*1a490*/  R2UR UR18, R154 ;  /* 0x000000009a1272ca */ /* 0x000fe200000e0000 */
[C---:B------:R-:W-:Y:S01]  /*1a4a0*/  VIADD R154, R12.reuse, 0x402 ;  /* 0x000004020c9a7836 */ /* 0x040fe20000000000 */
[----:B------:R-:W-:Y:S02]  /*1a4b0*/  IADD3 R156, R12, 0x404, RZ ;  /* 0x000004040c9c7810 */ /* 0x000fe40007ffe0ff */
[----:B------:R-:W-:-:S02]  /*1a4c0*/  R2UR UR22, R152 ;  /* 0x00000000981672ca */ /* 0x000fc400000e0000 */
[----:B------:R-:W-:Y:S02]  /*1a4d0*/  R2UR UR26, R154 ;  /* 0x000000009a1a72ca */ /* 0x000fe400000e0000 */
[----:B------:R-:W-:Y:S02]  /*1a4e0*/  R2UR UR30, R156 ;  /* 0x000000009c1e72ca */ /* 0x000fe400000e0000 */
[----:B------:R-:W-:-:S06]  /*1a4f0*/  WARPGROUP.ARRIVE ;  /* 0x00000000000079c5 */ /* 0x000fcc0000000000 */
[----:B------:R-:W-:Y:S01]  /*1a500*/  QGMMA.64x128x32.F32.E4M3.E4M3 R152, gdesc[UR4], RZ, !UPT, gsb0 ;  /* 0x01e00000049879f3 */ /* 0x000fe2000c0008ff */
[----:B------:R-:W-:Y:S02]  /*1a510*/  R2UR UR8, R16 ;  /* 0x00000000100872ca */ /* 0x000fe400000e0000 */
[----:B------:R-:W-:Y:S02]  /*1a520*/  R2UR UR9, R17 ;  /* 0x00000000110972ca */ /* 0x000fe400000e0000 */
[----:B------:R-:W-:Y:S02]  /*1a530*/  R2UR UR12, R10 ;  /* 0x000000000a0c72ca */ /* 0x000fe400000e0000 */
[----:B------:R-:W-:Y:S01]  /*1a540*/  R2UR UR13, R11 ;  /* 0x000000000b0d72ca */ /* 0x000fe200000e0000 */
[----:B------:R-:W-:Y:S02]  /*1a550*/  WARPGROUP.DEPBAR.LE gsb0, 0x0 ;  /* 0x00008000000079c5 */ /* 0x000fe40000010000 */
[----:B------:R-:W-:-:S06]  /*1a560*/  WARPGROUP.ARRIVE ;  /* 0x00000000000079c5 */ /* 0x000fcc0000000000 */
[----:B------:R-:W-:Y:S01]  /*1a570*/  QGMMA.64x128x32.F32.E4M3.E4M3 R152, gdesc[UR8], R152, gsb0 ;  /* 0x01e00000089879f3 */ /* 0x000fe20008000898 */
[----:B---3--:R-:W-:Y:S02]  /*1a580*/  R2UR UR16, R8 ;  /* 0x00000000081072ca */ /* 0x008fe400000e0000 */
[----:B------:R-:W-:Y:S01]  /*1a590*/  R2UR UR17, R9 ;  /* 0x00000000091172ca */ /* 0x000fe200000e0000 */
[----:B------:R-:W-:Y:S02]  /*1a5a0*/  WARPGROUP.DEPBAR.LE gsb0, 0x0 ;  /* 0x00008000000079c5 */ /* 0x000fe40000010000 */
[----:B------:R-:W-:-:S06]  /*1a5b0*/  WARPGROUP.ARRIVE ;  /* 0x00000000000079c5 */ /* 0x000fcc0000000000 */
[----:B------:R-:W-:Y:S01]  /*1a5c0*/  QGMMA.64x128x32.F32.E4M3.E4M3 R152, gdesc[UR12], R152, gsb0 ;  /* 0x01e000000c9879f3 */ /* 0x000fe20008000898 */
[----:B------:R-:W-:Y:S01]  /*1a5d0*/  VIADD R12, R12, 0x406 ;  /* 0x000004060c0c7836 */ /* 0x000fe20000000000 */
[----:B------:R-:W-:-:S04]  /*1a5e0*/  R2UR UR35, R13 ;  /* 0x000000000d2372ca */ /* 0x000fc800000e0000 */
[----:B------:R-:W-:Y:S02]  /*1a5f0*/  R2UR UR34, R12 ;  /* 0x000000000c2272ca */ /* 0x000fe400000e0000 */
[----:B------:R-:W3:Y:S01]  /*1a600*/  LDL.64 R12, [R1] ;  /* 0x00000000010c7983 */ /* 0x000ee20000100a00 */
[----:B----4-:R-:W-:Y:S02]  /*1a610*/  R2UR UR20, R6 ;  /* 0x00000000061472ca */ /* 0x010fe400000e0000 */
[----:B------:R-:W-:Y:S01]  /*1a620*/  R2UR UR21, R7 ;  /* 0x00000000071572ca */ /* 0x000fe200000e0000 */
[----:B------:R0:W5:Y:S01]  /*1a630*/  LDL.LU.64 R16, [R1+0x1d8] ;  /* 0x0001d80001107983 */ /* 0x0001620000300a00 */
[----:B--2---:R-:W-:Y:S02]  /*1a640*/  R2UR UR24, R2 ;  /* 0x00000000021872ca */ /* 0x004fe400000e0000 */
[----:B------:R-:W-:Y:S01]  /*1a650*/  R2UR UR25, R3 ;  /* 0x00000000031972ca */ /* 0x000fe200000e0000 */
[----:B------:R0:W5:Y:S04]  /*1a660*/  LDL.LU.64 R10, [R1+0x1d0] ;  /* 0x0001d000010a7983 */ /* 0x0001680000300a00 */
[----:B------:R0:W5:Y:S04]  /*1a670*/  LDL.LU R8, [R1+0x1c8] ;  /* 0x0001c80001087983 */ /* 0x0001680000300800 */
[----:B------:R0:W5:Y:S04]  /*1a680*/  LDL.LU.64 R6, [R1+0x1c0] ;  /* 0x0001c00001067983 */ /* 0x0001680000300a00 */
[----:B------:R0:W5:Y:S01]  /*1a690*/  LDL.LU R2, [R1+0x1b8] ;  /* 0x0001b80001027983 */ /* 0x0001620000300800 */
[----:B------:R-:W-:-:S02]  /*1a6a0*/  WARPGROUP.DEPBAR.LE gsb0, 0x0 ;  /* 0x00008000000079c5 */ /* 0x000fc40000010000 */
[----:B------:R-:W-:-:S06]  /*1a6b0*/  WARPGROUP.ARRIVE ;  /* 0x00000000000079c5 */ /* 0x000fcc0000000000 */
[----:B------:R-:W-:Y:S03]  /*1a6c0*/  QGMMA.64x128x32.F32.E4M3.E4M3 R152, gdesc[UR16], R152, gsb0 ;  /* 0x01e00000109879f3 */ /* 0x000fe60008000898 */
[----:B------:R-:W-:Y:S02]  /*1a6d0*/  WARPGROUP.DEPBAR.LE gsb0, 0x0 ;  /* 0x00008000000079c5 */ /* 0x000fe40000010000 */
[----:B------:R-:W-:-:S07]  /*1a6e0*/  WARPGROUP.ARRIVE ;  /* 0x00000000000079c5 */ /* 0x000fce0000000000 */
[----:B------:R-:W-:Y:S01]  /*1a6f0*/  QGMMA.64x128x32.F32.E4M3.E4M3 R152, gdesc[UR20], R152, gsb0 ;  /* 0x01e00000149879f3 */ /* 0x000fe20008000898 */
[----:B---3--:R-:W-:Y:S02]  /*1a700*/  R2UR UR28, R12 ;  /* 0x000000000c1c72ca */ /* 0x008fe400000e0000 */
[----:B------:R-:W-:Y:S02]  /*1a710*/  WARPGROUP.DEPBAR.LE gsb0, 0x0 ;  /* 0x00008000000079c5 */ /* 0x000fe40000010000 */
[----:B------:R-:W-:-:S07]  /*1a720*/  WARPGROUP.ARRIVE ;  /* 0x00000000000079c5 */ /* 0x000fce0000000000 */
[----:B------:R-:W-:Y:S01]  /*1a730*/  QGMMA.64x128x32.F32.E4M3.E4M3 R152, gdesc[UR24], R152, gsb0 ;  /* 0x01e00000189879f3 */ /* 0x000fe20008000898 */
[----:B------:R-:W-:Y:S02]  /*1a740*/  R2UR UR29, R13 ;  /* 0x000000000d1d72ca */ /* 0x000fe400000e0000 */
        /* <DEDUP_REMOVED lines=12> */
.L_x_2641:
[----:B-----5:R-:W-:Y:S01]  /*1a810*/  SHF.L.U32 R0, R8, 0x1f, RZ ;  /* 0x0000001f08007819 */ /* 0x020fe200000006ff */
[----:B------:R-:W-:-:S04]  /*1a820*/  IMAD R3, R234, 0x8, R18 ;  /* 0x00000008ea037824 */ /* 0x000fc800078e0212 */
[----:B------:R0:W1:Y:S01]  /*1a830*/  SYNCS.PHASECHK.TRANS64.TRYWAIT P2, [R3+URZ+0x38850], R0 ;  /* 0x03885000030075a7 */ /* 0x000062000804017f */
[----:B------:R-:W-:Y:S05]  /*1a840*/  @!P1 BRA `(.L_x_2642) ;  /* 0x0000000000049947 */ /* 0x000fea0003800000 */
[----:B------:R-:W-:Y:S01]  /*1a850*/  BPT.TRAP 0x1 ;  /* 0x000000040000795c */ /* 0x000fe20000300000 */
.L_x_2642:
[----:B-1----:R-:W-:Y:S05]  /*1a860*/  @P2 BRA `(.L_x_2640) ;  /* 0x0000000000082947 */ /* 0x002fea0003800000 */
[----:B------:R-:W1:Y:S02]  /*1a870*/  SYNCS.PHASECHK.TRANS64.TRYWAIT P2, [R3+URZ+0x38850], R0 ;  /* 0x03885000030075a7 */ /* 0x000e64000804017f */
[----:B-1----:R-:W-:Y:S05]  /*1a880*/  @!P2 BRA `(.L_x_2643) ;  /* 0x0000016c00e0a947 */ /* 0x002fea0003800000 */
.L_x_2640:
[----:B-----5:R-:W-:Y:S01]  /*1a890*/  VIADD R8, R18, 0x400 ;  /* 0x0000040012087836 */ /* 0x020fe20000000000 */
[----:B------:R-:W-:Y:S05]  /*1a8a0*/  WARPSYNC.ALL ;  /* 0x0000000000007948 */ /* 0x000fea0003800000 */
[----:B------:R-:W-:Y:S01]  /*1a8b0*/  SHF.R.U32.HI R8, RZ, 0x4, R8 ;  /* 0x00000004ff087819 */ /* 0x000fe20000011608 */
[----:B------:R-:W-:Y:S01]  /*1a8c0*/  IMAD.MOV.U32 R9, RZ, RZ, 0x40000040 ;  /* 0x40000040ff097424 */ /* 0x000fe200078e00ff */
[----:B01----:R-:W2:Y:S01]  /*1a8d0*/  LDL R0, [R1+0x80] ;  /* 0x0000800001007983 */ /* 0x003ea20000100800 */
[----:B------:R-:W-:Y:S01]  /*1a8e0*/  WARPGROUP.ARRIVE ;  /* 0x00000000000079c5 */ /* 0x000fe20000000000 */
[----:B------:R-:W-:Y:S01]  /*1a8f0*/  LOP3.LUT R8, R8, 0x3fff, RZ, 0xc0, !PT ;  /* 0x00003fff08087812 */ /* 0x000fe200078ec0ff */
[----:B------:R-:W-:Y:S01]  /*1a900*/  IMAD.MOV.U32 R13, RZ, RZ, 0x40000040 ;  /* 0x40000040ff0d7424 */ /* 0x000fe200078e00ff */
[----:B------:R-:W-:Y:S01]  /*1a910*/  R2UR UR7, R9 ;  /* 0x00000000090772ca */ /* 0x000fe200000e0000 */
[----:B------:R-:W0:Y:S01]  /*1a920*/  @P0 LDC R3, c[0x0][0x44c] ;  /* 0x00011300ff030b82 */ /* 0x000e220000000800 */
[----:B------:R-:W-:-:S05]  /*1a930*/  LOP3.LUT R8, R8, 0x10000, RZ, 0xfc, !PT ;  /* 0x0001000008087812 */ /* 0x000fca00078efcff */
[----:B------:R-:W-:Y:S02]  /*1a940*/  IMAD R8, R234, 0x800, R8 ;  /* 0x00000800ea087824 */ /* 0x000fe400078e0208 */
[----:B------:R-:W1:Y:S03]  /*1a950*/  @P0 LDC R9, c[0x0][0x450] ;  /* 0x00011400ff090b82 */ /* 0x000e660000000800 */
[----:B------:R-:W-:-:S13]  /*1a960*/  R2UR UR6, R8 ;  /* 0x00000000080672ca */ /* 0x000fda00000e0000 */
[----:B------:R-:W-:Y:S01]  /*1a970*/  QGMMA.64x256x32.F32.E4M3.E4M3 R24, R228, gdesc[UR4], R24, gsb0 ;  /* 0x03e00004e4187df3 */ /* 0x000fe20008000818 */
[----:B------:R-:W-:Y:S01]  /*1a980*/  VIADD R12, R8, 0x2 ;  /* 0x00000002080c7836 */ /* 0x000fe20000000000 */
[----:B------:R-:W-:-:S04]  /*1a990*/  R2UR UR7, R13 ;  /* 0x000000000d0772ca */ /* 0x000fc800000e0000 */
[----:B------:R-:W-:Y:S01]  /*1a9a0*/  R2UR UR6, R12 ;  /* 0x000000000c0672ca */ /* 0x000fe200000e0000 */
[----:B------:R-:W-:Y:S02]  /*1a9b0*/  WARPGROUP.DEPBAR.LE gsb0, 0x0 ;  /* 0x00008000000079c5 */ /* 0x000fe40000010000 */
[----:B------:R-:W2:Y:S04]  /*1a9c0*/  LDL R228, [R1+0x3c] ;  /* 0x00003c0001e47983 */ /* 0x000ea80000100800 */
[----:B------:R-:W3:Y:S04]  /*1a9d0*/  LDL R229, [R1+0x64] ;  /* 0x0000640001e57983 */ /* 0x000ee80000100800 */
[----:B------:R-:W3:Y:S04]  /*1a9e0*/  LDL R230, [R1+0x48] ;  /* 0x0000480001e67983 */ /* 0x000ee80000100800 */
[----:B------:R-:W4:Y:S01]  /*1a9f0*/  LDL R231, [R1+0x40] ;  /* 0x0000400001e77983 */ /* 0x000f220000100800 */
[----:B------:R-:W-:Y:S01]  /*1aa00*/  WARPGROUP.ARRIVE ;  /* 0x00000000000079c5 */ /* 0x000fe20000000000 */
[----:B------:R-:W-:-:S02]  /*1aa10*/  VIADD R12, R8, 0x4 ;  /* 0x00000004080c7836 */ /* 0x000fc40000000000 */
[----:B------:R-:W-:Y:S02]  /*1aa20*/  IMAD.MOV.U32 R13, RZ, RZ, 0x40000040 ;  /* 0x40000040ff0d7424 */ /* 0x000fe400078e00ff */
[----:B------:R-:W-:Y:S01]  /*1aa30*/  VIADD R8, R8, 0x6 ;  /* 0x0000000608087836 */ /* 0x000fe20000000000 */
[----:B------:R-:W-:Y:S01]  /*1aa40*/  QGMMA.64x256x32.F32.E4M3.E4M3 R24, R224, gdesc[UR4], R24, gsb0 ;  /* 0x03e00004e0187df3 */ /* 0x000fe20008000818 */
[----:B------:R-:W-:Y:S02]  /*1aa50*/  R2UR UR6, R12 ;  /* 0x000000000c0672ca */ /* 0x000fe400000e0000 */
[----:B------:R-:W-:Y:S01]  /*1aa60*/  R2UR UR7, R13 ;  /* 0x000000000d0772ca */ /* 0x000fe200000e0000 */
[----:B------:R-:W-:Y:S02]  /*1aa70*/  WARPGROUP.DEPBAR.LE gsb0, 0x0 ;  /* 0x00008000000079c5 */ /* 0x000fe40000010000 */
[----:B------:R-:W-:-:S15]  /*1aa80*/  WARPGROUP.ARRIVE ;  /* 0x00000000000079c5 */ /* 0x000fde0000000000 */
[----:B------:R-:W-:-:S07]  /*1aa90*/  NOP ;  /* 0x0000000000007918 */ /* 0x000fce0000000000 */
[----:B------:R-:W-:Y:S01]  /*1aaa0*/  QGMMA.64x256x32.F32.E4M3.E4M3 R24, R220, gdesc[UR4], R24, gsb0 ;  /* 0x03e00004dc187df3 */ /* 0x000fe20008000818 */
[----:B------:R-:W-:Y:S01]  /*1aab0*/  R2UR UR6, R8 ;  /* 0x00000000080672ca */ /* 0x000fe200000e0000 */
[----:B--2---:R-:W-:-:S04]  /*1aac0*/  IMAD.IADD R0, R0, 0x1, R228 ;  /* 0x0000000100007824 */ /* 0x004fc800078e02e4 */
[----:B0-----:R-:W-:-:S05]  /*1aad0*/  @P0 IMAD.HI.U32 R3, R0, R3, RZ ;  /* 0x0000000300030227 */ /* 0x001fca00078e00ff */
[----:B-1----:R-:W-:Y:S02]  /*1aae0*/  @P0 SHF.R.U32.HI R0, RZ, R9, R3 ;  /* 0x00000009ff000219 */ /* 0x002fe40000011603 */
[----:B------:R-:W-:-:S03]  /*1aaf0*/  MOV R3, 0xffffff80 ;  /* 0xffffff8000037802 */ /* 0x000fc60000000f00 */
[----:B------:R-:W0:Y:S02]  /*1ab00*/  SHFL.IDX PT, R9, R0, RZ, 0x1c1f ;  /* 0x001c1fff00097589 */ /* 0x000e2400000e0000 */
[----:B------:R-:W-:Y:S02]  /*1ab10*/  IMAD R3, R10, R3, 0x1 ;  /* 0x000000010a037424 */ /* 0x000fe400078e0203 */
[----:B------:R-:W1:Y:S03]  /*1ab20*/  SHFL.IDX PT, R0, R0, 0x1, 0x1c1f ;  /* 0x003c1f0000007f89 */ /* 0x000e6600000e0000 */
[----:B---3--:R-:W-:-:S05]  /*1ab30*/  IADD3 R3, R230, R3, -R229 ;  /* 0x00000003e6037210 */ /* 0x008fca0007ffe8e5 */
[----:B----4-:R-:W-:Y:S02]  /*1ab40*/  IMAD.IADD R3, R3, 0x1, -R231 ;  /* 0x0000000103037824 */ /* 0x010fe400078e0ae7 */
[----:B------:R-:W2:Y:S02]  /*1ab50*/  S2R R231, SR_TID.X ;  /* 0x0000000000e77919 */ /* 0x000ea40000002100 */
[C---:B0-----:R-:W-:Y:S02]  /*1ab60*/  IMAD.IADD R9, R3.reuse, 0x1, R9 ;  /* 0x0000000103097824 */ /* 0x041fe400078e0209 */
[----:B-1----:R-:W-:-:S03]  /*1ab70*/  IMAD.IADD R0, R3, 0x1, R0 ;  /* 0x0000000103007824 */ /* 0x002fc600078e0200 */
[C---:B------:R-:W-:Y:S02]  /*1ab80*/  ISETP.GT.AND P2, PT, R9.reuse, RZ, PT ;  /* 0x000000ff0900720c */ /* 0x040fe40003f44270 */
[C---:B------:R-:W-:Y:S02]  /*1ab90*/  ISETP.GT.AND P3, PT, R9.reuse, 0x1, PT ;  /* 0x000000010900780c */ /* 0x040fe40003f64270 */
[----:B------:R-:W-:Y:S02]  /*1aba0*/  FSEL R152, R152, -INF , P2 ;  /* 0xff80000098987808 */ /* 0x000fe40001000000 */
[----:B------:R-:W-:Y:S02]  /*1abb0*/  ISETP.GT.AND P2, PT, R9, 0x8, PT ;  /* 0x000000080900780c */ /* 0x000fe40003f44270 */
[----:B------:R-:W-:Y:S02]  /*1abc0*/  FSEL R153, R153, -INF , P3 ;  /* 0xff80000099997808 */ /* 0x000fe40001800000 */
[----:B------:R-:W-:-:S02]  /*1abd0*/  FMNMX.FTZ R12, R152, R11, !PT ;  /* 0x0000000b980c7209 */ /* 0x000fc40007810000 */
[----:B------:R-:W-:Y:S02]  /*1abe0*/  FSEL R156, R156, -INF , P2 ;  /* 0xff8000009c9c7808 */ /* 0x000fe40001000000 */
[C---:B------:R-:W-:Y:S02]  /*1abf0*/  ISETP.GT.AND P2, PT, R9.reuse, 0x10, PT ;  /* 0x000000100900780c */ /* 0x040fe40003f44270 */
[----:B------:R-:W-:Y:S02]  /*1ac00*/  ISETP.GT.AND P3, PT, R9, 0x9, PT ;  /* 0x000000090900780c */ /* 0x000fe40003f64270 */
[----:B------:R-:W-:Y:S02]  /*1ac10*/  FMNMX.FTZ R12, R153, R12, !PT ;  /* 0x0000000c990c7209 */ /* 0x000fe40007810000 */
[----:B------:R-:W-:Y:S02]  /*1ac20*/  FSEL R160, R160, -INF , P2 ;  /* 0xff800000a0a07808 */ /* 0x000fe40001000000 */
[----:B------:R-:W-:-:S02]  /*1ac30*/  ISETP.GT.AND P2, PT, R9, 0x18, PT ;  /* 0x000000180900780c */ /* 0x000fc40003f44270 */
[----:B------:R-:W-:Y:S02]  /*1ac40*/  FSEL R157, R157, -INF , P3 ;  /* 0xff8000009d9d7808 */ /* 0x000fe40001800000 */
[----:B------:R-:W-:Y:S02]  /*1ac50*/  FMNMX.FTZ R12, R156, R12, !PT ;  /* 0x0000000c9c0c7209 */ /* 0x000fe40007810000 */
[----:B------:R-:W-:Y:S02]  /*1ac60*/  FSEL R164, R164, -INF , P2 ;  /* 0xff800000a4a47808 */ /* 0x000fe40001000000 */
[C---:B------:R-:W-:Y:S02]  /*1ac70*/  ISETP.GT.AND P2, PT, R9.reuse, 0x20, PT ;  /* 0x000000200900780c */ /* 0x040fe40003f44270 */
[----:B------:R-:W-:Y:S02]  /*1ac80*/  ISETP.GT.AND P3, PT, R9, 0x11, PT ;  /* 0x000000110900780c */ /* 0x000fe40003f64270 */
[----:B------:R-:W-:-:S02]  /*1ac90*/  FMNMX.FTZ R12, R157, R12, !PT ;  /* 0x0000000c9d0c7209 */ /* 0x000fc40007810000 */
[----:B------:R-:W-:Y:S02]  /*1aca0*/  FSEL R168, R168, -INF , P2 ;  /* 0xff800000a8a87808 */ /* 0x000fe40001000000 */
[----:B------:R-:W-:Y:S02]  /*1acb0*/  FSEL R161, R161, -INF , P3 ;  /* 0xff800000a1a17808 */ /* 0x000fe40001800000 */
[----:B------:R-:W-:Y:S02]  /*1acc0*/  FMNMX.FTZ R12, R160, R12, !PT ;  /* 0x0000000ca00c7209 */ /* 0x000fe40007810000 */
[C---:B------:R-:W-:Y:S02]  /*1acd0*/  ISETP.GT.AND P2, PT, R9.reuse, 0x28, PT ;  /* 0x000000280900780c */ /* 0x040fe40003f44270 */
[----:B------:R-:W-:Y:S02]  /*1ace0*/  ISETP.GT.AND P3, PT, R9, 0x19, PT ;  /* 0x000000190900780c */ /* 0x000fe40003f64270 */
[----:B------:R-:W-:-:S02]  /*1acf0*/  FMNMX.FTZ R12, R161, R12, !PT ;  /* 0x0000000ca10c7209 */ /* 0x000fc40007810000 */
[----:B------:R-:W-:Y:S02]  /*1ad00*/  FSEL R172, R172, -INF , P2 ;  /* 0xff800000acac7808 */ /* 0x000fe40001000000 */
[----:B------:R-:W-:Y:S02]  /*1ad10*/  ISETP.GT.AND P2, PT, R9, 0x30, PT ;  /* 0x000000300900780c */ /* 0x000fe40003f44270 */
[----:B------:R-:W-:Y:S02]  /*1ad20*/  FSEL R165, R165, -INF , P3 ;  /* 0xff800000a5a57808 */ /* 0x000fe40001800000 */
[----:B------:R-:W-:Y:S02]  /*1ad30*/  FMNMX.FTZ R12, R164, R12, !PT ;  /* 0x0000000ca40c7209 */ /* 0x000fe40007810000 */
[----:B------:R-:W-:Y:S02]  /*1ad40*/  FSEL R176, R176, -INF , P2 ;  /* 0xff800000b0b07808 */ /* 0x000fe40001000000 */
[----:B------:R-:W-:-:S02]  /*1ad50*/  ISETP.GT.AND P2, PT, R9, 0x38, PT ;  /* 0x000000380900780c */ /* 0x000fc40003f44270 */
[----:B------:R-:W-:Y:S02]  /*1ad60*/  ISETP.GT.AND P3, PT, R9, 0x21, PT ;  /* 0x000000210900780c */ /* 0x000fe40003f64270 */
[----:B------:R-:W-:Y:S02]  /*1ad70*/  FMNMX.FTZ R12, R165, R12, !PT ;  /* 0x0000000ca50c7209 */ /* 0x000fe40007810000 */
[----:B------:R-:W-:Y:S02]  /*1ad80*/  FSEL R180, R180, -INF , P2 ;  /* 0xff800000b4b47808 */ /* 0x000fe40001000000 */
[----:B------:R-:W-:Y:S02]  /*1ad90*/  ISETP.GT.AND P2, PT, R9, 0x40, PT ;  /* 0x000000400900780c */ /* 0x000fe40003f44270 */
[----:B------:R-:W-:Y:S02]  /*1ada0*/  FSEL R169, R169, -INF , P3 ;  /* 0xff800000a9a97808 */ /* 0x000fe40001800000 */
[----:B------:R-:W-:-:S02]  /*1adb0*/  FMNMX.FTZ R12, R168, R12, !PT ;  /* 0x0000000ca80c7209 */ /* 0x000fc40007810000 */
[----:B------:R-:W-:Y:S02]  /*1adc0*/  FSEL R184, R184, -INF , P2 ;  /* 0xff800000b8b87808 */ /* 0x000fe40001000000 */
[----:B------:R-:W-:Y:S02]  /*1add0*/  ISETP.GT.AND P3, PT, R9, 0x29, PT ;  /* 0x000000290900780c */ /* 0x000fe40003f64270 */
[----:B------:R-:W-:Y:S02]  /*1ade0*/  FMNMX.FTZ R12, R169, R12, !PT ;  /* 0x0000000ca90c7209 */ /* 0x000fe40007810000 */
        /* <DEDUP_REMOVED lines=9> */
[----:B------:R-:W-:Y:S02]  /*1ae80*/  ISETP.GT.AND P4, PT, R9, 0x69, PT ;  /* 0x000000690900780c */ /* 0x000fe40003f84270 */
[----:B------:R-:W-:Y:S02]  /*1ae90*/  FSEL R177, R177, -INF , P3 ;  /* 0xff800000b1b17808 */ /* 0x000fe40001800000 */
[----:B------:R-:W-:Y:S02]  /*1aea0*/  FMNMX.FTZ R12, R176, R12, !PT ;  /* 0x0000000cb00c7209 */ /* 0x000fe40007810000 */
        /* <DEDUP_REMOVED lines=21> */
[----:B------:R-:W-:Y:S02]  /*1b000*/  ISETP.GT.AND P3, PT, R9, 0x49, PT ;  /* 0x000000490900780c */ /* 0x000fe40003f64270 */
[C---:B------:R-:W-:Y:S02]  /*1b010*/  ISETP.GT.AND P5, PT, R0.reuse, 0x8, PT ;  /* 0x000000080000780c */ /* 0x040fe40003fa4270 */
[C---:B------:R-:W-:Y:S02]  /*1b020*/  ISETP.GT.AND P2, PT, R0.reuse, 0x9, PT ;  /* 0x000000090000780c */ /* 0x040fe40003f44270 */
[----:B------:R-:W-:Y:S02]  /*1b030*/  ISETP.GT.AND P4, PT, R0, 0x11, PT ;  /* 0x000000110000780c */ /* 0x000fe40003f84270 */
[----:B------:R-:W-:Y:S02]  /*1b040*/  FMNMX.FTZ R12, R184, R12, !PT ;  /* 0x0000000cb80c7209 */ /* 0x000fe40007810000 */
[----:B------:R-:W-:-:S02]  /*1b050*/  FSEL R189, R189, -INF , P3 ;  /* 0xff800000bdbd7808 */ /* 0x000fc40001800000 */
[----:B------:R-:W-:Y:S02]  /*1b060*/  FSEL R158, R158, -INF , P5 ;  /* 0xff8000009e9e7808 */ /* 0x000fe40002800000 */
[----:B------:R-:W-:Y:S02]  /*1b070*/  FSEL R159, R159, -INF , P2 ;  /* 0xff8000009f9f7808 */ /* 0x000fe40001000000 */
[----:B------:R-:W-:Y:S02]  /*1b080*/  FSEL R163, R163, -INF , P4 ;  /* 0xff800000a3a37808 */ /* 0x000fe40002000000 */
[----:B------:R-:W-:Y:S02]  /*1b090*/  ISETP.GT.AND P3, PT, R9, 0x51, PT ;  /* 0x000000510900780c */ /* 0x000fe40003f64270 */
        /* <DEDUP_REMOVED lines=17> */
[----:B------:R-:W-:Y:S02]  /*1b1b0*/  FMNMX.FTZ R12, R189, R12, !PT ;  /* 0x0000000cbd0c7209 */ /* 0x000fe40007810000 */
        /* <DEDUP_REMOVED lines=12> */
[----:B------:R-:W-:Y:S01]  /*1b280*/  ISETP.GT.AND P4, PT, R0, 0x49, PT ;  /* 0x000000490000780c */ /* 0x000fe20003f84270 */
[----:B------:R-:W-:Y:S02]  /*1b290*/  WARPGROUP.DEPBAR.LE gsb0, 0x0 ;  /* 0x00008000000079c5 */ /* 0x000fe40000010000 */
[----:B------:R-:W-:Y:S01]  /*1b2a0*/  FMNMX.FTZ R12, R193, R12, !PT ;  /* 0x0000000cc10c7209 */ /* 0x000fe20007810000 */
[----:B------:R-:W-:Y:S01]  /*1b2b0*/  WARPGROUP.ARRIVE ;  /* 0x00000000000079c5 */ /* 0x000fe20000000000 */
[----:B------:R-:W-:-:S02]  /*1b2c0*/  FSEL R209, R209, -INF , P3 ;  /* 0xff800000d1d17808 */ /* 0x000fc40001800000 */
[----:B------:R-:W-:Y:S02]  /*1b2d0*/  FSEL R187, R187, -INF , P5 ;  /* 0xff800000bbbb7808 */ /* 0x000fe40002800000 */
[----:B------:R-:W-:Y:S02]  /*1b2e0*/  FSEL R190, R190, -INF , P2 ;  /* 0xff800000bebe7808 */ /* 0x000fe40001000000 */
[----:B------:R-:W-:Y:S02]  /*1b2f0*/  FSEL R191, R191, -INF , P4 ;  /* 0xff800000bfbf7808 */ /* 0x000fe40002000000 */
[C---:B------:R-:W-:Y:S02]  /*1b300*/  ISETP.GT.AND P3, PT, R0.reuse, RZ, PT ;  /* 0x000000ff0000720c */ /* 0x040fe40003f64270 */
        /* <DEDUP_REMOVED lines=18> */
[C---:B------:R-:W-:Y:S02]  /*1b430*/  ISETP.GT.AND P3, PT, R0.reuse, 0x20, PT ;  /* 0x000000200000780c */ /* 0x040fe40003f64270 */
        /* <DEDUP_REMOVED lines=8> */
[C---:B------:R-:W-:Y:S02]  /*1b4c0*/  ISETP.GT.AND P3, PT, R0.reuse, 0x30, PT ;  /* 0x000000300000780c */ /* 0x040fe40003f64270 */
[C---:B------:R-:W-:Y:S02]  /*1b4d0*/  ISETP.GT.AND P5, PT, R0.reuse, 0x71, PT ;  /* 0x000000710000780c */ /* 0x040fe40003fa4270 */
[C---:B------:R-:W-:Y:S02]  /*1b4e0*/  ISETP.GT.AND P2, PT, R0.reuse, 0x78, PT ;  /* 0x000000780000780c */ /* 0x040fe40003f44270 */
[----:B------:R-:W-:Y:S02]  /*1b4f0*/  ISETP.GT.AND P4, PT, R0, 0x79, PT ;  /* 0x000000790000780c */ /* 0x000fe40003f84270 */
        /* <DEDUP_REMOVED lines=13> */
[----:B------:R-:W-:Y:S01]  /*1b5d0*/  FSEL R178, R178, -INF , P3 ;  /* 0xff800000b2b27808 */ /* 0x000fe20001800000 */
[----:B------:R-:W0:Y:S01]  /*1b5e0*/  SHFL.BFLY PT, R9, R12, 0x2, 0x1f ;  /* 0x0c401f000c097f89 */ /* 0x000e2200000e0000 */
[----:B------:R-:W-:Y:S02]  /*1b5f0*/  FMNMX.FTZ R0, R167, R0, !PT ;  /* 0x00000000a7007209 */ /* 0x000fe40007810000 */
[----:B------:R-:W-:Y:S02]  /*1b600*/  FSEL R211, R211, -INF , P5 ;  /* 0xff800000d3d37808 */ /* 0x000fe40002800000 */
[----:B------:R-:W-:Y:S02]  /*1b610*/  FMNMX.FTZ R0, R170, R0, !PT ;  /* 0x00000000aa007209 */ /* 0x000fe40007810000 */
[----:B------:R-:W-:Y:S02]  /*1b620*/  FSEL R214, R214, -INF , P2 ;  /* 0xff800000d6d67808 */ /* 0x000fe40001000000 */
[----:B------:R-:W-:-:S02]  /*1b630*/  FMNMX.FTZ R0, R171, R0, !PT ;  /* 0x00000000ab007209 */ /* 0x000fc40007810000 */
[----:B------:R-:W-:Y:S02]  /*1b640*/  FSEL R215, R215, -INF , P4 ;  /* 0xff800000d7d77808 */ /* 0x000fe40002000000 */
[----:B------:R-:W-:Y:S02]  /*1b650*/  FMNMX.FTZ R0, R174, R0, !PT ;  /* 0x00000000ae007209 */ /* 0x000fe40007810000 */
[----:B--2---:R-:W-:Y:S02]  /*1b660*/  LOP3.LUT R220, R231, 0x7f, RZ, 0xc0, !PT ;  /* 0x0000007fe7dc7812 */ /* 0x004fe400078ec0ff */
[----:B------:R-:W-:Y:S01]  /*1b670*/  FMNMX.FTZ R0, R175, R0, !PT ;  /* 0x00000000af007209 */ /* 0x000fe20007810000 */
[----:B------:R-:W1:Y:S01]  /*1b680*/  S2R R231, SR_TID.X ;  /* 0x0000000000e77919 */ /* 0x000e620000002100 */
[----:B------:R-:W-:Y:S02]  /*1b690*/  ISETP.NE.AND P4, PT, R220, RZ, PT ;  /* 0x000000ffdc00720c */ /* 0x000fe40003f85270 */
[----:B------:R-:W-:-:S02]  /*1b6a0*/  FMNMX.FTZ R0, R178, R0, !PT ;  /* 0x00000000b2007209 */ /* 0x000fc40007810000 */
[----:B0-----:R-:W-:Y:S01]  /*1b6b0*/  FMNMX.FTZ R12, R12, R9, !PT ;  /* 0x000000090c0c7209 */ /* 0x001fe20007810000 */
[----:B------:R-:W-:Y:S01]  /*1b6c0*/  IMAD.MOV.U32 R9, RZ, RZ, 0x40000040 ;  /* 0x40000040ff097424 */ /* 0x000fe200078e00ff */
[----:B------:R-:W-:-:S03]  /*1b6d0*/  FMNMX.FTZ R0, R179, R0, !PT ;  /* 0x00000000b3007209 */ /* 0x000fc60007810000 */
[----:B------:R-:W0:Y:S01]  /*1b6e0*/  SHFL.BFLY PT, R13, R12, 0x1, 0x1f ;  /* 0x0c201f000c0d7f89 */ /* 0x000e2200000e0000 */
[----:B------:R-:W-:Y:S02]  /*1b6f0*/  FMNMX.FTZ R0, R182, R0, !PT ;  /* 0x00000000b6007209 */ /* 0x000fe40007810000 */
[----:B------:R-:W-:Y:S02]  /*1b700*/  R2UR UR7, R9 ;  /* 0x00000000090772ca */ /* 0x000fe400000e0000 */
[----:B------:R-:W-:-:S04]  /*1b710*/  FMNMX.FTZ R0, R183, R0, !PT ;  /* 0x00000000b7007209 */ /* 0x000fc80007810000 */
[----:B------:R-:W-:-:S04]  /*1b720*/  FMNMX.FTZ R0, R186, R0, !PT ;  /* 0x00000000ba007209 */ /* 0x000fc80007810000 */
[----:B------:R-:W-:-:S03]  /*1b730*/  FMNMX.FTZ R0, R187, R0, !PT ;  /* 0x00000000bb007209 */ /* 0x000fc60007810000 */
[----:B------:R-:W-:Y:S01]  /*1b740*/  QGMMA.64x256x32.F32.E4M3.E4M3 R24, R216, gdesc[UR4], R24, gsb0 ;  /* 0x03e00004d8187df3 */ /* 0x000fe20008000818 */
[----:B------:R-:W-:-:S04]  /*1b750*/  FMNMX.FTZ R0, R190, R0, !PT ;  /* 0x00000000be007209 */ /* 0x000fc80007810000 */
[----:B------:R-:W-:Y:S02]  /*1b760*/  FMNMX.FTZ R0, R191, R0, !PT ;  /* 0x00000000bf007209 */ /* 0x000fe40007810000 */
[----:B-1----:R-:W-:Y:S02]  /*1b770*/  SHF.R.U32.HI R220, RZ, 0x7, R231 ;  /* 0x00000007ffdc7819 */ /* 0x002fe400000116e7 */
[----:B------:R-:W-:Y:S02]  /*1b780*/  FMNMX.FTZ R0, R194, R0, !PT ;  /* 0x00000000c2007209 */ /* 0x000fe40007810000 */
[----:B0-----:R-:W-:Y:S02]  /*1b790*/  FMNMX.FTZ R3, R12, R13, !PT ;  /* 0x0000000d0c037209 */ /* 0x001fe40007810000 */
[----:B------:R-:W-:Y:S02]  /*1b7a0*/  FMNMX.FTZ R0, R195, R0, !PT ;  /* 0x00000000c3007209 */ /* 0x000fe40007810000 */
[----:B------:R-:W-:Y:S01]  /*1b7b0*/  FSETP.NEU.FTZ.AND P3, PT, R3, -INF , PT ;  /* 0xff8000000300780b */ /* 0x000fe20003f7d000 */
[----:B------:R-:W-:-:S01]  /*1b7c0*/  FFMA.FTZ R9, R2, R3, -8 ;  /* 0xc100000002097423 */ /* 0x000fc20000010003 */
[----:B------:R-:W-:-:S04]  /*1b7d0*/  FMNMX.FTZ R0, R198, R0, !PT ;  /* 0x00000000c6007209 */ /* 0x000fc80007810000 */
[----:B------:R-:W-:Y:S02]  /*1b7e0*/  FMNMX.FTZ R0, R199, R0, !PT ;  /* 0x00000000c7007209 */ /* 0x000fe40007810000 */
[----:B------:R-:W-:Y:S02]  /*1b7f0*/  FSEL R9, R9, RZ, P3 ;  /* 0x000000ff09097208 */ /* 0x000fe40001800000 */
[----:B------:R-:W-:-:S03]  /*1b800*/  FMNMX.FTZ R0, R202, R0, !PT ;  /* 0x00000000ca007209 */ /* 0x000fc60007810000 */
[C-C-:B------:R-:W-:Y:S01]  /*1b810*/  FFMA.FTZ R12, R2.reuse, R153, -R9.reuse ;  /* 0x00000099020c7223 */ /* 0x140fe20000010809 */
[----:B------:R-:W-:Y:S01]  /*1b820*/  FMNMX.FTZ R0, R203, R0, !PT ;  /* 0x00000000cb007209 */ /* 0x000fe20007810000 */
[C-C-:B------:R-:W-:Y:S01]  /*1b830*/  FFMA.FTZ R153, R2.reuse, R160, -R9.reuse ;  /* 0x000000a002997223 */ /* 0x140fe20000010809 */
[----:B------:R-:W-:-:S01]  /*1b840*/  FFMA.FTZ R160, R2, R165, -R9 ;  /* 0x000000a502a07223 */ /* 0x000fc20000010809 */
[--C-:B------:R-:W-:Y:S01]  /*1b850*/  FFMA.FTZ R165, R2, R172, -R9.reuse ;  /* 0x000000ac02a57223 */ /* 0x100fe20000010809 */
[----:B------:R-:W-:Y:S01]  /*1b860*/  FMNMX.FTZ R0, R206, R0, !PT ;  /* 0x00000000ce007209 */ /* 0x000fe20007810000 */
[C-C-:B------:R-:W-:Y:S01]  /*1b870*/  FFMA.FTZ R172, R2.reuse, R177, -R9.reuse ;  /* 0x000000b102ac7223 */ /* 0x140fe20000010809 */
[----:B------:R-:W-:-:S01]  /*1b880*/  FFMA.FTZ R177, R2, R184, -R9 ;  /* 0x000000b802b17223 */ /* 0x000fc20000010809 */
        /* <DEDUP_REMOVED lines=22> */
[----:B------:R-:W0:Y:S01]  /*1b9f0*/  SHFL.BFLY PT, R189, R0, 0x2, 0x1f ;  /* 0x0c401f0000bd7f89 */ /* 0x000e2200000e0000 */
[----:B------:R-:W-:-:S01]  /*1ba00*/  FFMA.FTZ R188, R2, R193, -R9 ;  /* 0x000000c102bc7223 */ /* 0x000fc20000010809 */
[C-C-:B------:R-:W-:Y:S01]  /*1ba10*/  FFMA.FTZ R193, R2.reuse, R197, -R9.reuse ;  /* 0x000000c502c17223 */ /* 0x140fe20000010809 */
[----:B------:R-:W-:-:S01]  /*1ba20*/  FFMA.FTZ R197, R2, R204, -R9 ;  /* 0x000000cc02c57223 */ /* 0x000fc20000010809 */
[--C-:B------:R-:W-:Y:S01]  /*1ba30*/  FFMA.FTZ R204, R2, R208, -R9.reuse ;  /* 0x000000d002cc7223 */ /* 0x100fe20000010809 */
[----:B------:R-:W-:Y:S08]  /*1ba40*/  MUFU.EX2 R8, R8 ;  /* 0x0000000800087308 */ /* 0x000ff00000000800 */
[----:B------:R-:W-:Y:S08]  /*1ba50*/  MUFU.EX2 R12, R12 ;  /* 0x0000000c000c7308 */ /* 0x000ff00000000800 */
[----:B------:R-:W-:Y:S01]  /*1ba60*/  MUFU.EX2 R13, R13 ;  /* 0x0000000d000d7308 */ /* 0x000fe20000000800 */
[----:B0-----:R-:W-:Y:S01]  /*1ba70*/  FMNMX.FTZ R0, R0, R189, !PT ;  /* 0x000000bd00007209 */ /* 0x001fe20007810000 */
[C-C-:B------:R-:W-:Y:S01]  /*1ba80*/  FFMA.FTZ R189, R2.reuse, R201, -R9.reuse ;  /* 0x000000c902bd7223 */ /* 0x140fe20000010809 */
[----:B------:R-:W-:-:S01]  /*1ba90*/  FFMA.FTZ R201, R2, R205, -R9 ;  /* 0x000000cd02c97223 */ /* 0x000fc20000010809 */
[----:B------:R-:W-:-:S02]  /*1baa0*/  FFMA.FTZ R205, R2, R209, -R9 ;  /* 0x000000d102cd7223 */ /* 0x000fc40000010809 */
[----:B------:R-:W0:Y:S02]  /*1bab0*/  SHFL.BFLY PT, R200, R0, 0x1, 0x1f ;  /* 0x0c201f0000c87f89 */ /* 0x000e2400000e0000 */
[----:B------:R-:W-:Y:S08]  /*1bac0*/  MUFU.EX2 R152, R152 ;  /* 0x0000009800987308 */ /* 0x000ff00000000800 */
[----:B------:R-:W-:Y:S08]  /*1bad0*/  MUFU.EX2 R153, R153 ;  /* 0x0000009900997308 */ /* 0x000ff00000000800 */
[----:B------:R-:W-:Y:S01]  /*1bae0*/  MUFU.EX2 R156, R156 ;  /* 0x0000009c009c7308 */ /* 0x000fe20000000800 */
[----:B0-----:R-:W-:Y:S01]  /*1baf0*/  FMNMX.FTZ R0, R0, R200, !PT ;  /* 0x000000c800007209 */ /* 0x001fe20007810000 */
[----:B------:R-:W-:-:S06]  /*1bb00*/  FFMA.FTZ R200, R2, R212, -R9 ;  /* 0x000000d402c87223 */ /* 0x000fcc0000010809 */
[----:B------:R-:W-:Y:S01]  /*1bb10*/  MUFU.EX2 R157, R157 ;  /* 0x0000009d009d7308 */ /* 0x000fe20000000800 */
[----:B------:R-:W-:-:S01]  /*1bb20*/  FFMA.FTZ R9, R2, R213, -R9 ;  /* 0x000000d502097223 */ /* 0x000fc20000010809 */
[----:B------:R-:W-:Y:S01]  /*1bb30*/  FSETP.NEU.FTZ.AND P2, PT, R0, -INF , PT ;  /* 0xff8000000000780b */ /* 0x000fe20003f5d000 */
[----:B------:R-:W-:-:S03]  /*1bb40*/  FFMA.FTZ R209, R2, R0, -8 ;  /* 0xc100000002d17423 */ /* 0x000fc60000010000 */
[----:B------:R-:W-:Y:S02]  /*1bb50*/  FSEL R208, R0, RZ, P2 ;  /* 0x000000ff00d07208 */ /* 0x000fe40001000000 */
[----:B------:R-:W-:Y:S01]  /*1bb60*/  FSEL R209, R209, RZ, P2 ;  /* 0x000000ffd1d17208 */ /* 0x000fe20001000000 */
[----:B------:R-:W-:Y:S02]  /*1bb70*/  MUFU.EX2 R160, R160 ;  /* 0x000000a000a07308 */ /* 0x000fe40000000800 */
[----:B------:R-:W-:-:S01]  /*1bb80*/  FADD.FTZ R208, -R208, R14 ;  /* 0x0000000ed0d07221 */ /* 0x000fc20000010100 */
[----:B------:R-:W-:Y:S02]  /*1bb90*/  @!P4 IMAD R14, R15, 0x8, R18 ;  /* 0x000000080f0ec824 */ /* 0x000fe400078e0212 */
[----:B------:R-:W-:-:S01]  /*1bba0*/  FFMA.FTZ R212, R2, R182, -R209 ;  /* 0x000000b602d47223 */ /* 0x000fc200000108d1 */
[----:B------:R-:W-:Y:S01]  /*1bbb0*/  FSEL R182, R3, RZ, P3 ;  /* 0x000000ff03b67208 */ /* 0x000fe20001800000 */
[----:B------:R-:W-:-:S01]  /*1bbc0*/  FFMA.FTZ R154, R2, R154, -R209 ;  /* 0x0000009a029a7223 */ /* 0x000fc200000108d1 */
[C---:B------:R-:W-:Y:S01]  /*1bbd0*/  FMUL.FTZ R208, R2.reuse, R208 ;  /* 0x000000d002d07220 */ /* 0x040fe20000410000 */
[----:B------:R-:W-:-:S01]  /*1bbe0*/  FFMA.FTZ R155, R2, R155, -R209 ;  /* 0x0000009b029b7223 */ /* 0x000fc200000108d1 */
[----:B------:R-:W-:Y:S01]  /*1bbf0*/  FFMA.FTZ R158, R2, R158, -R209 ;  /* 0x0000009e029e7223 */ /* 0x000fe200000108d1 */
[----:B------:R-:W-:-:S01]  /*1bc00*/  FADD.FTZ R182, -R182, R11 ;  /* 0x0000000bb6b67221 */ /* 0x000fc20000010100 */
[C-C-:B------:R-:W-:Y:S01]  /*1bc10*/  FFMA.FTZ R159, R2.reuse, R159, -R209.reuse ;  /* 0x0000009f029f7223 */ /* 0x140fe200000108d1 */
[----:B------:R-:W-:Y:S01]  /*1bc20*/  MUFU.EX2 R154, R154 ;  /* 0x0000009a009a7308 */ /* 0x000fe20000000800 */
[----:B------:R-:W-:-:S01]  /*1bc30*/  FFMA.FTZ R162, R2, R162, -R209 ;  /* 0x000000a202a27223 */ /* 0x000fc200000108d1 */
[----:B------:R-:W-:Y:S01]  /*1bc40*/  FMUL.FTZ R182, R2, R182 ;  /* 0x000000b602b67220 */ /* 0x000fe20000410000 */
[----:B------:R-:W-:-:S02]  /*1bc50*/  @!P4 VIADD R14, R14, 0x38840 ;  /* 0x000388400e0ec836 */ /* 0x000fc40000000000 */
[C-C-:B------:R-:W-:Y:S01]  /*1bc60*/  FFMA.FTZ R11, R2.reuse, R183, -R209.reuse ;  /* 0x000000b7020b7223 */ /* 0x140fe200000108d1 */
[----:B------:R-:W-:-:S01]  /*1bc70*/  FFMA.FTZ R163, R2, R163, -R209 ;  /* 0x000000a302a37223 */ /* 0x000fc200000108d1 */
[----:B------:R-:W-:Y:S01]  /*1bc80*/  IADD3 R183, -R220, 0xb, RZ ;  /* 0x0000000bdcb77810 */ /* 0x000fe20007ffe1ff */
[----:B------:R-:W-:-:S01]  /*1bc90*/  FFMA.FTZ R166, R2, R166, -R209 ;  /* 0x000000a602a67223 */ /* 0x000fc200000108d1 */
[----:B------:R-:W0:Y:S01]  /*1bca0*/  MUFU.EX2 R182, R182 ;  /* 0x000000b600b67308 */ /* 0x000e220000000800 */
[----:B------:R-:W-:Y:S01]  /*1bcb0*/  @!P4 PRMT R14, RZ, 0x654, R14 ;  /* 0x00000654ff0ec816 */ /* 0x000fe2000000000e */
        /* <DEDUP_REMOVED lines=18> */
[----:B------:R-:W-:Y:S01]  /*1bde0*/  FFMA.FTZ R202, R2, R202, -R209 ;  /* 0x000000ca02ca7223 */ /* 0x000fe200000108d1 */
[----:B------:R-:W-:-:S01]  /*1bdf0*/  FADD.FTZ R7, R12, R7 ;  /* 0x000000070c077221 */ /* 0x000fc20000010000 */
[C-C-:B------:R-:W-:Y:S01]  /*1be00*/  FFMA.FTZ R203, R2.reuse, R203, -R209.reuse ;  /* 0x000000cb02cb7223 */ /* 0x140fe200000108d1 */
[----:B------:R-:W-:-:S01]  /*1be10*/  FFMA.FTZ R206, R2, R206, -R209 ;  /* 0x000000ce02ce7223 */ /* 0x000fc200000108d1 */
[----:B------:R-:W0:Y:S01]  /*1be20*/  MUFU.EX2 R158, R158 ;  /* 0x0000009e009e7308 */ /* 0x000e220000000800 */
[----:B-1----:R-:W-:-:S01]  /*1be30*/  FFMA.FTZ R6, R208, R6, R154 ;  /* 0x00000006d0067223 */ /* 0x002fc2000001009a */
[C-C-:B------:R-:W-:Y:S01]  /*1be40*/  FFMA.FTZ R207, R2.reuse, R207, -R209.reuse ;  /* 0x000000cf02cf7223 */ /* 0x140fe200000108d1 */
[----:B------:R-:W-:-:S01]  /*1be50*/  FFMA.FTZ R210, R2, R210, -R209 ;  /* 0x000000d202d27223 */ /* 0x000fc200000108d1 */
[C-C-:B------:R-:W-:Y:S01]  /*1be60*/  FFMA.FTZ R211, R2.reuse, R211, -R209.reuse ;  /* 0x000000d302d37223 */ /* 0x140fe200000108d1 */
[----:B------:R-:W-:-:S01]  /*1be70*/  FFMA.FTZ R214, R2, R214, -R209 ;  /* 0x000000d602d67223 */ /* 0x000fc200000108d1 */
[----:B------:R-:W-:-:S02]  /*1be80*/  FFMA.FTZ R209, R2, R215, -R209 ;  /* 0x000000d702d17223 */ /* 0x000fc400000108d1 */
[----:B------:R-:W1:Y:S08]  /*1be90*/  MUFU.EX2 R159, R159 ;  /* 0x0000009f009f7308 */ /* 0x000e700000000800 */
[----:B------:R-:W3:Y:S08]  /*1bea0*/  MUFU.EX2 R162, R162 ;  /* 0x000000a200a27308 */ /* 0x000ef00000000800 */
[----:B------:R-:W4:Y:S08]  /*1beb0*/  MUFU.EX2 R163, R163 ;  /* 0x000000a300a37308 */ /* 0x000f300000000800 */
        /* <DEDUP_REMOVED lines=8> */
[----:B------:R-:W4:Y:S01]  /*1bf40*/  MUFU.EX2 R168, R168 ;  /* 0x000000a800a87308 */ /* 0x000f220000000800 */
[----:B------:R-:W-:-:S02]  /*1bf50*/  WARPGROUP.DEPBAR.LE gsb0, 0x0 ;  /* 0x00008000000079c5 */ /* 0x000fc40000010000 */
[----:B------:R0:W-:Y:S06]  /*1bf60*/  BAR.ARV R183, 0x100 ;  /* 0x000400b70000751d */ /* 0x0001ec0000002000 */
[----:B------:R2:W-:Y:S01]  /*1bf70*/  @!P4 SYNCS.ARRIVE.TRANS64.RED.A1T0 RZ, [R14+URZ], RZ ;  /* 0x000000ff0effc9a7 */ /* 0x0005e2000810043f */
[----:B------:R-:W4:Y:S01]  /*1bf80*/  MUFU.EX2 R175, R175 ;  /* 0x000000af00af7308 */ /* 0x000f220000000800 */
[----:B--2---:R-:W-:-:S01]  /*1bf90*/  FADD.FTZ R14, R155, R6 ;  /* 0x000000069b0e7221 */ /* 0x004fc20000010000 */
[----:B------:R-:W-:-:S06]  /*1bfa0*/  FADD.FTZ R6, R13, R7 ;  /* 0x000000070d067221 */ /* 0x000fcc0000010000 */
[----:B------:R-:W2:Y:S01]  /*1bfb0*/  MUFU.EX2 R169, R169 ;  /* 0x000000a900a97308 */ /* 0x000ea20000000800 */
[----:B0-----:R-:W-:-:S01]  /*1bfc0*/  FADD.FTZ R7, R158, R14 ;  /* 0x0000000e9e077221 */ /* 0x001fc20000010000 */
[----:B------:R-:W-:-:S03]  /*1bfd0*/  FADD.FTZ R6, R152, R6 ;  /* 0x0000000698067221 */ /* 0x000fc60000010000 */
[----:B-1----:R-:W-:Y:S01]  /*1bfe0*/  FADD.FTZ R7, R159, R7 ;  /* 0x000000079f077221 */ /* 0x002fe20000010000 */
[----:B------:R-:W-:-:S02]  /*1bff0*/  FADD.FTZ R6, R153, R6 ;  /* 0x0000000699067221 */ /* 0x000fc40000010000 */
[----:B------:R-:W0:Y:S01]  /*1c000*/  MUFU.EX2 R178, R178 ;  /* 0x000000b200b27308 */ /* 0x000e220000000800 */
[----:B---3--:R-:W-:-:S01]  /*1c010*/  FADD.FTZ R7, R162, R7 ;  /* 0x00000007a2077221 */ /* 0x008fc20000010000 */
[----:B------:R-:W-:-:S03]  /*1c020*/  FADD.FTZ R6, R156, R6 ;  /* 0x000000069c067221 */ /* 0x000fc60000010000 */
[----:B----4-:R-:W-:Y:S01]  /*1c030*/  FADD.FTZ R7, R163, R7 ;  /* 0x00000007a3077221 */ /* 0x010fe20000010000 */
[----:B------:R-:W-:-:S02]  /*1c040*/  FADD.FTZ R6, R157, R6 ;  /* 0x000000069d067221 */ /* 0x000fc40000010000 */
[----:B------:R-:W1:Y:S01]  /*1c050*/  MUFU.EX2 R172, R172 ;  /* 0x000000ac00ac7308 */ /* 0x000e620000000800 */
[----:B------:R-:W-:-:S01]  /*1c060*/  FADD.FTZ R7, R166, R7 ;  /* 0x00000007a6077221 */ /* 0x000fc20000010000 */
[----:B------:R-:W-:-:S03]  /*1c070*/  FADD.FTZ R6, R160, R6 ;  /* 0x00000006a0067221 */ /* 0x000fc60000010000 */
[----:B------:R-:W-:Y:S01]  /*1c080*/  FADD.FTZ R7, R167, R7 ;  /* 0x00000007a7077221 */ /* 0x000fe20000010000 */
[----:B------:R-:W-:-:S02]  /*1c090*/  FADD.FTZ R6, R161, R6 ;  /* 0x00000006a1067221 */ /* 0x000fc40000010000 */
[----:B------:R-:W3:Y:S01]  /*1c0a0*/  MUFU.EX2 R179, R179 ;  /* 0x000000b300b37308 */ /* 0x000ee20000000800 */
[----:B------:R-:W-:-:S01]  /*1c0b0*/  FADD.FTZ R7, R170, R7 ;  /* 0x00000007aa077221 */ /* 0x000fc20000010000 */
[----:B------:R-:W-:-:S03]  /*1c0c0*/  FADD.FTZ R6, R164, R6 ;  /* 0x00000006a4067221 */ /* 0x000fc60000010000 */
[----:B------:R-:W-:Y:S01]  /*1c0d0*/  FADD.FTZ R7, R171, R7 ;  /* 0x00000007ab077221 */ /* 0x000fe20000010000 */
[----:B------:R-:W-:-:S02]  /*1c0e0*/  FADD.FTZ R6, R165, R6 ;  /* 0x00000006a5067221 */ /* 0x000fc40000010000 */
[----:B------:R-:W4:Y:S01]  /*1c0f0*/  MUFU.EX2 R173, R173 ;  /* 0x000000ad00ad7308 */ /* 0x000f220000000800 */
[----:B------:R-:W-:-:S01]  /*1c100*/  FADD.FTZ R7, R174, R7 ;  /* 0x00000007ae077221 */ /* 0x000fc20000010000 */
[----:B------:R-:W-:-:S03]  /*1c110*/  FADD.FTZ R6, R168, R6 ;  /* 0x00000006a8067221 */ /* 0x000fc60000010000 */
[----:B------:R-:W-:Y:S01]  /*1c120*/  FADD.FTZ R7, R175, R7 ;  /* 0x00000007af077221 */ /* 0x000fe20000010000 */
[----:B--2---:R-:W-:-:S02]  /*1c130*/  FADD.FTZ R6, R169, R6 ;  /* 0x00000006a9067221 */ /* 0x004fc40000010000 */
[----:B------:R-:W2:Y:S01]  /*1c140*/  MUFU.EX2 R212, R212 ;  /* 0x000000d400d47308 */ /* 0x000ea20000000800 */
[----:B0-----:R-:W-:-:S01]  /*1c150*/  FADD.FTZ R7, R178, R7 ;  /* 0x00000007b2077221 */ /* 0x001fc20000010000 */
[----:B-1----:R-:W-:-:S03]  /*1c160*/  FADD.FTZ R6, R172, R6 ;  /* 0x00000006ac067221 */ /* 0x002fc60000010000 */
[----:B---3--:R-:W-:-:S03]  /*1c170*/  FADD.FTZ R7, R179, R7 ;  /* 0x00000007b3077221 */ /* 0x008fc60000010000 */
[----:B------:R-:W0:Y:S01]  /*1c180*/  MUFU.EX2 R176, R176 ;  /* 0x000000b000b07308 */ /* 0x000e220000000800 */
[----:B----4-:R-:W-:-:S07]  /*1c190*/  FADD.FTZ R6, R173, R6 ;  /* 0x00000006ad067221 */ /* 0x010fce0000010000 */
        /* <DEDUP_REMOVED lines=66> */
[----:B--2---:R-:W-:-:S03]  /*1c5c0*/  FADD.FTZ R7, R9, R6 ;  /* 0x0000000609077221 */ /* 0x004fc60000010000 */
[----:B0-----:R-:W-:Y:S01]  /*1c5d0*/  FADD.FTZ R6, R209, R14 ;  /* 0x0000000ed1067221 */ /* 0x001fe20000010000 */
[----:B------:R-:W-:Y:S06]  /*1c5e0*/  @!P1 BRA `(.L_x_2644) ;  /* 0x0000000000049947 */ /* 0x000fec0003800000 */
[----:B------:R-:W-:Y:S01]  /*1c5f0*/  BPT.TRAP 0x1 ;  /* 0x000000040000795c */ /* 0x000fe20000300000 */
.L_x_2644:
[----:B------:R-:W2:Y:S01]  /*1c600*/  LDL R213, [R1+0x38] ;  /* 0x0000380001d57983 */ /* 0x000ea20000100800 */
[----:B------:R-:W-:Y:S01]  /*1c610*/  IMAD R14, R234, 0x8, R18 ;  /* 0x00000008ea0e7824 */ /* 0x000fe200078e0212 */
[----:B------:R-:W-:Y:S01]  /*1c620*/  F2FP.SATFINITE.E4M3.F32.PACK_AB_MERGE_C R13, R152, R13, RZ ;  /* 0x0000000d980d723e */ /* 0x000fe200048070ff */
[----:B------:R-:W-:Y:S01]  /*1c630*/  IMAD.U32 R183, RZ, RZ, UR36 ;  /* 0x00000024ffb77e24 */ /* 0x000fe2000f8e00ff */
[----:B------:R-:W-:Y:S01]  /*1c640*/  F2FP.SATFINITE.E4M3.F32.PACK_AB_MERGE_C R158, R159, R158, RZ ;  /* 0x0000009e9f9e723e */ /* 0x000fe200048070ff */
[----:B------:R-:W-:Y:S01]  /*1c650*/  VIADD R14, R14, 0x38860 ;  /* 0x000388600e0e7836 */ /* 0x000fe20000000000 */
        /* <DEDUP_REMOVED lines=160> */
[----:B0-----:R-:W-:Y:S01]  /*1d060*/  MOV R14, R0 ;  /* 0x00000000000e7202 */ /* 0x001fe20000000f00 */
        /* <DEDUP_REMOVED lines=18> */
[----:B------:R-:W-:Y:S01]  /*1d190*/  IMAD.MOV.U32 R219, RZ, RZ, R209 ;  /* 0x000000ffffdb7224 */ /* 0x000fe200078e00d1 */
[C---:B--2---:R-:W-:Y:S01]  /*1d1a0*/  ISETP.GT.AND P2, PT, R10.reuse, R213, PT ;  /* 0x000000d50a00720c */ /* 0x044fe20003f44270 */
[----:B------:R-:W-:-:S12]  /*1d1b0*/  VIADD R10, R10, 0xffffffff ;  /* 0xffffffff0a0a7836 */ /* 0x000fd80000000000 */
[----:B------:R-:W-:Y:S05]  /*1d1c0*/  @P2 BRA `(.L_x_2645) ;  /* 0xffffffcc00bc2947 */ /* 0x000fea000383ffff */
[----:B------:R-:W-:Y:S02]  /*1d1d0*/  IMAD.MOV.U32 R234, RZ, RZ, R15 ;  /* 0x000000ffffea7224 */ /* 0x000fe400078e000f */
[----:B------:R-:W-:-:S07]  /*1d1e0*/  IMAD.MOV.U32 R12, RZ, RZ, R10 ;  /* 0x000000ffff0c7224 */ /* 0x000fce00078e000a */
.L_x_2634:
[----:B------:R-:W2:Y:S02]  /*1d1f0*/  LDL R8, [R1+0x44] ;  /* 0x0000440001087983 */ /* 0x000ea40000100800 */
[----:B--2---:R-:W-:-:S13]  /*1d200*/  ISETP.GE.AND P0, PT, R12, R8, PT ;  /* 0x000000080c00720c */ /* 0x004fda0003f06270 */
[----:B------:R-:W-:Y:S05]  /*1d210*/  @!P0 BRA `(.L_x_2646) ;  /* 0x0000002400e08947 */ /* 0x000fea0003800000 */
[----:B------:R-:W-:Y:S01]  /*1d220*/  IMAD.MOV.U32 R13, RZ, RZ, R0 ;  /* 0x000000ffff0d7224 */ /* 0x000fe200078e0000 */
[----:B------:R-:W-:Y:S01]  /*1d230*/  MOV R8, R235 ;  /* 0x000000eb00087202 */ /* 0x000fe20000000f00 */
[----:B------:R-:W-:Y:S02]  /*1d240*/  IMAD.MOV.U32 R14, RZ, RZ, R3 ;  /* 0x000000ffff0e7224 */ /* 0x000fe400078e0003 */
[----:B------:R-:W-:-:S07]  /*1d250*/  IMAD.MOV.U32 R15, RZ, RZ, R234 ;  /* 0x000000ffff0f7224 */ /* 0x000fce00078e00ea */
.L_x_2657:
[----:B------:R-:W-:Y:S01]  /*1d260*/  ISETP.NE.AND P2, PT, R237, RZ, PT ;  /* 0x000000ffed00720c */ /* 0x000fe20003f45270 */
[----:B------:R-:W-:Y:S01]  /*1d270*/  VIADD R234, R15, 0x1 ;  /* 0x000000010fea7836 */ /* 0x000fe20000000000 */
[----:B------:R-:W-:Y:S05]  /*1d280*/  YIELD ;  /* 0x0000000000007946 */ /* 0x000fea0003800000 */
[----:B------:R-:W-:-:S04]  /*1d290*/  ISETP.NE.AND P0, PT, R234, 0x2, PT ;  /* 0x00000002ea00780c */ /* 0x000fc80003f05270 */
[----:B------:R-:W-:Y:S02]  /*1d2a0*/  SEL R235, RZ, 0x1, P0 ;  /* 0x00000001ffeb7807 */ /* 0x000fe40000000000 */
[----:B------:R-:W-:Y:S02]  /*1d2b0*/  SEL R234, R234, RZ, P0 ;  /* 0x000000ffeaea7207 */ /* 0x000fe40000000000 */
[----:B------:R-:W-:Y:S01]  /*1d2c0*/  LOP3.LUT R235, R8, R235, RZ, 0x3c, !PT ;  /* 0x000000eb08eb7212 */ /* 0x000fe200078e3cff */
[----:B------:R-:W-:Y:S06]  /*1d2d0*/  @P2 BRA `(.L_x_2647) ;  /* 0x0000000000302947 */ /* 0x000fec0003800000 */
[----:B------:R-:W-:Y:S05]  /*1d2e0*/  @!P1 BRA `(.L_x_2648) ;  /* 0x0000000000049947 */ /* 0x000fea0003800000 */
[----:B------:R-:W-:Y:S01]  /*1d2f0*/  BPT.TRAP 0x1 ;  /* 0x000000040000795c */ /* 0x000fe20000300000 */
.L_x_2648:
[----:B------:R-:W-:Y:S01]  /*1d300*/  IMAD R0, R234, 0x8, R18 ;  /* 0x00000008ea007824 */ /* 0x000fe200078e0212 */
[----:B------:R-:W-:-:S04]  /*1d310*/  SHF.L.U32 R3, R235, 0x1f, RZ ;  /* 0x0000001feb037819 */ /* 0x000fc800000006ff */
[----:B------:R0:W1:Y:S01]  /*1d320*/  SYNCS.PHASECHK.TRANS64.TRYWAIT P0, [R0+URZ+0x38830], R3 ;  /* 0x03883003000075a7 */ /* 0x000062000800017f */
[----:B------:R-:W-:Y:S05]  /*1d330*/  @!P1 BRA `(.L_x_2649) ;  /* 0x0000000000049947 */ /* 0x000fea0003800000 */
[----:B------:R-:W-:Y:S01]  /*1d340*/  BPT.TRAP 0x1 ;  /* 0x000000040000795c */ /* 0x000fe20000300000 */
.L_x_2649:
[----:B------:R-:W-:Y:S04]  /*1d350*/  BSSY B0, `(.L_x_2647) ;  /* 0x0000004000007945 */ /* 0x000fe80003800000 */
[----:B-1----:R-:W-:Y:S05]  /*1d360*/  @P0 BRA `(.L_x_2650) ;  /* 0x0000000000080947 */ /* 0x002fea0003800000 */
[----:B------:R-:W1:Y:S02]  /*1d370*/  SYNCS.PHASECHK.TRANS64.TRYWAIT P0, [R0+URZ+0x38830], R3 ;  /* 0x03883003000075a7 */ /* 0x000e64000800017f */
[----:B-1----:R-:W-:Y:S05]  /*1d380*/  @!P0 BRA `(.L_x_2651) ;  /* 0x0000014400348947 */ /* 0x002fea0003800000 */
.L_x_2650:
[----:B------:R-:W-:Y:S05]  /*1d390*/  BSYNC B0 ;  /* 0x0000000000007941 */ /* 0x000fea0003800000 */
.L_x_2647:
[----:B01----:R-:W2:Y:S04]  /*1d3a0*/  LDL R3, [R1+0x14] ;  /* 0x0000140001037983 */ /* 0x003ea80000100800 */
[----:B------:R0:W-:Y:S04]  /*1d3b0*/  STL.64 [R1+0x1d8], R14 ;  /* 0x0001d80e01007387 */ /* 0x0001e80000100a00 */
[----:B------:R1:W-:Y:S04]  /*1d3c0*/  STL.64 [R1+0x1d0], R12 ;  /* 0x0001d00c01007387 */ /* 0x0003e80000100a00 */
        /* <DEDUP_REMOVED lines=31> */
[C---:B------:R-:W-:Y:S01]  /*1d5c0*/  R2UR UR6, R10.reuse ;  /* 0x000000000a0672ca */ /* 0x040fe200000e0000 */
[----:B------:R-:W-:Y:S01]  /*1d5d0*/  VIADD R156, R10, 0x404 ;  /* 0x000004040a9c7836 */ /* 0x000fe20000000000 */
[----:B------:R-:W-:Y:S02]  /*1d5e0*/  R2UR UR14, R152 ;  /* 0x00000000980e72ca */ /* 0x000fe400000e0000 */
        /* <DEDUP_REMOVED lines=56> */
.L_x_2653:
[----:B-----5:R-:W-:Y:S01]  /*1d970*/  SHF.L.U32 R0, R8, 0x1f, RZ ;  /* 0x0000001f08007819 */ /* 0x020fe200000006ff */
[----:B------:R-:W-:-:S04]  /*1d980*/  IMAD R3, R15, 0x8, R18 ;  /* 0x000000080f037824 */ /* 0x000fc800078e0212 */
[----:B------:R0:W1:Y:S01]  /*1d990*/  SYNCS.PHASECHK.TRANS64.TRYWAIT P0, [R3+URZ+0x38850], R0 ;  /* 0x03885000030075a7 */ /* 0x000062000800017f */
[----:B------:R-:W-:Y:S05]  /*1d9a0*/  @!P1 BRA `(.L_x_2654) ;  /* 0x0000000000049947 */ /* 0x000fea0003800000 */
[----:B------:R-:W-:Y:S01]  /*1d9b0*/  BPT.TRAP 0x1 ;  /* 0x000000040000795c */ /* 0x000fe20000300000 */
.L_x_2654:
[----:B-1----:R-:W-:Y:S05]  /*1d9c0*/  @P0 BRA `(.L_x_2652) ;  /* 0x0000000000080947 */ /* 0x002fea0003800000 */
[----:B------:R-:W1:Y:S02]  /*1d9d0*/  SYNCS.PHASECHK.TRANS64.TRYWAIT P0, [R3+URZ+0x38850], R0 ;  /* 0x03885000030075a7 */ /* 0x000e64000800017f */
[----:B-1----:R-:W-:Y:S05]  /*1d9e0*/  @!P0 BRA `(.L_x_2655) ;  /* 0x0000013c00b08947 */ /* 0x002fea0003800000 */
.L_x_2652:
[----:B-----5:R-:W-:Y:S01]  /*1d9f0*/  VIADD R8, R18, 0x400 ;  /* 0x0000040012087836 */ /* 0x020fe20000000000 */
[----:B------:R-:W-:Y:S05]  /*1da00*/  WARPSYNC.ALL ;  /* 0x0000000000007948 */ /* 0x000fea0003800000 */
[----:B------:R-:W-:Y:S01]  /*1da10*/  SHF.R.U32.HI R8, RZ, 0x4, R8 ;  /* 0x00000004ff087819 */ /* 0x000fe20000011608 */
[----:B------:R-:W-:Y:S01]  /*1da20*/  IMAD.MOV.U32 R9, RZ, RZ, 0x40000040 ;  /* 0x40000040ff097424 */ /* 0x000fe200078e00ff */
[----:B------:R-:W-:Y:S01]  /*1da30*/  WARPGROUP.ARRIVE ;  /* 0x00000000000079c5 */ /* 0x000fe20000000000 */
[----:B------:R-:W-:Y:S01]  /*1da40*/  IMAD.MOV.U32 R11, RZ, RZ, 0x40000040 ;  /* 0x40000040ff0b7424 */ /* 0x000fe200078e00ff */
[----:B------:R-:W-:-:S02]  /*1da50*/  LOP3.LUT R8, R8, 0x3fff, RZ, 0xc0, !PT ;  /* 0x00003fff08087812 */ /* 0x000fc400078ec0ff */
[----:B------:R-:W-:Y:S02]  /*1da60*/  R2UR UR7, R9 ;  /* 0x00000000090772ca */ /* 0x000fe400000e0000 */
[----:B------:R-:W-:Y:S02]  /*1da70*/  LOP3.LUT R8, R8, 0x10000, RZ, 0xfc, !PT ;  /* 0x0001000008087812 */ /* 0x000fe400078efcff */
[----:B01----:R-:W-:Y:S02]  /*1da80*/  FMNMX.FTZ R3, R152, R14, !PT ;  /* 0x0000000e98037209 */ /* 0x003fe40007810000 */
[----:B------:R-:W-:Y:S01]  /*1da90*/  FMNMX.FTZ R0, R154, R13, !PT ;  /* 0x0000000d9a007209 */ /* 0x000fe20007810000 */
[----:B------:R-:W-:Y:S01]  /*1daa0*/  IMAD R8, R15, 0x800, R8 ;  /* 0x000008000f087824 */ /* 0x000fe200078e0208 */
[----:B------:R-:W-:Y:S02]  /*1dab0*/  FMNMX.FTZ R3, R153, R3, !PT ;  /* 0x0000000399037209 */ /* 0x000fe40007810000 */
[----:B------:R-:W-:Y:S01]  /*1dac0*/  FMNMX.FTZ R0, R155, R0, !PT ;  /* 0x000000009b007209 */ /* 0x000fe20007810000 */
[C---:B------:R-:W-:Y:S01]  /*1dad0*/  VIADD R10, R8.reuse, 0x2 ;  /* 0x00000002080a7836 */ /* 0x040fe20000000000 */
[----:B------:R-:W-:-:S02]  /*1dae0*/  R2UR UR6, R8 ;  /* 0x00000000080672ca */ /* 0x000fc400000e0000 */
[----:B------:R-:W-:Y:S02]  /*1daf0*/  FMNMX.FTZ R3, R156, R3, !PT ;  /* 0x000000039c037209 */ /* 0x000fe40007810000 */
[----:B------:R-:W-:Y:S02]  /*1db00*/  FMNMX.FTZ R0, R158, R0, !PT ;  /* 0x000000009e007209 */ /* 0x000fe40007810000 */
[----:B------:R-:W-:Y:S02]  /*1db10*/  FMNMX.FTZ R3, R157, R3, !PT ;  /* 0x000000039d037209 */ /* 0x000fe40007810000 */
[----:B------:R-:W-:Y:S02]  /*1db20*/  FMNMX.FTZ R0, R159, R0, !PT ;  /* 0x000000009f007209 */ /* 0x000fe40007810000 */
[----:B------:R-:W-:Y:S02]  /*1db30*/  FMNMX.FTZ R3, R160, R3, !PT ;  /* 0x00000003a0037209 */ /* 0x000fe40007810000 */
[----:B------:R-:W-:Y:S01]  /*1db40*/  FMNMX.FTZ R0, R162, R0, !PT ;  /* 0x00000000a2007209 */ /* 0x000fe20007810000 */
[----:B------:R-:W-:Y:S01]  /*1db50*/  QGMMA.64x256x32.F32.E4M3.E4M3 R24, R228, gdesc[UR4], R24, gsb0 ;  /* 0x03e00004e4187df3 */ /* 0x000fe20008000818 */
[----:B------:R-:W-:Y:S01]  /*1db60*/  R2UR UR6, R10 ;  /* 0x000000000a0672ca */ /* 0x000fe200000e0000 */
[C---:B------:R-:W-:Y:S01]  /*1db70*/  VIADD R10, R8.reuse, 0x4 ;  /* 0x00000004080a7836 */ /* 0x040fe20000000000 */
[----:B------:R-:W-:Y:S01]  /*1db80*/  R2UR UR7, R11 ;  /* 0x000000000b0772ca */ /* 0x000fe200000e0000 */
[----:B------:R-:W-:Y:S01]  /*1db90*/  VIADD R8, R8, 0x6 ;  /* 0x0000000608087836 */ /* 0x000fe20000000000 */
[----:B------:R-:W-:-:S02]  /*1dba0*/  MOV R11, 0x40000040 ;  /* 0x40000040000b7802 */ /* 0x000fc40000000f00 */
        /* <DEDUP_REMOVED lines=54> */
[----:B------:R-:W0:Y:S02]  /*1df10*/  SHFL.BFLY PT, R9, R3, 0x2, 0x1f ;  /* 0x0c401f0003097f89 */ /* 0x000e2400000e0000 */
[----:B0-----:R-:W-:Y:S01]  /*1df20*/  FMNMX.FTZ R3, R3, R9, !PT ;  /* 0x0000000903037209 */ /* 0x001fe20007810000 */
[----:B------:R-:W-:Y:S01]  /*1df30*/  IMAD.MOV.U32 R9, RZ, RZ, 0x40000040 ;  /* 0x40000040ff097424 */ /* 0x000fe200078e00ff */
[----:B------:R-:W-:Y:S02]  /*1df40*/  WARPGROUP.DEPBAR.LE gsb0, 0x0 ;  /* 0x00008000000079c5 */ /* 0x000fe40000010000 */
[----:B------:R-:W-:-:S06]  /*1df50*/  WARPGROUP.ARRIVE ;  /* 0x00000000000079c5 */ /* 0x000fcc0000000000 */
[----:B------:R-:W0:Y:S01]  /*1df60*/  S2R R231, SR_TID.X ;  /* 0x0000000000e77919 */ /* 0x000e220000002100 */
[----:B------:R-:W-:Y:S01]  /*1df70*/  QGMMA.64x256x32.F32.E4M3.E4M3 R24, R224, gdesc[UR4], R24, gsb0 ;  /* 0x03e00004e0187df3 */ /* 0x000fe20008000818 */
[----:B------:R-:W-:Y:S02]  /*1df80*/  R2UR UR6, R10 ;  /* 0x000000000a0672ca */ /* 0x000fe400000e0000 */
[----:B------:R-:W-:Y:S01]  /*1df90*/  R2UR UR7, R11 ;  /* 0x000000000b0772ca */ /* 0x000fe200000e0000 */
[----:B------:R-:W1:Y:S01]  /*1dfa0*/  SHFL.BFLY PT, R10, R0, 0x2, 0x1f ;  /* 0x0c401f00000a7f89 */ /* 0x000e6200000e0000 */
[----:B0-----:R-:W-:Y:S02]  /*1dfb0*/  LOP3.LUT R231, R231, 0x7f, RZ, 0xc0, !PT ;  /* 0x0000007fe7e77812 */ /* 0x001fe400078ec0ff */
[----:B-1----:R-:W-:Y:S02]  /*1dfc0*/  FMNMX.FTZ R0, R0, R10, !PT ;  /* 0x0000000a00007209 */ /* 0x002fe40007810000 */
[----:B------:R-:W-:-:S02]  /*1dfd0*/  ISETP.NE.AND P0, PT, R231, RZ, PT ;  /* 0x000000ffe700720c */ /* 0x000fc40003f05270 */
[----:B------:R-:W0:Y:S02]  /*1dfe0*/  S2R R231, SR_TID.X ;  /* 0x0000000000e77919 */ /* 0x000e240000002100 */
[----:B0-----:R-:W-:Y:S01]  /*1dff0*/  SHF.R.U32.HI R231, RZ, 0x7, R231 ;  /* 0x00000007ffe77819 */ /* 0x001fe200000116e7 */
[----:B------:R-:W-:Y:S02]  /*1e000*/  WARPGROUP.DEPBAR.LE gsb0, 0x0 ;  /* 0x00008000000079c5 */ /* 0x000fe40000010000 */
[----:B------:R-:W-:-:S12]  /*1e010*/  WARPGROUP.ARRIVE ;  /* 0x00000000000079c5 */ /* 0x000fd80000000000 */
[----:B------:R-:W-:Y:S01]  /*1e020*/  QGMMA.64x256x32.F32.E4M3.E4M3 R24, R220, gdesc[UR4], R24, gsb0 ;  /* 0x03e00004dc187df3 */ /* 0x000fe20008000818 */
[----:B------:R-:W-:Y:S02]  /*1e030*/  R2UR UR6, R8 ;  /* 0x00000000080672ca */ /* 0x000fe400000e0000 */
[----:B------:R-:W-:Y:S01]  /*1e040*/  R2UR UR7, R9 ;  /* 0x00000000090772ca */ /* 0x000fe200000e0000 */
[----:B------:R-:W0:Y:S04]  /*1e050*/  SHFL.BFLY PT, R8, R0, 0x1, 0x1f ;  /* 0x0c201f0000087f89 */ /* 0x000e2800000e0000 */
[----:B------:R-:W1:Y:S01]  /*1e060*/  SHFL.BFLY PT, R9, R3, 0x1, 0x1f ;  /* 0x0c201f0003097f89 */ /* 0x000e6200000e0000 */
[----:B0-----:R-:W-:Y:S02]  /*1e070*/  FMNMX.FTZ R0, R0, R8, !PT ;  /* 0x0000000800007209 */ /* 0x001fe40007810000 */
[----:B-1----:R-:W-:-:S03]  /*1e080*/  FMNMX.FTZ R3, R3, R9, !PT ;  /* 0x0000000903037209 */ /* 0x002fc60007810000 */
[----:B------:R-:W-:Y:S02]  /*1e090*/  FADD.FTZ R8, -R0, R13 ;  /* 0x0000000d00087221 */ /* 0x000fe40000010100 */
[----:B------:R-:W-:-:S01]  /*1e0a0*/  FFMA.FTZ R11, R2, R3, -8 ;  /* 0xc1000000020b7423 */ /* 0x000fc20000010003 */
[----:B------:R-:W-:Y:S01]  /*1e0b0*/  FADD.FTZ R9, -R3, R14 ;  /* 0x0000000e03097221 */ /* 0x000fe20000010100 */
[C---:B------:R-:W-:Y:S02]  /*1e0c0*/  FMUL.FTZ R8, R2.reuse, R8 ;  /* 0x0000000802087220 */ /* 0x040fe40000410000 */
        /* <DEDUP_REMOVED lines=10> */
[C---:B------:R-:W-:Y:S01]  /*1e170*/  FFMA.FTZ R209, R2.reuse, R0, -8 ;  /* 0xc100000002d17423 */ /* 0x040fe20000010000 */
[C---:B------:R-:W-:Y:S01]  /*1e180*/  FMUL.FTZ R9, R2.reuse, R9 ;  /* 0x0000000902097220 */ /* 0x040fe20000410000 */
[C-C-:B------:R-:W-:Y:S01]  /*1e190*/  FFMA.FTZ R10, R2.reuse, R152, -R11.reuse ;  /* 0x00000098020a7223 */ /* 0x140fe2000001080b */
[----:B------:R-:W-:-:S01]  /*1e1a0*/  FFMA.FTZ R13, R2, R153, -R11 ;  /* 0x00000099020d7223 */ /* 0x000fc2000001080b */
[C---:B------:R-:W-:Y:S01]  /*1e1b0*/  FFMA.FTZ R154, R2.reuse, R154, -R209 ;  /* 0x0000009a029a7223 */ /* 0x040fe200000108d1 */
[----:B------:R-:W-:-:S01]  /*1e1c0*/  FFMA.FTZ R153, R2, R160, -R11 ;  /* 0x000000a002997223 */ /* 0x000fc2000001080b */
[C---:B------:R-:W-:Y:S01]  /*1e1d0*/  FFMA.FTZ R155, R2.reuse, R155, -R209 ;  /* 0x0000009b029b7223 */ /* 0x040fe200000108d1 */
[----:B------:R-:W-:Y:S01]  /*1e1e0*/  MUFU.EX2 R9, R9 ;  /* 0x0000000900097308 */ /* 0x000fe20000000800 */
[----:B------:R-:W-:-:S01]  /*1e1f0*/  FFMA.FTZ R160, R2, R165, -R11 ;  /* 0x000000a502a07223 */ /* 0x000fc2000001080b */
[C-C-:B------:R-:W-:Y:S01]  /*1e200*/  FFMA.FTZ R165, R2.reuse, R172, -R11.reuse ;  /* 0x000000ac02a57223 */ /* 0x140fe2000001080b */
        /* <DEDUP_REMOVED lines=11> */
[C---:B------:R-:W-:Y:S01]  /*1e2c0*/  FFMA.FTZ R159, R2.reuse, R159, -R209 ;  /* 0x0000009f029f7223 */ /* 0x040fe200000108d1 */
[----:B------:R-:W-:-:S01]  /*1e2d0*/  FFMA.FTZ R169, R2, R176, -R11 ;  /* 0x000000b002a97223 */ /* 0x000fc2000001080b */
[----:B------:R-:W-:Y:S01]  /*1e2e0*/  MUFU.EX2 R8, R8 ;  /* 0x0000000800087308 */ /* 0x000fe20000000800 */
[----:B------:R-:W-:-:S02]  /*1e2f0*/  @!P0 IMAD R208, R234, 0x8, R18 ;  /* 0x00000008ead08824 */ /* 0x000fc400078e0212 */
[C-C-:B------:R-:W-:Y:S01]  /*1e300*/  FFMA.FTZ R176, R2.reuse, R181, -R11.reuse ;  /* 0x000000b502b07223 */ /* 0x140fe2000001080b */
[----:B------:R-:W-:-:S01]  /*1e310*/  FFMA.FTZ R181, R2, R188, -R11 ;  /* 0x000000bc02b57223 */ /* 0x000fc2000001080b */
[C---:B------:R-:W-:Y:S01]  /*1e320*/  FFMA.FTZ R188, R2.reuse, R193, -R11 ;  /* 0x000000c102bc7223 */ /* 0x040fe2000001080b */
[----:B------:R-:W-:-:S01]  /*1e330*/  FFMA.FTZ R162, R2, R162, -R209 ;  /* 0x000000a202a27223 */ /* 0x000fc200000108d1 */
[--C-:B------:R-:W-:Y:S01]  /*1e340*/  FFMA.FTZ R193, R2, R200, -R11.reuse ;  /* 0x000000c802c17223 */ /* 0x100fe2000001080b */
[----:B------:R-:W-:Y:S01]  /*1e350*/  @!P0 VIADD R208, R208, 0x38840 ;  /* 0x00038840d0d08836 */ /* 0x000fe20000000000 */
[----:B------:R-:W1:Y:S01]  /*1e360*/  MUFU.EX2 R154, R154 ;  /* 0x0000009a009a7308 */ /* 0x000e620000000800 */
[----:B------:R-:W-:-:S01]  /*1e370*/  FFMA.FTZ R200, R2, R205, -R11 ;  /* 0x000000cd02c87223 */ /* 0x000fc2000001080b */
[C---:B------:R-:W-:Y:S01]  /*1e380*/  FFMA.FTZ R205, R2.reuse, R212, -R11 ;  /* 0x000000d402cd7223 */ /* 0x040fe2000001080b */
[----:B------:R-:W-:-:S01]  /*1e390*/  FFMA.FTZ R163, R2, R163, -R209 ;  /* 0x000000a302a37223 */ /* 0x000fc200000108d1 */
[----:B------:R-:W-:Y:S01]  /*1e3a0*/  IADD3 R212, -R231, 0xb, RZ ;  /* 0x0000000be7d47810 */ /* 0x000fe20007ffe1ff */
[----:B0-----:R-:W-:-:S01]  /*1e3b0*/  FFMA.FTZ R7, R9, R7, R10 ;  /* 0x0000000709077223 */ /* 0x001fc2000001000a */
[----:B------:R-:W-:Y:S01]  /*1e3c0*/  @!P0 PRMT R208, RZ, 0x654, R208 ;  /* 0x00000654ffd08816 */ /* 0x000fe200000000d0 */
        /* <DEDUP_REMOVED lines=10> */
[----:B-1----:R-:W-:-:S01]  /*1e470*/  FFMA.FTZ R6, R8, R6, R154 ;  /* 0x0000000608067223 */ /* 0x002fc2000001009a */
[C-C-:B------:R-:W-:Y:S01]  /*1e480*/  FFMA.FTZ R182, R2.reuse, R182, -R209.reuse ;  /* 0x000000b602b67223 */ /* 0x140fe200000108d1 */
[----:B------:R-:W-:-:S01]  /*1e490*/  FFMA.FTZ R183, R2, R183, -R209 ;  /* 0x000000b702b77223 */ /* 0x000fc200000108d1 */
[C-C-:B------:R-:W-:Y:S01]  /*1e4a0*/  FFMA.FTZ R186, R2.reuse, R186, -R209.reuse ;  /* 0x000000ba02ba7223 */ /* 0x140fe200000108d1 */
[----:B------:R-:W-:-:S01]  /*1e4b0*/  FFMA.FTZ R187, R2, R187, -R209 ;  /* 0x000000bb02bb7223 */ /* 0x000fc200000108d1 */
[C-C-:B------:R-:W-:Y:S01]  /*1e4c0*/  FFMA.FTZ R190, R2.reuse, R190, -R209.reuse ;  /* 0x000000be02be7223 */ /* 0x140fe200000108d1 */
[----:B------:R-:W-:-:S01]  /*1e4d0*/  FFMA.FTZ R191, R2, R191, -R209 ;  /* 0x000000bf02bf7223 */ /* 0x000fc200000108d1 */
[----:B------:R-:W1:Y:S01]  /*1e4e0*/  MUFU.EX2 R14, R14 ;  /* 0x0000000e000e7308 */ /* 0x000e620000000800 */
[----:B0-----:R-:W-:-:S01]  /*1e4f0*/  FADD.FTZ R7, R13, R7 ;  /* 0x000000070d077221 */ /* 0x001fc20000010000 */
        /* <DEDUP_REMOVED lines=34> */
[----:B------:R-:W-:-:S05]  /*1e720*/  WARPGROUP.ARRIVE ;  /* 0x00000000000079c5 */ /* 0x000fca0000000000 */
[----:B------:R-:W4:Y:S01]  /*1e730*/  MUFU.EX2 R178, R178 ;  /* 0x000000b200b27308 */ /* 0x000f220000000800 */
[----:B------:R-:W-:Y:S07]  /*1e740*/  QGMMA.64x256x32.F32.E4M3.E4M3 R24, R216, gdesc[UR4], R24, gsb0 ;  /* 0x03e00004d8187df3 */ /* 0x000fee0008000818 */
        /* <DEDUP_REMOVED lines=39> */
[----:B-1----:R-:W-:-:S06]  /*1e9c0*/  FADD.FTZ R6, R14, R7 ;  /* 0x000000070e067221 */ /* 0x002fcc0000010000 */
[----:B------:R-:W1:Y:S01]  /*1e9d0*/  MUFU.EX2 R214, R214 ;  /* 0x000000d600d67308 */ /* 0x000e620000000800 */
[----:B0-----:R-:W-:-:S01]  /*1e9e0*/  FADD.FTZ R7, R158, R208 ;  /* 0x000000d09e077221 */ /* 0x001fc20000010000 */
[----:B---3--:R-:W-:-:S03]  /*1e9f0*/  FADD.FTZ R6, R152, R6 ;  /* 0x0000000698067221 */ /* 0x008fc60000010000 */
[----:B----4-:R-:W-:Y:S01]  /*1ea00*/  FADD.FTZ R7, R159, R7 ;  /* 0x000000079f077221 */ /* 0x010fe20000010000 */
[----:B------:R-:W-:-:S02]  /*1ea10*/  FADD.FTZ R6, R153, R6 ;  /* 0x0000000699067221 */ /* 0x000fc40000010000 */
[----:B------:R-:W0:Y:S01]  /*1ea20*/  MUFU.EX2 R11, R11 ;  /* 0x0000000b000b7308 */ /* 0x000e220000000800 */
[----:B------:R-:W-:-:S01]  /*1ea30*/  FADD.FTZ R7, R162, R7 ;  /* 0x00000007a2077221 */ /* 0x000fc20000010000 */
[----:B------:R-:W-:-:S03]  /*1ea40*/  FADD.FTZ R6, R156, R6 ;  /* 0x000000069c067221 */ /* 0x000fc60000010000 */
[----:B------:R-:W-:Y:S01]  /*1ea50*/  FADD.FTZ R7, R163, R7 ;  /* 0x00000007a3077221 */ /* 0x000fe20000010000 */
[----:B------:R-:W-:-:S02]  /*1ea60*/  FADD.FTZ R6, R157, R6 ;  /* 0x000000069d067221 */ /* 0x000fc40000010000 */
[----:B------:R-:W2:Y:S01]  /*1ea70*/  MUFU.EX2 R209, R209 ;  /* 0x000000d100d17308 */ /* 0x000ea20000000800 */
        /* <DEDUP_REMOVED lines=48> */
[----:B-1----:R-:W-:Y:S01]  /*1ed80*/  FADD.FTZ R208, R214, R7 ;  /* 0x00000007d6d07221 */ /* 0x002fe20000010000 */
[----:B0-----:R-:W-:-:S03]  /*1ed90*/  FADD.FTZ R7, R11, R6 ;  /* 0x000000060b077221 */ /* 0x001fc60000010000 */
[----:B--2---:R-:W-:Y:S01]  /*1eda0*/  FADD.FTZ R6, R209, R208 ;  /* 0x000000d0d1067221 */ /* 0x004fe20000010000 */
[----:B------:R-:W-:Y:S06]  /*1edb0*/  @!P1 BRA `(.L_x_2656) ;  /* 0x0000000000049947 */ /* 0x000fec0003800000 */
[----:B------:R-:W-:Y:S01]  /*1edc0*/  BPT.TRAP 0x1 ;  /* 0x000000040000795c */ /* 0x000fe20000300000 */
.L_x_2656:
        /* <DEDUP_REMOVED lines=186> */
[C---:B--2---:R-:W-:Y:S01]  /*1f970*/  ISETP.GT.AND P0, PT, R12.reuse, R212, PT ;  /* 0x000000d40c00720c */ /* 0x044fe20003f04270 */
[----:B------:R-:W-:-:S12]  /*1f980*/  VIADD R12, R12, 0xffffffff ;  /* 0xffffffff0c0c7836 */ /* 0x000fd80000000000 */
[----:B------:R-:W-:Y:S05]  /*1f990*/  @P0 BRA `(.L_x_2657) ;  /* 0xffffffd800300947 */ /* 0x000fea000383ffff */
.L_x_2646:
[----:B------:R-:W-:Y:S05]  /*1f9a0*/  WARPSYNC.ALL ;  /* 0x0000000000007948 */ /* 0x000fea0003800000 */
[----:B------:R-:W-:Y:S06]  /*1f9b0*/  BAR.ARV 0x8, 0x180 ;  /* 0x0206000000007b1d */ /* 0x000fec0000002000 */
[----:B------:R-:W-:Y:S05]  /*1f9c0*/  @!P1 BRA `(.L_x_2658) ;  /* 0x0000000000049947 */ /* 0x000fea0003800000 */
[----:B------:R-:W-:Y:S01]  /*1f9d0*/  BPT.TRAP 0x1 ;  /* 0x000000040000795c */ /* 0x000fe20000300000 */
.L_x_2658:
[----:B------:R-:W-:Y:S01]  /*1f9e0*/  IMAD R12, R234, 0x8, R18 ;  /* 0x00000008ea0c7824 */ /* 0x000fe200078e0212 */
[----:B------:R-:W-:-:S04]  /*1f9f0*/  SHF.L.U32 R4, R235, 0x1f, RZ ;  /* 0x0000001feb047819 */ /* 0x000fc800000006ff */
[----:B------:R0:W1:Y:S01]  /*1fa00*/  SYNCS.PHASECHK.TRANS64.TRYWAIT P0, [R12+URZ+0x38850], R4 ;  /* 0x038850040c0075a7 */ /* 0x000062000800017f */
[----:B------:R-:W-:Y:S05]  /*1fa10*/  @!P1 BRA `(.L_x_2659) ;  /* 0x0000000000049947 */ /* 0x000fea0003800000 */
[----:B------:R-:W-:Y:S01]  /*1fa20*/  BPT.TRAP 0x1 ;  /* 0x000000040000795c */ /* 0x000fe20000300000 */
.L_x_2659:
[----:B-1----:R-:W-:Y:S05]  /*1fa30*/  @P0 BRA `(.L_x_2660) ;  /* 0x0000000000080947 */ /* 0x002fea0003800000 */
[----:B------:R-:W1:Y:S02]  /*1fa40*/  SYNCS.PHASECHK.TRANS64.TRYWAIT P0, [R12+URZ+0x38850], R4 ;  /* 0x038850040c0075a7 */ /* 0x000e64000800017f */
[----:B-1----:R-:W-:Y:S05]  /*1fa50*/  @!P0 BRA `(.L_x_2661) ;  /* 0x0000011c00a88947 */ /* 0x002fea0003800000 */
.L_x_2660:
[----:B------:R-:W-:Y:S01]  /*1fa60*/  VIADD R18, R18, 0x400 ;  /* 0x0000040012127836 */ /* 0x000fe20000000000 */
[----:B------:R-:W2:Y:S04]  /*1fa70*/  LDL R15, [R1+0x98] ;  /* 0x00009800010f7983 */ /* 0x000ea80000100800 */
[----:B------:R-:W-:Y:S01]  /*1fa80*/  SHF.R.U32.HI R18, RZ, 0x4, R18 ;  /* 0x00000004ff127819 */ /* 0x000fe20000011612 */
[----:B------:R-:W3:Y:S03]  /*1fa90*/  LDL R14, [R1+0x88] ;  /* 0x00008800010e7983 */ /* 0x000ee60000100800 */
[----:B------:R-:W-:Y:S01]  /*1faa0*/  LOP3.LUT R18, R18, 0x3fff, RZ, 0xc0, !PT ;  /* 0x00003fff12127812 */ /* 0x000fe200078ec0ff */
[----:B------:R-:W4:Y:S01]  /*1fab0*/  LDL R13, [R1+0x68] ;  /* 0x00006800010d7983 */ /* 0x000f220000100800 */
[----:B------:R-:W-:Y:S01]  /*1fac0*/  IMAD.MOV.U32 R5, RZ, RZ, 0x40000040 ;  /* 0x40000040ff057424 */ /* 0x000fe200078e00ff */
[----:B------:R-:W-:Y:S05]  /*1fad0*/  WARPSYNC.ALL ;  /* 0x0000000000007948 */ /* 0x000fea0003800000 */
[----:B------:R-:W-:Y:S01]  /*1fae0*/  LOP3.LUT R18, R18, 0x10000, RZ, 0xfc, !PT ;  /* 0x0001000012127812 */ /* 0x000fe200078efcff */
[----:B------:R-:W-:Y:S01]  /*1faf0*/  WARPGROUP.ARRIVE ;  /* 0x00000000000079c5 */ /* 0x000fe20000000000 */
[----:B------:R-:W-:Y:S01]  /*1fb00*/  R2UR UR7, R5 ;  /* 0x00000000050772ca */ /* 0x000fe200000e0000 */
[----:B------:R-:W-:Y:S01]  /*1fb10*/  IMAD.MOV.U32 R9, RZ, RZ, 0x40000040 ;  /* 0x40000040ff097424 */ /* 0x000fe200078e00ff */
[----:B------:R-:W-:Y:S01]  /*1fb20*/  ULDC.64 UR4, c[0x0][0x9a0] ;  /* 0x0002680000047ab9 */ /* 0x000fe20000000a00 */
[----:B01----:R-:W-:Y:S01]  /*1fb30*/  IMAD R4, R234, 0x800, R18 ;  /* 0x00000800ea047824 */ /* 0x003fe200078e0212 */
[----:B------:R-:W-:-:S03]  /*1fb40*/  ISETP.NE.U32.AND P0, PT, RZ, UR4, PT ;  /* 0x00000004ff007c0c */ /* 0x000fc6000bf05070 */
[C---:B------:R-:W-:Y:S01]  /*1fb50*/  VIADD R8, R4.reuse, 0x2 ;  /* 0x0000000204087836 */ /* 0x040fe20000000000 */
[----:B------:R-:W-:Y:S02]  /*1fb60*/  R2UR UR6, R4 ;  /* 0x00000000040672ca */ /* 0x000fe400000e0000 */
        /* <DEDUP_REMOVED lines=20> */
[----:B------:R-:W-:-:S04]  /*1fcb0*/  @P0 LEA R10, P2, R8, UR4, 0x2 ;  /* 0x00000004080a0c11 */ /* 0x000fc8000f8410ff */
[----:B------:R-:W-:Y:S01]  /*1fcc0*/  @P0 LEA.HI.X R11, R8, UR5, R11, 0x2, P2 ;  /* 0x00000005080b0c11 */ /* 0x000fe200090f140b */
[----:B------:R-:W-:-:S06]  /*1fcd0*/  IMAD.MOV.U32 R8, RZ, RZ, 0x3f800000 ;  /* 0x3f800000ff087424 */ /* 0x000fcc00078e00ff */
[----:B------:R-:W2:Y:S01]  /*1fce0*/  @P0 LDG.E R8, desc[UR40][R10.64] ;  /* 0x000000280a080981 */ /* 0x000ea2000c1e1900 */
[----:B------:R-:W-:Y:S02]  /*1fcf0*/  VIADD R4, R4, 0x6 ;  /* 0x0000000604047836 */ /* 0x000fe40000000000 */
[----:B------:R-:W-:Y:S01]  /*1fd00*/  IMAD.MOV.U32 R5, RZ, RZ, 0x40000040 ;  /* 0x40000040ff057424 */ /* 0x000fe200078e00ff */
[----:B------:R-:W-:Y:S02]  /*1fd10*/  WARPGROUP.DEPBAR.LE gsb0, 0x0 ;  /* 0x00008000000079c5 */ /* 0x000fe40000010000 */
[----:B------:R-:W-:-:S06]  /*1fd20*/  WARPGROUP.ARRIVE ;  /* 0x00000000000079c5 */ /* 0x000fcc0000000000 */
[----:B------:R-:W-:Y:S01]  /*1fd30*/  QGMMA.64x256x32.F32.E4M3.E4M3 R24, R220, gdesc[UR4], R24, gsb0 ;  /* 0x03e00004dc187df3 */ /* 0x000fe20008000818 */
[----:B------:R-:W-:Y:S02]  /*1fd40*/  R2UR UR6, R4 ;  /* 0x00000000040672ca */ /* 0x000fe400000e0000 */
[----:B------:R-:W-:Y:S02]  /*1fd50*/  R2UR UR7, R5 ;  /* 0x00000000050772ca */ /* 0x000fe400000e0000 */
[----:B------:R-:W0:Y:S04]  /*1fd60*/  SHFL.BFLY PT, R5, R7, 0x2, 0x1f ;  /* 0x0c401f0007057f89 */ /* 0x000e2800000e0000 */
[----:B------:R-:W1:Y:S01]  /*1fd70*/  SHFL.BFLY PT, R4, R6, 0x2, 0x1f ;  /* 0x0c401f0006047f89 */ /* 0x000e6200000e0000 */
[----:B0-----:R-:W-:-:S05]  /*1fd80*/  FADD.FTZ R7, R5, R7 ;  /* 0x0000000705077221 */ /* 0x001fca0000010000 */
[----:B------:R-:W0:Y:S01]  /*1fd90*/  SHFL.BFLY PT, R5, R7, 0x1, 0x1f ;  /* 0x0c201f0007057f89 */ /* 0x000e2200000e0000 */
[----:B-1----:R-:W-:-:S05]  /*1fda0*/  FADD.FTZ R6, R4, R6 ;  /* 0x0000000604067221 */ /* 0x002fca0000010000 */
[----:B------:R-:W1:Y:S01]  /*1fdb0*/  SHFL.BFLY PT, R4, R6, 0x1, 0x1f ;  /* 0x0c201f0006047f89 */ /* 0x000e6200000e0000 */
[----:B0-----:R-:W-:-:S05]  /*1fdc0*/  FADD.FTZ R7, R7, R5 ;  /* 0x0000000507077221 */ /* 0x001fca0000010000 */
[C---:B------:R-:W-:Y:S01]  /*1fdd0*/  FSETP.NE.FTZ.AND P0, PT, R7.reuse, RZ, PT ;  /* 0x000000ff0700720b */ /* 0x040fe20003f15000 */
[----:B------:R-:W-:Y:S02]  /*1fde0*/  IMAD.MOV.U32 R5, RZ, RZ, RZ ;  /* 0x000000ffff057224 */ /* 0x000fe400078e00ff */
[----:B------:R-:W-:-:S10]  /*1fdf0*/  FMUL.FTZ R9, R7, 0.00390625 ;  /* 0x3b80000007097820 */ /* 0x000fd40000410000 */
[----:B------:R1:W-:Y:S01]  /*1fe00*/  @P0 MUFU.RCP R5, R7 ;  /* 0x0000000700050308 */ /* 0x0003e20000001000 */
[----:B------:R-:W-:Y:S01]  /*1fe10*/  FSETP.NE.FTZ.AND P0, PT, R9, RZ, PT ;  /* 0x000000ff0900720b */ /* 0x000fe20003f15000 */
[----:B-1----:R-:W-:-:S04]  /*1fe20*/  FADD.FTZ R7, R6, R4 ;  /* 0x0000000406077221 */ /* 0x002fc80000010000 */
[----:B------:R-:W-:-:S05]  /*1fe30*/  FMUL.FTZ R6, R7, 0.00390625 ;  /* 0x3b80000007067820 */ /* 0x000fca0000410000 */
[----:B------:R-:W-:Y:S02]  /*1fe40*/  FSETP.NE.FTZ.AND P3, PT, R6, RZ, PT ;  /* 0x000000ff0600720b */ /* 0x000fe40003f75000 */
[----:B------:R-:W-:Y:S01]  /*1fe50*/  FSETP.NE.FTZ.AND P2, PT, R7, RZ, PT ;  /* 0x000000ff0700720b */ /* 0x000fe20003f55000 */
[----:B------:R-:W0:Y:S01]  /*1fe60*/  @P0 MUFU.LG2 R9, R9 ;  /* 0x0000000900090308 */ /* 0x000e220000000c00 */
[----:B------:R-:W-:-:S09]  /*1fe70*/  IMAD.MOV.U32 R4, RZ, RZ, RZ ;  /* 0x000000ffff047224 */ /* 0x000fd200078e00ff */
[----:B------:R-:W1:Y:S08]  /*1fe80*/  @P3 MUFU.LG2 R6, R6 ;  /* 0x0000000600063308 */ /* 0x000e700000000c00 */
[----:B------:R0:W3:Y:S01]  /*1fe90*/  @P2 MUFU.RCP R4, R7 ;  /* 0x0000000700042308 */ /* 0x0000e20000001000 */
[----:B------:R-:W-:Y:S02]  /*1fea0*/  WARPGROUP.DEPBAR.LE gsb0, 0x0 ;  /* 0x00008000000079c5 */ /* 0x000fe40000010000 */
[----:B------:R-:W-:-:S06]  /*1feb0*/  WARPGROUP.ARRIVE ;  /* 0x00000000000079c5 */ /* 0x000fcc0000000000 */
[----:B------:R-:W-:Y:S01]  /*1fec0*/  QGMMA.64x256x32.F32.E4M3.E4M3 R24, R216, gdesc[UR4], R24, gsb0 ;  /* 0x03e00004d8187df3 */ /* 0x000fe20008000818 */
[----:B0-----:R-:W-:Y:S01]  /*1fed0*/  @P0 FMUL.FTZ R7, R9, 0.69314718246459960938 ;  /* 0x3f31721809070820 */ /* 0x001fe20000410000 */
[C---:B------:R-:W-:Y:S01]  /*1fee0*/  @P0 FMUL.FTZ R9, R2.reuse, 0.69314718246459960938 ;  /* 0x3f31721802090820 */ /* 0x040fe20000410000 */
        /* <DEDUP_REMOVED lines=9> */
[----:B------:R-:W-:Y:S05]  /*1ff80*/  @!P1 BRA `(.L_x_2662) ;  /* 0x0000000000049947 */ /* 0x000fea0003800000 */
[----:B------:R-:W-:Y:S01]  /*1ff90*/  BPT.TRAP 0x1 ;  /* 0x000000040000795c */ /* 0x000fe20000300000 */
.L_x_2662:
        /* <DEDUP_REMOVED lines=139> */
.L_x_2574:
[----:B------:R-:W-:Y:S05]  /*20850*/  WARPSYNC.ALL ;  /* 0x0000000000007948 */ /* 0x000fea0003800000 */
[----:B------:R-:W2:Y:S01]  /*20860*/  LDL R223, [R1+0x8c] ;  /* 0x00008c0001df7983 */ /* 0x000ea20000100800 */
[----:B------:R-:W0:Y:S01]  /*20870*/  S2UR UR36, SR_CgaCtaId ;  /* 0x00000000002479c3 */ /* 0x000e220000008800 */
[----:B------:R-:W-:Y:S01]  /*20880*/  UMOV UR4, 0x400 ;  /* 0x0000040000047882 */ /* 0x000fe20000000000 */
[----:B------:R-:W-:Y:S01]  /*20890*/  BSSY B0, `(.L_x_2663) ;  /* 0x0000789000007945 */ /* 0x000fe20003800000 */
[----:B0-----:R-:W-:-:S06]  /*208a0*/  ULEA UR4, UR36, UR4, 0x18 ;  /* 0x0000000424047291 */ /* 0x001fcc000f8ec03f */
[----:B------:R-:W-:Y:S01]  /*208b0*/  MOV R18, UR4 ;  /* 0x0000000400127c02 */ /* 0x000fe20008000f00 */
        /* <DEDUP_REMOVED lines=24> */
[----:B------:R-:W-:Y:S02]  /*20a40*/  IADD3 R46, P3, R2, 0xc020, RZ ;  /* 0x0000c020022e7810 */ /* 0x000fe40007f7e0ff */
[----:B------:R-:W-:Y:S02]  /*20a50*/  LOP3.LUT R35, R34, 0x380, RZ, 0xc0, !PT ;  /* 0x0000038022237812 */ /* 0x000fe400078ec0ff */
[----:B------:R-:W-:Y:S02]  /*20a60*/  IADD3 R30, P5, R2, 0x4040, RZ ;  /* 0x00004040021e7810 */ /* 0x000fe40007fbe0ff */
[----:B------:R-:W-:-:S02]  /*20a70*/  LOP3.LUT R54, R4, R54, RZ, 0x3c, !PT ;  /* 0x0000003604367212 */ /* 0x000fc400078e3cff */
[----:B------:R-:W-:Y:S01]  /*20a80*/  LOP3.LUT R47, R46, 0x380, RZ, 0xc0, !PT ;  /* 0x000003802e2f7812 */ /* 0x000fe200078ec0ff */
[--C-:B------:R-:W-:Y:S01]  /*20a90*/  IMAD.X R31, RZ, RZ, R3.reuse, P5 ;  /* 0x000000ffff1f7224 */ /* 0x100fe200028e0603 */
[----:B------:R-:W-:Y:S02]  /*20aa0*/  SHF.R.U64 R35, R35, 0x3, RZ ;  /* 0x0000000323237819 */ /* 0x000fe400000012ff */
[----:B------:R-:W-:Y:S02]  /*20ab0*/  IADD3 R42, P2, R2, 0x8040, RZ ;  /* 0x00008040022a7810 */ /* 0x000fe40007f5e0ff */
[----:B------:R-:W-:Y:S02]  /*20ac0*/  LOP3.LUT R4, R30, 0x380, RZ, 0xc0, !PT ;  /* 0x000003801e047812 */ /* 0x000fe400078ec0ff */
[----:B------:R-:W-:Y:S02]  /*20ad0*/  SHF.R.U64 R47, R47, 0x3, RZ ;  /* 0x000000032f2f7819 */ /* 0x000fe400000012ff */
[----:B------:R-:W-:Y:S01]  /*20ae0*/  LOP3.LUT R34, R35, R34, RZ, 0x3c, !PT ;  /* 0x0000002223227212 */ /* 0x000fe200078e3cff */
[----:B------:R-:W-:Y:S01]  /*20af0*/  IMAD.X R35, RZ, RZ, R3, P4 ;  /* 0x000000ffff237224 */ /* 0x000fe200020e0603 */
[----:B------:R-:W-:-:S02]  /*20b00*/  IADD3 R58, P0, R2, 0xc040, RZ ;  /* 0x0000c040023a7810 */ /* 0x000fc40007f1e0ff */
[----:B------:R-:W-:Y:S02]  /*20b10*/  LOP3.LUT R43, R42, 0x380, RZ, 0xc0, !PT ;  /* 0x000003802a2b7812 */ /* 0x000fe400078ec0ff */
[----:B------:R-:W-:Y:S02]  /*20b20*/  SHF.R.U64 R4, R4, 0x3, RZ ;  /* 0x0000000304047819 */ /* 0x000fe400000012ff */
[----:B------:R-:W-:Y:S02]  /*20b30*/  MOV R222, R54 ;  /* 0x0000003600de7202 */ /* 0x000fe40000000f00 */
[----:B------:R-:W-:Y:S02]  /*20b40*/  IADD3 R54, P4, R2, 0x4020, RZ ;  /* 0x0000402002367810 */ /* 0x000fe40007f9e0ff */
[----:B------:R-:W-:Y:S01]  /*20b50*/  LOP3.LUT R46, R47, R46, RZ, 0x3c, !PT ;  /* 0x0000002e2f2e7212 */ /* 0x000fe200078e3cff */
[--C-:B------:R-:W-:Y:S01]  /*20b60*/  IMAD.X R47, RZ, RZ, R3.reuse, P3 ;  /* 0x000000ffff2f7224 */ /* 0x100fe200018e0603 */
[----:B------:R-:W-:Y:S01]  /*20b70*/  LOP3.LUT R59, R58, 0x380, RZ, 0xc0, !PT ;  /* 0x000003803a3b7812 */ /* 0x000fe200078ec0ff */
[----:B------:R-:W-:Y:S01]  /*20b80*/  IMAD.X R55, RZ, RZ, R3, P4 ;  /* 0x000000ffff377224 */ /* 0x000fe200020e0603 */
[----:B------:R-:W-:-:S02]  /*20b90*/  SHF.R.U64 R43, R43, 0x3, RZ ;  /* 0x000000032b2b7819 */ /* 0x000fc400000012ff */
[----:B------:R-:W-:Y:S02]  /*20ba0*/  LOP3.LUT R30, R4, R30, RZ, 0x3c, !PT ;  /* 0x0000001e041e7212 */ /* 0x000fe400078e3cff */
[----:B------:R-:W-:Y:S02]  /*20bb0*/  IADD3 R14, P1, R2, 0x8020, RZ ;  /* 0x00008020020e7810 */ /* 0x000fe40007f3e0ff */
[----:B------:R-:W-:Y:S02]  /*20bc0*/  LOP3.LUT R4, R54, 0x380, RZ, 0xc0, !PT ;  /* 0x0000038036047812 */ /* 0x000fe400078ec0ff */
[----:B------:R-:W-:Y:S02]  /*20bd0*/  SHF.R.U64 R59, R59, 0x3, RZ ;  /* 0x000000033b3b7819 */ /* 0x000fe400000012ff */
[----:B------:R-:W-:Y:S01]  /*20be0*/  LOP3.LUT R42, R43, R42, RZ, 0x3c, !PT ;  /* 0x0000002a2b2a7212 */ /* 0x000fe200078e3cff */
[----:B------:R-:W-:Y:S01]  /*20bf0*/  IMAD.X R43, RZ, RZ, R3, P2 ;  /* 0x000000ffff2b7224 */ /* 0x000fe200010e0603 */
[----:B------:R-:W-:-:S02]  /*20c00*/  LOP3.LUT R15, R14, 0x380, RZ, 0xc0, !PT ;  /* 0x000003800e0f7812 */ /* 0x000fc400078ec0ff */
[----:B------:R-:W-:Y:S02]  /*20c10*/  SHF.R.U64 R4, R4, 0x3, RZ ;  /* 0x0000000304047819 */ /* 0x000fe400000012ff */
[----:B------:R-:W-:Y:S02]  /*20c20*/  MOV R220, R46 ;  /* 0x0000002e00dc7202 */ /* 0x000fe40000000f00 */
[----:B------:R-:W-:Y:S02]  /*20c30*/  IADD3 R46, P2, R2, 0x4000, RZ ;  /* 0x00004000022e7810 */ /* 0x000fe40007f5e0ff */
[----:B------:R-:W-:Y:S01]  /*20c40*/  LOP3.LUT R58, R59, R58, RZ, 0x3c, !PT ;  /* 0x0000003a3b3a7212 */ /* 0x000fe200078e3cff */
[----:B------:R-:W-:Y:S01]  /*20c50*/  IMAD.X R59, RZ, RZ, R3, P0 ;  /* 0x000000ffff3b7224 */ /* 0x000fe200000e0603 */
[----:B------:R-:W-:Y:S02]  /*20c60*/  SHF.R.U64 R15, R15, 0x3, RZ ;  /* 0x000000030f0f7819 */ /* 0x000fe400000012ff */
[----:B------:R-:W-:-:S02]  /*20c70*/  LOP3.LUT R54, R4, R54, RZ, 0x3c, !PT ;  /* 0x0000003604367212 */ /* 0x000fc400078e3cff */
[----:B------:R-:W-:Y:S02]  /*20c80*/  IADD3 R20, P0, R2, 0x8000, RZ ;  /* 0x0000800002147810 */ /* 0x000fe40007f1e0ff */
[----:B------:R-:W-:Y:S02]  /*20c90*/  LOP3.LUT R4, R46, 0x380, RZ, 0xc0, !PT ;  /* 0x000003802e047812 */ /* 0x000fe400078ec0ff */
[----:B------:R-:W-:Y:S01]  /*20ca0*/  LOP3.LUT R14, R15, R14, RZ, 0x3c, !PT ;  /* 0x0000000e0f0e7212 */ /* 0x000fe200078e3cff */
[----:B------:R-:W-:Y:S01]  /*20cb0*/  IMAD.X R15, RZ, RZ, R3, P1 ;  /* 0x000000ffff0f7224 */ /* 0x000fe200008e0603 */
[----:B------:R-:W-:Y:S02]  /*20cc0*/  LOP3.LUT R21, R20, 0x380, RZ, 0xc0, !PT ;  /* 0x0000038014157812 */ /* 0x000fe400078ec0ff */
[----:B------:R-:W-:Y:S02]  /*20cd0*/  SHF.R.U64 R4, R4, 0x3, RZ ;  /* 0x0000000304047819 */ /* 0x000fe400000012ff */
[----:B------:R-:W-:-:S02]  /*20ce0*/  MOV R218, R34 ;  /* 0x0000002200da7202 */ /* 0x000fc40000000f00 */
[----:B------:R-:W-:Y:S02]  /*20cf0*/  IADD3 R34, P1, R2, 0x60, RZ ;  /* 0x0000006002227810 */ /* 0x000fe40007f3e0ff */
[----:B------:R-:W-:Y:S02]  /*20d00*/  SHF.R.U64 R21, R21, 0x3, RZ ;  /* 0x0000000315157819 */ /* 0x000fe400000012ff */
[----:B------:R-:W-:Y:S01]  /*20d10*/  LOP3.LUT R46, R4, R46, RZ, 0x3c, !PT ;  /* 0x0000002e042e7212 */ /* 0x000fe200078e3cff */
[--C-:B------:R-:W-:Y:S01]  /*20d20*/  IMAD.X R35, RZ, RZ, R3.reuse, P1 ;  /* 0x000000ffff237224 */ /* 0x100fe200008e0603 */
[----:B------:R-:W-:Y:S02]  /*20d30*/  LOP3.LUT R4, R34, 0x380, RZ, 0xc0, !PT ;  /* 0x0000038022047812 */ /* 0x000fe400078ec0ff */
[----:B------:R-:W-:Y:S01]  /*20d40*/  LOP3.LUT R20, R21, R20, RZ, 0x3c, !PT ;  /* 0x0000001415147212 */ /* 0x000fe200078e3cff */
[----:B------:R-:W-:Y:S01]  /*20d50*/  IMAD.X R21, RZ, RZ, R3, P0 ;  /* 0x000000ffff157224 */ /* 0x000fe200000e0603 */
[----:B------:R-:W-:-:S02]  /*20d60*/  SHF.R.U64 R4, R4, 0x3, RZ ;  /* 0x0000000304047819 */ /* 0x000fc400000012ff */
[----:B------:R-:W-:Y:S02]  /*20d70*/  MOV R216, R14 ;  /* 0x0000000e00d87202 */ /* 0x000fe40000000f00 */
[----:B------:R-:W-:Y:S02]  /*20d80*/  IADD3 R14, P0, R2, 0x40, RZ ;  /* 0x00000040020e7810 */ /* 0x000fe40007f1e0ff */
[----:B------:R-:W-:Y:S02]  /*20d90*/  LOP3.LUT R34, R4, R34, RZ, 0x3c, !PT ;  /* 0x0000002204227212 */ /* 0x000fe400078e3cff */
[----:B------:R-:W-:Y:S01]  /*20da0*/  LOP3.LUT R4, R14, 0x380, RZ, 0xc0, !PT ;  /* 0x000003800e047812 */ /* 0x000fe200078ec0ff */
[----:B------:R-:W-:Y:S01]  /*20db0*/  IMAD.X R15, RZ, RZ, R3, P0 ;  /* 0x000000ffff0f7224 */ /* 0x000fe200000e0603 */
[----:B------:R-:W-:Y:S02]  /*20dc0*/  IADD3 R26, P3, R2, 0x4060, RZ ;  /* 0x00004060021a7810 */ /* 0x000fe40007f7e0ff */
[----:B------:R-:W-:-:S02]  /*20dd0*/  SHF.R.U64 R4, R4, 0x3, RZ ;  /* 0x0000000304047819 */ /* 0x000fc400000012ff */
[----:B------:R-:W-:Y:S02]  /*20de0*/  LOP3.LUT R27, R26, 0x380, RZ, 0xc0, !PT ;  /* 0x000003801a1b7812 */ /* 0x000fe400078ec0ff */
[----:B------:R-:W-:Y:S02]  /*20df0*/  LOP3.LUT R14, R4, R14, RZ, 0x3c, !PT ;  /* 0x0000000e040e7212 */ /* 0x000fe400078e3cff */
[----:B------:R-:W-:Y:S02]  /*20e00*/  SHF.R.U64 R27, R27, 0x3, RZ ;  /* 0x000000031b1b7819 */ /* 0x000fe400000012ff */
[----:B------:R-:W-:Y:S02]  /*20e10*/  MOV R209, R14 ;  /* 0x0000000e00d17202 */ /* 0x000fe40000000f00 */
[----:B------:R-:W-:Y:S02]  /*20e20*/  IADD3 R14, P0, R2, 0x20, RZ ;  /* 0x00000020020e7810 */ /* 0x000fe40007f1e0ff */
[----:B------:R-:W-:Y:S01]  /*20e30*/  LOP3.LUT R26, R27, R26, RZ, 0x3c, !PT ;  /* 0x0000001a1b1a7212 */ /* 0x000fe200078e3cff */
[--C-:B------:R-:W-:Y:S01]  /*20e40*/  IMAD.X R27, RZ, RZ, R3.reuse, P3 ;  /* 0x000000ffff1b7224 */ /* 0x100fe200018e0603 */
[----:B------:R-:W-:Y:S01]  /*20e50*/  LOP3.LUT R4, R14, 0x380, RZ, 0xc0, !PT ;  /* 0x000003800e047812 */ /* 0x000fe200078ec0ff */
[----:B------:R-:W-:Y:S01]  /*20e60*/  IMAD.X R15, RZ, RZ, R3, P0 ;  /* 0x000000ffff0f7224 */ /* 0x000fe200000e0603 */
[----:B------:R-:W-:-:S02]  /*20e70*/  IADD3.X R47, RZ, R3, RZ, P2, !PT ;  /* 0x00000003ff2f7210 */ /* 0x000fc400017fe4ff */
[----:B------:R-:W-:Y:S02]  /*20e80*/  SHF.R.U64 R4, R4, 0x3, RZ ;  /* 0x0000000304047819 */ /* 0x000fe400000012ff */
[----:B------:R-:W-:Y:S02]  /*20e90*/  MOV R221, R58 ;  /* 0x0000003a00dd7202 */ /* 0x000fe40000000f00 */
[----:B------:R-:W-:Y:S02]  /*20ea0*/  LOP3.LUT R14, R4, R14, RZ, 0x3c, !PT ;  /* 0x0000000e040e7212 */ /* 0x000fe400078e3cff */
[----:B------:R-:W-:Y:S02]  /*20eb0*/  LOP3.LUT R4, R2, 0x380, RZ, 0xc0, !PT ;  /* 0x0000038002047812 */ /* 0x000fe400078ec0ff */
[----:B------:R-:W-:Y:S02]  /*20ec0*/  MOV R208, R14 ;  /* 0x0000000e00d07202 */ /* 0x000fe40000000f00 */
[----:B------:R-:W-:-:S02]  /*20ed0*/  SHF.R.U64 R4, R4, 0x3, RZ ;  /* 0x0000000304047819 */ /* 0x000fc400000012ff */
[----:B------:R-:W-:Y:S02]  /*20ee0*/  MOV R219, R50 ;  /* 0x0000003200db7202 */ /* 0x000fe40000000f00 */
[----:B------:R-:W-:Y:S02]  /*20ef0*/  LOP3.LUT R2, R4, R2, RZ, 0x3c, !PT ;  /* 0x0000000204027212 */ /* 0x000fe400078e3cff */
[----:B------:R-:W-:Y:S02]  /*20f00*/  MOV R217, R42 ;  /* 0x0000002a00d97202 */ /* 0x000fe40000000f00 */
[----:B------:R-:W-:Y:S02]  /*20f10*/  MOV R207, R2 ;  /* 0x0000000200cf7202 */ /* 0x000fe40000000f00 */
[----:B---3--:R-:W-:Y:S02]  /*20f20*/  LOP3.LUT P0, R2, R224, 0x3, RZ, 0xc0, !PT ;  /* 0x00000003e0027812 */ /* 0x008fe4000780c0ff */
[----:B------:R-:W-:-:S02]  /*20f30*/  MOV R215, R20 ;  /* 0x0000001400d77202 */ /* 0x000fc40000000f00 */
[----:B------:R-:W-:Y:S01]  /*20f40*/  ISETP.EQ.OR P0, PT, R2, 0x3, !P0 ;  /* 0x000000030200780c */ /* 0x000fe20004702670 */
[----:B------:R-:W-:Y:S01]  /*20f50*/  IMAD.SHL.U32 R2, R224, 0x4, RZ ;  /* 0x00000004e0027824 */ /* 0x000fe200078e00ff */
[----:B------:R-:W-:Y:S02]  /*20f60*/  MOV R214, R26 ;  /* 0x0000001a00d67202 */ /* 0x000fe40000000f00 */
[----:B------:R-:W-:Y:S02]  /*20f70*/  SEL R14, R0, R6, P0 ;  /* 0x00000006000e7207 */ /* 0x000fe40000000000 */
[----:B------:R-:W-:Y:S02]  /*20f80*/  LOP3.LUT R2, R2, 0xc, RZ, 0xc0, !PT ;  /* 0x0000000c02027812 */ /* 0x000fe400078ec0ff */
[----:B------:R-:W-:Y:S02]  /*20f90*/  SEL R6, R6, R0, P0 ;  /* 0x0000000006067207 */ /* 0x000fe40000000000 */
[----:B------:R-:W-:-:S02]  /*20fa0*/  IADD3 R2, P1, R2, UR4, RZ ;  /* 0x0000000402027c10 */ /* 0x000fc4000ff3e0ff */
[----:B------:R-:W-:Y:S01]  /*20fb0*/  SEL R4, R5, R25, P0 ;  /* 0x0000001905047207 */ /* 0x000fe20000000000 */
[----:B------:R-:W-:Y:S01]  /*20fc0*/  UMOV UR4, 0xffffffff ;  /* 0xffffffff00047882 */ /* 0x000fe20000000000 */
[----:B------:R-:W-:Y:S01]  /*20fd0*/  MOV R213, R30 ;  /* 0x0000001e00d57202 */ /* 0x000fe20000000f00 */
[----:B------:R-:W-:Y:S01]  /*20fe0*/  IMAD.X R3, RZ, RZ, UR5, P1 ;  /* 0x00000005ff037e24 */ /* 0x000fe200088e06ff */
[----:B------:R-:W-:Y:S02]  /*20ff0*/  MOV R212, R54 ;  /* 0x0000003600d47202 */ /* 0x000fe40000000f00 */
[----:B------:R-:W-:Y:S02]  /*21000*/  MOV R211, R46 ;  /* 0x0000002e00d37202 */ /* 0x000fe40000000f00 */
[----:B------:R1:W5:Y:S01]  /*21010*/  LDG.E.CONSTANT R0, desc[UR40][R2.64] ;  /* 0x0000002802007981 */ /* 0x000362000c1e9900 */
[----:B------:R-:W-:Y:S02]  /*21020*/  MOV R210, R34 ;  /* 0x0000002200d27202 */ /* 0x000fe40000000f00 */
[----:B------:R-:W-:Y:S01]  /*21030*/  SEL R5, R25, R5, P0 ;  /* 0x0000000519057207 */ /* 0x000fe20000000000 */
[----:B------:R-:W-:Y:S06]  /*21040*/  BRA.DIV UR4, `(.L_x_2665) ;  /* 0x0000010a04407947 */ /* 0x000fec000b800000 */
[----:B------:R-:W-:Y:S01]  /*21050*/  SEL R91, R62, R63, P0 ;  /* 0x0000003f3e5b7207 */ /* 0x000fe20000000000 */
[----:B-----5:R-:W-:Y:S01]  /*21060*/  SHFL.IDX PT, R4, R4, R0, 0x1c1f ;  /* 0x001c1f0004047589 */ /* 0x020fe200000e0000 */
[----:B------:R-:W-:Y:S02]  /*21070*/  SEL R63, R63, R62, P0 ;  /* 0x0000003e3f3f7207 */ /* 0x000fe40000000000 */
[----:B------:R-:W-:Y:S01]  /*21080*/  SEL R62, R66, R67, P0 ;  /* 0x00000043423e7207 */ /* 0x000fe20000000000 */
[----:B-1----:R-:W-:Y:S01]  /*21090*/  SHFL.IDX PT, R3, R14, R0, 0x1c1f ;  /* 0x001c1f000e037589 */ /* 0x002fe200000e0000 */
        /* <DEDUP_REMOVED lines=30> */
[----:B------:R-:W-:-:S02]  /*21280*/  LOP3.LUT R2, R0, 0x2, RZ, 0x3c, !PT ;  /* 0x0000000200027812 */ /* 0x000fc400078e3cff */
[----:B------:R-:W-:Y:S02]  /*21290*/  SEL R45, R68, R69, P0 ;  /* 0x00000045442d7207 */ /* 0x000fe40000000000 */
[----:B------:R-:W-:Y:S01]  /*212a0*/  SEL R27, R80, R81, P0 ;  /* 0x00000051501b7207 */ /* 0x000fe20000000000 */
[----:B------:R-:W1:Y:S01]  /*212b0*/  SHFL.IDX PT, R60, R60, R2, 0x1c1f ;  /* 0x001c1f023c3c7589 */ /* 0x000e6200000e0000 */
        /* <DEDUP_REMOVED lines=142> */
[----:B-1----:R-:W-:Y:S01]  /*21ba0*/  SEL R185, R46, R60, P0 ;  /* 0x0000003c2eb97207 */ /* 0x002fe20000000000 */
[----:B------:R-:W-:Y:S01]  /*21bb0*/  SHFL.IDX PT, R115, R122, R2, 0x1c1f ;  /* 0x001c1f027a737589 */ /* 0x000fe200000e0000 */
[----:B------:R-:W-:Y:S02]  /*21bc0*/  SEL R186, R60, R46, P0 ;  /* 0x0000002e3cba7207 */ /* 0x000fe40000000000 */
[----:B------:R-:W-:Y:S01]  /*21bd0*/  SEL R103, R150, R151, P0 ;  /* 0x0000009796677207 */ /* 0x000fe20000000000 */
[----:B------:R-:W1:Y:S01]  /*21be0*/  SHFL.IDX PT, R52, R52, R2, 0x1c1f ;  /* 0x001c1f0234347589 */ /* 0x000e6200000e0000 */
[----:B------:R-:W-:Y:S02]  /*21bf0*/  SEL R205, R166, R147, P0 ;  /* 0x00000093a6cd7207 */ /* 0x000fe40000000000 */
[----:B--2---:R-:W-:Y:S01]  /*21c00*/  SEL R60, R91, R63, P0 ;  /* 0x0000003f5b3c7207 */ /* 0x004fe20000000000 */
[----:B------:R-:W-:Y:S01]  /*21c10*/  SHFL.IDX PT, R27, R27, R0, 0x1c1f ;  /* 0x001c1f001b1b7589 */ /* 0x000fe200000e0000 */
[----:B------:R-:W-:-:S02]  /*21c20*/  SEL R150, R151, R150, P0 ;  /* 0x0000009697967207 */ /* 0x000fc40000000000 */
[----:B------:R-:W-:Y:S01]  /*21c30*/  SEL R206, R147, R166, P0 ;  /* 0x000000a693ce7207 */ /* 0x000fe20000000000 */
[----:B------:R-:W2:Y:S01]  /*21c40*/  SHFL.IDX PT, R26, R26, R2, 0x1c1f ;  /* 0x001c1f021a1a7589 */ /* 0x000ea200000e0000 */
[----:B---3--:R-:W-:Y:S02]  /*21c50*/  SEL R182, R45, R68, P0 ;  /* 0x000000442db67207 */ /* 0x008fe40000000000 */
[----:B------:R-:W-:Y:S01]  /*21c60*/  SEL R181, R68, R45, P0 ;  /* 0x0000002d44b57207 */ /* 0x000fe20000000000 */
[----:B------:R-:W-:Y:S01]  /*21c70*/  SHFL.IDX PT, R122, R119, R0, 0x1c1f ;  /* 0x001c1f00777a7589 */ /* 0x000fe200000e0000 */
[----:B----4-:R-:W-:Y:S02]  /*21c80*/  SEL R172, R42, R88, P0 ;  /* 0x000000582aac7207 */ /* 0x010fe40000000000 */
[----:B------:R-:W-:Y:S01]  /*21c90*/  SEL R171, R88, R42, P0 ;  /* 0x0000002a58ab7207 */ /* 0x000fe20000000000 */
[----:B------:R-:W-:Y:S01]  /*21ca0*/  SHFL.IDX PT, R54, R54, R0, 0x1c1f ;  /* 0x001c1f0036367589 */ /* 0x000fe200000e0000 */
[----:B------:R-:W-:-:S02]  /*21cb0*/  SEL R63, R63, R91, P0 ;  /* 0x0000005b3f3f7207 */ /* 0x000fc40000000000 */
[----:B------:R-:W-:Y:S01]  /*21cc0*/  SEL R68, R62, R67, P0 ;  /* 0x000000433e447207 */ /* 0x000fe20000000000 */
[----:B------:R-:W3:Y:S01]  /*21cd0*/  SHFL.IDX PT, R112, R112, R2, 0x1c1f ;  /* 0x001c1f0270707589 */ /* 0x000ee200000e0000 */
[----:B0-----:R-:W-:Y:S02]  /*21ce0*/  SEL R88, R82, R94, P0 ;  /* 0x0000005e52587207 */ /* 0x001fe40000000000 */
[----:B------:R-:W-:Y:S01]  /*21cf0*/  SEL R91, R83, R98, P0 ;  /* 0x00000062535b7207 */ /* 0x000fe20000000000 */
[----:B------:R-:W0:Y:S01]  /*21d00*/  SHFL.IDX PT, R116, R116, R2, 0x1c1f ;  /* 0x001c1f0274747589 */ /* 0x000e2200000e0000 */
        /* <DEDUP_REMOVED lines=70> */
[----:B---3--:R-:W-:Y:S01]  /*22170*/  SEL R6, R54, R112, P0 ;  /* 0x0000007036067207 */ /* 0x008fe20000000000 */
[----:B------:R-:W-:Y:S01]  /*22180*/  SHFL.IDX PT, R81, R81, R0, 0x1c1f ;  /* 0x001c1f0051517589 */ /* 0x000fe200000e0000 */
[----:B0-----:R-:W-:Y:S02]  /*22190*/  SEL R7, R55, R116, P0 ;  /* 0x0000007437077207 */ /* 0x001fe40000000000 */
[----:B----4-:R-:W-:Y:S01]  /*221a0*/  SEL R8, R57, R120, P0 ;  /* 0x0000007839087207 */ /* 0x010fe20000000000 */
[----:B------:R-:W0:Y:S01]  /*221b0*/  SHFL.IDX PT, R154, R154, R2, 0x1c1f ;  /* 0x001c1f029a9a7589 */ /* 0x000e2200000e0000 */
        /* <DEDUP_REMOVED lines=10> */
[----:B-1----:R-:W-:Y:S01]  /*22260*/  SEL R27, R77, R158, P0 ;  /* 0x0000009e4d1b7207 */ /* 0x002fe20000000000 */
[----:B------:R-:W1:Y:S01]  /*22270*/  SHFL.IDX PT, R156, R156, R2, 0x1c1f ;  /* 0x001c1f029c9c7589 */ /* 0x000e6200000e0000 */
[----:B--2---:R-:W-:Y:S02]  /*22280*/  SEL R36, R80, R146, P0 ;  /* 0x0000009250247207 */ /* 0x004fe40000000000 */
[----:B------:R-:W-:Y:S01]  /*22290*/  SEL R42, R56, R160, P0 ;  /* 0x000000a0382a7207 */ /* 0x000fe20000000000 */
[----:B------:R-:W-:Y:S01]  /*222a0*/  SHFL.IDX PT, R89, R89, R0, 0x1c1f ;  /* 0x001c1f0059597589 */ /* 0x000fe200000e0000 */
[----:B------:R-:W-:Y:S02]  /*222b0*/  SEL R43, R73, R152, P0 ;  /* 0x00000098492b7207 */ /* 0x000fe40000000000 */
[----:B------:R-:W-:Y:S01]  /*222c0*/  SEL R100, R114, R115, P0 ;  /* 0x0000007372647207 */ /* 0x000fe20000000000 */
[----:B------:R-:W2:Y:S01]  /*222d0*/  SHFL.IDX PT, R157, R157, R2, 0x1c1f ;  /* 0x001c1f029d9d7589 */ /* 0x000ea200000e0000 */
[----:B0-----:R-:W-:-:S02]  /*222e0*/  SEL R45, R81, R154, P0 ;  /* 0x0000009a512d7207 */ /* 0x001fc40000000000 */
[----:B------:R-:W-:Y:S01]  /*222f0*/  SEL R54, R112, R54, P0 ;  /* 0x0000003670367207 */ /* 0x000fe20000000000 */
[----:B------:R-:W-:Y:S01]  /*22300*/  SHFL.IDX PT, R113, R70, R0, 0x1c1f ;  /* 0x001c1f0046717589 */ /* 0x000fe200000e0000 */
[----:B------:R-:W-:Y:S02]  /*22310*/  SEL R55, R116, R55, P0 ;  /* 0x0000003774377207 */ /* 0x000fe40000000000 */
[----:B------:R-:W-:Y:S01]  /*22320*/  SEL R57, R120, R57, P0 ;  /* 0x0000003978397207 */ /* 0x000fe20000000000 */
[----:B------:R-:W0:Y:S01]  /*22330*/  SHFL.IDX PT, R75, R75, R2, 0x1c1f ;  /* 0x001c1f024b4b7589 */ /* 0x000e2200000e0000 */
[----:B---3--:R-:W-:Y:S02]  /*22340*/  SEL R46, R109, R155, P0 ;  /* 0x0000009b6d2e7207 */ /* 0x008fe40000000000 */
[----:B------:R-:W-:Y:S01]  /*22350*/  SEL R58, R124, R58, P0 ;  /* 0x0000003a7c3a7207 */ /* 0x000fe20000000000 */
[----:B------:R-:W-:Y:S01]  /*22360*/  SHFL.IDX PT, R117, R117, R0, 0x1c1f ;  /* 0x001c1f0075757589 */ /* 0x000fe200000e0000 */
[----:B------:R-:W-:-:S02]  /*22370*/  SEL R59, R128, R59, P0 ;  /* 0x0000003b803b7207 */ /* 0x000fc40000000000 */
[----:B------:R-:W-:Y:S01]  /*22380*/  SEL R61, R132, R61, P0 ;  /* 0x0000003d843d7207 */ /* 0x000fe20000000000 */
[----:B------:R-:W3:Y:S01]  /*22390*/  SHFL.IDX PT, R121, R121, R2, 0x1c1f ;  /* 0x001c1f0279797589 */ /* 0x000ee200000e0000 */
[----:B-1----:R-:W-:Y:S02]  /*223a0*/  SEL R48, R85, R156, P0 ;  /* 0x0000009c55307207 */ /* 0x002fe40000000000 */
        /* <DEDUP_REMOVED lines=11> */
[----:B0-----:R-:W-:Y:S02]  /*22460*/  SEL R71, R113, R75, P0 ;  /* 0x0000004b71477207 */ /* 0x001fe40000000000 */
[----:B------:R-:W-:Y:S01]  /*22470*/  SEL R56, R160, R56, P0 ;  /* 0x00000038a0387207 */ /* 0x000fe20000000000 */
[----:B------:R-:W-:Y:S01]  /*22480*/  SHFL.IDX PT, R95, R95, R0, 0x1c1f ;  /* 0x001c1f005f5f7589 */ /* 0x000fe200000e0000 */
[----:B------:R-:W-:-:S02]  /*22490*/  SEL R73, R152, R73, P0 ;  /* 0x0000004998497207 */ /* 0x000fc40000000000 */
[----:B------:R-:W-:Y:S01]  /*224a0*/  SEL R81, R154, R81, P0 ;  /* 0x000000519a517207 */ /* 0x000fe20000000000 */
[----:B------:R-:W0:Y:S01]  /*224b0*/  SHFL.IDX PT, R118, R118, R2, 0x1c1f ;  /* 0x001c1f0276767589 */ /* 0x000e2200000e0000 */
[----:B---3--:R-:W-:Y:S02]  /*224c0*/  SEL R78, R117, R121, P0 ;  /* 0x00000079754e7207 */ /* 0x008fe40000000000 */
[----:B------:R-:W-:Y:S01]  /*224d0*/  SEL R109, R155, R109, P0 ;  /* 0x0000006d9b6d7207 */ /* 0x000fe20000000000 */
[----:B------:R-:W-:Y:S01]  /*224e0*/  SHFL.IDX PT, R97, R97, R0, 0x1c1f ;  /* 0x001c1f0061617589 */ /* 0x000fe200000e0000 */
[----:B------:R-:W-:Y:S02]  /*224f0*/  SEL R85, R156, R85, P0 ;  /* 0x000000559c557207 */ /* 0x000fe40000000000 */
[----:B------:R-:W-:Y:S01]  /*22500*/  SEL R89, R157, R89, P0 ;  /* 0x000000599d597207 */ /* 0x000fe20000000000 */
[----:B------:R-:W3:Y:S01]  /*22510*/  SHFL.IDX PT, R126, R126, R2, 0x1c1f ;  /* 0x001c1f027e7e7589 */ /* 0x000ee200000e0000 */
[----:B-1----:R-:W-:-:S02]  /*22520*/  SEL R86, R129, R125, P0 ;  /* 0x0000007d81567207 */ /* 0x002fc40000000000 */
[----:B------:R-:W-:Y:S01]  /*22530*/  SEL R75, R75, R113, P0 ;  /* 0x000000714b4b7207 */ /* 0x000fe20000000000 */
[----:B------:R-:W1:Y:S01]  /*22540*/  SHFL.IDX PT, R119, R130, R2, 0x1c1f ;  /* 0x001c1f0282777589 */ /* 0x000e6200000e0000 */
[----:B------:R-:W-:Y:S02]  /*22550*/  SEL R117, R121, R117, P0 ;  /* 0x0000007579757207 */ /* 0x000fe40000000000 */
[----:B------:R-:W-:Y:S01]  /*22560*/  SEL R125, R125, R129, P0 ;  /* 0x000000817d7d7207 */ /* 0x000fe20000000000 */
[----:B------:R-:W-:Y:S01]  /*22570*/  SHFL.IDX PT, R99, R99, R0, 0x1c1f ;  /* 0x001c1f0063637589 */ /* 0x000fe200000e0000 */
[----:B--2---:R-:W-:Y:S02]  /*22580*/  SEL R96, R90, R110, P0 ;  /* 0x0000006e5a607207 */ /* 0x004fe40000000000 */
[----:B------:R-:W-:Y:S01]  /*22590*/  SEL R90, R110, R90, P0 ;  /* 0x0000005a6e5a7207 */ /* 0x000fe20000000000 */
[----:B------:R-:W2:Y:S01]  /*225a0*/  SHFL.IDX PT, R134, R134, R2, 0x1c1f ;  /* 0x001c1f0286867589 */ /* 0x000ea200000e0000 */
[----:B------:R-:W-:-:S03]  /*225b0*/  SEL R114, R115, R114, P0 ;  /* 0x0000007273727207 */ /* 0x000fc60000000000 */
[----:B------:R-:W-:Y:S01]  /*225c0*/  SHFL.IDX PT, R123, R123, R0, 0x1c1f ;  /* 0x001c1f007b7b7589 */ /* 0x000fe200000e0000 */
[----:B0-----:R-:W-:Y:S02]  /*225d0*/  SEL R93, R95, R118, P0 ;  /* 0x000000765f5d7207 */ /* 0x001fe40000000000 */
[----:B------:R-:W-:Y:S01]  /*225e0*/  SEL R95, R118, R95, P0 ;  /* 0x0000005f765f7207 */ /* 0x000fe20000000000 */
[----:B------:R-:W0:Y:S04]  /*225f0*/  SHFL.IDX PT, R127, R138, R2, 0x1c1f ;  /* 0x001c1f028a7f7589 */ /* 0x000e2800000e0000 */
[----:B------:R-:W-:Y:S01]  /*22600*/  SHFL.IDX PT, R101, R101, R0, 0x1c1f ;  /* 0x001c1f0065657589 */ /* 0x000fe200000e0000 */
[----:B---3--:R-:W-:Y:S02]  /*22610*/  SEL R102, R97, R126, P0 ;  /* 0x0000007e61667207 */ /* 0x008fe40000000000 */
[----:B------:R-:W-:Y:S01]  /*22620*/  SEL R97, R126, R97, P0 ;  /* 0x000000617e617207 */ /* 0x000fe20000000000 */
[----:B------:R-:W3:Y:S01]  /*22630*/  SHFL.IDX PT, R142, R142, R2, 0x1c1f ;  /* 0x001c1f028e8e7589 */ /* 0x000ee200000e0000 */
[----:B-1----:R-:W-:-:S02]  /*22640*/  SEL R104, R122, R119, P0 ;  /* 0x000000777a687207 */ /* 0x002fc40000000000 */
[----:B------:R-:W-:Y:S01]  /*22650*/  SEL R119, R119, R122, P0 ;  /* 0x0000007a77777207 */ /* 0x000fe20000000000 */
[----:B------:R-:W1:Y:S04]  /*22660*/  SHFL.IDX PT, R34, R34, R2, 0x1c1f ;  /* 0x001c1f0222227589 */ /* 0x000e6800000e0000 */
[----:B------:R-:W4:Y:S01]  /*22670*/  SHFL.IDX PT, R32, R32, R2, 0x1c1f ;  /* 0x001c1f0220207589 */ /* 0x000f2200000e0000 */
[----:B--2---:R-:W-:Y:S02]  /*22680*/  SEL R105, R99, R134, P0 ;  /* 0x0000008663697207 */ /* 0x004fe40000000000 */
[----:B------:R-:W-:Y:S01]  /*22690*/  SEL R99, R134, R99, P0 ;  /* 0x0000006386637207 */ /* 0x000fe20000000000 */
[----:B------:R-:W-:Y:S04]  /*226a0*/  SHFL.IDX PT, R31, R31, R0, 0x1c1f ;  /* 0x001c1f001f1f7589 */ /* 0x000fe800000e0000 */
[----:B------:R-:W2:Y:S01]  /*226b0*/  SHFL.IDX PT, R30, R30, R2, 0x1c1f ;  /* 0x001c1f021e1e7589 */ /* 0x000ea200000e0000 */
[----:B0-----:R-:W-:-:S02]  /*226c0*/  SEL R107, R123, R127, P0 ;  /* 0x0000007f7b6b7207 */ /* 0x001fc40000000000 */
[----:B------:R-:W-:Y:S01]  /*226d0*/  SEL R123, R127, R123, P0 ;  /* 0x0000007b7f7b7207 */ /* 0x000fe20000000000 */
[----:B------:R-:W-:Y:S04]  /*226e0*/  SHFL.IDX PT, R29, R29, R0, 0x1c1f ;  /* 0x001c1f001d1d7589 */ /* 0x000fe800000e0000 */
[----:B------:R-:W0:Y:S01]  /*226f0*/  SHFL.IDX PT, R28, R28, R2, 0x1c1f ;  /* 0x001c1f021c1c7589 */ /* 0x000e2200000e0000 */
[----:B---3--:R-:W-:Y:S02]  /*22700*/  SEL R108, R101, R142, P0 ;  /* 0x0000008e656c7207 */ /* 0x008fe40000000000 */
[----:B------:R-:W-:Y:S01]  /*22710*/  SEL R101, R142, R101, P0 ;  /* 0x000000658e657207 */ /* 0x000fe20000000000 */
[----:B------:R-:W3:Y:S01]  /*22720*/  SHFL.IDX PT, R70, R205, R0, 0x1c1f ;  /* 0x001c1f00cd467589 */ /* 0x000ee200000e0000 */
[----:B-1----:R-:W-:-:S02]  /*22730*/  SEL R191, R35, R34, P0 ;  /* 0x0000002223bf7207 */ /* 0x002fc40000000000 */
[----:B------:R-:W-:Y:S01]  /*22740*/  SEL R192, R34, R35, P0 ;  /* 0x0000002322c07207 */ /* 0x000fe20000000000 */
[----:B------:R-:W1:Y:S01]  /*22750*/  SHFL.IDX PT, R103, R103, R0, 0x1c1f ;  /* 0x001c1f0067677589 */ /* 0x000e6200000e0000 */
[----:B----4-:R-:W-:Y:S02]  /*22760*/  SEL R187, R33, R32, P0 ;  /* 0x0000002021bb7207 */ /* 0x010fe40000000000 */
[----:B------:R-:W-:Y:S01]  /*22770*/  SEL R188, R32, R33, P0 ;  /* 0x0000002120bc7207 */ /* 0x000fe20000000000 */
[----:B------:R-:W4:Y:S04]  /*22780*/  SHFL.IDX PT, R0, R206, R2, 0x1c1f ;  /* 0x001c1f02ce007589 */ /* 0x000f2800000e0000 */
[----:B------:R3:W1:Y:S01]  /*22790*/  SHFL.IDX PT, R150, R150, R2, 0x1c1f ;  /* 0x001c1f0296967589 */ /* 0x00066200000e0000 */
[----:B--2---:R-:W-:-:S02]  /*227a0*/  SEL R184, R31, R30, P0 ;  /* 0x0000001e1fb87207 */ /* 0x004fc40000000000 */
[----:B------:R-:W-:Y:S02]  /*227b0*/  SEL R183, R30, R31, P0 ;  /* 0x0000001f1eb77207 */ /* 0x000fe40000000000 */
[----:B0-----:R-:W-:Y:S02]  /*227c0*/  SEL R180, R29, R28, P0 ;  /* 0x0000001c1db47207 */ /* 0x001fe40000000000 */
[----:B------:R-:W-:Y:S01]  /*227d0*/  SEL R179, R28, R29, P0 ;  /* 0x0000001d1cb37207 */ /* 0x000fe20000000000 */
[----:B---3--:R-:W-:-:S07]  /*227e0*/  IMAD.MOV.U32 R2, RZ, RZ, RZ ;  /* 0x000000ffff027224 */ /* 0x008fce00078e00ff */
.L_x_3016:
[----:B------:R-:W2:Y:S01]  /*227f0*/  LDL.LU R110, [R1+0x90] ;  /* 0x00009000016e7983 */ /* 0x000ea20000300800 */
[----:B------:R-:W-:Y:S05]  /*22800*/  WARPSYNC.ALL ;  /* 0x0000000000007948 */ /* 0x000fea0003800000 */
[----:B------:R-:W3:Y:S01]  /*22810*/  LDL.LU R11, [R1+0x94] ;  /* 0x00009400010b7983 */ /* 0x000ee20000300800 */
        /* <DEDUP_REMOVED lines=19> */
[----:B----4-:R-:W-:-:S02]  /*22950*/  F2FP.BF16.F32.PACK_AB R12, R189, R191 ;  /* 0x000000bfbd0c723e */ /* 0x010fc400000010ff */
        /* <DEDUP_REMOVED lines=8> */
[----:B0-----:R-:W-:Y:S02]  /*229e0*/  F2FP.BF16.F32.PACK_AB R32, R182, R184 ;  /* 0x000000b8b620723e */ /* 0x001fe400000010ff */
        /* <DEDUP_REMOVED lines=19> */
[----:B0-----:R-:W-:-:S03]  /*22b20*/  F2FP.BF16.F32.PACK_AB R12, R3, R147 ;  /* 0x00000093030c723e */ /* 0x001fc600000010ff */
        /* <DEDUP_REMOVED lines=43> */
[----:B---3--:R-:W-:-:S07]  /*22de0*/  IADD3.X R13, R11, UR5, RZ, P1, !PT ;  /* 0x000000050b0d7c10 */ /* 0x008fce0008ffe4ff */
[----:B------:R-:W5:Y:S01]  /*22df0*/  @P0 LDG.E R2, desc[UR40][R12.64] ;  /* 0x000000280c020981 */ /* 0x000f62000c1e1900 */
[----:B------:R-:W-:-:S04]  /*22e00*/  ISETP.NE.U32.AND P3, PT, RZ, UR6, PT ;  /* 0x00000006ff007c0c */ /* 0x000fc8000bf65070 */
[----:B------:R-:W-:Y:S02]  /*22e10*/  ISETP.NE.AND.EX P3, PT, RZ, UR7, PT, P3 ;  /* 0x00000007ff007c0c */ /* 0x000fe4000bf65330 */
[----:B------:R-:W-:-:S11]  /*22e20*/  ISETP.GT.AND P2, PT, R223, 0x1, PT ;  /* 0x00000001df00780c */ /* 0x000fd60003f44270 */
[----:B------:R-:W-:Y:S01]  /*22e30*/  @P3 IADD3 R14, P1, R110, UR6, RZ ;  /* 0x000000066e0e3c10 */ /* 0x000fe2000ff3e0ff */
[----:B------:R-:W-:Y:S01]  /*22e40*/  ULDC UR6, c[0x0][0xa88] ;  /* 0x0002a20000067ab9 */ /* 0x000fe20000000800 */
[----:B------:R-:W-:Y:S02]  /*22e50*/  IMAD.MOV.U32 R110, RZ, RZ, 0x9b8 ;  /* 0x000009b8ff6e7424 */ /* 0x000fe400078e00ff */
[----:B------:R-:W-:Y:S01]  /*22e60*/  IMAD.U32 R0, RZ, RZ, UR6 ;  /* 0x00000006ff007e24 */ /* 0x000fe2000f8e00ff */
[----:B------:R-:W-:Y:S02]  /*22e70*/  @P3 IADD3.X R15, R11, UR7, RZ, P1, !PT ;  /* 0x000000070b0f3c10 */ /* 0x000fe40008ffe4ff */
[----:B------:R-:W-:-:S03]  /*22e80*/  SEL R110, R110, 0x978, P2 ;  /* 0x000009786e6e7807 */ /* 0x000fc60001000000 */
[----:B------:R0:W5:Y:S01]  /*22e90*/  @P3 LDG.E R0, desc[UR40][R14.64] ;  /* 0x000000280e003981 */ /* 0x000162000c1e1900 */
[----:B------:R1:W2:Y:S01]  /*22ea0*/  LDC.64 R34, c[0x0][R110+0x218] ;  /* 0x000086006e227b82 */ /* 0x0002a20000000a00 */
[----:B------:R-:W-:-:S07]  /*22eb0*/  ISETP.NE.AND P1, PT, R120, 0x1, PT ;  /* 0x000000017800780c */ /* 0x000fce0003f25270 */
[----:B------:R1:W3:Y:S08]  /*22ec0*/  LDC.64 R32, c[0x0][R110+0x228] ;  /* 0x00008a006e207b82 */ /* 0x0002f00000000a00 */
[----:B0-----:R1:W0:Y:S08]  /*22ed0*/  LDC.64 R14, c[0x0][R110+0x220] ;  /* 0x000088006e0e7b82 */ /* 0x0012300000000a00 */
[----:B------:R-:W4:Y:S08]  /*22ee0*/  @P1 LDC R103, c[0x0][0xbec] ;  /* 0x0002fb00ff671b82 */ /* 0x000f300000000800 */
[----:B------:R-:W0:Y:S01]  /*22ef0*/  @P1 LDC R11, c[0x0][0xbf0] ;  /* 0x0002fc00ff0b1b82 */ /* 0x000e220000000800 */
[----:B-1----:R-:W-:Y:S05]  /*22f00*/  @P3 BRA `(.L_x_2666) ;  /* 0x0000000000103947 */ /* 0x002fea0003800000 */
[----:B------:R-:W-:Y:S05]  /*22f10*/  @!P0 BRA `(.L_x_2666) ;  /* 0x00000000000c8947 */ /* 0x000fea0003800000 */
[----:B-----5:R-:W2:Y:S04]  /*22f20*/  LDG.E R0, desc[UR40][R12.64] ;  /* 0x000000280c007981 */ /* 0x020ea8000c1e1900 */
[----:B------:R-:W2:Y:S02]  /*22f30*/  LDG.E R12, desc[UR40][R12.64+0x4] ;  /* 0x000004280c0c7981 */ /* 0x000ea4000c1e1900 */
[----:B--2---:R-:W-:-:S07]  /*22f40*/  IMAD.IADD R0, R12, 0x1, -R0 ;  /* 0x000000010c007824 */ /* 0x004fce00078e0a00 */
.L_x_2666:
        /* <DEDUP_REMOVED lines=11> */
[----:B--2---:R-:W-:-:S04]  /*23000*/  IMAD.IADD R70, R12, 0x1, R124 ;  /* 0x000000010c467824 */ /* 0x004fc800078e027c */
[----:B----4-:R-:W-:-:S04]  /*23010*/  @P1 IMAD.HI.U32 R12, R70, R103, RZ ;  /* 0x00000067460c1227 */ /* 0x010fc800078e00ff */
[----:B------:R-:W-:Y:S01]  /*23020*/  IMAD.MOV.U32 R103, RZ, RZ, R70 ;  /* 0x000000ffff677224 */ /* 0x000fe200078e0046 */
[----:B0-----:R-:W-:Y:S02]  /*23030*/  @P1 SHF.R.U32.HI R103, RZ, R11, R12 ;  /* 0x0000000bff671219 */ /* 0x001fe4000001160c */
[----:B---3--:R-:W-:Y:S02]  /*23040*/  SEL R11, R13, RZ, !P0 ;  /* 0x000000ff0d0b7207 */ /* 0x008fe40004000000 */
[----:B------:R0:W1:Y:S02]  /*23050*/  LDC.64 R12, c[0x0][R110+0x210] ;  /* 0x000084006e0c7b82 */ /* 0x0000640000000a00 */
[----:B0-----:R-:W-:-:S06]  /*23060*/  SEL R110, R112, RZ, !P0 ;  /* 0x000000ff706e7207 */ /* 0x001fcc0004000000 */
[----:B------:R-:W0:Y:S01]  /*23070*/  LDC.64 R112, c[0x0][0xba8] ;  /* 0x0002ea00ff707b82 */ /* 0x000e220000000a00 */
[-C--:B------:R-:W-:Y:S01]  /*23080*/  IMAD R15, R15, R11.reuse, RZ ;  /* 0x0000000b0f0f7224 */ /* 0x080fe200078e02ff */
[----:B------:R-:W-:Y:S01]  /*23090*/  SEL R118, R121, RZ, P2 ;  /* 0x000000ff79767207 */ /* 0x000fe20001000000 */
[----:B------:R-:W-:Y:S02]  /*230a0*/  IMAD R115, R35, R122, RZ ;  /* 0x0000007a23737224 */ /* 0x000fe400078e02ff */
[C---:B------:R-:W-:Y:S02]  /*230b0*/  IMAD R110, R14.reuse, R110, R15 ;  /* 0x0000006e0e6e7224 */ /* 0x040fe400078e020f */
[----:B------:R-:W-:-:S04]  /*230c0*/  IMAD.WIDE.U32 R14, R14, R11, RZ ;  /* 0x0000000b0e0e7225 */ /* 0x000fc800078e00ff */
[----:B------:R-:W-:Y:S01]  /*230d0*/  IMAD.WIDE.U32 R34, R34, R122, RZ ;  /* 0x0000007a22227225 */ /* 0x000fe200078e00ff */
[----:B------:R-:W-:-:S03]  /*230e0*/  IADD3 R110, R15, R110, RZ ;  /* 0x0000006e0f6e7210 */ /* 0x000fc60007ffe0ff */
[----:B------:R-:W-:Y:S01]  /*230f0*/  IMAD R116, R33, R118, RZ ;  /* 0x0000007621747224 */ /* 0x000fe200078e02ff */
[----:B------:R-:W-:Y:S01]  /*23100*/  IADD3 R14, P0, P3, R14, R34, R2 ;  /* 0x000000220e0e7210 */ /* 0x000fe20007b1e002 */
[----:B------:R-:W-:-:S04]  /*23110*/  IMAD.WIDE.U32 R32, R32, R118, RZ ;  /* 0x0000007620207225 */ /* 0x000fc800078e00ff */
[----:B------:R-:W-:Y:S01]  /*23120*/  IMAD.IADD R115, R35, 0x1, R115 ;  /* 0x0000000123737824 */ /* 0x000fe200078e0273 */
[----:B------:R-:W-:Y:S01]  /*23130*/  SHF.R.S32.HI R35, RZ, 0x1f, R2 ;  /* 0x0000001fff237819 */ /* 0x000fe20000011402 */
[----:B------:R-:W-:Y:S01]  /*23140*/  IMAD.IADD R116, R33, 0x1, R116 ;  /* 0x0000000121747824 */ /* 0x000fe200078e0274 */
[----:B------:R-:W-:Y:S01]  /*23150*/  IADD3 R32, P4, P5, R103, R14, R32 ;  /* 0x0000000e67207210 */ /* 0x000fe20007d9e020 */
[----:B0-----:R-:W0:Y:S01]  /*23160*/  @!P2 LDC R112, c[0x0][0xb50] ;  /* 0x0002d400ff70ab82 */ /* 0x001e220000000800 */
[----:B------:R-:W-:Y:S02]  /*23170*/  IADD3.X R110, R110, R115, R35, P0, P3 ;  /* 0x000000736e6e7210 */ /* 0x000fe400007e6423 */
[----:B------:R-:W-:-:S04]  /*23180*/  SHF.R.S32.HI R14, RZ, 0x1f, R103 ;  /* 0x0000001fff0e7819 */ /* 0x000fc80000011467 */
[----:B------:R-:W-:Y:S01]  /*23190*/  IADD3.X R33, R14, R110, R116, P4, P5 ;  /* 0x0000006e0e217210 */ /* 0x000fe200027ea474 */
[----:B------:R-:W2:Y:S01]  /*231a0*/  @!P2 LDC R113, c[0x0][0xb54] ;  /* 0x0002d500ff71ab82 */ /* 0x000ea20000000800 */
[----:B------:R-:W-:-:S04]  /*231b0*/  IMAD.MOV R14, RZ, RZ, -R103 ;  /* 0x000000ffff0e7224 */ /* 0x000fc800078e0a67 */
[----:B------:R-:W-:-:S04]  /*231c0*/  IMAD R14, R120, R14, R70 ;  /* 0x0000000e780e7224 */ /* 0x000fc800078e0246 */
[-C--:B-1----:R-:W-:Y:S01]  /*231d0*/  IMAD R13, R13, R14.reuse, RZ ;  /* 0x0000000e0d0d7224 */ /* 0x082fe200078e02ff */
[----:B------:R-:W-:Y:S01]  /*231e0*/  SHF.R.S32.HI R15, RZ, 0x1f, R14 ;  /* 0x0000001fff0f7819 */ /* 0x000fe2000001140e */
[----:B------:R-:W-:-:S04]  /*231f0*/  IMAD.WIDE.U32 R32, R12, R14, R32 ;  /* 0x0000000e0c207225 */ /* 0x000fc800078e0020 */
[----:B------:R-:W-:Y:S01]  /*23200*/  IMAD R13, R12, R15, R13 ;  /* 0x0000000f0c0d7224 */ /* 0x000fe200078e020d */
[----:B0-----:R-:W-:-:S03]  /*23210*/  LEA R112, P0, R32, R112, 0x2 ;  /* 0x0000007020707211 */ /* 0x001fc600078010ff */
[----:B------:R-:W-:-:S05]  /*23220*/  IMAD.IADD R13, R33, 0x1, R13 ;  /* 0x00000001210d7824 */ /* 0x000fca00078e020d */
[----:B--2---:R-:W-:Y:S01]  /*23230*/  LEA.HI.X R113, R32, R113, R13, 0x2, P0 ;  /* 0x0000007120717211 */ /* 0x004fe200000f140d */
[----:B------:R-:W-:Y:S01]  /*23240*/  SHFL.IDX PT, R12, R112, RZ, 0x1c1f ;  /* 0x001c1fff700c7589 */ /* 0x000fe200000e0000 */
[----:B------:R-:W-:-:S03]  /*23250*/  IMAD.IADD R32, R127, 0x1, R124 ;  /* 0x000000017f207824 */ /* 0x000fc600078e027c */
        /* <DEDUP_REMOVED lines=11> */
[----:B------:R-:W1:Y:S01]  /*23310*/  @P1 LDC R9, c[0x0][0xbec] ;  /* 0x0002fb00ff091b82 */ /* 0x000e620000000800 */
[----:B------:R-:W-:-:S03]  /*23320*/  ULDC.64 UR4, c[0x0][0xaa0] ;  /* 0x0002a80000047ab9 */ /* 0x000fc60000000a00 */
[----:B------:R-:W-:-:S04]  /*23330*/  SHF.R.S32.HI R3, RZ, 0x1f, R8 ;  /* 0x0000001fff037819 */ /* 0x000fc80000011408 */
[----:B------:R-:W-:Y:S01]  /*23340*/  LEA.HI R3, R3, R8, RZ, 0x3 ;  /* 0x0000000803037211 */ /* 0x000fe200078f18ff */
[----:B0-----:R-:W0:Y:S03]  /*23350*/  @P1 LDC R15, c[0x0][0xbf0] ;  /* 0x0002fc00ff0f1b82 */ /* 0x001e260000000800 */
        /* <DEDUP_REMOVED lines=23> */
[----:B------:R-:W-:Y:S01]  /*234d0*/  IMAD.X R25, RZ, RZ, R5, P0 ;  /* 0x000000ffff197224 */ /* 0x000fe200000e0605 */
[----:B------:R-:W-:-:S02]  /*234e0*/  LOP3.LUT R28, R28, R29, RZ, 0x3c, !PT ;  /* 0x0000001d1c1c7212 */ /* 0x000fc400078e3cff */
[----:B------:R-:W-:Y:S01]  /*234f0*/  LOP3.LUT R40, R40, R41, RZ, 0x3c, !PT ;  /* 0x0000002928287212 */ /* 0x000fe200078e3cff */
[--C-:B------:R-:W-:Y:S01]  /*23500*/  IMAD.X R41, RZ, RZ, R5.reuse, P3 ;  /* 0x000000ffff297224 */ /* 0x100fe200018e0605 */
[----:B------:R-:W-:Y:S01]  /*23510*/  LOP3.LUT R44, R44, R45, RZ, 0x3c, !PT ;  /* 0x0000002d2c2c7212 */ /* 0x000fe200078e3cff */
[----:B------:R-:W-:Y:S01]  /*23520*/  IMAD.X R45, RZ, RZ, R5, P4 ;  /* 0x000000ffff2d7224 */ /* 0x000fe200020e0605 */
[----:B------:R-:W-:Y:S01]  /*23530*/  IADD3 R69, P5, R4, 0xa000, RZ ;  /* 0x0000a00004457810 */ /* 0x000fe20007fbe0ff */
[----:B------:R-:W-:Y:S01]  /*23540*/  IMAD R35, R35, UR4, RZ ;  /* 0x0000000423237c24 */ /* 0x000fe2000f8e02ff */
[----:B------:R-:W-:Y:S01]  /*23550*/  IADD3.X R29, RZ, R5, RZ, P2, !PT ;  /* 0x00000005ff1d7210 */ /* 0x000fe200017fe4ff */
[----:B------:R-:W-:Y:S01]  /*23560*/  IMAD R8, R8, 0x20, R19 ;  /* 0x0000002008087824 */ /* 0x000fe200078e0213 */
        /* <DEDUP_REMOVED lines=8> */
[----:B------:R-:W-:Y:S01]  /*235f0*/  IMAD R35, R2, UR5, R35 ;  /* 0x0000000502237c24 */ /* 0x000fe2000f8e0223 */
[----:B------:R-:W-:Y:S01]  /*23600*/  LOP3.LUT R52, R53, 0x380, RZ, 0xc0, !PT ;  /* 0x0000038035347812 */ /* 0x000fe200078ec0ff */
[----:B------:R-:W5:Y:S01]  /*23610*/  LD.E.128 R28, desc[UR40][R28.64] ;  /* 0x000000281c1c7980 */ /* 0x000f62000c101d00 */
[----:B------:R-:W-:-:S02]  /*23620*/  LOP3.LUT R56, R57, 0x380, RZ, 0xc0, !PT ;  /* 0x0000038039387812 */ /* 0x000fc400078ec0ff */
[----:B------:R-:W-:Y:S01]  /*23630*/  LOP3.LUT R60, R61, 0x380, RZ, 0xc0, !PT ;  /* 0x000003803d3c7812 */ /* 0x000fe200078ec0ff */
[----:B------:R-:W5:Y:S01]  /*23640*/  LD.E.128 R44, desc[UR40][R44.64] ;  /* 0x000000282c2c7980 */ /* 0x000f62000c101d00 */
[----:B------:R-:W-:Y:S02]  /*23650*/  LOP3.LUT R64, R65, 0x380, RZ, 0xc0, !PT ;  /* 0x0000038041407812 */ /* 0x000fe400078ec0ff */
[----:B------:R-:W-:Y:S01]  /*23660*/  SHF.R.U64 R68, R68, 0x3, RZ ;  /* 0x0000000344447819 */ /* 0x000fe200000012ff */
[----:B------:R-:W5:Y:S01]  /*23670*/  LD.E.128 R48, desc[UR40][R48.64] ;  /* 0x0000002830307980 */ /* 0x000f62000c101d00 */
[----:B------:R-:W-:Y:S02]  /*23680*/  SHF.R.U64 R52, R52, 0x3, RZ ;  /* 0x0000000334347819 */ /* 0x000fe400000012ff */
[----:B------:R-:W-:Y:S02]  /*23690*/  SHF.R.U64 R56, R56, 0x3, RZ ;  /* 0x0000000338387819 */ /* 0x000fe400000012ff */
[----:B------:R-:W-:-:S02]  /*236a0*/  SHF.R.U64 R60, R60, 0x3, RZ ;  /* 0x000000033c3c7819 */ /* 0x000fc400000012ff */
        /* <DEDUP_REMOVED lines=11> */
[----:B------:R-:W-:Y:S01]  /*23760*/  IADD3 R6, P5, R4, 0xf000, RZ ;  /* 0x0000f00004067810 */ /* 0x000fe20007fbe0ff */
[----:B------:R-:W-:Y:S01]  /*23770*/  IMAD.IADD R12, R124, 0x1, R8 ;  /* 0x000000017c0c7824 */ /* 0x000fe200078e0208 */
[C---:B------:R-:W-:Y:S01]  /*23780*/  IADD3 R73, P0, R4.reuse, 0xb000, RZ ;  /* 0x0000b00004497810 */ /* 0x040fe20007f1e0ff */
[----:B------:R-:W5:Y:S01]  /*23790*/  LD.E.128 R52, desc[UR40][R52.64] ;  /* 0x0000002834347980 */ /* 0x000f62000c101d00 */
[C---:B------:R-:W-:Y:S01]  /*237a0*/  IADD3 R77, P2, R4.reuse, 0xc000, RZ ;  /* 0x0000c000044d7810 */ /* 0x040fe20007f5e0ff */
[----:B------:R-:W-:Y:S01]  /*237b0*/  IMAD.X R89, RZ, RZ, R5, P5 ;  /* 0x000000ffff597224 */ /* 0x000fe200028e0605 */
        /* <DEDUP_REMOVED lines=11> */
[----:B------:R-:W-:-:S02]  /*23870*/  SHF.R.U64 R3, R3, 0x3, RZ ;  /* 0x0000000303037819 */ /* 0x000fc400000012ff */
[----:B------:R-:W-:Y:S02]  /*23880*/  SHF.R.U64 R72, R72, 0x3, RZ ;  /* 0x0000000348487819 */ /* 0x000fe400000012ff */
[----:B------:R-:W-:Y:S02]  /*23890*/  SHF.R.U64 R76, R76, 0x3, RZ ;  /* 0x000000034c4c7819 */ /* 0x000fe400000012ff */
[----:B------:R-:W-:Y:S02]  /*238a0*/  SHF.R.U64 R80, R80, 0x3, RZ ;  /* 0x0000000350507819 */ /* 0x000fe400000012ff */
[----:B------:R-:W-:Y:S02]  /*238b0*/  SHF.R.U64 R84, R84, 0x3, RZ ;  /* 0x0000000354547819 */ /* 0x000fe400000012ff */
[----:B------:R-:W-:Y:S02]  /*238c0*/  SHF.R.U64 R7, R7, 0x3, RZ ;  /* 0x0000000307077819 */ /* 0x000fe400000012ff */
[----:B------:R-:W-:Y:S01]  /*238d0*/  LOP3.LUT R88, R3, R6, RZ, 0x3c, !PT ;  /* 0x0000000603587212 */ /* 0x000fe200078e3cff */
        /* <DEDUP_REMOVED lines=13> */
[----:B-1----:R-:W-:Y:S01]  /*239b0*/  @P1 IMAD.HI.U32 R8, R12, R9, RZ ;  /* 0x000000090c081227 */ /* 0x002fe200078e00ff */
        /* <DEDUP_REMOVED lines=14> */
[----:B-1----:R-:W1:Y:S01]  /*23aa0*/  FENCE.VIEW.ASYNC.S ;  /* 0x00000000000073c6 */ /* 0x002e620000000000 */
[----:B------:R-:W-:Y:S01]  /*23ab0*/  IMAD.MOV.U32 R9, RZ, RZ, R12 ;  /* 0x000000ffff097224 */ /* 0x000fe200078e000c */
[----:B0-----:R-:W-:Y:S01]  /*23ac0*/  @P1 SHF.R.U32.HI R9, RZ, R15, R8 ;  /* 0x0000000fff091219 */ /* 0x001fe20000011608 */
[----:B------:R-:W-:-:S02]  /*23ad0*/  IMAD R10, R10, UR4, RZ ;  /* 0x000000040a0a7c24 */ /* 0x000fc4000f8e02ff */
[----:B------:R-:W-:Y:S01]  /*23ae0*/  IMAD.WIDE.U32 R2, R11, UR4, R2 ;  /* 0x000000040b027c25 */ /* 0x000fe2000f8e0002 */
[----:B------:R-:W-:-:S03]  /*23af0*/  SHF.R.S32.HI R8, RZ, 0x1f, R9 ;  /* 0x0000001fff087819 */ /* 0x000fc60000011409 */
        /* <DEDUP_REMOVED lines=26> */
.L_x_3019:
        /* <DEDUP_REMOVED lines=19> */
[-C--:B------:R-:W-:Y:S02]  /*23dd0*/  @!P1 LEA R10, P5, R35, R14.reuse, 0x1 ;  /* 0x0000000e230a9211 */ /* 0x080fe400078a08ff */
[----:B------:R-:W-:Y:S02]  /*23de0*/  @!P0 LEA R12, P4, R15, R14, 0x1 ;  /* 0x0000000e0f0c8211 */ /* 0x000fe400078808ff */
[-C--:B------:R-:W-:Y:S02]  /*23df0*/  @!P1 LEA.HI.X R11, R35, R20.reuse, R36, 0x1, P5 ;  /* 0x00000014230b9211 */ /* 0x080fe400028f0c24 */
[----:B------:R-:W-:-:S03]  /*23e00*/  @!P0 LEA.HI.X R13, R15, R20, R34, 0x1, P4 ;  /* 0x000000140f0d8211 */ /* 0x000fc600020f0c22 */
[----:B------:R1:W-:Y:S04]  /*23e10*/  @!P1 ST.E.128 desc[UR40][R10.64], R60 ;  /* 0x0000003c0a009985 */ /* 0x0003e8000c101d28 */
[----:B------:R1:W-:Y:S02]  /*23e20*/  @!P0 ST.E.128 desc[UR40][R12.64], R76 ;  /* 0x0000004c0c008985 */ /* 0x0003e4000c101d28 */
.L_x_2670:
[----:B------:R-:W-:Y:S05]  /*23e30*/  BSYNC B1 ;  /* 0x0000000000017941 */ /* 0x000fea0003800000 */
.L_x_2669:
[----:B------:R-:W-:-:S03]  /*23e40*/  UMOV UR4, 0xffffffff ;  /* 0xffffffff00047882 */ /* 0x000fc60000000000 */
[----:B------:R-:W-:Y:S05]  /*23e50*/  BRA.DIV UR4, `(.L_x_2671) ;  /* 0x0000011604e47947 */ /* 0x000fea000b800000 */
[----:B-1----:R1:W3:Y:S04]  /*23e60*/  SHFL.IDX PT, R9, R32, 0x1, 0x181f ;  /* 0x00381f0020097f89 */ /* 0x0022e800000e0000 */
[----:B--2---:R1:W2:Y:S02]  /*23e70*/  SHFL.IDX PT, R14, R21, 0x1, 0x181f ;  /* 0x00381f00150e7f89 */ /* 0x0042a400000e0000 */
.L_x_3023:
[----:B------:R-:W-:Y:S01]  /*23e80*/  IADD3 R3, R33, 0x20, RZ ;  /* 0x0000002021037810 */ /* 0x000fe20007ffe0ff */
[----:B------:R-:W-:Y:S03]  /*23e90*/  BSSY B1, `(.L_x_2672) ;  /* 0x0000019000017945 */ /* 0x000fe60003800000 */
        /* <DEDUP_REMOVED lines=24> */
.L_x_2673:
[----:B------:R-:W-:Y:S05]  /*24020*/  BSYNC B1 ;  /* 0x0000000000017941 */ /* 0x000fea0003800000 */
.L_x_2672:
[----:B------:R-:W-:Y:S01]  /*24030*/  UMOV UR4, 0xffffffff ;  /* 0xffffffff00047882 */ /* 0x000fe20000000000 */
[----:B------:R-:W-:Y:S02]  /*24040*/  SHF.R.S32.HI R10, RZ, 0x1f, R233 ;  /* 0x0000001fff0a7819 */ /* 0x000fe400000114e9 */
[----:B------:R-:W-:Y:S05]  /*24050*/  BRA.DIV UR4, `(.L_x_2674) ;  /* 0x0000011604ac7947 */ /* 0x000fea000b800000 */
[----:B--23--:R2:W3:Y:S04]  /*24060*/  SHFL.IDX PT, R9, R32, 0x2, 0x181f ;  /* 0x00581f0020097f89 */ /* 0x00c4e800000e0000 */
[----:B------:R2:W4:Y:S02]  /*24070*/  SHFL.IDX PT, R14, R21, 0x2, 0x181f ;  /* 0x00581f00150e7f89 */ /* 0x00052400000e0000 */
.L_x_3027:
        /* <DEDUP_REMOVED lines=25> */
.L_x_2676:
[----:B------:R-:W-:Y:S05]  /*24210*/  BSYNC B1 ;  /* 0x0000000000017941 */ /* 0x000fea0003800000 */
.L_x_2675:
[----:B------:R-:W-:-:S03]  /*24220*/  UMOV UR4, 0xffffffff ;  /* 0xffffffff00047882 */ /* 0x000fc60000000000 */
[----:B------:R-:W-:Y:S05]  /*24230*/  BRA.DIV UR4, `(.L_x_2677) ;  /* 0x00000116047c7947 */ /* 0x000fea000b800000 */
[----:B---3--:R3:W0:Y:S04]  /*24240*/  SHFL.IDX PT, R8, R32, 0x3, 0x181f ;  /* 0x00781f0020087f89 */ /* 0x00862800000e0000 */
[----:B----4-:R3:W4:Y:S02]  /*24250*/  SHFL.IDX PT, R14, R21, 0x3, 0x181f ;  /* 0x00781f00150e7f89 */ /* 0x01072400000e0000 */
.L_x_3031:
        /* <DEDUP_REMOVED lines=26> */
.L_x_2667:
        /* <DEDUP_REMOVED lines=31> */
[----:B------:R-:W-:Y:S01]  /*245f0*/  IMAD.IADD R13, R13, 0x1, R11 ;  /* 0x000000010d0d7824 */ /* 0x000fe200078e020b */
        /* <DEDUP_REMOVED lines=14> */
.L_x_3034:
        /* <DEDUP_REMOVED lines=24> */
[----:B-1----:R-:W-:Y:S02]  /*24860*/  @!P0 IMAD.MOV.U32 R13, RZ, RZ, R41 ;  /* 0x000000ffff0d8224 */ /* 0x002fe400078e0029 */
[----:B------:R-:W-:Y:S02]  /*24870*/  @!P0 IMAD.MOV.U32 R15, RZ, RZ, R201 ;  /* 0x000000ffff0f8224 */ /* 0x000fe400078e00c9 */
[----:B------:R-:W-:Y:S01]  /*24880*/  @!P0 IMAD.WIDE R12, R14, 0x4, R12 ;  /* 0x000000040e0c8825 */ /* 0x000fe200078e020c */
[----:B------:R-:W-:-:S05]  /*24890*/  @!P0 MOV R14, R203 ;  /* 0x000000cb000e8202 */ /* 0x000fca0000000f00 */
        /* <DEDUP_REMOVED lines=16> */
[----:B------:R1:W-:Y:S01]  /*249a0*/  @!P0 ST.E.64 desc[UR40][R12.64], R14 ;  /* 0x0000000e0c008985 */ /* 0x0003e2000c101b28 */
[----:B------:R-:W-:-:S03]  /*249b0*/  ISETP.GE.AND P0, PT, R103, UR4, PT ;  /* 0x0000000467007c0c */ /* 0x000fc6000bf06270 */
[----:B------:R-:W5:Y:S01]  /*249c0*/  LDL R118, [R1+0x188] ;  /* 0x0001880001767983 */ /* 0x000f620000100800 */
[----:B-1----:R-:W-:-:S04]  /*249d0*/  @!P1 LEA R12, P2, R2, R11, 0x2 ;  /* 0x0000000b020c9211 */ /* 0x002fc800078410ff */
[----:B------:R-:W-:Y:S02]  /*249e0*/  @!P1 LEA.HI.X R13, R2, R41, R115, 0x2, P2 ;  /* 0x00000029020d9211 */ /* 0x000fe400010f1473 */
[----:B------:R-:W3:Y:S01]  /*249f0*/  LDL R2, [R1+0x100] ;  /* 0x0001000001027983 */ /* 0x000ee20000100800 */
[----:B------:R-:W-:Y:S02]  /*24a00*/  @!P1 IMAD.MOV.U32 R14, RZ, RZ, R200 ;  /* 0x000000ffff0e9224 */ /* 0x000fe400078e00c8 */
[----:B------:R-:W-:Y:S01]  /*24a10*/  @!P1 IMAD.MOV.U32 R15, RZ, RZ, R198 ;  /* 0x000000ffff0f9224 */ /* 0x000fe200078e00c6 */
[----:B------:R-:W3:Y:S04]  /*24a20*/  LDL R115, [R1+0x184] ;  /* 0x0001840001737983 */ /* 0x000ee80000100800 */
[----:B------:R1:W-:Y:S02]  /*24a30*/  @!P1 ST.E.64 desc[UR40][R12.64], R14 ;  /* 0x0000000e0c009985 */ /* 0x0003e4000c101b28 */
[----:B-1----:R-:W-:-:S04]  /*24a40*/  @!P0 LEA R12, P2, R103, R11, 0x2 ;  /* 0x0000000b670c8211 */ /* 0x002fc800078410ff */
[----:B------:R-:W-:Y:S02]  /*24a50*/  @!P0 LEA.HI.X R13, R103, R41, R113, 0x2, P2 ;  /* 0x00000029670d8211 */ /* 0x000fe400010f1471 */
[----:B------:R-:W3:Y:S01]  /*24a60*/  LDL R113, [R1+0x180] ;  /* 0x0001800001717983 */ /* 0x000ee20000100800 */
[----:B------:R-:W-:Y:S01]  /*24a70*/  ISETP.GE.AND P1, PT, R33, UR4, PT ;  /* 0x0000000421007c0c */ /* 0x000fe2000bf26270 */
[----:B------:R-:W-:Y:S02]  /*24a80*/  @!P0 IMAD.MOV.U32 R14, RZ, RZ, R195 ;  /* 0x000000ffff0e8224 */ /* 0x000fe400078e00c3 */
[----:B------:R-:W-:Y:S01]  /*24a90*/  @!P0 IMAD.MOV.U32 R15, RZ, RZ, R193 ;  /* 0x000000ffff0f8224 */ /* 0x000fe200078e00c1 */
[----:B------:R-:W3:Y:S04]  /*24aa0*/  LDL R103, [R1+0xf8] ;  /* 0x0000f80001677983 */ /* 0x000ee80000100800 */
[----:B------:R1:W-:Y:S01]  /*24ab0*/  @!P0 ST.E.64 desc[UR40][R12.64], R14 ;  /* 0x0000000e0c008985 */ /* 0x0003e2000c101b28 */
[----:B------:R-:W-:-:S04]  /*24ac0*/  ISETP.GE.AND P0, PT, R112, UR4, PT ;  /* 0x0000000470007c0c */ /* 0x000fc8000bf06270 */
[C---:B-1----:R-:W-:Y:S01]  /*24ad0*/  @!P1 LEA R12, P2, R33.reuse, R11, 0x2 ;  /* 0x0000000b210c9211 */ /* 0x042fe200078410ff */
[----:B------:R-:W-:Y:S02]  /*24ae0*/  @!P1 IMAD.MOV.U32 R14, RZ, RZ, R196 ;  /* 0x000000ffff0e9224 */ /* 0x000fe400078e00c4 */
[----:B------:R-:W-:Y:S01]  /*24af0*/  @!P1 IMAD.MOV.U32 R15, RZ, RZ, R194 ;  /* 0x000000ffff0f9224 */ /* 0x000fe200078e00c2 */
[----:B------:R-:W-:Y:S02]  /*24b00*/  @!P1 LEA.HI.X R13, R33, R41, R70, 0x2, P2 ;  /* 0x00000029210d9211 */ /* 0x000fe400010f1446 */
[----:B------:R-:W3:Y:S04]  /*24b10*/  LDL R33, [R1+0x17c] ;  /* 0x00017c0001217983 */ /* 0x000ee80000100800 */
[----:B------:R1:W-:Y:S04]  /*24b20*/  @!P1 ST.E.64 desc[UR40][R12.64], R14 ;  /* 0x0000000e0c009985 */ /* 0x0003e8000c101b28 */
[----:B------:R-:W3:Y:S01]  /*24b30*/  LDL R70, [R1+0xf0] ;  /* 0x0000f00001467983 */ /* 0x000ee20000100800 */
[----:B-1----:R-:W-:Y:S01]  /*24b40*/  @!P0 LEA R12, P2, R112, R11, 0x2 ;  /* 0x0000000b700c8211 */ /* 0x002fe200078410ff */
[----:B------:R-:W-:Y:S01]  /*24b50*/  @!P0 IMAD.MOV.U32 R15, RZ, RZ, R189 ;  /* 0x000000ffff0f8224 */ /* 0x000fe200078e00bd */
[----:B------:R-:W-:-:S02]  /*24b60*/  @!P0 MOV R14, R191 ;  /* 0x000000bf000e8202 */ /* 0x000fc40000000f00 */
[----:B------:R-:W-:Y:S02]  /*24b70*/  @!P0 LEA.HI.X R13, R112, R41, R121, 0x2, P2 ;  /* 0x00000029700d8211 */ /* 0x000fe400010f1479 */
[----:B------:R-:W3:Y:S04]  /*24b80*/  LDL R112, [R1+0x178] ;  /* 0x0001780001707983 */ /* 0x000ee80000100800 */
[----:B------:R1:W-:Y:S04]  /*24b90*/  @!P0 ST.E.64 desc[UR40][R12.64], R14 ;  /* 0x0000000e0c008985 */ /* 0x0003e8000c101b28 */
[----:B------:R-:W3:Y:S01]  /*24ba0*/  LDL R121, [R1+0xec] ;  /* 0x0000ec0001797983 */ /* 0x000ee20000100800 */
[----:B--2---:R-:W-:-:S13]  /*24bb0*/  ISETP.GE.AND P1, PT, R116, UR4, PT ;  /* 0x0000000474007c0c */ /* 0x004fda000bf26270 */
[----:B-1----:R-:W-:Y:S01]  /*24bc0*/  @!P1 LEA R12, P2, R116, R11, 0x2 ;  /* 0x0000000b740c9211 */ /* 0x002fe200078410ff */
[----:B------:R-:W-:Y:S02]  /*24bd0*/  @!P1 IMAD.MOV.U32 R14, RZ, RZ, R192 ;  /* 0x000000ffff0e9224 */ /* 0x000fe400078e00c0 */
[----:B------:R-:W-:Y:S01]  /*24be0*/  @!P1 IMAD.MOV.U32 R15, RZ, RZ, R190 ;  /* 0x000000ffff0f9224 */ /* 0x000fe200078e00be */
[----:B----4-:R-:W-:Y:S02]  /*24bf0*/  ISETP.GE.AND P0, PT, R110, UR4, PT ;  /* 0x000000046e007c0c */ /* 0x010fe4000bf06270 */
[----:B-----5:R-:W-:Y:S02]  /*24c00*/  @!P1 LEA.HI.X R13, R116, R41, R118, 0x2, P2 ;  /* 0x00000029740d9211 */ /* 0x020fe400010f1476 */
[----:B------:R-:W2:Y:S04]  /*24c10*/  LDL R116, [R1+0xe8] ;  /* 0x0000e80001747983 */ /* 0x000ea80000100800 */
[----:B------:R1:W-:Y:S04]  /*24c20*/  @!P1 ST.E.64 desc[UR40][R12.64], R14 ;  /* 0x0000000e0c009985 */ /* 0x0003e8000c101b28 */
[----:B------:R-:W4:Y:S01]  /*24c30*/  LDL R118, [R1+0x168] ;  /* 0x0001680001767983 */ /* 0x000f220000100800 */
[----:B---3--:R-:W-:-:S02]  /*24c40*/  ISETP.GE.AND P2, PT, R2, UR4, PT ;  /* 0x0000000402007c0c */ /* 0x008fc4000bf46270 */
[C---:B-1----:R-:W-:Y:S01]  /*24c50*/  @!P0 LEA R12, P1, R110.reuse, R11, 0x2 ;  /* 0x0000000b6e0c8211 */ /* 0x042fe200078210ff */
[----:B------:R-:W-:Y:S02]  /*24c60*/  @!P0 IMAD.MOV.U32 R14, RZ, RZ, R187 ;  /* 0x000000ffff0e8224 */ /* 0x000fe400078e00bb */
[----:B------:R-:W-:Y:S01]  /*24c70*/  @!P0 IMAD.MOV.U32 R15, RZ, RZ, R185 ;  /* 0x000000ffff0f8224 */ /* 0x000fe200078e00b9 */
[----:B------:R-:W-:Y:S02]  /*24c80*/  @!P0 LEA.HI.X R13, R110, R41, R115, 0x2, P1 ;  /* 0x000000296e0d8211 */ /* 0x000fe400008f1473 */
[----:B------:R-:W3:Y:S04]  /*24c90*/  LDL R110, [R1+0x170] ;  /* 0x00017000016e7983 */ /* 0x000ee80000100800 */
[----:B------:R1:W-:Y:S04]  /*24ca0*/  @!P0 ST.E.64 desc[UR40][R12.64], R14 ;  /* 0x0000000e0c008985 */ /* 0x0003e8000c101b28 */
[----:B------:R-:W5:Y:S01]  /*24cb0*/  LDL R115, [R1+0x164] ;  /* 0x0001640001737983 */ /* 0x000f620000100800 */
[----:B-1----:R-:W-:-:S04]  /*24cc0*/  @!P2 LEA R12, P1, R2, R11, 0x2 ;  /* 0x0000000b020ca211 */ /* 0x002fc800078210ff */
[----:B------:R-:W-:Y:S02]  /*24cd0*/  @!P2 LEA.HI.X R13, R2, R41, R113, 0x2, P1 ;  /* 0x00000029020da211 */ /* 0x000fe400008f1471 */
[----:B------:R-:W4:Y:S01]  /*24ce0*/  LDL R113, [R1+0xe4] ;  /* 0x0000e40001717983 */ /* 0x000f220000100800 */
[----:B------:R-:W-:Y:S01]  /*24cf0*/  ISETP.GE.AND P0, PT, R32, UR4, PT ;  /* 0x0000000420007c0c */ /* 0x000fe2000bf06270 */
[----:B------:R-:W-:Y:S01]  /*24d00*/  @!P2 IMAD.MOV.U32 R14, RZ, RZ, R188 ;  /* 0x000000ffff0ea224 */ /* 0x000fe200078e00bc */
[----:B------:R-:W-:Y:S01]  /*24d10*/  ISETP.GE.AND P1, PT, R103, UR4, PT ;  /* 0x0000000467007c0c */ /* 0x000fe2000bf26270 */
[----:B------:R-:W-:Y:S01]  /*24d20*/  @!P2 IMAD.MOV.U32 R15, RZ, RZ, R186 ;  /* 0x000000ffff0fa224 */ /* 0x000fe200078e00ba */
[----:B------:R-:W5:Y:S04]  /*24d30*/  LDL R2, [R1+0xe0] ;  /* 0x0000e00001027983 */ /* 0x000f680000100800 */
[----:B------:R1:W-:Y:S01]  /*24d40*/  @!P2 ST.E.64 desc[UR40][R12.64], R14 ;  /* 0x0000000e0c00a985 */ /* 0x0003e2000c101b28 */
[----:B------:R-:W-:-:S04]  /*24d50*/  ISETP.GE.AND P2, PT, R120, UR4, PT ;  /* 0x0000000478007c0c */ /* 0x000fc8000bf46270 */
[----:B-1----:R-:W-:-:S04]  /*24d60*/  @!P0 LEA R14, P3, R32, R11, 0x2 ;  /* 0x0000000b200e8211 */ /* 0x002fc800078610ff */
[----:B------:R-:W-:Y:S01]  /*24d70*/  @!P0 LEA.HI.X R15, R32, R41, R33, 0x2, P3 ;  /* 0x00000029200f8211 */ /* 0x000fe200018f1421 */
[----:B------:R-:W-:Y:S02]  /*24d80*/  @!P0 IMAD.MOV.U32 R32, RZ, RZ, R184 ;  /* 0x000000ffff208224 */ /* 0x000fe400078e00b8 */
[----:B------:R-:W-:Y:S01]  /*24d90*/  @!P0 IMAD.MOV.U32 R33, RZ, RZ, R182 ;  /* 0x000000ffff218224 */ /* 0x000fe200078e00b6 */
[----:B------:R-:W-:Y:S02]  /*24da0*/  ISETP.GE.AND P3, PT, R70, UR4, PT ;  /* 0x0000000446007c0c */ /* 0x000fe4000bf66270 */
[C---:B------:R-:W-:Y:S02]  /*24db0*/  @!P1 LEA R12, P4, R103.reuse, R11, 0x2 ;  /* 0x0000000b670c9211 */ /* 0x040fe400078810ff */
[----:B------:R1:W-:Y:S02]  /*24dc0*/  @!P0 ST.E.64 desc[UR40][R14.64], R32 ;  /* 0x000000200e008985 */ /* 0x0003e4000c101b28 */
        /* <DEDUP_REMOVED lines=12> */
[----:B------:R-:W-:Y:S01]  /*24e90*/  @!P2 IMAD.MOV.U32 R33, RZ, RZ, R178 ;  /* 0x000000ffff21a224 */ /* 0x000fe200078e00b2 */
[----:B------:R-:W-:-:S05]  /*24ea0*/  @!P2 MOV R32, R180 ;  /* 0x000000b40020a202 */ /* 0x000fca0000000f00 */
[----:B------:R1:W-:Y:S02]  /*24eb0*/  @!P2 ST.E.64 desc[UR40][R14.64], R32 ;  /* 0x000000200e00a985 */ /* 0x0003e4000c101b28 */
[----:B-1----:R-:W-:Y:S02]  /*24ec0*/  @!P3 IMAD.MOV.U32 R32, RZ, RZ, R179 ;  /* 0x000000ffff20b224 */ /* 0x002fe400078e00b3 */
[----:B------:R-:W-:Y:S01]  /*24ed0*/  @!P3 IMAD.MOV.U32 R33, RZ, RZ, R177 ;  /* 0x000000ffff21b224 */ /* 0x000fe200078e00b1 */
[----:B------:R-:W-:-:S04]  /*24ee0*/  @!P0 LEA R14, P4, R121, R11, 0x2 ;  /* 0x0000000b790e8211 */ /* 0x000fc800078810ff */
[-C--:B------:R-:W-:Y:S02]  /*24ef0*/  @!P0 LEA.HI.X R15, R121, R41.reuse, R124, 0x2, P4 ;  /* 0x00000029790f8211 */ /* 0x080fe400020f147c */
[----:B------:R-:W5:Y:S04]  /*24f00*/  LDL R124, [R1+0xcc] ;  /* 0x0000cc00017c7983 */ /* 0x000f680000100800 */
[----:B------:R-:W5:Y:S01]  /*24f10*/  LDL R121, [R1+0xc8] ;  /* 0x0000c80001797983 */ /* 0x000f620000100800 */
[----:B--2---:R-:W-:Y:S02]  /*24f20*/  ISETP.GE.AND P1, PT, R116, UR4, PT ;  /* 0x0000000474007c0c */ /* 0x004fe4000bf26270 */
[----:B---3--:R-:W-:Y:S02]  /*24f30*/  @!P3 LEA.HI.X R13, R70, R41, R110, 0x2, P5 ;  /* 0x00000029460db211 */ /* 0x008fe400028f146e */
[----:B------:R-:W2:Y:S04]  /*24f40*/  LDL R70, [R1+0xd4] ;  /* 0x0000d40001467983 */ /* 0x000ea80000100800 */
[----:B------:R-:W3:Y:S04]  /*24f50*/  LDL R110, [R1+0xd0] ;  /* 0x0000d000016e7983 */ /* 0x000ee80000100800 */
[----:B------:R1:W-:Y:S01]  /*24f60*/  @!P3 ST.E.64 desc[UR40][R12.64], R32 ;  /* 0x000000200c00b985 */ /* 0x0003e2000c101b28 */
[----:B----4-:R-:W-:Y:S01]  /*24f70*/  ISETP.GE.AND P2, PT, R113, UR4, PT ;  /* 0x0000000471007c0c */ /* 0x010fe2000bf46270 */
[----:B-1----:R-:W-:Y:S01]  /*24f80*/  @!P0 IMAD.MOV.U32 R32, RZ, RZ, R176 ;  /* 0x000000ffff208224 */ /* 0x002fe200078e00b0 */
[----:B------:R-:W-:Y:S01]  /*24f90*/  @!P1 LEA R12, P5, R116, R11, 0x2 ;  /* 0x0000000b740c9211 */ /* 0x000fe200078a10ff */
[----:B------:R-:W-:-:S03]  /*24fa0*/  @!P0 IMAD.MOV.U32 R33, RZ, RZ, R174 ;  /* 0x000000ffff218224 */ /* 0x000fc600078e00ae */
[----:B------:R-:W-:Y:S02]  /*24fb0*/  @!P1 LEA.HI.X R13, R116, R41, R118, 0x2, P5 ;  /* 0x00000029740d9211 */ /* 0x000fe400028f1476 */
[----:B------:R-:W4:Y:S04]  /*24fc0*/  LDL R116, [R1+0x154] ;  /* 0x0001540001747983 */ /* 0x000f280000100800 */
[----:B------:R1:W-:Y:S01]  /*24fd0*/  @!P0 ST.E.64 desc[UR40][R14.64], R32 ;  /* 0x000000200e008985 */ /* 0x0003e2000c101b28 */
[----:B-----5:R-:W-:-:S03]  /*24fe0*/  ISETP.GE.AND P3, PT, R2, UR4, PT ;  /* 0x0000000402007c0c */ /* 0x020fc6000bf66270 */
[----:B------:R-:W5:Y:S01]  /*24ff0*/  LDL R118, [R1+0xc4] ;  /* 0x0000c40001767983 */ /* 0x000f620000100800 */
[----:B-1----:R-:W-:-:S04]  /*25000*/  @!P2 LEA R14, P4, R113, R11, 0x2 ;  /* 0x0000000b710ea211 */ /* 0x002fc800078810ff */
[----:B------:R-:W-:Y:S02]  /*25010*/  @!P2 LEA.HI.X R15, R113, R41, R115, 0x2, P4 ;  /* 0x00000029710fa211 */ /* 0x000fe400020f1473 */
[----:B------:R-:W5:Y:S01]  /*25020*/  LDL R113, [R1+0x150] ;  /* 0x0001500001717983 */ /* 0x000f620000100800 */
[----:B------:R-:W-:Y:S02]  /*25030*/  @!P1 IMAD.MOV.U32 R32, RZ, RZ, R175 ;  /* 0x000000ffff209224 */ /* 0x000fe400078e00af */
[----:B------:R-:W-:Y:S01]  /*25040*/  @!P1 IMAD.MOV.U32 R33, RZ, RZ, R173 ;  /* 0x000000ffff219224 */ /* 0x000fe200078e00ad */
        /* <DEDUP_REMOVED lines=10> */
[----:B-1----:R-:W-:Y:S02]  /*250f0*/  @!P3 IMAD.MOV.U32 R14, RZ, RZ, R171 ;  /* 0x000000ffff0eb224 */ /* 0x002fe400078e00ab */
[----:B------:R-:W-:Y:S01]  /*25100*/  @!P3 IMAD.MOV.U32 R15, RZ, RZ, R166 ;  /* 0x000000ffff0fb224 */ /* 0x000fe200078e00a6 */
[----:B------:R-:W-:-:S04]  /*25110*/  @!P0 LEA R32, P5, R122, R11, 0x2 ;  /* 0x0000000b7a208211 */ /* 0x000fc800078a10ff */
[----:B------:R1:W-:Y:S01]  /*25120*/  @!P3 ST.E.64 desc[UR40][R12.64], R14 ;  /* 0x0000000e0c00b985 */ /* 0x0003e2000c101b28 */
[C---:B------:R-:W-:Y:S02]  /*25130*/  @!P1 LEA R2, P3, R103.reuse, R11, 0x2 ;  /* 0x0000000b67029211 */ /* 0x040fe400078610ff */
[----:B------:R-:W-:Y:S02]  /*25140*/  @!P0 LEA.HI.X R33, R122, R41, R127, 0x2, P5 ;  /* 0x000000297a218211 */ /* 0x000fe400028f147f */
        /* <DEDUP_REMOVED lines=13> */
[----:B------:R-:W5:Y:S01]  /*25220*/  LDL R50, [R1+0x130] ;  /* 0x0001300001327983 */ /* 0x000f620000100800 */
[----:B--2---:R-:W-:-:S02]  /*25230*/  ISETP.GE.AND P2, PT, R70, UR4, PT ;  /* 0x0000000446007c0c */ /* 0x004fc4000bf46270 */
[----:B---3--:R-:W-:-:S11]  /*25240*/  ISETP.GE.AND P4, PT, R110, UR4, PT ;  /* 0x000000046e007c0c */ /* 0x008fd6000bf86270 */
[-C--:B------:R-:W-:Y:S02]  /*25250*/  @!P2 LEA R14, P3, R70, R11.reuse, 0x2 ;  /* 0x0000000b460ea211 */ /* 0x080fe400078610ff */
[----:B-1----:R-:W-:Y:S02]  /*25260*/  @!P4 LEA R2, P5, R110, R11, 0x2 ;  /* 0x0000000b6e02c211 */ /* 0x002fe400078a10ff */
[-C--:B----4-:R-:W-:Y:S02]  /*25270*/  @!P2 LEA.HI.X R15, R70, R41.reuse, R116, 0x2, P3 ;  /* 0x00000029460fa211 */ /* 0x090fe400018f1474 */
[----:B------:R-:W2:Y:S04]  /*25280*/  LDL R116, [R1+0x140] ;  /* 0x0001400001747983 */ /* 0x000ea80000100800 */
[----:B------:R-:W3:Y:S04]  /*25290*/  LDL R70, [R1+0xb4] ;  /* 0x0000b40001467983 */ /* 0x000ee80000100800 */
[----:B------:R1:W-:Y:S01]  /*252a0*/  @!P2 ST.E.64 desc[UR40][R14.64], R4 ;  /* 0x000000040e00a985 */ /* 0x0003e2000c101b28 */
[----:B-----5:R-:W-:Y:S01]  /*252b0*/  @!P4 LEA.HI.X R3, R110, R41, R113, 0x2, P5 ;  /* 0x000000296e03c211 */ /* 0x020fe200028f1471 */
[----:B-1----:R-:W-:-:S02]  /*252c0*/  @!P4 IMAD.MOV.U32 R4, RZ, RZ, R51 ;  /* 0x000000ffff04c224 */ /* 0x002fc400078e0033 */
[----:B------:R-:W4:Y:S04]  /*252d0*/  LDL R113, [R1+0x13c] ;  /* 0x00013c0001717983 */ /* 0x000f280000100800 */
[----:B------:R-:W5:Y:S04]  /*252e0*/  LDL R110, [R1+0x138] ;  /* 0x00013800016e7983 */ /* 0x000f680000100800 */
[----:B------:R-:W5:Y:S04]  /*252f0*/  LDL R51, [R1+0x134] ;  /* 0x0001340001337983 */ /* 0x000f680000100800 */
[----:B------:R-:W5:Y:S04]  /*25300*/  LDL R15, [R1+0x12c] ;  /* 0x00012c00010f7983 */ /* 0x000f680000100800 */
[----:B------:R-:W5:Y:S01]  /*25310*/  LDL R14, [R1+0x128] ;  /* 0x00012800010e7983 */ /* 0x000f620000100800 */
[----:B------:R-:W-:-:S02]  /*25320*/  ISETP.GE.AND P0, PT, R124, UR4, PT ;  /* 0x000000047c007c0c */ /* 0x000fc4000bf06270 */
[----:B------:R-:W-:Y:S01]  /*25330*/  ISETP.GE.AND P1, PT, R121, UR4, PT ;  /* 0x0000000479007c0c */ /* 0x000fe2000bf26270 */
[----:B------:R-:W-:Y:S01]  /*25340*/  @!P4 IMAD.MOV.U32 R5, RZ, RZ, R53 ;  /* 0x000000ffff05c224 */ /* 0x000fe200078e0035 */
[----:B------:R-:W-:-:S04]  /*25350*/  ISETP.GE.AND P2, PT, R118, UR4, PT ;  /* 0x0000000476007c0c */ /* 0x000fc8000bf46270 */
[----:B------:R1:W-:Y:S01]  /*25360*/  @!P4 ST.E.64 desc[UR40][R2.64], R4 ;  /* 0x000000040200c985 */ /* 0x0003e2000c101b28 */
[----:B------:R-:W-:-:S04]  /*25370*/  ISETP.GE.AND P4, PT, R115, UR4, PT ;  /* 0x0000000473007c0c */ /* 0x000fc8000bf86270 */
[----:B------:R-:W-:-:S04]  /*25380*/  @!P0 LEA R12, P3, R124, R11, 0x2 ;  /* 0x0000000b7c0c8211 */ /* 0x000fc800078610ff */
[----:B------:R-:W-:Y:S02]  /*25390*/  @!P0 LEA.HI.X R13, R124, R41, R126, 0x2, P3 ;  /* 0x000000297c0d8211 */ /* 0x000fe400018f147e */
[----:B-1----:R-:W-:-:S03]  /*253a0*/  @!P1 LEA R2, P5, R121, R11, 0x2 ;  /* 0x0000000b79029211 */ /* 0x002fc600078a10ff */
[----:B------:R-:W-:Y:S01]  /*253b0*/  @!P0 ST.E.64 desc[UR40][R12.64], R6 ;  /* 0x000000060c008985 */ /* 0x000fe2000c101b28 */
[----:B------:R-:W-:Y:S02]  /*253c0*/  ISETP.GE.AND P3, PT, R112, UR4, PT ;  /* 0x0000000470007c0c */ /* 0x000fe4000bf66270 */
[----:B------:R-:W-:Y:S02]  /*253d0*/  @!P2 LEA R4, P0, R118, R11, 0x2 ;  /* 0x0000000b7604a211 */ /* 0x000fe400078010ff */
[----:B------:R-:W-:-:S05]  /*253e0*/  @!P1 LEA.HI.X R3, R121, R41, R122, 0x2, P5 ;  /* 0x0000002979039211 */ /* 0x000fca00028f147a */
[----:B------:R1:W-:Y:S01]  /*253f0*/  @!P1 ST.E.64 desc[UR40][R2.64], R54 ;  /* 0x0000003602009985 */ /* 0x0003e2000c101b28 */
[----:B------:R-:W-:Y:S02]  /*25400*/  @!P2 LEA.HI.X R5, R118, R41, R120, 0x2, P0 ;  /* 0x000000297605a211 */ /* 0x000fe400000f1478 */
[-C--:B-1----:R-:W-:Y:S02]  /*25410*/  @!P4 LEA R2, P1, R115, R11.reuse, 0x2 ;  /* 0x0000000b7302c211 */ /* 0x082fe400078210ff */
[----:B------:R-:W-:Y:S01]  /*25420*/  ISETP.GE.AND P0, PT, R103, UR4, PT ;  /* 0x0000000467007c0c */ /* 0x000fe2000bf06270 */
[----:B------:R1:W-:Y:S01]  /*25430*/  @!P2 ST.E.64 desc[UR40][R4.64], R8 ;  /* 0x000000080400a985 */ /* 0x0003e2000c101b28 */
[----:B------:R-:W-:Y:S01]  /*25440*/  @!P3 LEA R6, P5, R112, R11, 0x2 ;  /* 0x0000000b7006b211 */ /* 0x000fe200078a10ff */
[----:B-1----:R-:W-:Y:S02]  /*25450*/  @!P4 IMAD.MOV.U32 R4, RZ, RZ, R57 ;  /* 0x000000ffff04c224 */ /* 0x002fe400078e0039 */
[----:B------:R-:W-:Y:S01]  /*25460*/  @!P4 IMAD.MOV.U32 R5, RZ, RZ, R58 ;  /* 0x000000ffff05c224 */ /* 0x000fe200078e003a */
[----:B--2---:R-:W-:-:S02]  /*25470*/  @!P4 LEA.HI.X R3, R115, R41, R116, 0x2, P1 ;  /* 0x000000297303c211 */ /* 0x004fc400008f1474 */
[----:B---3--:R-:W-:-:S03]  /*25480*/  ISETP.GE.AND P1, PT, R70, UR4, PT ;  /* 0x0000000446007c0c */ /* 0x008fc6000bf26270 */
[----:B------:R1:W-:Y:S01]  /*25490*/  @!P4 ST.E.64 desc[UR40][R2.64], R4 ;  /* 0x000000040200c985 */ /* 0x0003e2000c101b28 */
[----:B------:R-:W-:Y:S01]  /*254a0*/  ISETP.GE.AND P4, PT, R49, UR4, PT ;  /* 0x0000000431007c0c */ /* 0x000fe2000bf86270 */
[----:B-1----:R-:W-:Y:S02]  /*254b0*/  @!P3 IMAD.MOV.U32 R2, RZ, RZ, R10 ;  /* 0x000000ffff02b224 */ /* 0x002fe400078e000a */
[----:B------:R-:W-:Y:S01]  /*254c0*/  @!P3 IMAD.MOV.U32 R3, RZ, RZ, R20 ;  /* 0x000000ffff03b224 */ /* 0x000fe200078e0014 */
[----:B------:R-:W-:Y:S02]  /*254d0*/  @!P0 LEA R4, P2, R103, R11, 0x2 ;  /* 0x0000000b67048211 */ /* 0x000fe400078410ff */
[-C--:B----4-:R-:W-:Y:S02]  /*254e0*/  @!P3 LEA.HI.X R7, R112, R41.reuse, R113, 0x2, P5 ;  /* 0x000000297007b211 */ /* 0x090fe400028f1471 */
[----:B------:R-:W-:Y:S02]  /*254f0*/  ISETP.GE.AND P5, PT, R33, UR4, PT ;  /* 0x0000000421007c0c */ /* 0x000fe4000bfa6270 */
[----:B-----5:R-:W-:Y:S01]  /*25500*/  @!P0 LEA.HI.X R5, R103, R41, R110, 0x2, P2 ;  /* 0x0000002967058211 */ /* 0x020fe200010f146e */
[----:B------:R1:W-:Y:S01]  /*25510*/  @!P3 ST.E.64 desc[UR40][R6.64], R2 ;  /* 0x000000020600b985 */ /* 0x0003e2000c101b28 */
[----:B------:R-:W-:Y:S01]  /*25520*/  ISETP.GE.AND P3, PT, R32, UR4, PT ;  /* 0x0000000420007c0c */ /* 0x000fe2000bf66270 */
[----:B-1----:R-:W-:-:S02]  /*25530*/  @!P0 IMAD.MOV.U32 R6, RZ, RZ, R59 ;  /* 0x000000ffff068224 */ /* 0x002fc400078e003b */
[----:B------:R-:W-:Y:S01]  /*25540*/  @!P0 IMAD.MOV.U32 R7, RZ, RZ, R61 ;  /* 0x000000ffff078224 */ /* 0x000fe200078e003d */
[----:B------:R-:W-:-:S04]  /*25550*/  @!P1 LEA R2, P2, R70, R11, 0x2 ;  /* 0x0000000b46029211 */ /* 0x000fc800078410ff */
[----:B------:R1:W-:Y:S01]  /*25560*/  @!P0 ST.E.64 desc[UR40][R4.64], R6 ;  /* 0x0000000604008985 */ /* 0x0003e2000c101b28 */
[----:B------:R-:W-:-:S04]  /*25570*/  @!P1 LEA.HI.X R3, R70, R41, R51, 0x2, P2 ;  /* 0x0000002946039211 */ /* 0x000fc800010f1433 */
[----:B------:R-:W-:Y:S01]  /*25580*/  @!P3 IMAD.MOV.U32 R8, RZ, RZ, R69 ;  /* 0x000000ffff08b224 */ /* 0x000fe200078e0045 */
[----:B-1----:R-:W-:Y:S01]  /*25590*/  @!P1 MOV R4, R21 ;  /* 0x0000001500049202 */ /* 0x002fe20000000f00 */
[----:B------:R-:W-:Y:S01]  /*255a0*/  @!P1 IMAD.MOV.U32 R5, RZ, RZ, R24 ;  /* 0x000000ffff059224 */ /* 0x000fe200078e0018 */
[----:B------:R-:W-:-:S04]  /*255b0*/  @!P4 LEA R6, P0, R49, R11, 0x2 ;  /* 0x0000000b3106c211 */ /* 0x000fc800078010ff */
[----:B------:R-:W-:Y:S01]  /*255c0*/  @!P4 LEA.HI.X R7, R49, R41, R50, 0x2, P0 ;  /* 0x000000293107c211 */ /* 0x000fe200000f1432 */
[----:B------:R1:W-:Y:S01]  /*255d0*/  @!P1 ST.E.64 desc[UR40][R2.64], R4 ;  /* 0x0000000402009985 */ /* 0x0003e2000c101b28 */
[----:B------:R-:W-:-:S03]  /*255e0*/  @!P3 IMAD.MOV.U32 R9, RZ, RZ, R72 ;  /* 0x000000ffff09b224 */ /* 0x000fc600078e0048 */
[----:B------:R2:W-:Y:S01]  /*255f0*/  @!P4 ST.E.64 desc[UR40][R6.64], R64 ;  /* 0x000000400600c985 */ /* 0x0005e2000c101b28 */
[CC--:B-1----:R-:W-:Y:S02]  /*25600*/  @!P5 LEA R2, P1, R33.reuse, R11.reuse, 0x2 ;  /* 0x0000000b2102d211 */ /* 0x0c2fe400078210ff */
[C---:B------:R-:W-:Y:S02]  /*25610*/  @!P3 LEA R4, P2, R32.reuse, R11, 0x2 ;  /* 0x0000000b2004b211 */ /* 0x040fe400078410ff */
[-C--:B------:R-:W-:Y:S01]  /*25620*/  @!P5 LEA.HI.X R3, R33, R41.reuse, R15, 0x2, P1 ;  /* 0x000000292103d211 */ /* 0x080fe200008f140f */
[----:B--2---:R-:W-:Y:S01]  /*25630*/  @!P5 IMAD.MOV.U32 R6, RZ, RZ, R25 ;  /* 0x000000ffff06d224 */ /* 0x004fe200078e0019 */
[----:B------:R-:W-:Y:S01]  /*25640*/  @!P3 LEA.HI.X R5, R32, R41, R14, 0x2, P2 ;  /* 0x000000292005b211 */ /* 0x000fe200010f140e */
[----:B------:R-:W-:-:S05]  /*25650*/  @!P5 IMAD.MOV.U32 R7, RZ, RZ, R26 ;  /* 0x000000ffff07d224 */ /* 0x000fca00078e001a */
[----:B------:R3:W-:Y:S04]  /*25660*/  @!P5 ST.E.64 desc[UR40][R2.64], R6 ;  /* 0x000000060200d985 */ /* 0x0007e8000c101b28 */
[----:B------:R3:W-:Y:S02]  /*25670*/  @!P3 ST.E.64 desc[UR40][R4.64], R8 ;  /* 0x000000080400b985 */ /* 0x0007e4000c101b28 */
.L_x_2681:
[----:B------:R-:W-:Y:S05]  /*25680*/  BSYNC B1 ;  /* 0x0000000000017941 */ /* 0x000fea0003800000 */
.L_x_2680:
[----:B------:R-:W-:-:S03]  /*25690*/  UMOV UR4, 0xffffffff ;  /* 0xffffffff00047882 */ /* 0x000fc60000000000 */
[----:B------:R-:W-:Y:S05]  /*256a0*/  BRA.DIV UR4, `(.L_x_2682) ;  /* 0x0000010204e07947 */ /* 0x000fea000b800000 */
[----:B0-----:R-:W0:Y:S04]  /*256b0*/  SHFL.IDX PT, R40, R40, 0x1, 0x1c1f ;  /* 0x003c1f0028287f89 */ /* 0x001e2800000e0000 */
[----:B------:R-:W4:Y:S02]  /*256c0*/  SHFL.IDX PT, R35, R35, 0x1, 0x1c1f ;  /* 0x003c1f0023237f89 */ /* 0x000f2400000e0000 */
.L_x_3038:
        /* <DEDUP_REMOVED lines=48> */
[----:B---3--:R-:W-:-:S02]  /*259d0*/  IMAD.MOV.U32 R21, RZ, RZ, R7 ;  /* 0x000000ffff157224 */ /* 0x008fc400078e0007 */
[----:B------:R-:W-:Y:S02]  /*259e0*/  IMAD.MOV.U32 R7, RZ, RZ, R6 ;  /* 0x000000ffff077224 */ /* 0x000fe400078e0006 */
[----:B------:R-:W-:Y:S01]  /*259f0*/  IMAD.MOV.U32 R6, RZ, RZ, R5 ;  /* 0x000000ffff067224 */ /* 0x000fe200078e0005 */
[----:B------:R-:W-:Y:S01]  /*25a00*/  MOV R5, R4 ;  /* 0x0000000400057202 */ /* 0x000fe20000000f00 */
[----:B------:R-:W-:Y:S02]  /*25a10*/  IMAD.MOV.U32 R4, RZ, RZ, R3 ;  /* 0x000000ffff047224 */ /* 0x000fe400078e0003 */
[----:B------:R-:W-:Y:S02]  /*25a20*/  IMAD.MOV.U32 R3, RZ, RZ, R2 ;  /* 0x000000ffff037224 */ /* 0x000fe400078e0002 */
[----:B------:R-:W3:Y:S01]  /*25a30*/  LDL R2, [R1+0x168] ;  /* 0x0001680001027983 */ /* 0x000ee20000100800 */
        /* <DEDUP_REMOVED lines=10> */
[----:B------:R-:W-:Y:S01]  /*25ae0*/  ISETP.GE.AND P0, PT, R64, UR4, PT ;  /* 0x0000000440007c0c */ /* 0x000fe2000bf06270 */
[----:B------:R-:W-:Y:S02]  /*25af0*/  IMAD.MOV.U32 R55, RZ, RZ, R53 ;  /* 0x000000ffff377224 */ /* 0x000fe400078e0035 */
[----:B------:R-:W-:Y:S01]  /*25b00*/  IMAD.MOV.U32 R115, RZ, RZ, R61 ;  /* 0x000000ffff737224 */ /* 0x000fe200078e003d */
[----:B------:R-:W-:Y:S01]  /*25b10*/  MOV R61, R59 ;  /* 0x0000003b003d7202 */ /* 0x000fe20000000f00 */
[----:B------:R-:W-:Y:S02]  /*25b20*/  IMAD.MOV.U32 R41, RZ, RZ, R32 ;  /* 0x000000ffff297224 */ /* 0x000fe400078e0020 */
[----:B------:R-:W-:-:S02]  /*25b30*/  IMAD.MOV.U32 R54, RZ, RZ, R51 ;  /* 0x000000ffff367224 */ /* 0x000fc400078e0033 */
[----:B------:R-:W-:Y:S02]  /*25b40*/  IMAD.MOV.U32 R32, RZ, RZ, R24 ;  /* 0x000000ffff207224 */ /* 0x000fe400078e0018 */
[----:B------:R-:W-:Y:S02]  /*25b50*/  IMAD.MOV.U32 R53, RZ, RZ, R50 ;  /* 0x000000ffff357224 */ /* 0x000fe400078e0032 */
[----:B------:R-:W-:Y:S01]  /*25b60*/  IMAD.MOV.U32 R59, RZ, RZ, R58 ;  /* 0x000000ffff3b7224 */ /* 0x000fe200078e003a */
[----:B------:R-:W-:Y:S01]  /*25b70*/  ISETP.GE.AND P1, PT, R120, UR4, PT ;  /* 0x0000000478007c0c */ /* 0x000fe2000bf26270 */
[----:B------:R-:W-:Y:S01]  /*25b80*/  IMAD.MOV.U32 R51, RZ, RZ, R49 ;  /* 0x000000ffff337224 */ /* 0x000fe200078e0031 */
[----:B------:R-:W-:Y:S01]  /*25b90*/  MOV R49, R33 ;  /* 0x0000002100317202 */ /* 0x000fe20000000f00 */
[----:B------:R-:W-:Y:S01]  /*25ba0*/  IMAD.MOV.U32 R58, RZ, RZ, R57 ;  /* 0x000000ffff3a7224 */ /* 0x000fe200078e0039 */
[----:B------:R-:W-:Y:S01]  /*25bb0*/  ISETP.GE.AND P3, PT, R118, UR4, PT ;  /* 0x0000000476007c0c */ /* 0x000fe2000bf66270 */
[----:B------:R-:W-:Y:S01]  /*25bc0*/  IMAD.MOV.U32 R50, RZ, RZ, R41 ;  /* 0x000000ffff327224 */ /* 0x000fe200078e0029 */
[----:B------:R-:W-:Y:S01]  /*25bd0*/  MOV R70, R61 ;  /* 0x0000003d00467202 */ /* 0x000fe20000000f00 */
[----:B------:R-:W-:Y:S01]  /*25be0*/  IMAD.MOV.U32 R57, RZ, RZ, R55 ;  /* 0x000000ffff397224 */ /* 0x000fe200078e0037 */
[----:B------:R-:W-:Y:S01]  /*25bf0*/  ISETP.GE.AND P2, PT, R72, UR4, PT ;  /* 0x0000000448007c0c */ /* 0x000fe2000bf46270 */
[----:B------:R-:W-:Y:S01]  /*25c00*/  IMAD.MOV.U32 R55, RZ, RZ, R54 ;  /* 0x000000ffff377224 */ /* 0x000fe200078e0036 */
[----:B------:R-:W4:Y:S01]  /*25c10*/  LDL R24, [R1+0x134] ;  /* 0x0001340001187983 */ /* 0x000f220000100800 */
        /* <DEDUP_REMOVED lines=13> */
[----:B0-----:R-:W-:Y:S02]  /*25cf0*/  @!P0 IMAD.MOV.U32 R3, RZ, RZ, R40 ;  /* 0x000000ffff038224 */ /* 0x001fe400078e0028 */
[----:B------:R-:W-:Y:S02]  /*25d00*/  IMAD.MOV.U32 R69, RZ, RZ, R59 ;  /* 0x000000ffff457224 */ /* 0x000fe400078e003b */
        /* <DEDUP_REMOVED lines=13> */
[----:B------:R-:W-:Y:S02]  /*25de0*/  IMAD.MOV.U32 R33, RZ, RZ, R32 ;  /* 0x000000ffff217224 */ /* 0x000fe400078e0020 */
[----:B------:R-:W-:Y:S01]  /*25df0*/  IMAD.MOV.U32 R65, RZ, RZ, R58 ;  /* 0x000000ffff417224 */ /* 0x000fe200078e003a */
[----:B------:R-:W5:Y:S01]  /*25e00*/  LDL R32, [R1+0x144] ;  /* 0x0001440001207983 */ /* 0x000f620000100800 */
[----:B------:R-:W-:-:S02]  /*25e10*/  IMAD.MOV.U32 R58, RZ, RZ, R53 ;  /* 0x000000ffff3a7224 */ /* 0x000fc400078e0035 */
[----:B------:R-:W-:Y:S02]  /*25e20*/  IMAD.MOV.U32 R61, RZ, RZ, R55 ;  /* 0x000000ffff3d7224 */ /* 0x000fe400078e0037 */
[----:B------:R-:W-:Y:S02]  /*25e30*/  IMAD.MOV.U32 R53, RZ, RZ, R51 ;  /* 0x000000ffff357224 */ /* 0x000fe400078e0033 */
[----:B------:R-:W-:Y:S02]  /*25e40*/  IMAD.MOV.U32 R55, RZ, RZ, R49 ;  /* 0x000000ffff377224 */ /* 0x000fe400078e0031 */
[----:B------:R-:W-:Y:S02]  /*25e50*/  IMAD.MOV.U32 R51, RZ, RZ, R33 ;  /* 0x000000ffff337224 */ /* 0x000fe400078e0021 */
[----:B------:R-:W-:Y:S02]  /*25e60*/  IMAD.MOV.U32 R49, RZ, RZ, R5 ;  /* 0x000000ffff317224 */ /* 0x000fe400078e0005 */
[----:B------:R-:W-:-:S02]  /*25e70*/  IMAD.MOV.U32 R33, RZ, RZ, R4 ;  /* 0x000000ffff217224 */ /* 0x000fc400078e0004 */
[----:B------:R-:W-:Y:S02]  /*25e80*/  @!P0 IMAD.MOV.U32 R4, RZ, RZ, R27 ;  /* 0x000000ffff048224 */ /* 0x000fe400078e001b */
[----:B------:R-:W-:-:S05]  /*25e90*/  @!P0 IMAD.MOV.U32 R5, RZ, RZ, R36 ;  /* 0x000000ffff058224 */ /* 0x000fca00078e0024 */
[----:B------:R0:W-:Y:S02]  /*25ea0*/  @!P0 ST.E.64 desc[UR40][R2.64], R4 ;  /* 0x0000000402008985 */ /* 0x0001e4000c101b28 */
[----:B0-----:R-:W-:-:S04]  /*25eb0*/  @!P3 LEA R2, P5, R118, R35, 0x2 ;  /* 0x000000237602b211 */ /* 0x001fc800078a10ff */
[----:B---3--:R-:W-:Y:S02]  /*25ec0*/  @!P3 LEA.HI.X R3, R118, R40, R120, 0x2, P5 ;  /* 0x000000287603b211 */ /* 0x008fe400028f1478 */
[----:B------:R-:W3:Y:S01]  /*25ed0*/  LDL R120, [R1+0x198] ;  /* 0x0001980001787983 */ /* 0x000ee20000100800 */
[----:B------:R-:W-:Y:S02]  /*25ee0*/  @!P1 IMAD.MOV.U32 R4, RZ, RZ, R77 ;  /* 0x000000ffff049224 */ /* 0x000fe400078e004d */
[----:B------:R-:W-:-:S05]  /*25ef0*/  @!P1 IMAD.MOV.U32 R5, RZ, RZ, R80 ;  /* 0x000000ffff059224 */ /* 0x000fca00078e0050 */
[----:B------:R0:W-:Y:S01]  /*25f00*/  @!P1 ST.E.64 desc[UR40][R6.64], R4 ;  /* 0x0000000406009985 */ /* 0x0001e2000c101b28 */
[----:B------:R-:W-:Y:S01]  /*25f10*/  IMAD.MOV.U32 R122, RZ, RZ, R69 ;  /* 0x000000ffff7a7224 */ /* 0x000fe200078e0045 */
[----:B------:R-:W-:Y:S01]  /*25f20*/  MOV R69, R64 ;  /* 0x0000004000457202 */ /* 0x000fe20000000f00 */
[----:B------:R-:W-:Y:S02]  /*25f30*/  IMAD.MOV.U32 R64, RZ, RZ, R59 ;  /* 0x000000ffff407224 */ /* 0x000fe400078e003b */
[----:B------:R-:W-:Y:S01]  /*25f40*/  IMAD.MOV.U32 R59, RZ, RZ, R55 ;  /* 0x000000ffff3b7224 */ /* 0x000fe200078e0037 */
[----:B0-----:R-:W-:Y:S01]  /*25f50*/  @!P2 LEA R4, P4, R72, R35, 0x2 ;  /* 0x000000234804a211 */ /* 0x001fe200078810ff */
[----:B------:R-:W-:Y:S02]  /*25f60*/  IMAD.MOV.U32 R55, RZ, RZ, R51 ;  /* 0x000000ffff377224 */ /* 0x000fe400078e0033 */
[----:B------:R-:W-:Y:S02]  /*25f70*/  IMAD.MOV.U32 R51, RZ, RZ, R49 ;  /* 0x000000ffff337224 */ /* 0x000fe400078e0031 */
[----:B-----5:R-:W-:-:S02]  /*25f80*/  IMAD.MOV.U32 R49, RZ, RZ, R32 ;  /* 0x000000ffff317224 */ /* 0x020fc400078e0020 */
[----:B------:R-:W5:Y:S01]  /*25f90*/  LDL R32, [R1+0xcc] ;  /* 0x0000cc0001207983 */ /* 0x000f620000100800 */
[----:B---3--:R-:W-:-:S03]  /*25fa0*/  @!P2 LEA.HI.X R5, R72, R40, R120, 0x2, P4 ;  /* 0x000000284805a211 */ /* 0x008fc600020f1478 */
[----:B------:R-:W3:Y:S01]  /*25fb0*/  LDL R120, [R1+0x194] ;  /* 0x0001940001787983 */ /* 0x000ee20000100800 */
[----:B------:R-:W-:Y:S01]  /*25fc0*/  ISETP.GE.AND P0, PT, R116, UR4, PT ;  /* 0x0000000474007c0c */ /* 0x000fe2000bf06270 */
[----:B------:R-:W-:Y:S02]  /*25fd0*/  IMAD.MOV.U32 R118, RZ, RZ, R70 ;  /* 0x000000ffff767224 */ /* 0x000fe400078e0046 */
[----:B------:R-:W-:Y:S02]  /*25fe0*/  IMAD.MOV.U32 R70, RZ, RZ, R65 ;  /* 0x000000ffff467224 */ /* 0x000fe400078e0041 */
[----:B------:R-:W-:Y:S01]  /*25ff0*/  IMAD.MOV.U32 R65, RZ, RZ, R61 ;  /* 0x000000ffff417224 */ /* 0x000fe200078e003d */
[----:B------:R0:W-:Y:S01]  /*26000*/  @!P3 ST.E.64 desc[UR40][R2.64], R42 ;  /* 0x0000002a0200b985 */ /* 0x0001e2000c101b28 */
[----:B------:R-:W-:Y:S01]  /*26010*/  IMAD.MOV.U32 R61, RZ, RZ, R58 ;  /* 0x000000ffff3d7224 */ /* 0x000fe200078e003a */
[----:B------:R-:W-:Y:S01]  /*26020*/  MOV R72, R70 ;  /* 0x0000004600487202 */ /* 0x000fe20000000f00 */
[----:B------:R-:W-:-:S02]  /*26030*/  IMAD.MOV.U32 R58, RZ, RZ, R57 ;  /* 0x000000ffff3a7224 */ /* 0x000fc400078e0039 */
[----:B------:R-:W-:Y:S02]  /*26040*/  IMAD.MOV.U32 R70, RZ, RZ, R69 ;  /* 0x000000ffff467224 */ /* 0x000fe400078e0045 */
[----:B------:R-:W-:Y:S02]  /*26050*/  IMAD.MOV.U32 R57, RZ, RZ, R54 ;  /* 0x000000ffff397224 */ /* 0x000fe400078e0036 */
[----:B------:R-:W-:Y:S02]  /*26060*/  IMAD.MOV.U32 R69, RZ, RZ, R65 ;  /* 0x000000ffff457224 */ /* 0x000fe400078e0041 */
[----:B------:R-:W-:Y:S02]  /*26070*/  IMAD.MOV.U32 R54, RZ, RZ, R50 ;  /* 0x000000ffff367224 */ /* 0x000fe400078e0032 */
[----:B------:R-:W-:Y:S01]  /*26080*/  IMAD.MOV.U32 R65, RZ, RZ, R64 ;  /* 0x000000ffff417224 */ /* 0x000fe200078e0040 */
[----:B0-----:R-:W-:Y:S01]  /*26090*/  @!P0 LEA R2, P5, R116, R35, 0x2 ;  /* 0x0000002374028211 */ /* 0x001fe200078a10ff */
[----:B------:R-:W-:-:S02]  /*260a0*/  IMAD.MOV.U32 R50, RZ, RZ, R33 ;  /* 0x000000ffff327224 */ /* 0x000fc400078e0021 */
[----:B------:R-:W-:Y:S01]  /*260b0*/  IMAD.MOV.U32 R64, RZ, RZ, R61 ;  /* 0x000000ffff407224 */ /* 0x000fe200078e003d */
[----:B------:R-:W2:Y:S01]  /*260c0*/  LDL R33, [R1+0xd0] ;  /* 0x0000d00001217983 */ /* 0x000ea20000100800 */
[----:B------:R-:W-:Y:S01]  /*260d0*/  IMAD.MOV.U32 R61, RZ, RZ, R59 ;  /* 0x000000ffff3d7224 */ /* 0x000fe200078e003b */
[----:B---3--:R-:W-:Y:S01]  /*260e0*/  @!P0 LEA.HI.X R3, R116, R40, R120, 0x2, P5 ;  /* 0x0000002874038211 */ /* 0x008fe200028f1478 */
[----:B------:R-:W-:Y:S01]  /*260f0*/  IMAD.MOV.U32 R120, RZ, RZ, R70 ;  /* 0x000000ffff787224 */ /* 0x000fe200078e0046 */
[----:B------:R-:W3:Y:S01]  /*26100*/  LDL R116, [R1+0x190] ;  /* 0x0001900001747983 */ /* 0x000ee20000100800 */
[----:B------:R-:W-:Y:S02]  /*26110*/  IMAD.MOV.U32 R70, RZ, RZ, R65 ;  /* 0x000000ffff467224 */ /* 0x000fe400078e0041 */
[----:B------:R-:W-:Y:S02]  /*26120*/  IMAD.MOV.U32 R65, RZ, RZ, R61 ;  /* 0x000000ffff417224 */ /* 0x000fe400078e003d */
[----:B------:R-:W-:-:S02]  /*26130*/  IMAD.MOV.U32 R61, RZ, RZ, R55 ;  /* 0x000000ffff3d7224 */ /* 0x000fc400078e0037 */
[----:B------:R-:W-:Y:S02]  /*26140*/  IMAD.MOV.U32 R55, RZ, RZ, R50 ;  /* 0x000000ffff377224 */ /* 0x000fe400078e0032 */
[----:B-----5:R-:W-:Y:S02]  /*26150*/  IMAD.MOV.U32 R50, RZ, RZ, R32 ;  /* 0x000000ffff327224 */ /* 0x020fe400078e0020 */
[----:B------:R-:W5:Y:S01]  /*26160*/  LDL R32, [R1+0xdc] ;  /* 0x0000dc0001207983 */ /* 0x000f620000100800 */
[----:B------:R-:W-:Y:S01]  /*26170*/  ISETP.GE.AND P1, PT, R113, UR4, PT ;  /* 0x0000000471007c0c */ /* 0x000fe2000bf26270 */
[----:B------:R-:W-:Y:S01]  /*26180*/  IMAD.MOV.U32 R59, RZ, RZ, R57 ;  /* 0x000000ffff3b7224 */ /* 0x000fe200078e0039 */
[----:B------:R-:W-:Y:S01]  /*26190*/  ISETP.GE.AND P3, PT, R112, UR4, PT ;  /* 0x0000000470007c0c */ /* 0x000fe2000bf66270 */
[----:B------:R-:W-:Y:S02]  /*261a0*/  @!P2 IMAD.MOV.U32 R57, RZ, RZ, R73 ;  /* 0x000000ffff39a224 */ /* 0x000fe400078e0049 */
[----:B------:R-:W-:-:S02]  /*261b0*/  IMAD.MOV.U32 R121, RZ, RZ, R72 ;  /* 0x000000ffff797224 */ /* 0x000fc400078e0048 */
[----:B------:R-:W-:Y:S01]  /*261c0*/  IMAD.MOV.U32 R72, RZ, RZ, R69 ;  /* 0x000000ffff487224 */ /* 0x000fe200078e0045 */
[----:B------:R-:W-:Y:S01]  /*261d0*/  MOV R69, R64 ;  /* 0x0000004000457202 */ /* 0x000fe20000000f00 */
[----:B------:R-:W-:Y:S01]  /*261e0*/  IMAD.MOV.U32 R64, RZ, RZ, R59 ;  /* 0x000000ffff407224 */ /* 0x000fe200078e003b */
[----:B------:R0:W-:Y:S01]  /*261f0*/  @!P2 ST.E.64 desc[UR40][R4.64], R56 ;  /* 0x000000380400a985 */ /* 0x0001e2000c101b28 */
[----:B------:R-:W-:Y:S02]  /*26200*/  IMAD.MOV.U32 R59, RZ, RZ, R54 ;  /* 0x000000ffff3b7224 */ /* 0x000fe400078e0036 */
[----:B--2---:R-:W-:Y:S02]  /*26210*/  IMAD.MOV.U32 R54, RZ, RZ, R33 ;  /* 0x000000ffff367224 */ /* 0x004fe400078e0021 */
[----:B------:R-:W2:Y:S04]  /*26220*/  LDL R33, [R1+0x180] ;  /* 0x0001800001217983 */ /* 0x000ea80000100800 */
[----:B------:R1:W-:Y:S01]  /*26230*/  @!P0 ST.E.64 desc[UR40][R2.64], R44 ;  /* 0x0000002c02008985 */ /* 0x0003e2000c101b28 */
[----:B0-----:R-:W-:-:S02]  /*26240*/  @!P1 LEA R4, P4, R113, R35, 0x2 ;  /* 0x0000002371049211 */ /* 0x001fc400078810ff */
[C---:B-1----:R-:W-:Y:S02]  /*26250*/  @!P3 LEA R2, P5, R112.reuse, R35, 0x2 ;  /* 0x000000237002b211 */ /* 0x042fe400078a10ff */
[----:B---3--:R-:W-:Y:S01]  /*26260*/  @!P1 LEA.HI.X R5, R113, R40, R116, 0x2, P4 ;  /* 0x0000002871059211 */ /* 0x008fe200020f1474 */
[----:B------:R-:W-:Y:S02]  /*26270*/  IMAD.MOV.U32 R116, RZ, RZ, R72 ;  /* 0x000000ffff747224 */ /* 0x000fe400078e0048 */
[----:B------:R-:W-:Y:S02]  /*26280*/  IMAD.MOV.U32 R113, RZ, RZ, R70 ;  /* 0x000000ffff717224 */ /* 0x000fe400078e0046 */
[----:B------:R-:W-:Y:S01]  /*26290*/  IMAD.MOV.U32 R72, RZ, RZ, R69 ;  /* 0x000000ffff487224 */ /* 0x000fe200078e0045 */
[----:B------:R-:W-:Y:S01]  /*262a0*/  MOV R69, R64 ;  /* 0x0000004000457202 */ /* 0x000fe20000000f00 */
[----:B------:R-:W-:Y:S01]  /*262b0*/  IMAD.MOV.U32 R64, RZ, RZ, R59 ;  /* 0x000000ffff407224 */ /* 0x000fe200078e003b */
[----:B------:R-:W-:Y:S01]  /*262c0*/  @!P3 LEA.HI.X R3, R112, R40, R113, 0x2, P5 ;  /* 0x000000287003b211 */ /* 0x000fe200028f1471 */
[----:B------:R-:W-:-:S02]  /*262d0*/  IMAD.MOV.U32 R113, RZ, RZ, R72 ;  /* 0x000000ffff717224 */ /* 0x000fc400078e0048 */
[----:B-----5:R-:W-:Y:S01]  /*262e0*/  IMAD.MOV.U32 R59, RZ, RZ, R32 ;  /* 0x000000ffff3b7224 */ /* 0x020fe200078e0020 */
[----:B------:R-:W-:Y:S01]  /*262f0*/  MOV R72, R69 ;  /* 0x0000004500487202 */ /* 0x000fe20000000f00 */
[----:B------:R-:W-:Y:S02]  /*26300*/  IMAD.MOV.U32 R69, RZ, RZ, R64 ;  /* 0x000000ffff457224 */ /* 0x000fe400078e0040 */
[----:B------:R-:W-:Y:S02]  /*26310*/  IMAD.MOV.U32 R64, RZ, RZ, R59 ;  /* 0x000000ffff407224 */ /* 0x000fe400078e003b */
[----:B------:R-:W3:Y:S01]  /*26320*/  LDL R59, [R1+0x178] ;  /* 0x00017800013b7983 */ /* 0x000ee20000100800 */
[----:B------:R-:W-:Y:S01]  /*26330*/  ISETP.GE.AND P2, PT, R110, UR4, PT ;  /* 0x000000046e007c0c */ /* 0x000fe2000bf46270 */
[----:B------:R-:W-:Y:S02]  /*26340*/  @!P1 IMAD.MOV.U32 R6, RZ, RZ, R47 ;  /* 0x000000ffff069224 */ /* 0x000fe400078e002f */
[----:B------:R-:W-:-:S02]  /*26350*/  @!P1 IMAD.MOV.U32 R7, RZ, RZ, R81 ;  /* 0x000000ffff079224 */ /* 0x000fc400078e0051 */
[----:B------:R-:W-:Y:S02]  /*26360*/  IMAD.MOV.U32 R70, RZ, RZ, R65 ;  /* 0x000000ffff467224 */ /* 0x000fe400078e0041 */
[----:B------:R-:W-:Y:S01]  /*26370*/  IMAD.MOV.U32 R65, RZ, RZ, R61 ;  /* 0x000000ffff417224 */ /* 0x000fe200078e003d */
[----:B------:R0:W-:Y:S01]  /*26380*/  @!P1 ST.E.64 desc[UR40][R4.64], R6 ;  /* 0x0000000604009985 */ /* 0x0001e2000c101b28 */
[----:B--2---:R-:W-:Y:S01]  /*26390*/  IMAD.MOV.U32 R61, RZ, RZ, R33 ;  /* 0x000000ffff3d7224 */ /* 0x004fe200078e0021 */
[----:B------:R-:W-:Y:S01]  /*263a0*/  ISETP.GE.AND P0, PT, R103, UR4, PT ;  /* 0x0000000467007c0c */ /* 0x000fe2000bf06270 */
[----:B------:R-:W-:Y:S02]  /*263b0*/  IMAD.MOV.U32 R33, RZ, RZ, R26 ;  /* 0x000000ffff217224 */ /* 0x000fe400078e001a */
[----:B------:R-:W-:Y:S02]  /*263c0*/  IMAD.MOV.U32 R112, RZ, RZ, R70 ;  /* 0x000000ffff707224 */ /* 0x000fe400078e0046 */
[----:B------:R-:W-:-:S02]  /*263d0*/  IMAD.MOV.U32 R70, RZ, RZ, R65 ;  /* 0x000000ffff467224 */ /* 0x000fc400078e0041 */
[----:B------:R-:W-:Y:S02]  /*263e0*/  IMAD.MOV.U32 R65, RZ, RZ, R61 ;  /* 0x000000ffff417224 */ /* 0x000fe400078e003d */
[----:B------:R-:W-:Y:S01]  /*263f0*/  IMAD.MOV.U32 R61, RZ, RZ, R33 ;  /* 0x000000ffff3d7224 */ /* 0x000fe200078e0021 */
[C---:B0-----:R-:W-:Y:S02]  /*26400*/  @!P2 LEA R4, P4, R110.reuse, R35, 0x2 ;  /* 0x000000236e04a211 */ /* 0x041fe400078810ff */
[----:B------:R-:W-:Y:S02]  /*26410*/  ISETP.GE.AND P1, PT, R115, UR4, PT ;  /* 0x0000000473007c0c */ /* 0x000fe4000bf26270 */
[----:B------:R-:W-:Y:S01]  /*26420*/  @!P2 LEA.HI.X R5, R110, R40, R112, 0x2, P4 ;  /* 0x000000286e05a211 */ /* 0x000fe200020f1470 */
[----:B------:R-:W-:Y:S02]  /*26430*/  IMAD.MOV.U32 R110, RZ, RZ, R72 ;  /* 0x000000ffff6e7224 */ /* 0x000fe400078e0048 */
[----:B------:R-:W-:-:S02]  /*26440*/  IMAD.MOV.U32 R72, RZ, RZ, R69 ;  /* 0x000000ffff487224 */ /* 0x000fc400078e0045 */
[----:B------:R-:W-:Y:S02]  /*26450*/  @!P3 IMAD.MOV.U32 R47, RZ, RZ, R48 ;  /* 0x000000ffff2fb224 */ /* 0x000fe400078e0030 */
[----:B------:R-:W-:Y:S02]  /*26460*/  IMAD.MOV.U32 R69, RZ, RZ, R61 ;  /* 0x000000ffff457224 */ /* 0x000fe400078e003d */
[----:B------:R-:W-:Y:S01]  /*26470*/  IMAD.MOV.U32 R112, RZ, RZ, R70 ;  /* 0x000000ffff707224 */ /* 0x000fe200078e0046 */
[----:B------:R-:W-:Y:S01]  /*26480*/  MOV R70, R65 ;  /* 0x0000004100467202 */ /* 0x000fe20000000f00 */
[----:B------:R-:W-:Y:S02]  /*26490*/  IMAD.MOV.U32 R61, RZ, RZ, R58 ;  /* 0x000000ffff3d7224 */ /* 0x000fe400078e003a */
[----:B------:R-:W-:Y:S02]  /*264a0*/  IMAD.MOV.U32 R58, RZ, RZ, R53 ;  /* 0x000000ffff3a7224 */ /* 0x000fe400078e0035 */
[----:B------:R-:W-:Y:S01]  /*264b0*/  IMAD.MOV.U32 R65, RZ, RZ, R64 ;  /* 0x000000ffff417224 */ /* 0x000fe200078e0040 */
[----:B------:R-:W2:Y:S01]  /*264c0*/  LDL R53, [R1+0x158] ;  /* 0x0001580001357983 */ /* 0x000ea20000100800 */
[----:B------:R-:W-:-:S02]  /*264d0*/  @!P2 IMAD.MOV.U32 R6, RZ, RZ, R109 ;  /* 0x000000ffff06a224 */ /* 0x000fc400078e006d */
[----:B------:R-:W-:Y:S01]  /*264e0*/  @!P2 IMAD.MOV.U32 R7, RZ, RZ, R85 ;  /* 0x000000ffff07a224 */ /* 0x000fe200078e0055 */
[----:B------:R0:W-:Y:S01]  /*264f0*/  @!P3 ST.E.64 desc[UR40][R2.64], R46 ;  /* 0x0000002e0200b985 */ /* 0x0001e2000c101b28 */
[----:B------:R-:W-:Y:S02]  /*26500*/  IMAD.MOV.U32 R124, RZ, RZ, R70 ;  /* 0x000000ffff7c7224 */ /* 0x000fe400078e0046 */
[----:B------:R-:W-:Y:S01]  /*26510*/  IMAD.MOV.U32 R70, RZ, RZ, R61 ;  /* 0x000000ffff467224 */ /* 0x000fe200078e003d */
[----:B------:R1:W-:Y:S01]  /*26520*/  @!P2 ST.E.64 desc[UR40][R4.64], R6 ;  /* 0x000000060400a985 */ /* 0x0003e2000c101b28 */
[----:B0-----:R-:W-:-:S04]  /*26530*/  @!P0 LEA R2, P5, R103, R35, 0x2 ;  /* 0x0000002367028211 */ /* 0x001fc800078a10ff */
[-C--:B------:R-:W-:Y:S01]  /*26540*/  @!P0 LEA.HI.X R3, R103, R40.reuse, R112, 0x2, P5 ;  /* 0x0000002867038211 */ /* 0x080fe200028f1470 */
[----:B------:R-:W-:Y:S01]  /*26550*/  IMAD.MOV.U32 R112, RZ, RZ, R69 ;  /* 0x000000ffff707224 */ /* 0x000fe200078e0045 */
[C---:B-1----:R-:W-:Y:S01]  /*26560*/  @!P1 LEA R4, P4, R115.reuse, R35, 0x2 ;  /* 0x0000002373049211 */ /* 0x042fe200078810ff */
[----:B------:R-:W-:Y:S02]  /*26570*/  IMAD.MOV.U32 R69, RZ, RZ, R21 ;  /* 0x000000ffff457224 */ /* 0x000fe400078e0015 */
[----:B---3--:R-:W-:Y:S01]  /*26580*/  IMAD.MOV.U32 R64, RZ, RZ, R59 ;  /* 0x000000ffff407224 */ /* 0x008fe200078e003b */
[----:B------:R-:W-:Y:S01]  /*26590*/  @!P1 LEA.HI.X R5, R115, R40, R124, 0x2, P4 ;  /* 0x0000002873059211 */ /* 0x000fe200020f147c */
[----:B------:R-:W-:Y:S01]  /*265a0*/  IMAD.MOV.U32 R59, RZ, RZ, R13 ;  /* 0x000000ffff3b7224 */ /* 0x000fe200078e000d */
[----:B------:R-:W-:Y:S01]  /*265b0*/  ISETP.GE.AND P3, PT, R118, UR4, PT ;  /* 0x0000000476007c0c */ /* 0x000fe2000bf66270 */
[----:B------:R-:W-:Y:S01]  /*265c0*/  IMAD.MOV.U32 R26, RZ, RZ, R20 ;  /* 0x000000ffff1a7224 */ /* 0x000fe200078e0014 */
[----:B------:R-:W-:Y:S01]  /*265d0*/  MOV R103, R64 ;  /* 0x0000004000677202 */ /* 0x000fe20000000f00 */
[----:B------:R-:W-:Y:S01]  /*265e0*/  IMAD.MOV.U32 R61, RZ, RZ, R59 ;  /* 0x000000ffff3d7224 */ /* 0x000fe200078e003b */
[----:B------:R-:W3:Y:S04]  /*265f0*/  LDL R20, [R1+0x14c] ;  /* 0x00014c0001147983 */ /* 0x000ee80000100800 */
[----:B------:R-:W5:Y:S01]  /*26600*/  LDL R59, [R1+0x16c] ;  /* 0x00016c00013b7983 */ /* 0x000f620000100800 */
[----:B------:R-:W-:-:S02]  /*26610*/  IMAD.MOV.U32 R115, RZ, RZ, R103 ;  /* 0x000000ffff737224 */ /* 0x000fc400078e0067 */
[----:B------:R-:W-:Y:S01]  /*26620*/  IMAD.MOV.U32 R103, RZ, RZ, R69 ;  /* 0x000000ffff677224 */ /* 0x000fe200078e0045 */
[----:B------:R-:W-:Y:S01]  /*26630*/  ISETP.GE.AND P2, PT, R122, UR4, PT ;  /* 0x000000047a007c0c */ /* 0x000fe2000bf46270 */
[----:B------:R-:W-:Y:S01]  /*26640*/  IMAD.MOV.U32 R69, RZ, RZ, R55 ;  /* 0x000000ffff457224 */ /* 0x000fe200078e0037 */
[----:B------:R-:W4:Y:S01]  /*26650*/  LDL R21, [R1+0xb4] ;  /* 0x0000b40001157983 */ /* 0x000f220000100800 */
[----:B------:R-:W-:-:S03]  /*26660*/  IMAD.MOV.U32 R55, RZ, RZ, R41 ;  /* 0x000000ffff377224 */ /* 0x000fc600078e0029 */
[----:B------:R-:W3:Y:S01]  /*26670*/  LDL R41, [R1+0x15c] ;  /* 0x00015c0001297983 */ /* 0x000ee20000100800 */
[----:B------:R-:W-:Y:S02]  /*26680*/  IMAD.MOV.U32 R124, RZ, RZ, R112 ;  /* 0x000000ffff7c7224 */ /* 0x000fe400078e0070 */
[----:B------:R-:W-:Y:S02]  /*26690*/  IMAD.MOV.U32 R112, RZ, RZ, R70 ;  /* 0x000000ffff707224 */ /* 0x000fe400078e0046 */
[----:B--2---:R-:W-:Y:S02]  /*266a0*/  IMAD.MOV.U32 R64, RZ, RZ, R53 ;  /* 0x000000ffff407224 */ /* 0x004fe400078e0035 */
[----:B------:R-:W-:-:S05]  /*266b0*/  @!P0 IMAD.MOV.U32 R53, RZ, RZ, R60 ;  /* 0x000000ffff358224 */ /* 0x000fca00078e003c */
[----:B------:R0:W-:Y:S02]  /*266c0*/  @!P0 ST.E.64 desc[UR40][R2.64], R52 ;  /* 0x0000003402008985 */ /* 0x0001e4000c101b28 */
[----:B0-----:R-:W-:-:S04]  /*266d0*/  @!P3 LEA R2, P5, R118, R35, 0x2 ;  /* 0x000000237602b211 */ /* 0x001fc800078a10ff */
[----:B------:R-:W-:Y:S01]  /*266e0*/  @!P3 LEA.HI.X R3, R118, R40, R124, 0x2, P5 ;  /* 0x000000287603b211 */ /* 0x000fe200028f147c */
[----:B------:R-:W-:Y:S02]  /*266f0*/  IMAD.MOV.U32 R118, RZ, RZ, R112 ;  /* 0x000000ffff767224 */ /* 0x000fe400078e0070 */
[----:B-----5:R-:W-:Y:S01]  /*26700*/  IMAD.MOV.U32 R70, RZ, RZ, R59 ;  /* 0x000000ffff467224 */ /* 0x020fe200078e003b */
[----:B------:R-:W-:Y:S01]  /*26710*/  MOV R59, R51 ;  /* 0x00000033003b7202 */ /* 0x000fe20000000f00 */
[----:B------:R-:W-:Y:S02]  /*26720*/  IMAD.MOV.U32 R51, RZ, RZ, R25 ;  /* 0x000000ffff337224 */ /* 0x000fe400078e0019 */
[----:B------:R-:W-:Y:S01]  /*26730*/  IMAD.MOV.U32 R112, RZ, RZ, R70 ;  /* 0x000000ffff707224 */ /* 0x000fe200078e0046 */
[----:B------:R-:W-:Y:S01]  /*26740*/  ISETP.GE.AND P0, PT, R121, UR4, PT ;  /* 0x0000000479007c0c */ /* 0x000fe2000bf06270 */
[----:B------:R-:W-:Y:S01]  /*26750*/  IMAD.MOV.U32 R70, RZ, RZ, R59 ;  /* 0x000000ffff467224 */ /* 0x000fe200078e003b */
[----:B------:R-:W2:Y:S01]  /*26760*/  LDL R25, [R1+0xbc] ;  /* 0x0000bc0001197983 */ /* 0x000ea20000100800 */
[----:B------:R-:W-:Y:S01]  /*26770*/  IMAD.MOV.U32 R59, RZ, RZ, R55 ;  /* 0x000000ffff3b7224 */ /* 0x000fe200078e0037 */
[----:B------:R-:W-:Y:S01]  /*26780*/  MOV R55, R51 ;  /* 0x0000003300377202 */ /* 0x000fe20000000f00 */
[----:B---3--:R-:W-:-:S02]  /*26790*/  IMAD.MOV.U32 R51, RZ, RZ, R41 ;  /* 0x000000ffff337224 */ /* 0x008fc400078e0029 */
[----:B------:R-:W3:Y:S01]  /*267a0*/  LDL R41, [R1+0x150] ;  /* 0x0001500001297983 */ /* 0x000ee20000100800 */
[----:B------:R-:W-:Y:S02]  /*267b0*/  @!P1 IMAD.MOV.U32 R6, RZ, RZ, R89 ;  /* 0x000000ffff069224 */ /* 0x000fe400078e0059 */
[----:B------:R-:W-:Y:S02]  /*267c0*/  @!P1 IMAD.MOV.U32 R7, RZ, RZ, R63 ;  /* 0x000000ffff079224 */ /* 0x000fe400078e003f */
[----:B------:R-:W-:Y:S02]  /*267d0*/  IMAD.MOV.U32 R124, RZ, RZ, R115 ;  /* 0x000000ffff7c7224 */ /* 0x000fe400078e0073 */
[----:B------:R-:W-:Y:S01]  /*267e0*/  IMAD.MOV.U32 R115, RZ, RZ, R103 ;  /* 0x000000ffff737224 */ /* 0x000fe200078e0067 */
[----:B------:R0:W-:Y:S01]  /*267f0*/  @!P1 ST.E.64 desc[UR40][R4.64], R6 ;  /* 0x0000000604009985 */ /* 0x0001e2000c101b28 */
[----:B------:R-:W-:Y:S02]  /*26800*/  IMAD.MOV.U32 R103, RZ, RZ, R69 ;  /* 0x000000ffff677224 */ /* 0x000fe400078e0045 */
[----:B------:R-:W-:-:S02]  /*26810*/  @!P3 IMAD.MOV.U32 R69, RZ, RZ, R67 ;  /* 0x000000ffff45b224 */ /* 0x000fc400078e0043 */
[----:B------:R-:W-:Y:S02]  /*26820*/  IMAD.MOV.U32 R13, RZ, RZ, R12 ;  /* 0x000000ffff0d7224 */ /* 0x000fe400078e000c */
[----:B------:R-:W5:Y:S01]  /*26830*/  LDL R12, [R1+0x148] ;  /* 0x00014800010c7983 */ /* 0x000f620000100800 */
[----:B0-----:R-:W-:-:S03]  /*26840*/  @!P2 LEA R4, P4, R122, R35, 0x2 ;  /* 0x000000237a04a211 */ /* 0x001fc600078810ff */
[----:B------:R0:W-:Y:S01]  /*26850*/  @!P3 ST.E.64 desc[UR40][R2.64], R68 ;  /* 0x000000440200b985 */ /* 0x0001e2000c101b28 */
[----:B------:R-:W-:Y:S01]  /*26860*/  @!P2 LEA.HI.X R5, R122, R40, R124, 0x2, P4 ;  /* 0x000000287a05a211 */ /* 0x000fe200020f147c */
        /* <DEDUP_REMOVED lines=8> */
[----:B------:R-:W-:Y:S01]  /*268f0*/  @!P0 LEA.HI.X R3, R121, R40, R122, 0x2, P5 ;  /* 0x0000002879038211 */ /* 0x000fe200028f147a */
[----:B------:R-:W-:Y:S02]  /*26900*/  IMAD.MOV.U32 R55, RZ, RZ, R51 ;  /* 0x000000ffff377224 */ /* 0x000fe400078e0033 */
[----:B------:R-:W-:Y:S02]  /*26910*/  IMAD.MOV.U32 R121, RZ, RZ, R118 ;  /* 0x000000ffff797224 */ /* 0x000fe400078e0076 */
[----:B------:R-:W-:Y:S02]  /*26920*/  IMAD.MOV.U32 R118, RZ, RZ, R115 ;  /* 0x000000ffff767224 */ /* 0x000fe400078e0073 */
[----:B------:R-:W-:Y:S02]  /*26930*/  IMAD.MOV.U32 R115, RZ, RZ, R112 ;  /* 0x000000ffff737224 */ /* 0x000fe400078e0070 */
[----:B------:R-:W-:-:S02]  /*26940*/  IMAD.MOV.U32 R112, RZ, RZ, R70 ;  /* 0x000000ffff707224 */ /* 0x000fc400078e0046 */
[----:B------:R-:W-:Y:S02]  /*26950*/  IMAD.MOV.U32 R70, RZ, RZ, R55 ;  /* 0x000000ffff467224 */ /* 0x000fe400078e0037 */
[----:B------:R-:W-:Y:S02]  /*26960*/  IMAD.MOV.U32 R20, RZ, RZ, R11 ;  /* 0x000000ffff147224 */ /* 0x000fe400078e000b */
[----:B------:R-:W4:Y:S01]  /*26970*/  LDL R11, [R1+0x138] ;  /* 0x00013800010b7983 */ /* 0x000f220000100800 */
[----:B------:R-:W-:-:S03]  /*26980*/  IMAD.MOV.U32 R32, RZ, RZ, R14 ;  /* 0x000000ffff207224 */ /* 0x000fc600078e000e */
[----:B------:R-:W4:Y:S01]  /*26990*/  LDL R14, [R1+0x12c] ;  /* 0x00012c00010e7983 */ /* 0x000f220000100800 */
[----:B------:R-:W-:Y:S01]  /*269a0*/  ISETP.GE.AND P1, PT, R120, UR4, PT ;  /* 0x0000000478007c0c */ /* 0x000fe2000bf26270 */
[----:B------:R-:W-:Y:S01]  /*269b0*/  @!P2 IMAD.MOV.U32 R63, RZ, RZ, R66 ;  /* 0x000000ffff3fa224 */ /* 0x000fe200078e0042 */
[----:B------:R-:W-:Y:S01]  /*269c0*/  ISETP.GE.AND P3, PT, R116, UR4, PT ;  /* 0x0000000474007c0c */ /* 0x000fe2000bf66270 */
[----:B------:R-:W-:Y:S01]  /*269d0*/  @!P0 IMAD.MOV.U32 R77, RZ, RZ, R76 ;  /* 0x000000ffff4d8224 */ /* 0x000fe200078e004c */
[----:B------:R-:W-:Y:S02]  /*269e0*/  @!P0 MOV R76, R71 ;  /* 0x00000047004c8202 */ /* 0x000fe40000000f00 */
[----:B------:R0:W-:Y:S01]  /*269f0*/  @!P2 ST.E.64 desc[UR40][R4.64], R62 ;  /* 0x0000003e0400a985 */ /* 0x0001e2000c101b28 */
[----:B------:R-:W-:Y:S01]  /*26a00*/  ISETP.GE.AND P2, PT, R113, UR4, PT ;  /* 0x0000000471007c0c */ /* 0x000fe2000bf46270 */
[----:B---3--:R-:W-:Y:S02]  /*26a10*/  IMAD.MOV.U32 R51, RZ, RZ, R41 ;  /* 0x000000ffff337224 */ /* 0x008fe400078e0029 */
[----:B------:R-:W-:Y:S01]  /*26a20*/  IMAD.MOV.U32 R41, RZ, RZ, R33 ;  /* 0x000000ffff297224 */ /* 0x000fe200078e0021 */
[----:B------:R-:W-:Y:S01]  /*26a30*/  MOV R33, R26 ;  /* 0x0000001a00217202 */ /* 0x000fe20000000f00 */
[----:B------:R-:W-:Y:S01]  /*26a40*/  IMAD.MOV.U32 R55, RZ, RZ, R51 ;  /* 0x000000ffff377224 */ /* 0x000fe200078e0033 */
[----:B------:R-:W3:Y:S01]  /*26a50*/  LDL R26, [R1+0x13c] ;  /* 0x00013c00011a7983 */ /* 0x000ee20000100800 */
[----:B------:R-:W-:-:S02]  /*26a60*/  IMAD.MOV.U32 R51, RZ, RZ, R41 ;  /* 0x000000ffff337224 */ /* 0x000fc400078e0029 */
[----:B------:R-:W-:Y:S02]  /*26a70*/  IMAD.MOV.U32 R41, RZ, RZ, R33 ;  /* 0x000000ffff297224 */ /* 0x000fe400078e0021 */
[----:B------:R-:W-:Y:S02]  /*26a80*/  IMAD.MOV.U32 R33, RZ, RZ, R15 ;  /* 0x000000ffff217224 */ /* 0x000fe400078e000f */
[----:B------:R-:W3:Y:S01]  /*26a90*/  LDL R15, [R1+0xb0] ;  /* 0x0000b000010f7983 */ /* 0x000ee20000100800 */
[-C--:B------:R-:W-:Y:S02]  /*26aa0*/  @!P1 LOP3.LUT R75, R75, R74.reuse, RZ, 0x3c, !PT ;  /* 0x0000004a4b4b9212 */ /* 0x080fe400078e3cff */
[C---:B0-----:R-:W-:Y:S02]  /*26ab0*/  @!P1 LEA R4, P4, R120.reuse, R35, 0x2 ;  /* 0x0000002378049211 */ /* 0x041fe400078810ff */
[----:B------:R-:W-:Y:S01]  /*26ac0*/  @!P1 LOP3.LUT R74, R75, R74, RZ, 0x3c, !PT ;  /* 0x0000004a4b4a9212 */ /* 0x000fe200078e3cff */
[----:B------:R0:W-:Y:S01]  /*26ad0*/  @!P0 ST.E.64 desc[UR40][R2.64], R76 ;  /* 0x0000004c02008985 */ /* 0x0001e2000c101b28 */
[----:B------:R-:W-:-:S02]  /*26ae0*/  @!P1 LEA.HI.X R5, R120, R40, R121, 0x2, P4 ;  /* 0x0000002878059211 */ /* 0x000fc400020f1479 */
[----:B------:R-:W-:Y:S02]  /*26af0*/  @!P1 LOP3.LUT R75, R75, R74, RZ, 0x3c, !PT ;  /* 0x0000004a4b4b9212 */ /* 0x000fe400078e3cff */
[----:B------:R-:W-:Y:S01]  /*26b00*/  ISETP.GE.AND P0, PT, R110, UR4, PT ;  /* 0x000000046e007c0c */ /* 0x000fe2000bf06270 */
[----:B------:R-:W-:Y:S02]  /*26b10*/  @!P3 IMAD.MOV.U32 R85, RZ, RZ, R84 ;  /* 0x000000ffff55b224 */ /* 0x000fe400078e0054 */
[----:B------:R1:W-:Y:S01]  /*26b20*/  @!P1 ST.E.64 desc[UR40][R4.64], R74 ;  /* 0x0000004a04009985 */ /* 0x0003e2000c101b28 */
[----:B------:R-:W-:Y:S01]  /*26b30*/  ISETP.GE.AND P1, PT, R72, UR4, PT ;  /* 0x0000000448007c0c */ /* 0x000fe2000bf26270 */
[----:B------:R-:W-:Y:S01]  /*26b40*/  @!P3 IMAD.MOV.U32 R84, RZ, RZ, R78 ;  /* 0x000000ffff54b224 */ /* 0x000fe200078e004e */
[----:B0-----:R-:W-:-:S04]  /*26b50*/  @!P3 LEA R2, P5, R116, R35, 0x2 ;  /* 0x000000237402b211 */ /* 0x001fc800078a10ff */
[----:B------:R-:W-:Y:S02]  /*26b60*/  @!P3 LEA.HI.X R3, R116, R40, R118, 0x2, P5 ;  /* 0x000000287403b211 */ /* 0x000fe400028f1476 */
[----:B-1----:R-:W-:-:S03]  /*26b70*/  @!P2 LEA R4, P4, R113, R35, 0x2 ;  /* 0x000000237104a211 */ /* 0x002fc600078810ff */
[----:B------:R0:W-:Y:S01]  /*26b80*/  @!P3 ST.E.64 desc[UR40][R2.64], R84 ;  /* 0x000000540200b985 */ /* 0x0001e2000c101b28 */
[----:B------:R-:W-:Y:S01]  /*26b90*/  ISETP.GE.AND P3, PT, R65, UR4, PT ;  /* 0x0000000441007c0c */ /* 0x000fe2000bf66270 */
[----:B------:R-:W-:Y:S01]  /*26ba0*/  @!P2 IMAD.MOV.U32 R6, RZ, RZ, R117 ;  /* 0x000000ffff06a224 */ /* 0x000fe200078e0075 */
[----:B------:R-:W-:Y:S01]  /*26bb0*/  @!P2 LEA.HI.X R5, R113, R40, R115, 0x2, P4 ;  /* 0x000000287105a211 */ /* 0x000fe200020f1473 */
[----:B------:R-:W-:Y:S02]  /*26bc0*/  @!P2 IMAD.MOV.U32 R7, RZ, RZ, R79 ;  /* 0x000000ffff07a224 */ /* 0x000fe400078e004f */
[----:B------:R-:W-:-:S03]  /*26bd0*/  @!P0 IMAD.MOV.U32 R89, RZ, RZ, R88 ;  /* 0x000000ffff598224 */ /* 0x000fc600078e0058 */
[----:B------:R1:W-:Y:S01]  /*26be0*/  @!P2 ST.E.64 desc[UR40][R4.64], R6 ;  /* 0x000000060400a985 */ /* 0x0003e2000c101b28 */
[----:B------:R-:W-:Y:S02]  /*26bf0*/  ISETP.GE.AND P2, PT, R61, UR4, PT ;  /* 0x000000043d007c0c */ /* 0x000fe4000bf46270 */
[----:B0-----:R-:W-:Y:S01]  /*26c00*/  @!P0 LEA R2, P5, R110, R35, 0x2 ;  /* 0x000000236e028211 */ /* 0x001fe200078a10ff */
[----:B------:R-:W-:-:S03]  /*26c10*/  @!P0 IMAD.MOV.U32 R88, RZ, RZ, R86 ;  /* 0x000000ffff588224 */ /* 0x000fc600078e0056 */
[-C--:B------:R-:W-:Y:S02]  /*26c20*/  @!P0 LEA.HI.X R3, R110, R40.reuse, R112, 0x2, P5 ;  /* 0x000000286e038211 */ /* 0x080fe400028f1470 */
[C---:B-1----:R-:W-:Y:S01]  /*26c30*/  @!P1 LEA R4, P4, R72.reuse, R35, 0x2 ;  /* 0x0000002348049211 */ /* 0x042fe200078810ff */
[----:B------:R-:W-:Y:S02]  /*26c40*/  @!P1 IMAD.MOV.U32 R6, RZ, RZ, R125 ;  /* 0x000000ffff069224 */ /* 0x000fe400078e007d */
[----:B------:R0:W-:Y:S01]  /*26c50*/  @!P0 ST.E.64 desc[UR40][R2.64], R88 ;  /* 0x0000005802008985 */ /* 0x0001e2000c101b28 */
[----:B------:R-:W-:Y:S01]  /*26c60*/  @!P1 IMAD.MOV.U32 R7, RZ, RZ, R82 ;  /* 0x000000ffff079224 */ /* 0x000fe200078e0052 */
[----:B------:R-:W-:Y:S02]  /*26c70*/  @!P1 LEA.HI.X R5, R72, R40, R103, 0x2, P4 ;  /* 0x0000002848059211 */ /* 0x000fe400020f1467 */
[----:B------:R-:W-:-:S03]  /*26c80*/  ISETP.GE.AND P0, PT, R58, UR4, PT ;  /* 0x000000043a007c0c */ /* 0x000fc6000bf06270 */
[----:B------:R1:W-:Y:S01]  /*26c90*/  @!P1 ST.E.64 desc[UR40][R4.64], R6 ;  /* 0x0000000604009985 */ /* 0x0003e2000c101b28 */
[----:B------:R-:W-:Y:S02]  /*26ca0*/  ISETP.GE.AND P1, PT, R54, UR4, PT ;  /* 0x0000000436007c0c */ /* 0x000fe4000bf26270 */
[----:B0-----:R-:W-:-:S04]  /*26cb0*/  @!P3 LEA R2, P5, R65, R35, 0x2 ;  /* 0x000000234102b211 */ /* 0x001fc800078a10ff */
[----:B------:R-:W-:Y:S01]  /*26cc0*/  @!P3 LEA.HI.X R3, R65, R40, R70, 0x2, P5 ;  /* 0x000000284103b211 */ /* 0x000fe200028f1446 */
[----:B-1----:R-:W-:Y:S02]  /*26cd0*/  @!P3 IMAD.MOV.U32 R4, RZ, RZ, R91 ;  /* 0x000000ffff04b224 */ /* 0x002fe400078e005b */
[----:B------:R-:W-:Y:S01]  /*26ce0*/  @!P3 IMAD.MOV.U32 R5, RZ, RZ, R92 ;  /* 0x000000ffff05b224 */ /* 0x000fe200078e005c */
[----:B------:R-:W-:-:S04]  /*26cf0*/  @!P2 LEA R6, P4, R61, R35, 0x2 ;  /* 0x000000233d06a211 */ /* 0x000fc800078810ff */
[----:B------:R0:W-:Y:S01]  /*26d00*/  @!P3 ST.E.64 desc[UR40][R2.64], R4 ;  /* 0x000000040200b985 */ /* 0x0001e2000c101b28 */
[----:B------:R-:W-:Y:S02]  /*26d10*/  ISETP.GE.AND P3, PT, R50, UR4, PT ;  /* 0x0000000432007c0c */ /* 0x000fe4000bf66270 */
[----:B------:R-:W-:Y:S01]  /*26d20*/  @!P2 LEA.HI.X R7, R61, R40, R64, 0x2, P4 ;  /* 0x000000283d07a211 */ /* 0x000fe200020f1440 */
[----:B0-----:R-:W-:Y:S01]  /*26d30*/  @!P2 IMAD.MOV.U32 R4, RZ, RZ, R83 ;  /* 0x000000ffff04a224 */ /* 0x001fe200078e0053 */
[----:B------:R-:W-:Y:S02]  /*26d40*/  @!P2 MOV R5, R87 ;  /* 0x000000570005a202 */ /* 0x000fe40000000f00 */
[----:B------:R-:W-:-:S03]  /*26d50*/  @!P0 LEA R2, P5, R58, R35, 0x2 ;  /* 0x000000233a028211 */ /* 0x000fc600078a10ff */
[----:B------:R0:W-:Y:S01]  /*26d60*/  @!P2 ST.E.64 desc[UR40][R6.64], R4 ;  /* 0x000000040600a985 */ /* 0x0001e2000c101b28 */
[----:B------:R-:W-:Y:S02]  /*26d70*/  ISETP.GE.AND P2, PT, R9, UR4, PT ;  /* 0x0000000409007c0c */ /* 0x000fe4000bf46270 */
[----:B------:R-:W-:Y:S01]  /*26d80*/  @!P0 LEA.HI.X R3, R58, R40, R59, 0x2, P5 ;  /* 0x000000283a038211 */ /* 0x000fe200028f143b */
[----:B------:R-:W-:Y:S02]  /*26d90*/  @!P1 IMAD.MOV.U32 R91, RZ, RZ, R90 ;  /* 0x000000ffff5b9224 */ /* 0x000fe400078e005a */
[----:B------:R-:W-:Y:S02]  /*26da0*/  @!P1 IMAD.MOV.U32 R90, RZ, RZ, R106 ;  /* 0x000000ffff5a9224 */ /* 0x000fe400078e006a */
[----:B0-----:R-:W-:Y:S02]  /*26db0*/  @!P0 IMAD.MOV.U32 R4, RZ, RZ, R94 ;  /* 0x000000ffff048224 */ /* 0x001fe400078e005e */
[----:B------:R-:W-:Y:S01]  /*26dc0*/  @!P0 IMAD.MOV.U32 R5, RZ, RZ, R96 ;  /* 0x000000ffff058224 */ /* 0x000fe200078e0060 */
[----:B------:R-:W-:-:S04]  /*26dd0*/  @!P1 LEA R6, P4, R54, R35, 0x2 ;  /* 0x0000002336069211 */ /* 0x000fc800078810ff */
[----:B------:R0:W-:Y:S01]  /*26de0*/  @!P0 ST.E.64 desc[UR40][R2.64], R4 ;  /* 0x0000000402008985 */ /* 0x0001e2000c101b28 */
[-C--:B------:R-:W-:Y:S02]  /*26df0*/  @!P1 LEA.HI.X R7, R54, R40.reuse, R55, 0x2, P4 ;  /* 0x0000002836079211 */ /* 0x080fe400020f1437 */
[----:B------:R-:W-:Y:S02]  /*26e00*/  ISETP.GE.AND P0, PT, R41, UR4, PT ;  /* 0x0000000429007c0c */ /* 0x000fe4000bf06270 */
[----:B------:R-:W-:Y:S01]  /*26e10*/  ISETP.GE.AND P4, PT, R32, UR4, PT ;  /* 0x0000000420007c0c */ /* 0x000fe2000bf86270 */
[----:B------:R1:W-:Y:S01]  /*26e20*/  @!P1 ST.E.64 desc[UR40][R6.64], R90 ;  /* 0x0000005a06009985 */ /* 0x0003e2000c101b28 */
[C---:B0-----:R-:W-:Y:S01]  /*26e30*/  @!P3 LEA R2, P5, R50.reuse, R35, 0x2 ;  /* 0x000000233202b211 */ /* 0x041fe200078a10ff */
[----:B------:R-:W-:Y:S02]  /*26e40*/  @!P3 IMAD.MOV.U32 R4, RZ, RZ, R98 ;  /* 0x000000ffff04b224 */ /* 0x000fe400078e0062 */
[----:B------:R-:W-:Y:S01]  /*26e50*/  @!P3 IMAD.MOV.U32 R5, RZ, RZ, R93 ;  /* 0x000000ffff05b224 */ /* 0x000fe200078e005d */
[----:B------:R-:W-:-:S02]  /*26e60*/  @!P3 LEA.HI.X R3, R50, R40, R51, 0x2, P5 ;  /* 0x000000283203b211 */ /* 0x000fc400028f1433 */
[----:B-1----:R-:W-:-:S03]  /*26e70*/  @!P2 LEA R6, P1, R9, R35, 0x2 ;  /* 0x000000230906a211 */ /* 0x002fc600078210ff */
[----:B------:R0:W-:Y:S01]  /*26e80*/  @!P3 ST.E.64 desc[UR40][R2.64], R4 ;  /* 0x000000040200b985 */ /* 0x0001e2000c101b28 */
[----:B-----5:R-:W-:Y:S02]  /*26e90*/  @!P2 LEA.HI.X R7, R9, R40, R12, 0x2, P1 ;  /* 0x000000280907a211 */ /* 0x020fe400008f140c */
[----:B--2---:R-:W-:Y:S01]  /*26ea0*/  ISETP.GE.AND P1, PT, R25, UR4, PT ;  /* 0x0000000419007c0c */ /* 0x004fe2000bf26270 */
[----:B------:R-:W-:Y:S01]  /*26eb0*/  IMAD.MOV.U32 R12, RZ, RZ, R8 ;  /* 0x000000ffff0c7224 */ /* 0x000fe200078e0008 */
[-C--:B------:R-:W-:Y:S01]  /*26ec0*/  @!P4 LEA R8, P3, R32, R35.reuse, 0x2 ;  /* 0x000000232008c211 */ /* 0x080fe200078610ff */
[----:B------:R-:W-:Y:S02]  /*26ed0*/  @!P0 IMAD.MOV.U32 R103, RZ, RZ, R102 ;  /* 0x000000ffff678224 */ /* 0x000fe400078e0066 */
[----:B0-----:R-:W-:Y:S02]  /*26ee0*/  @!P2 IMAD.MOV.U32 R4, RZ, RZ, R111 ;  /* 0x000000ffff04a224 */ /* 0x001fe400078e006f */
[----:B------:R-:W-:Y:S01]  /*26ef0*/  @!P2 IMAD.MOV.U32 R5, RZ, RZ, R95 ;  /* 0x000000ffff05a224 */ /* 0x000fe200078e005f */
[----:B------:R-:W-:Y:S01]  /*26f00*/  @!P0 LEA R2, P5, R41, R35, 0x2 ;  /* 0x0000002329028211 */ /* 0x000fe200078a10ff */
[----:B------:R-:W-:-:S03]  /*26f10*/  @!P0 IMAD.MOV.U32 R102, RZ, RZ, R100 ;  /* 0x000000ffff668224 */ /* 0x000fc600078e0064 */
[----:B------:R-:W-:Y:S01]  /*26f20*/  @!P2 ST.E.64 desc[UR40][R6.64], R4 ;  /* 0x000000040600a985 */ /* 0x000fe2000c101b28 */
[----:B------:R-:W-:Y:S02]  /*26f30*/  ISETP.GE.AND P2, PT, R10, UR4, PT ;  /* 0x000000040a007c0c */ /* 0x000fe4000bf46270 */
[-C--:B------:R-:W-:Y:S02]  /*26f40*/  @!P0 LEA.HI.X R3, R41, R40.reuse, R49, 0x2, P5 ;  /* 0x0000002829038211 */ /* 0x080fe400028f1431 */
[----:B------:R-:W-:Y:S02]  /*26f50*/  @!P4 LEA.HI.X R9, R32, R40, R33, 0x2, P3 ;  /* 0x000000282009c211 */ /* 0x000fe400018f1421 */
[----:B------:R-:W-:Y:S01]  /*26f60*/  @!P4 MOV R115, R97 ;  /* 0x000000610073c202 */ /* 0x000fe20000000f00 */
[----:B------:R0:W-:Y:S01]  /*26f70*/  @!P0 ST.E.64 desc[UR40][R2.64], R102 ;  /* 0x0000006602008985 */ /* 0x0001e2000c101b28 */
[----:B----4-:R-:W-:-:S03]  /*26f80*/  ISETP.GE.AND P3, PT, R21, UR4, PT ;  /* 0x0000000415007c0c */ /* 0x010fc6000bf66270 */
[----:B------:R1:W-:Y:S01]  /*26f90*/  @!P4 ST.E.64 desc[UR40][R8.64], R114 ;  /* 0x000000720800c985 */ /* 0x0003e2000c101b28 */
[----:B------:R-:W-:Y:S02]  /*26fa0*/  ISETP.GE.AND P4, PT, R13, UR4, PT ;  /* 0x000000040d007c0c */ /* 0x000fe4000bf86270 */
[----:B0-----:R-:W-:Y:S01]  /*26fb0*/  @!P1 LEA R2, P0, R25, R35, 0x2 ;  /* 0x0000002319029211 */ /* 0x001fe200078010ff */
[----:B------:R-:W-:-:S06]  /*26fc0*/  @!P2 IMAD.MOV.U32 R98, RZ, RZ, R119 ;  /* 0x000000ffff62a224 */ /* 0x000fcc00078e0077 */
[----:B------:R-:W-:Y:S02]  /*26fd0*/  @!P3 IMAD.MOV.U32 R109, RZ, RZ, R108 ;  /* 0x000000ffff6db224 */ /* 0x000fe400078e006c */
[----:B------:R-:W-:Y:S01]  /*26fe0*/  @!P3 IMAD.MOV.U32 R108, RZ, RZ, R107 ;  /* 0x000000ffff6cb224 */ /* 0x000fe200078e006b */
[-C--:B---3--:R-:W-:Y:S02]  /*26ff0*/  @!P1 LEA.HI.X R3, R25, R40.reuse, R26, 0x2, P0 ;  /* 0x0000002819039211 */ /* 0x088fe400000f141a */
[CC--:B------:R-:W-:Y:S02]  /*27000*/  @!P2 LEA R4, P0, R10.reuse, R35.reuse, 0x2 ;  /* 0x000000230a04a211 */ /* 0x0c0fe400078010ff */
[----:B------:R-:W-:Y:S02]  /*27010*/  ISETP.GE.AND P5, PT, R15, UR4, PT ;  /* 0x000000040f007c0c */ /* 0x000fe4000bfa6270 */
[----:B------:R-:W-:Y:S01]  /*27020*/  @!P2 LEA.HI.X R5, R10, R40, R11, 0x2, P0 ;  /* 0x000000280a05a211 */ /* 0x000fe200000f140b */
[----:B------:R0:W-:Y:S01]  /*27030*/  @!P1 ST.E.64 desc[UR40][R2.64], R104 ;  /* 0x0000006802009985 */ /* 0x0001e2000c101b28 */
[----:B------:R-:W-:-:S03]  /*27040*/  @!P3 LEA R6, P0, R21, R35, 0x2 ;  /* 0x000000231506b211 */ /* 0x000fc600078010ff */
[----:B------:R0:W-:Y:S01]  /*27050*/  @!P2 ST.E.64 desc[UR40][R4.64], R98 ;  /* 0x000000620400a985 */ /* 0x0001e2000c101b28 */
[----:B-1----:R-:W-:Y:S02]  /*27060*/  @!P4 LEA R8, P2, R13, R35, 0x2 ;  /* 0x000000230d08c211 */ /* 0x002fe400078410ff */
[----:B------:R-:W-:-:S03]  /*27070*/  @!P3 LEA.HI.X R7, R21, R40, R24, 0x2, P0 ;  /* 0x000000281507b211 */ /* 0x000fc600000f1418 */
[----:B------:R-:W-:Y:S01]  /*27080*/  @!P5 LEA R10, P1, R15, R35, 0x2 ;  /* 0x000000230f0ad211 */ /* 0x000fe200078210ff */
[----:B------:R-:W-:Y:S01]  /*27090*/  @!P5 IMAD.MOV.U32 R100, RZ, RZ, R123 ;  /* 0x000000ffff64d224 */ /* 0x000fe200078e007b */
        /* <DEDUP_REMOVED lines=12> */
.L_x_2664:
        /* <DEDUP_REMOVED lines=26> */
.L_x_2683:
        /* <DEDUP_REMOVED lines=10> */
[----:B--2---:R-:W-:-:S04]  /*273a0*/  IADD3 R27, R2, -0x80, R28 ;  /* 0xffffff80021b7810 */ /* 0x004fc80007ffe01c */
        /* <DEDUP_REMOVED lines=47> */
.L_x_2685:
[----:B------:R-:W-:Y:S05]  /*276a0*/  BSYNC B1 ;  /* 0x0000000000017941 */ /* 0x000fea0003800000 */
.L_x_2684:
[----:B------:R-:W-:Y:S05]  /*276b0*/  @P2 BRA `(.L_x_2678) ;  /* 0x0000000800982947 */ /* 0x000fea0003800000 */
[----:B------:R-:W2:Y:S01]  /*276c0*/  LDL.LU R10, [R1+0x68] ;  /* 0x00006800010a7983 */ /* 0x000ea20000300800 */
[----:B------:R-:W3:Y:S01]  /*276d0*/  LDC R9, c[0x0][0xbe8] ;  /* 0x0002fa00ff097b82 */ /* 0x000ee20000000800 */
[----:B------:R-:W-:Y:S01]  /*276e0*/  VIADD R4, R28, 0xffffff80 ;  /* 0xffffff801c047836 */ /* 0x000fe20000000000 */
[----:B------:R-:W-:Y:S01]  /*276f0*/  ULDC.64 UR4, c[0x0][0xaa0] ;  /* 0x0002a80000047ab9 */ /* 0x000fe20000000a00 */
[----:B------:R-:W4:Y:S01]  /*27700*/  LDL.LU R8, [R1+0x3c] ;  /* 0x00003c0001087983 */ /* 0x000f220000300800 */
[----:B------:R-:W-:Y:S02]  /*27710*/  IMAD R0, R14, UR4, RZ ;  /* 0x000000040e007c24 */ /* 0x000fe4000f8e02ff */
        /* <DEDUP_REMOVED lines=13> */
[----:B----4-:R-:W-:Y:S02]  /*277f0*/  IMAD.IADD R6, R8, 0x1, R0 ;  /* 0x0000000108067824 */ /* 0x010fe400078e0200 */
[----:B------:R-:W-:Y:S01]  /*27800*/  IMAD R3, R10, UR5, R3 ;  /* 0x000000050a037c24 */ /* 0x000fe2000f8e0203 */
[----:B------:R-:W-:Y:S01]  /*27810*/  ULDC.64 UR4, c[0x0][0xaf0] ;  /* 0x0002bc0000047ab9 */ /* 0x000fe20000000a00 */
[----:B-1----:R-:W-:-:S04]  /*27820*/  @P0 IMAD.HI.U32 R0, R6, R7, RZ ;  /* 0x0000000706000227 */ /* 0x002fc800078e00ff */
[----:B------:R-:W-:Y:S02]  /*27830*/  IMAD R4, R24, UR4, RZ ;  /* 0x0000000418047c24 */ /* 0x000fe4000f8e02ff */
[----:B------:R-:W-:Y:S01]  /*27840*/  IMAD.MOV.U32 R5, RZ, RZ, R6 ;  /* 0x000000ffff057224 */ /* 0x000fe200078e0006 */
[----:B---3--:R-:W-:Y:S01]  /*27850*/  @P0 SHF.R.U32.HI R5, RZ, R11, R0 ;  /* 0x0000000bff050219 */ /* 0x008fe20000011600 */
[C---:B------:R-:W-:Y:S02]  /*27860*/  IMAD R7, R25.reuse, UR5, R4 ;  /* 0x0000000519077c24 */ /* 0x040fe4000f8e0204 */
[----:B------:R-:W-:Y:S01]  /*27870*/  IMAD.WIDE.U32 R2, R25, UR4, R2 ;  /* 0x0000000419027c25 */ /* 0x000fe2000f8e0002 */
[----:B------:R-:W-:Y:S01]  /*27880*/  SHF.R.S32.HI R0, RZ, 0x1f, R5 ;  /* 0x0000001fff007819 */ /* 0x000fe20000011405 */
[----:B------:R-:W-:Y:S02]  /*27890*/  ULDC.64 UR4, c[0x0][0xae0] ;  /* 0x0002b80000047ab9 */ /* 0x000fe40000000a00 */
[----:B------:R-:W-:Y:S01]  /*278a0*/  IMAD.IADD R3, R3, 0x1, R7 ;  /* 0x0000000103037824 */ /* 0x000fe200078e0207 */
[----:B------:R-:W-:Y:S01]  /*278b0*/  IADD3 R7, -R5, RZ, RZ ;  /* 0x000000ff05077210 */ /* 0x000fe20007ffe1ff */
[----:B------:R-:W-:-:S02]  /*278c0*/  IMAD R0, R0, UR4, RZ ;  /* 0x0000000400007c24 */ /* 0x000fc4000f8e02ff */
[----:B------:R-:W-:-:S04]  /*278d0*/  IMAD.WIDE.U32 R2, R5, UR4, R2 ;  /* 0x0000000405027c25 */ /* 0x000fc8000f8e0002 */
[----:B------:R-:W-:Y:S01]  /*278e0*/  IMAD R7, R9, R7, R6 ;  /* 0x0000000709077224 */ /* 0x000fe200078e0206 */
[----:B------:R-:W-:Y:S01]  /*278f0*/  SHF.R.S32.HI R6, RZ, 0x1f, R233 ;  /* 0x0000001fff067819 */ /* 0x000fe200000114e9 */
        /* <DEDUP_REMOVED lines=14> */
[----:B------:R1:W2:Y:S04]  /*279e0*/  SHFL.IDX PT, R0, R3, RZ, 0x181f ;  /* 0x00181fff03007589 */ /* 0x0002a800000e0000 */
[----:B------:R1:W3:Y:S02]  /*279f0*/  SHFL.IDX PT, R14, R2, RZ, 0x181f ;  /* 0x00181fff020e7589 */ /* 0x0002e400000e0000 */
.L_x_3041:
        /* <DEDUP_REMOVED lines=25> */
.L_x_2688:
[----:B------:R-:W-:Y:S05]  /*27b90*/  BSYNC B1 ;  /* 0x0000000000017941 */ /* 0x000fea0003800000 */
.L_x_2687:
[----:B------:R-:W-:-:S03]  /*27ba0*/  UMOV UR4, 0xffffffff ;  /* 0xffffffff00047882 */ /* 0x000fc60000000000 */
[----:B------:R-:W-:Y:S05]  /*27bb0*/  BRA.DIV UR4, `(.L_x_2689) ;  /* 0x000000e2041c7947 */ /* 0x000fea000b800000 */
[----:B--2---:R2:W4:Y:S04]  /*27bc0*/  SHFL.IDX PT, R0, R3, 0x1, 0x181f ;  /* 0x00381f0003007f89 */ /* 0x00452800000e0000 */
[----:B---3--:R2:W3:Y:S02]  /*27bd0*/  SHFL.IDX PT, R14, R2, 0x1, 0x181f ;  /* 0x00381f00020e7f89 */ /* 0x0084e400000e0000 */
.L_x_3045:
        /* <DEDUP_REMOVED lines=25> */
.L_x_2691:
[----:B------:R-:W-:Y:S05]  /*27d70*/  BSYNC B1 ;  /* 0x0000000000017941 */ /* 0x000fea0003800000 */
.L_x_2690:
[----:B------:R-:W-:-:S03]  /*27d80*/  UMOV UR4, 0xffffffff ;  /* 0xffffffff00047882 */ /* 0x000fc60000000000 */
[----:B------:R-:W-:Y:S05]  /*27d90*/  BRA.DIV UR4, `(.L_x_2692) ;  /* 0x000000de04ec7947 */ /* 0x000fea000b800000 */
[----:B----4-:R4:W0:Y:S04]  /*27da0*/  SHFL.IDX PT, R0, R3, 0x2, 0x181f ;  /* 0x00581f0003007f89 */ /* 0x01082800000e0000 */
[----:B---3--:R4:W3:Y:S02]  /*27db0*/  SHFL.IDX PT, R14, R2, 0x2, 0x181f ;  /* 0x00581f00020e7f89 */ /* 0x0088e400000e0000 */
.L_x_3049:
        /* <DEDUP_REMOVED lines=25> */
.L_x_2694:
[----:B------:R-:W-:Y:S05]  /*27f50*/  BSYNC B1 ;  /* 0x0000000000017941 */ /* 0x000fea0003800000 */
.L_x_2693:
[----:B------:R-:W-:-:S03]  /*27f60*/  UMOV UR4, 0xffffffff ;  /* 0xffffffff00047882 */ /* 0x000fc60000000000 */
[----:B------:R-:W-:Y:S05]  /*27f70*/  BRA.DIV UR4, `(.L_x_2695) ;  /* 0x000000de04bc7947 */ /* 0x000fea000b800000 */
[----:B0-----:R0:W0:Y:S04]  /*27f80*/  SHFL.IDX PT, R0, R3, 0x3, 0x181f ;  /* 0x00781f0003007f89 */ /* 0x00102800000e0000 */
[----:B---3--:R3:W0:Y:S02]  /*27f90*/  SHFL.IDX PT, R14, R2, 0x3, 0x181f ;  /* 0x00781f00020e7f89 */ /* 0x00862400000e0000 */
.L_x_3053:
        /* <DEDUP_REMOVED lines=24> */
.L_x_2678:
[----:B------:R-:W-:Y:S05]  /*28120*/  BSYNC B0 ;  /* 0x0000000000007941 */ /* 0x000fea0003800000 */
.L_x_2663:
[----:B------:R-:W-:Y:S02]  /*28130*/  ULDC UR4, c[0x0][0xc3c] ;  /* 0x00030f0000047ab9 */ /* 0x000fe40000000800 */
[----:B------:R-:W-:-:S13]  /*28140*/  ISETP.GE.AND P0, PT, R39, UR4, PT ;  /* 0x0000000427007c0c */ /* 0x000fda000bf06270 */
[----:B------:R-:W-:Y:S05]  /*28150*/  @!P0 BRA `(.L_x_2696) ;  /* 0xfffffd9800548947 */ /* 0x000fea000383ffff */
[----:B------:R-:W-:Y:S05]  /*28160*/  BRA `(.L_x_2476) ;  /* 0x0000008000d87947 */ /* 0x000fea0003800000 */
.L_x_2474:
        /* <DEDUP_REMOVED lines=20> */
.L_x_2697:
        /* <DEDUP_REMOVED lines=44> */
.L_x_2701:
        /* <DEDUP_REMOVED lines=35> */
[----:B------:R-:W-:-:S05]  /*287a0*/  IMAD.IADD R7, R4, 0x1, R7 ;  /* 0x0000000104077824 */ /* 0x000fca00078e0207 */
[----:B------:R-:W-:-:S13]  /*287b0*/  ISETP.GT.AND P6, PT, R7, UR6, PT ;  /* 0x0000000607007c0c */ /* 0x000fda000bfc4270 */
[----:B------:R-:W-:Y:S05]  /*287c0*/  @!P6 BRA `(.L_x_2701) ;  /* 0xfffffffc0068e947 */ /* 0x000fea000383ffff */
[----:B------:R-:W-:-:S07]  /*287d0*/  IMAD.MOV.U32 R3, RZ, RZ, R2 ;  /* 0x000000ffff037224 */ /* 0x000fce00078e0002 */
.L_x_2699:
        /* <DEDUP_REMOVED lines=12> */
.L_x_2702:
[----:B----4-:R-:W-:Y:S01]  /*288a0*/  IMAD R2, R8, UR5, R9 ;  /* 0x0000000508027c24 */ /* 0x010fe2000f8e0209 */
[----:B-1----:R-:W-:Y:S01]  /*288b0*/  ISETP.NE.AND P0, PT, R7, 0x1, PT ;  /* 0x000000010700780c */ /* 0x002fe20003f05270 */
[----:B------:R-:W-:-:S03]  /*288c0*/  VIADD R12, R10, UR4 ;  /* 0x000000040a0c7c36 */ /* 0x000fc60008000000 */
[----:B------:R1:W-:Y:S01]  /*288d0*/  STL [R1], R2 ;  /* 0x0000000201007387 */ /* 0x0003e20000100800 */
        /* <DEDUP_REMOVED lines=24> */
[----:B------:R-:W-:Y:S01]  /*28a60*/  @!P1 IADD3 R11, R11, -R6, RZ ;  /* 0x800000060b0b9210 */ /* 0x000fe20007ffe0ff */
[----:B------:R-:W-:Y:S01]  /*28a70*/  @!P1 VIADD R9, R9, 0x1 ;  /* 0x0000000109099836 */ /* 0x000fe20000000000 */
[----:B------:R-:W-:-:S02]  /*28a80*/  ISETP.NE.AND P1, PT, R4, RZ, PT ;  /* 0x000000ff0400720c */ /* 0x000fc40003f25270 */
        /* <DEDUP_REMOVED lines=24> */
[----:B------:R-:W-:Y:S01]  /*28c10*/  IMAD.MOV R2, RZ, RZ, -R6 ;  /* 0x000000ffff027224 */ /* 0x000fe200078e0a06 */
[----:B------:R-:W-:-:S03]  /*28c20*/  LEA R6, R7, R6, 0x18 ;  /* 0x0000000607067211 */ /* 0x000fc600078ec0ff */
[--C-:B------:R-:W-:Y:S02]  /*28c30*/  IMAD R7, R7, R2, R9.reuse ;  /* 0x0000000207077224 */ /* 0x100fe400078e0209 */
[----:B------:R-:W-:Y:S02]  /*28c40*/  IMAD.MOV R2, RZ, RZ, -R9 ;  /* 0x000000ffff027224 */ /* 0x000fe400078e0a09 */
[----:B------:R-:W-:Y:S02]  /*28c50*/  IMAD R3, R7, 0x10000, R6 ;  /* 0x0001000007037824 */ /* 0x000fe400078e0206 */
[----:B------:R-:W-:-:S03]  /*28c60*/  IMAD R2, R4, R2, R5 ;  /* 0x0000000204027224 */ /* 0x000fc600078e0205 */
[----:B------:R1:W-:Y:S01]  /*28c70*/  STL [R1+0x8], R3 ;  /* 0x0000080301007387 */ /* 0x0003e20000100800 */
[----:B------:R-:W-:Y:S05]  /*28c80*/  BRA `(.L_x_2704) ;  /* 0x0000000000f47947 */ /* 0x000fea0003800000 */
.L_x_2703:
        /* <DEDUP_REMOVED lines=38> */
[----:B0-----:R-:W-:-:S06]  /*28ef0*/  IADD3 R3, R10, 0xffffffe, RZ ;  /* 0x0ffffffe0a037810 */ /* 0x001fcc0007ffe0ff */
        /* <DEDUP_REMOVED lines=22> */
.L_x_2704:
[----:B01----:R-:W-:-:S05]  /*29060*/  LOP3.LUT R3, RZ, R2, RZ, 0x33, !PT ;  /* 0x00000002ff037212 */ /* 0x003fca00078e33ff */
[----:B------:R-:W-:-:S05]  /*29070*/  IMAD.IADD R2, R4, 0x1, R3 ;  /* 0x0000000104027824 */ /* 0x000fca00078e0203 */
[----:B------:R1:W-:Y:S01]  /*29080*/  STL [R1+0x4], R2 ;  /* 0x0000040201007387 */ /* 0x0003e20000100800 */
[----:B------:R-:W-:Y:S05]  /*29090*/  BRA `(.L_x_2705) ;  /* 0x0000000000107947 */ /* 0x000fea0003800000 */
.L_x_2700:
[----:B------:R-:W-:Y:S01]  /*290a0*/  IMAD.U32 R2, RZ, RZ, UR6 ;  /* 0x00000006ff027e24 */ /* 0x000fe2000f8e00ff */
[----:B------:R0:W-:Y:S04]  /*290b0*/  STL [R1+0x4], RZ ;  /* 0x000004ff01007387 */ /* 0x0001e80000100800 */
[----:B------:R0:W-:Y:S04]  /*290c0*/  STL [R1+0x8], RZ ;  /* 0x000008ff01007387 */ /* 0x0001e80000100800 */
[----:B------:R0:W-:Y:S02]  /*290d0*/  STL [R1], R2 ;  /* 0x0000000201007387 */ /* 0x0001e40000100800 */
.L_x_2705:
[----:B------:R-:W2:Y:S04]  /*290e0*/  LDL R4, [R1] ;  /* 0x0000000001047983 */ /* 0x000ea80000100800 */
        /* <DEDUP_REMOVED lines=9> */
.L_x_2698:
[----:B--2---:R-:W2:Y:S01]  /*29180*/  LDL R0, [R1+0xc] ;  /* 0x00000c0001007983 */ /* 0x004ea20000100800 */
[----:B------:R-:W-:-:S03]  /*29190*/  ULDC UR4, c[0x0][0xc3c] ;  /* 0x00030f0000047ab9 */ /* 0x000fc60000000800 */
[----:B------:R3:W-:Y:S01]  /*291a0*/  STL [R1+0x14], RZ ;  /* 0x000014ff01007387 */ /* 0x0007e20000100800 */
[----:B--2---:R-:W-:Y:S02]  /*291b0*/  ISETP.GE.AND P0, PT, R0, UR4, PT ;  /* 0x0000000400007c0c */ /* 0x004fe4000bf06270 */
[----:B------:R-:W-:-:S05]  /*291c0*/  MOV R0, 0x1 ;  /* 0x0000000100007802 */ /* 0x000fca0000000f00 */
[----:B------:R3:W-:Y:S04]  /*291d0*/  STL [R1+0x1c], R0 ;  /* 0x00001c0001007387 */ /* 0x0007e80000100800 */
[----:B------:R3:W-:Y:S02]  /*291e0*/  STL [R1+0x64], RZ ;  /* 0x000064ff01007387 */ /* 0x0007e40000100800 */
        /* <DEDUP_REMOVED lines=13> */
[----:B------:R-:W-:-:S03]  /*292c0*/  R2P PR, R7, 0x6 ;  /* 0x0000000607007804 */ /* 0x000fc60000000000 */
[----:B------:R-:W-:Y:S01]  /*292d0*/  IMAD.SHL.U32 R3, R6, 0x40, RZ ;  /* 0x0000004006037824 */ /* 0x000fe200078e00ff */
        /* <DEDUP_REMOVED lines=37> */
.L_x_2820:
[----:B--2---:R-:W2:Y:S01]  /*29530*/  LDL R0, [R1+0xc] ;  /* 0x00000c0001007983 */ /* 0x004ea20000100800 */
        /* <DEDUP_REMOVED lines=20> */
[----:B------:R-:W-:Y:S01]  /*29680*/  IMAD.MOV.U32 R12, RZ, RZ, RZ ;  /* 0x000000ffff0c7224 */ /* 0x000fe200078e00ff */
        /* <DEDUP_REMOVED lines=20> */
[----:B------:R0:W5:Y:S04]  /*297d0*/  @P0 LDG.E R12, desc[UR40][R6.64] ;  /* 0x00000028060c0981 */ /* 0x000168000c1e1900 */
[----:B------:R0:W5:Y:S04]  /*297e0*/  @P1 LDG.E R0, desc[UR40][R4.64] ;  /* 0x0000002804001981 */ /* 0x000168000c1e1900 */
[----:B--2---:R1:W-:Y:S02]  /*297f0*/  STL [R1+0x48], R8 ;  /* 0x0000480801007387 */ /* 0x0043e40000100800 */
[----:B-1----:R-:W-:Y:S01]  /*29800*/  IMAD.U32 R8, RZ, RZ, UR4 ;  /* 0x00000004ff087e24 */ /* 0x002fe2000f8e00ff */
[----:B------:R-:W-:-:S05]  /*29810*/  ULDC.64 UR4, c[0x0][0x418] ;  /* 0x0001060000047ab9 */ /* 0x000fca0000000a00 */
[----:B------:R-:W2:Y:S01]  /*29820*/  @P3 LDG.E R8, desc[UR40][R10.64] ;  /* 0x000000280a083981 */ /* 0x000ea2000c1e1900 */
[----:B------:R-:W-:-:S03]  /*29830*/  UISETP.NE.U32.AND UP0, UPT, UR4, URZ, UPT ;  /* 0x0000003f0400728c */ /* 0x000fc6000bf05070 */
[----:B------:R-:W-:Y:S01]  /*29840*/  ULDC UR4, c[0x0][0x424] ;  /* 0x0001090000047ab9 */ /* 0x000fe20000000800 */
[----:B------:R-:W-:-:S03]  /*29850*/  UISETP.NE.AND.EX UP0, UPT, UR5, URZ, UPT, UP0 ;  /* 0x0000003f0500728c */ /* 0x000fc6000bf05300 */
[----:B------:R-:W-:Y:S01]  /*29860*/  ULDC UR5, c[0x0][0x2f0] ;  /* 0x0000bc0000057ab9 */ /* 0x000fe20000000800 */
[----:B------:R-:W-:Y:S01]  /*29870*/  USEL UR4, UR4, 0x1, UP0 ;  /* 0x0000000104047887 */ /* 0x000fe20008000000 */
[----:B--2---:R1:W-:Y:S04]  /*29880*/  STL [R1+0x4c], R8 ;  /* 0x00004c0801007387 */ /* 0x0043e80000100800 */
[----:B------:R0:W5:Y:S01]  /*29890*/  LDL R13, [R1+0x4c] ;  /* 0x00004c00010d7983 */ /* 0x0001620000100800 */
[----:B------:R-:W-:-:S03]  /*298a0*/  UIMAD UR4, UR4, UR5, URZ ;  /* 0x00000005040472a4 */ /* 0x000fc6000f8e023f */
[----:B------:R-:W-:Y:S02]  /*298b0*/  ULDC UR5, c[0x0][0x348] ;  /* 0x0000d20000057ab9 */ /* 0x000fe40000000800 */
[----:B------:R-:W-:Y:S02]  /*298c0*/  IMAD.U32 R10, RZ, RZ, UR5 ;  /* 0x00000005ff0a7e24 */ /* 0x000fe4000f8e00ff */
[----:B-1----:R-:W-:Y:S01]  /*298d0*/  IMAD.U32 R8, RZ, RZ, UR4 ;  /* 0x00000004ff087e24 */ /* 0x002fe2000f8e00ff */
[----:B0-----:R-:W-:Y:S06]  /*298e0*/  @P3 BRA `(.L_x_2707) ;  /* 0x0000000000143947 */ /* 0x001fec0003800000 */
[----:B------:R-:W-:Y:S05]  /*298f0*/  @!P2 BRA `(.L_x_2707) ;  /* 0x000000000010a947 */ /* 0x000fea0003800000 */
[----:B------:R-:W2:Y:S04]  /*29900*/  LDG.E R11, desc[UR40][R2.64] ;  /* 0x00000028020b7981 */ /* 0x000ea8000c1e1900 */
[----:B------:R-:W2:Y:S02]  /*29910*/  LDG.E R2, desc[UR40][R2.64+0x4] ;  /* 0x0000042802027981 */ /* 0x000ea4000c1e1900 */
[----:B--2--5:R-:W-:-:S05]  /*29920*/  IMAD.IADD R13, R2, 0x1, -R11 ;  /* 0x00000001020d7824 */ /* 0x024fca00078e0a0b */
[----:B------:R0:W-:Y:S02]  /*29930*/  STL [R1+0x4c], R13 ;  /* 0x00004c0d01007387 */ /* 0x0001e40000100800 */
.L_x_2707:
[----:B------:R-:W2:Y:S01]  /*29940*/  LDL.LU R3, [R1+0x8] ;  /* 0x0000080001037983 */ /* 0x000ea20000300800 */
[----:B------:R-:W-:Y:S01]  /*29950*/  IMAD.MOV.U32 R11, RZ, RZ, R19 ;  /* 0x000000ffff0b7224 */ /* 0x000fe200078e0013 */
        /* <DEDUP_REMOVED lines=16> */
.L_x_2708:
[----:B------:R-:W-:Y:S05]  /*29a60*/  @!P0 BRA `(.L_x_2709) ;  /* 0x00000000000c8947 */ /* 0x000fea0003800000 */
[----:B------:R-:W2:Y:S04]  /*29a70*/  LDG.E R8, desc[UR40][R6.64] ;  /* 0x0000002806087981 */ /* 0x000ea8000c1e1900 */
[----:B------:R-:W2:Y:S02]  /*29a80*/  LDG.E R6, desc[UR40][R6.64+0x4] ;  /* 0x0000042806067981 */ /* 0x000ea4000c1e1900 */
[----:B--2---:R-:W-:-:S07]  /*29a90*/  IMAD.IADD R8, R6, 0x1, -R8 ;  /* 0x0000000106087824 */ /* 0x004fce00078e0a08 */
.L_x_2709:
[----:B------:R-:W2:Y:S01]  /*29aa0*/  LDL R7, [R1+0x4] ;  /* 0x0000040001077983 */ /* 0x000ea20000100800 */
[----:B-1----:R-:W1:Y:S03]  /*29ab0*/  LDC R3, c[0x0][0x448] ;  /* 0x00011200ff037b82 */ /* 0x002e660000000800 */
[----:B------:R-:W3:Y:S04]  /*29ac0*/  @P1 LDG.E R2, desc[UR40][R4.64] ;  /* 0x0000002804021981 */ /* 0x000ee8000c1e1900 */
[----:B------:R4:W3:Y:S01]  /*29ad0*/  @P1 LDG.E R4, desc[UR40][R4.64+0x4] ;  /* 0x0000042804041981 */ /* 0x0008e2000c1e1900 */
[----:B-----5:R-:W-:Y:S01]  /*29ae0*/  IMAD.IADD R9, R8, 0x1, -R9 ;  /* 0x0000000108097824 */ /* 0x020fe200078e0a09 */
[----:B------:R-:W-:Y:S01]  /*29af0*/  LOP3.LUT R12, R17, 0xff, RZ, 0xc0, !PT ;  /* 0x000000ff110c7812 */ /* 0x000fe200078ec0ff */
[----:B------:R-:W-:Y:S01]  /*29b00*/  BSSY B0, `(.L_x_2710) ;  /* 0x0000036000007945 */ /* 0x000fe20003800000 */
[----:B------:R-:W-:-:S03]  /*29b10*/  SHF.R.U32.HI R17, RZ, 0x10, R17 ;  /* 0x00000010ff117819 */ /* 0x000fc60000011611 */
[----:B------:R0:W-:Y:S01]  /*29b20*/  STL [R1+0x2c], R12 ;  /* 0x00002c0c01007387 */ /* 0x0001e20000100800 */
[----:B-1----:R-:W-:-:S13]  /*29b30*/  ISETP.NE.AND P0, PT, R3, 0x1, PT ;  /* 0x000000010300780c */ /* 0x002fda0003f05270 */
[----:B----4-:R-:W1:Y:S08]  /*29b40*/  @P0 LDC R5, c[0x0][0x44c] ;  /* 0x00011300ff050b82 */ /* 0x010e700000000800 */
[----:B------:R-:W4:Y:S01]  /*29b50*/  @P0 LDC R6, c[0x0][0x450] ;  /* 0x00011400ff060b82 */ /* 0x000f220000000800 */
[----:B--2---:R-:W-:-:S05]  /*29b60*/  IMAD.SHL.U32 R3, R7, 0x80, RZ ;  /* 0x0000008007037824 */ /* 0x004fca00078e00ff */
[----:B------:R-:W-:Y:S01]  /*29b70*/  IADD3 R3, R3, 0x7f, RZ ;  /* 0x0000007f03037810 */ /* 0x000fe20007ffe0ff */
[----:B---3--:R-:W-:-:S04]  /*29b80*/  @P1 IMAD.IADD R10, R4, 0x1, -R2 ;  /* 0x00000001040a1824 */ /* 0x008fc800078e0a02 */
[----:B-1----:R-:W-:-:S05]  /*29b90*/  @P0 IMAD.HI.U32 R2, R3, R5, RZ ;  /* 0x0000000503020227 */ /* 0x002fca00078e00ff */
[----:B----4-:R-:W-:Y:S01]  /*29ba0*/  @P0 SHF.R.U32.HI R3, RZ, R6, R2 ;  /* 0x00000006ff030219 */ /* 0x010fe20000011602 */
[----:B------:R-:W-:-:S04]  /*29bb0*/  IMAD.IADD R2, R9, 0x1, R10 ;  /* 0x0000000109027824 */ /* 0x000fc800078e020a */
[C---:B------:R-:W-:Y:S01]  /*29bc0*/  VIADD R4, R2.reuse, 0x7f ;  /* 0x0000007f02047836 */ /* 0x040fe20000000000 */
[----:B------:R-:W-:-:S05]  /*29bd0*/  IADD3 R21, R2, 0x80, -R13 ;  /* 0x0000008002157810 */ /* 0x000fca0007ffe80d */
[----:B------:R-:W-:Y:S01]  /*29be0*/  IMAD.IADD R2, R21, 0x1, R3 ;  /* 0x0000000115027824 */ /* 0x000fe200078e0203 */
[----:B------:R-:W-:-:S04]  /*29bf0*/  SHF.R.S32.HI R3, RZ, 0x1f, R4 ;  /* 0x0000001fff037819 */ /* 0x000fc80000011404 */
[----:B------:R-:W-:Y:S02]  /*29c00*/  SHF.R.S32.HI R8, RZ, 0x1f, R2 ;  /* 0x0000001fff087819 */ /* 0x000fe40000011402 */
[----:B------:R-:W-:Y:S02]  /*29c10*/  LEA.HI R3, R3, R4, RZ, 0x7 ;  /* 0x0000000403037211 */ /* 0x000fe400078f38ff */
[----:B------:R-:W-:Y:S01]  /*29c20*/  LEA.HI R8, R8, R2, RZ, 0x7 ;  /* 0x0000000208087211 */ /* 0x000fe200078f38ff */
[----:B------:R-:W-:Y:S01]  /*29c30*/  IMAD.MOV.U32 R2, RZ, RZ, RZ ;  /* 0x000000ffff027224 */ /* 0x000fe200078e00ff */
[----:B------:R-:W-:Y:S02]  /*29c40*/  SHF.R.S32.HI R20, RZ, 0x7, R3 ;  /* 0x00000007ff147819 */ /* 0x000fe40000011403 */
[----:B------:R-:W-:-:S04]  /*29c50*/  SHF.R.S32.HI R8, RZ, 0x7, R8 ;  /* 0x00000007ff087819 */ /* 0x000fc80000011408 */
[----:B------:R-:W-:-:S04]  /*29c60*/  VIMNMX R8, R20, R8, PT ;  /* 0x0000000814087248 */ /* 0x000fc80003fe0100 */
[----:B------:R-:W-:-:S13]  /*29c70*/  ISETP.GE.AND P0, PT, R8, 0x1, PT ;  /* 0x000000010800780c */ /* 0x000fda0003f06270 */
[----:B0-----:R-:W-:Y:S05]  /*29c80*/  @!P0 BRA `(.L_x_2711) ;  /* 0x0000000000748947 */ /* 0x001fea0003800000 */
        /* <DEDUP_REMOVED lines=22> */
[----:B------:R-:W-:Y:S01]  /*29df0*/  @!P2 IMAD.IADD R5, R5, 0x1, -R4 ;  /* 0x000000010505a824 */ /* 0x000fe200078e0a04 */
[----:B------:R-:W-:Y:S02]  /*29e00*/  @!P2 IADD3 R2, R2, 0x1, RZ ;  /* 0x000000010202a810 */ /* 0x000fe40007ffe0ff */
[----:B------:R-:W-:Y:S02]  /*29e10*/  ISETP.NE.AND P2, PT, R3, RZ, PT ;  /* 0x000000ff0300720c */ /* 0x000fe40003f45270 */
[----:B------:R-:W-:-:S13]  /*29e20*/  ISETP.GE.U32.AND P0, PT, R5, R4, PT ;  /* 0x000000040500720c */ /* 0x000fda0003f06070 */
[----:B------:R-:W-:-:S04]  /*29e30*/  @P0 VIADD R2, R2, 0x1 ;  /* 0x0000000102020836 */ /* 0x000fc80000000000 */
[----:B------:R-:W-:Y:S01]  /*29e40*/  @!P3 IMAD.MOV R2, RZ, RZ, -R2 ;  /* 0x000000ffff02b224 */ /* 0x000fe200078e0a02 */
[----:B------:R-:W-:-:S07]  /*29e50*/  @!P2 LOP3.LUT R2, RZ, R3, RZ, 0x33, !PT ;  /* 0x00000003ff02a212 */ /* 0x000fce00078e33ff */
.L_x_2711:
[----:B------:R-:W-:Y:S05]  /*29e60*/  BSYNC B0 ;  /* 0x0000000000007941 */ /* 0x000fea0003800000 */
.L_x_2710:
[-C--:B------:R-:W-:Y:S01]  /*29e70*/  IMAD R3, R12, R2.reuse, RZ ;  /* 0x000000020c037224 */ /* 0x080fe200078e02ff */
[----:B------:R-:W-:Y:S04]  /*29e80*/  BSSY B0, `(.L_x_2712) ;  /* 0x0000120000007945 */ /* 0x000fe80003800000 */
[C---:B------:R-:W-:Y:S01]  /*29e90*/  VIADDMNMX R2, R3.reuse, R2, R8, PT ;  /* 0x0000000203027246 */ /* 0x040fe20003800108 */
[----:B------:R-:W-:-:S04]  /*29ea0*/  IMAD R3, R3, 0x80, -R9 ;  /* 0x0000008003037824 */ /* 0x000fc800078e0a09 */
[----:B------:R-:W-:Y:S01]  /*29eb0*/  IMAD R2, R2, 0x80, -R9 ;  /* 0x0000008002027824 */ /* 0x000fe200078e0a09 */
[----:B------:R-:W-:-:S04]  /*29ec0*/  VIMNMX R3, RZ, R3, !PT ;  /* 0x00000003ff037248 */ /* 0x000fc80007fe0100 */
        /* <DEDUP_REMOVED lines=18> */
.L_x_3056:
[----:B-1----:R-:W-:Y:S02]  /*29ff0*/  ISETP.NE.AND P0, PT, R14, RZ, PT ;  /* 0x000000ff0e00720c */ /* 0x002fe40003f05270 */
[----:B------:R-:W-:-:S11]  /*2a000*/  PLOP3.LUT P6, PT, PT, PT, PT, 0x8, 0x0 ;  /* 0x000000000000781c */ /* 0x000fd60003fce170 */
[----:B------:R-:W-:Y:S05]  /*2a010*/  @P0 BRA `(.L_x_2715) ;  /* 0x00000000000c0947 */ /* 0x000fea0003800000 */
[----:B------:R-:W-:-:S03]  /*2a020*/  UMOV UR4, 0xffffffff ;  /* 0xffffffff00047882 */ /* 0x000fc60000000000 */
[----:B------:R-:W-:Y:S05]  /*2a030*/  BRA.DIV UR4, `(.L_x_2716) ;  /* 0x000000c204087947 */ /* 0x000fea000b800000 */
[----:B------:R-:W-:-:S13]  /*2a040*/  ELECT P6, URZ, PT ;  /* 0x00000000003f782f */ /* 0x000fda00038c0000 */
.L_x_2715:
        /* <DEDUP_REMOVED lines=9> */
.L_x_3059:
[----:B------:R-:W-:Y:S05]  /*2a0e0*/  BSYNC B1 ;  /* 0x0000000000017941 */ /* 0x000fea0003800000 */
.L_x_2717:
[----:B------:R-:W-:Y:S04]  /*2a0f0*/  BSSY B1, `(.L_x_2719) ;  /* 0x000006f000017945 */ /* 0x000fe80003800000 */
[----:B------:R-:W-:Y:S05]  /*2a100*/  @!P6 BRA `(.L_x_2720) ;  /* 0x0000000400b4e947 */ /* 0x000fea0003800000 */
[----:B------:R-:W2:Y:S04]  /*2a110*/  LDL R7, [R1+0x18] ;  /* 0x0000180001077983 */ /* 0x000ea80000100800 */
[----:B------:R-:W3:Y:S01]  /*2a120*/  LDL R6, [R1+0x20] ;  /* 0x0000200001067983 */ /* 0x000ee20000100800 */
[----:B------:R-:W1:Y:S01]  /*2a130*/  S2R R5, SR_TID.X ;  /* 0x0000000000057919 */ /* 0x000e620000002100 */
[----:B------:R-:W-:Y:S01]  /*2a140*/  BSSY B2, `(.L_x_2721) ;  /* 0x0000007000027945 */ /* 0x000fe20003800000 */
[----:B-1----:R-:W-:-:S04]  /*2a150*/  LOP3.LUT R5, R5, 0x7f, RZ, 0xc0, !PT ;  /* 0x0000007f05057812 */ /* 0x002fc800078ec0ff */
[----:B------:R-:W-:Y:S01]  /*2a160*/  ISETP.NE.AND P1, PT, R5, RZ, PT ;  /* 0x000000ff0500720c */ /* 0x000fe20003f25270 */
[----:B--2---:R-:W-:Y:S01]  /*2a170*/  IMAD R7, R7, 0x8, R18 ;  /* 0x0000000807077824 */ /* 0x004fe200078e0212 */
[----:B---3--:R-:W-:-:S04]  /*2a180*/  SHF.L.U32 R10, R6, 0x1f, RZ ;  /* 0x0000001f060a7819 */ /* 0x008fc800000006ff */
[----:B------:R-:W1:Y:S02]  /*2a190*/  SYNCS.PHASECHK.TRANS64.TRYWAIT P0, [R7+URZ+0x388a0], R10 ;  /* 0x0388a00a070075a7 */ /* 0x000e64000800017f */
[----:B-1----:R-:W-:Y:S05]  /*2a1a0*/  @!P0 BRA `(.L_x_2722) ;  /* 0x000000bc00e08947 */ /* 0x002fea0003800000 */
.L_x_3060:
[----:B------:R-:W-:Y:S05]  /*2a1b0*/  BSYNC B2 ;  /* 0x0000000000027941 */ /* 0x000fea0003800000 */
.L_x_2721:
        /* <DEDUP_REMOVED lines=9> */
.L_x_2724:
[----:B------:R-:W-:Y:S05]  /*2a250*/  BSYNC B2 ;  /* 0x0000000000027941 */ /* 0x000fea0003800000 */
.L_x_2723:
[----:B0-----:R-:W2:Y:S01]  /*2a260*/  LDL R4, [R1+0x18] ;  /* 0x0000180001047983 */ /* 0x001ea20000100800 */
[----:B------:R-:W-:Y:S01]  /*2a270*/  IMAD.MOV.U32 R13, RZ, RZ, RZ ;  /* 0x000000ffff0d7224 */ /* 0x000fe200078e00ff */
[----:B------:R-:W-:Y:S01]  /*2a280*/  LEA R5, R8, R0, 0x7 ;  /* 0x0000000008057211 */ /* 0x000fe200078e38ff */
[----:B------:R-:W-:Y:S01]  /*2a290*/  UIADD3 UR4, UP0, UR42, 0x570, URZ ;  /* 0x000005702a047890 */ /* 0x000fe2000ff1e03f */
[----:B------:R-:W-:Y:S01]  /*2a2a0*/  PLOP3.LUT P0, PT, PT, PT, PT, 0x80, 0x0 ;  /* 0x000000000000781c */ /* 0x000fe20003f0f070 */
[----:B------:R-:W-:Y:S01]  /*2a2b0*/  UMOV UR6, 0x0 ;  /* 0x0000000000067882 */ /* 0x000fe20000000000 */
[----:B------:R-:W-:Y:S01]  /*2a2c0*/  R2UR UR10, R13 ;  /* 0x000000000d0a72ca */ /* 0x000fe200000e0000 */
[----:B------:R-:W-:Y:S01]  /*2a2d0*/  VIADD R5, R5, 0xffffff80 ;  /* 0xffffff8005057836 */ /* 0x000fe20000000000 */
[----:B------:R-:W-:Y:S01]  /*2a2e0*/  UIADD3.X UR5, URZ, UR43, URZ, UP0, !UPT ;  /* 0x0000002b3f057290 */ /* 0x000fe200087fe43f */
[----:B------:R-:W-:Y:S01]  /*2a2f0*/  UMOV UR7, 0x12f00000 ;  /* 0x12f0000000077882 */ /* 0x000fe20000000000 */
[----:B--2---:R-:W-:-:S02]  /*2a300*/  IMAD R9, R4, 0x8000, R18 ;  /* 0x0000800004097824 */ /* 0x004fc400078e0212 */
[----:B------:R-:W-:Y:S02]  /*2a310*/  VIADD R4, R7, 0x38890 ;  /* 0x0003889007047836 */ /* 0x000fe40000000000 */
[----:B------:R-:W-:-:S07]  /*2a320*/  VIADD R6, R9, 0x28400 ;  /* 0x0002840009067836 */ /* 0x000fce0000000000 */
.L_x_2725:
        /* <DEDUP_REMOVED lines=16> */
.L_x_2726:
        /* <DEDUP_REMOVED lines=13> */
.L_x_3061:
[----:B------:R-:W-:Y:S05]  /*2a500*/  BSYNC B2 ;  /* 0x0000000000027941 */ /* 0x000fea0003800000 */
.L_x_2727:
[----:B------:R-:W-:Y:S01]  /*2a510*/  BSSY B2, `(.L_x_2729) ;  /* 0x000000b000027945 */ /* 0x000fe20003800000 */
[----:B01----:R-:W-:Y:S02]  /*2a520*/  IMAD.MOV.U32 R10, RZ, RZ, 0x0 ;  /* 0x00000000ff0a7424 */ /* 0x003fe400078e00ff */
[----:B------:R-:W-:Y:S01]  /*2a530*/  IMAD.MOV.U32 R11, RZ, RZ, 0x12f00000 ;  /* 0x12f00000ff0b7424 */ /* 0x000fe200078e00ff */
[----:B------:R-:W-:Y:S06]  /*2a540*/  @P1 BRA `(.L_x_2730) ;  /* 0x00000000001c1947 */ /* 0x000fec0003800000 */
[----:B------:R-:W0:Y:S02]  /*2a550*/  S2R R4, SR_TID.X ;  /* 0x0000000000047919 */ /* 0x000e240000002100 */
[----:B0-----:R-:W-:Y:S01]  /*2a560*/  LOP3.LUT R6, R4, 0x1f, RZ, 0xc0, !PT ;  /* 0x0000001f04067812 */ /* 0x001fe200078ec0ff */
[----:B------:R-:W-:-:S03]  /*2a570*/  IMAD.MOV.U32 R4, RZ, RZ, 0x8000 ;  /* 0x00008000ff047424 */ /* 0x000fc600078e00ff */
[----:B------:R-:W-:Y:S01]  /*2a580*/  ISETP.NE.AND P0, PT, R6, RZ, PT ;  /* 0x000000ff0600720c */ /* 0x000fe20003f05270 */
[----:B------:R0:W-:-:S12]  /*2a590*/  SYNCS.ARRIVE.TRANS64 RZ, [R7+URZ+0x388b0], R4 ;  /* 0x0388b00407ff79a7 */ /* 0x0001d8000800003f */
[----:B0-----:R-:W-:Y:S05]  /*2a5a0*/  @!P0 BRA `(.L_x_2730) ;  /* 0x0000000000048947 */ /* 0x001fea0003800000 */
[----:B------:R-:W-:Y:S01]  /*2a5b0*/  BPT.TRAP 0x1 ;  /* 0x000000040000795c */ /* 0x000fe20000300000 */
.L_x_2730:
[----:B------:R-:W-:Y:S05]  /*2a5c0*/  BSYNC B2 ;  /* 0x0000000000027941 */ /* 0x000fea0003800000 */
.L_x_2729:
        /* <DEDUP_REMOVED lines=8> */
.L_x_2731:
        /* <DEDUP_REMOVED lines=15> */
.L_x_2732:
        /* <DEDUP_REMOVED lines=10> */
.L_x_2720:
[----:B------:R-:W-:Y:S05]  /*2a7e0*/  BSYNC B1 ;  /* 0x0000000000017941 */ /* 0x000fea0003800000 */
.L_x_2719:
        /* <DEDUP_REMOVED lines=13> */
.L_x_2747:
        /* <DEDUP_REMOVED lines=13> */
.L_x_3062:
[----:B------:R-:W-:Y:S05]  /*2a990*/  BSYNC B2 ;  /* 0x0000000000027941 */ /* 0x000fea0003800000 */
.L_x_2735:
        /* <DEDUP_REMOVED lines=9> */
.L_x_2738:
[----:B------:R-:W-:Y:S05]  /*2aa30*/  BSYNC B2 ;  /* 0x0000000000027941 */ /* 0x000fea0003800000 */
.L_x_2737:
        /* <DEDUP_REMOVED lines=12> */
.L_x_2739:
        /* <DEDUP_REMOVED lines=16> */
.L_x_2740:
        /* <DEDUP_REMOVED lines=13> */
.L_x_3063:
[----:B------:R-:W-:Y:S05]  /*2acd0*/  BSYNC B2 ;  /* 0x0000000000027941 */ /* 0x000fea0003800000 */
.L_x_2741:
[----:B------:R-:W-:Y:S01]  /*2ace0*/  BSSY B2, `(.L_x_2743) ;  /* 0x000000b000027945 */ /* 0x000fe20003800000 */
[----:B------:R-:W-:Y:S01]  /*2acf0*/  MOV R10, 0x0 ;  /* 0x00000000000a7802 */ /* 0x000fe20000000f00 */
[----:B------:R-:W-:Y:S02]  /*2ad00*/  IMAD.MOV.U32 R11, RZ, RZ, 0x12f00000 ;  /* 0x12f00000ff0b7424 */ /* 0x000fe400078e00ff */
        /* <DEDUP_REMOVED lines=8> */
.L_x_2744:
[----:B------:R-:W-:Y:S05]  /*2ad90*/  BSYNC B2 ;  /* 0x0000000000027941 */ /* 0x000fea0003800000 */
.L_x_2743:
        /* <DEDUP_REMOVED lines=8> */
.L_x_2745:
        /* <DEDUP_REMOVED lines=15> */
.L_x_2746:
        /* <DEDUP_REMOVED lines=10> */
.L_x_2734:
[----:B------:R-:W-:Y:S05]  /*2afb0*/  BSYNC B1 ;  /* 0x0000000000017941 */ /* 0x000fea0003800000 */
.L_x_2733:
        /* <DEDUP_REMOVED lines=12> */
.L_x_2713:
[----:B------:R-:W-:Y:S05]  /*2b080*/  BSYNC B0 ;  /* 0x0000000000007941 */ /* 0x000fea0003800000 */
.L_x_2712:
[----:B01----:R-:W2:Y:S01]  /*2b090*/  LDL R4, [R1+0x4] ;  /* 0x0000040001047983 */ /* 0x003ea20000100800 */
[----:B------:R-:W0:Y:S01]  /*2b0a0*/  LDC R0, c[0x0][0x448] ;  /* 0x00011200ff007b82 */ /* 0x000e220000000800 */
[----:B------:R-:W-:Y:S01]  /*2b0b0*/  ISETP.NE.AND P2, PT, R17, RZ, PT ;  /* 0x000000ff1100720c */ /* 0x000fe20003f45270 */
[----:B------:R-:W-:Y:S05]  /*2b0c0*/  @!P0 WARPSYNC.ALL ;  /* 0x0000000000008948 */ /* 0x000fea0003800000 */
[----:B------:R-:W-:Y:S07]  /*2b0d0*/  BSSY B0, `(.L_x_2748) ;  /* 0x000002b000007945 */ /* 0x000fee0003800000 */
[----:B------:R-:W1:Y:S08]  /*2b0e0*/  @!P2 LDC R17, c[0x0][0x9f0] ;  /* 0x00027c00ff11ab82 */ /* 0x000e700000000800 */
[----:B------:R-:W-:Y:S01]  /*2b0f0*/  @!P0 BAR.SYNC.DEFER_BLOCKING 0xc, 0x180 ;  /* 0x0306000000008b1d */ /* 0x000fe20000010000 */
[----:B0-----:R-:W-:-:S13]  /*2b100*/  ISETP.NE.AND P1, PT, R0, 0x1, PT ;  /* 0x000000010000780c */ /* 0x001fda0003f25270 */
[----:B------:R-:W0:Y:S08]  /*2b110*/  @P1 LDC R2, c[0x0][0x44c] ;  /* 0x00011300ff021b82 */ /* 0x000e300000000800 */
[----:B------:R-:W3:Y:S01]  /*2b120*/  @P1 LDC R3, c[0x0][0x450] ;  /* 0x00011400ff031b82 */ /* 0x000ee20000000800 */
[----:B--2---:R-:W-:-:S05]  /*2b130*/  LEA R0, R4, 0x7f, 0x7 ;  /* 0x0000007f04007811 */ /* 0x004fca00078e38ff */
[----:B0-----:R-:W-:-:S05]  /*2b140*/  @P1 IMAD.HI.U32 R2, R0, R2, RZ ;  /* 0x0000000200021227 */ /* 0x001fca00078e00ff */
[----:B---3--:R-:W-:-:S05]  /*2b150*/  @P1 SHF.R.U32.HI R0, RZ, R3, R2 ;  /* 0x00000003ff001219 */ /* 0x008fca0000011602 */
[----:B------:R-:W-:-:S05]  /*2b160*/  IMAD.IADD R0, R21, 0x1, R0 ;  /* 0x0000000115007824 */ /* 0x000fca00078e0200 */
[----:B------:R-:W-:-:S04]  /*2b170*/  SHF.R.S32.HI R6, RZ, 0x1f, R0 ;  /* 0x0000001fff067819 */ /* 0x000fc80000011400 */
[----:B------:R-:W-:Y:S01]  /*2b180*/  LEA.HI R6, R6, R0, RZ, 0x7 ;  /* 0x0000000006067211 */ /* 0x000fe200078f38ff */
[----:B------:R-:W-:-:S03]  /*2b190*/  IMAD.MOV.U32 R0, RZ, RZ, RZ ;  /* 0x000000ffff007224 */ /* 0x000fc600078e00ff */
[----:B------:R-:W-:-:S04]  /*2b1a0*/  SHF.R.S32.HI R6, RZ, 0x7, R6 ;  /* 0x00000007ff067819 */ /* 0x000fc80000011406 */
[----:B------:R-:W-:-:S04]  /*2b1b0*/  VIMNMX R6, R20, R6, PT ;  /* 0x0000000614067248 */ /* 0x000fc80003fe0100 */
[----:B------:R-:W-:-:S13]  /*2b1c0*/  ISETP.GE.AND P1, PT, R6, 0x1, PT ;  /* 0x000000010600780c */ /* 0x000fda0003f26270 */
[----:B-1----:R-:W-:Y:S05]  /*2b1d0*/  @!P1 BRA `(.L_x_2749) ;  /* 0x0000000000689947 */ /* 0x002fea0003800000 */
[----:B------:R-:W-:-:S04]  /*2b1e0*/  IABS R2, R17 ;  /* 0x0000001100027213 */ /* 0x000fc80000000000 */
[----:B------:R-:W0:Y:S08]  /*2b1f0*/  I2F.RP R4, R2 ;  /* 0x0000000200047306 */ /* 0x000e300000209400 */
[----:B0-----:R-:W0:Y:S02]  /*2b200*/  MUFU.RCP R4, R4 ;  /* 0x0000000400047308 */ /* 0x001e240000001000 */
[----:B0-----:R-:W-:-:S06]  /*2b210*/  VIADD R4, R4, 0xffffffe ;  /* 0x0ffffffe04047836 */ /* 0x001fcc0000000000 */
[----:B------:R0:W1:Y:S02]  /*2b220*/  F2I.FTZ.U32.TRUNC.NTZ R5, R4 ;  /* 0x0000000400057305 */ /* 0x000064000021f000 */
[----:B0-----:R-:W-:Y:S01]  /*2b230*/  MOV R4, RZ ;  /* 0x000000ff00047202 */ /* 0x001fe20000000f00 */
[----:B-1----:R-:W-:-:S04]  /*2b240*/  IMAD.MOV R0, RZ, RZ, -R5 ;  /* 0x000000ffff007224 */ /* 0x002fc800078e0a05 */
[----:B------:R-:W-:-:S04]  /*2b250*/  IMAD R0, R0, R2, RZ ;  /* 0x0000000200007224 */ /* 0x000fc800078e02ff */
[----:B------:R-:W-:Y:S01]  /*2b260*/  IMAD.HI.U32 R7, R5, R0, R4 ;  /* 0x0000000005077227 */ /* 0x000fe200078e0004 */
[----:B------:R-:W-:Y:S02]  /*2b270*/  IABS R0, R17 ;  /* 0x0000001100007213 */ /* 0x000fe40000000000 */
[----:B------:R-:W-:-:S03]  /*2b280*/  IADD3 R4, R17, -0x1, R6 ;  /* 0xffffffff11047810 */ /* 0x000fc60007ffe006 */
[----:B------:R-:W-:Y:S01]  /*2b290*/  IMAD.MOV R0, RZ, RZ, -R0 ;  /* 0x000000ffff007224 */ /* 0x000fe200078e0a00 */
[----:B------:R-:W-:Y:S02]  /*2b2a0*/  IABS R3, R4 ;  /* 0x0000000400037213 */ /* 0x000fe40000000000 */
[----:B------:R-:W-:Y:S01]  /*2b2b0*/  LOP3.LUT R4, R4, R17, RZ, 0x3c, !PT ;  /* 0x0000001104047212 */ /* 0x000fe200078e3cff */
[----:B------:R-:W-:Y:S02]  /*2b2c0*/  IMAD.MOV.U32 R5, RZ, RZ, R0 ;  /* 0x000000ffff057224 */ /* 0x000fe400078e0000 */
        /* <DEDUP_REMOVED lines=11> */
.L_x_2749:
[----:B------:R-:W-:Y:S05]  /*2b380*/  BSYNC B0 ;  /* 0x0000000000007941 */ /* 0x000fea0003800000 */
.L_x_2748:
[----:B------:R-:W2:Y:S02]  /*2b390*/  LDL.LU R2, [R1+0x2c] ;  /* 0x00002c0001027983 */ /* 0x000ea40000300800 */
[----:B--2---:R-:W-:-:S05]  /*2b3a0*/  IMAD R3, R2, R0, RZ ;  /* 0x0000000002037224 */ /* 0x004fca00078e02ff */
[----:B------:R-:W-:Y:S01]  /*2b3b0*/  VIADDMNMX R2, R3, R0, R6, PT ;  /* 0x0000000003027246 */ /* 0x000fe20003800106 */
[----:B------:R0:W-:Y:S03]  /*2b3c0*/  STL [R1+0x2c], R3 ;  /* 0x00002c0301007387 */ /* 0x0001e60000100800 */
[----:B------:R-:W-:Y:S01]  /*2b3d0*/  ISETP.GT.AND P0, PT, R2, R3, PT ;  /* 0x000000030200720c */ /* 0x000fe20003f04270 */
[----:B------:R0:W-:-:S12]  /*2b3e0*/  STL [R1+0x50], R2 ;  /* 0x0000500201007387 */ /* 0x0001d80000100800 */
[----:B0-----:R-:W-:Y:S05]  /*2b3f0*/  @P0 BRA `(.L_x_2750) ;  /* 0x0000000000480947 */ /* 0x001fea0003800000 */
[----:B------:R-:W0:Y:S02]  /*2b400*/  S2R R2, SR_TID.X ;  /* 0x0000000000027919 */ /* 0x000e240000002100 */
[----:B0-----:R-:W-:-:S04]  /*2b410*/  LOP3.LUT R2, R2, 0x7f, RZ, 0xc0, !PT ;  /* 0x0000007f02027812 */ /* 0x001fc800078ec0ff */
[----:B------:R-:W-:-:S13]  /*2b420*/  ISETP.NE.AND P0, PT, R2, RZ, PT ;  /* 0x000000ff0200720c */ /* 0x000fda0003f05270 */
[----:B------:R-:W-:Y:S05]  /*2b430*/  @P0 BRA `(.L_x_2751) ;  /* 0x0000003800940947 */ /* 0x000fea0003800000 */
[----:B------:R-:W0:Y:S01]  /*2b440*/  S2R R2, SR_LANEID ;  /* 0x0000000000027919 */ /* 0x000e220000000000 */
[----:B------:R-:W-:Y:S01]  /*2b450*/  VOTEU.ANY UR4, UPT, PT ;  /* 0x0000000000047886 */ /* 0x000fe200038e0100 */
[----:B------:R-:W1:Y:S01]  /*2b460*/  LDC.64 R4, c[0x0][0xc60] ;  /* 0x00031800ff047b82 */ /* 0x000e620000000a00 */
[----:B------:R-:W0:Y:S02]  /*2b470*/  FLO.U32 R0, UR4 ;  /* 0x0000000400007d00 */ /* 0x000e2400080e0000 */
[----:B0-----:R-:W-:-:S06]  /*2b480*/  ISETP.EQ.U32.AND P0, PT, R0, R2, PT ;  /* 0x000000020000720c */ /* 0x001fcc0003f02070 */
[----:B------:R-:W1:Y:S07]  /*2b490*/  POPC R2, UR4 ;  /* 0x0000000400027d09 */ /* 0x000e6e0008000000 */
[----:B-1----:R-:W2:Y:S04]  /*2b4a0*/  @P0 ATOMG.E.ADD.STRONG.GPU PT, R2, desc[UR40][R4.64], R2 ;  /* 0x00000002040209a8 */ /* 0x002ea800081ee1e8 */
[----:B--2---:R0:W1:Y:S02]  /*2b4b0*/  SHFL.IDX PT, R2, R2, R0, 0x1f ;  /* 0x00001f0002027589 */ /* 0x00406400000e0000 */
[----:B0-----:R-:W0:Y:S02]  /*2b4c0*/  S2R R0, SR_LTMASK ;  /* 0x0000000000007919 */ /* 0x001e240000003900 */
[----:B0-----:R-:W-:-:S06]  /*2b4d0*/  LOP3.LUT R0, R0, UR4, RZ, 0xc0, !PT ;  /* 0x0000000400007c12 */ /* 0x001fcc000f8ec0ff */
[----:B------:R-:W1:Y:S02]  /*2b4e0*/  POPC R0, R0 ;  /* 0x0000000000007309 */ /* 0x000e640000000000 */
[----:B-1----:R-:W-:-:S05]  /*2b4f0*/  IADD3 R0, R2, UR38, R0 ;  /* 0x0000002602007c10 */ /* 0x002fca000fffe000 */
[----:B------:R2:W-:Y:S01]  /*2b500*/  STL [R1], R0 ;  /* 0x0000000001007387 */ /* 0x0005e20000100800 */
[----:B------:R-:W-:Y:S05]  /*2b510*/  BRA `(.L_x_2751) ;  /* 0x00000038005c7947 */ /* 0x000fea0003800000 */
.L_x_2750:
        /* <DEDUP_REMOVED lines=8> */
[----:B------:R-:W-:Y:S01]  /*2b5a0*/  IMAD.U32 R4, RZ, RZ, UR6 ;  /* 0x00000006ff047e24 */ /* 0x000fe2000f8e00ff */
        /* <DEDUP_REMOVED lines=11> */
.L_x_2753:
[----:B------:R-:W-:Y:S05]  /*2b660*/  BSYNC B6 ;  /* 0x0000000000067941 */ /* 0x000fea0003800000 */
.L_x_2752:
        /* <DEDUP_REMOVED lines=12> */
[----:B------:R-:W-:Y:S01]  /*2b730*/  IMAD.U32 R4, RZ, RZ, UR6 ;  /* 0x00000006ff047e24 */ /* 0x000fe2000f8e00ff */
[----:B------:R-:W-:Y:S01]  /*2b740*/  MOV R8, 0x70 ;  /* 0x0000007000087802 */ /* 0x000fe20000000f00 */
[----:B------:R-:W1:Y:S01]  /*2b750*/  LDC.64 R2, c[0x4][R2] ;  /* 0x0100000002027b82 */ /* 0x000e620000000a00 */
[----:B------:R-:W-:Y:S02]  /*2b760*/  IMAD.U32 R5, RZ, RZ, UR7 ;  /* 0x00000007ff057e24 */ /* 0x000fe4000f8e00ff */
[----:B------:R-:W-:Y:S02]  /*2b770*/  IMAD.U32 R6, RZ, RZ, UR8 ;  /* 0x00000008ff067e24 */ /* 0x000fe4000f8e00ff */
[----:B------:R-:W-:-:S02]  /*2b780*/  IMAD.U32 R7, RZ, RZ, UR9 ;  /* 0x00000009ff077e24 */ /* 0x000fc4000f8e00ff */
[----:B------:R-:W-:Y:S02]  /*2b790*/  IMAD.U32 R10, RZ, RZ, UR4 ;  /* 0x00000004ff0a7e24 */ /* 0x000fe4000f8e00ff */
[----:B------:R-:W-:Y:S02]  /*2b7a0*/  IMAD.U32 R11, RZ, RZ, UR5 ;  /* 0x00000005ff0b7e24 */ /* 0x000fe4000f8e00ff */
[----:B------:R-:W-:Y:S02]  /*2b7b0*/  IMAD.MOV.U32 R12, RZ, RZ, 0x1 ;  /* 0x00000001ff0c7424 */ /* 0x000fe400078e00ff */
[----:B------:R-:W-:-:S07]  /*2b7c0*/  IMAD.MOV.U32 R13, RZ, RZ, RZ ;  /* 0x000000ffff0d7224 */ /* 0x000fce00078e00ff */
[----:B------:R-:W-:-:S07]  /*2b7d0*/  LEPC R20, `(.L_x_2755) ;  /* 0x000000001014794e */ /* 0x000fce0000000000 */
[----:B01----:R-:W-:Y:S05]  /*2b7e0*/  CALL.ABS.NOINC R2 ;  /* 0x0000000002007343 */ /* 0x003fea0003c00000 */
.L_x_2755:
[----:B------:R-:W-:Y:S05]  /*2b7f0*/  BSYNC B6 ;  /* 0x0000000000067941 */ /* 0x000fea0003800000 */
.L_x_2754:
        /* <DEDUP_REMOVED lines=9> */
[----:B------:R-:W-:Y:S01]  /*2b890*/  MOV R13, RZ ;  /* 0x000000ff000d7202 */ /* 0x000fe20000000f00 */
[----:B------:R-:W1:Y:S01]  /*2b8a0*/  LDC.64 R2, c[0x4][R2] ;  /* 0x0100000002027b82 */ /* 0x000e620000000a00 */
[----:B------:R-:W-:Y:S02]  /*2b8b0*/  IMAD.U32 R5, RZ, RZ, UR7 ;  /* 0x00000007ff057e24 */ /* 0x000fe4000f8e00ff */
[----:B------:R-:W-:Y:S02]  /*2b8c0*/  IMAD.U32 R6, RZ, RZ, UR8 ;  /* 0x00000008ff067e24 */ /* 0x000fe4000f8e00ff */
[----:B------:R-:W-:-:S02]  /*2b8d0*/  IMAD.U32 R7, RZ, RZ, UR9 ;  /* 0x00000009ff077e24 */ /* 0x000fc4000f8e00ff */
[----:B------:R-:W-:Y:S02]  /*2b8e0*/  IMAD.U32 R10, RZ, RZ, UR4 ;  /* 0x00000004ff0a7e24 */ /* 0x000fe4000f8e00ff */
[----:B------:R-:W-:Y:S02]  /*2b8f0*/  IMAD.U32 R11, RZ, RZ, UR5 ;  /* 0x00000005ff0b7e24 */ /* 0x000fe4000f8e00ff */
[----:B------:R-:W-:Y:S02]  /*2b900*/  IMAD.MOV.U32 R8, RZ, RZ, 0x70 ;  /* 0x00000070ff087424 */ /* 0x000fe400078e00ff */
[----:B------:R-:W-:-:S07]  /*2b910*/  IMAD.MOV.U32 R12, RZ, RZ, 0x1 ;  /* 0x00000001ff0c7424 */ /* 0x000fce00078e00ff */
[----:B------:R-:W-:-:S07]  /*2b920*/  LEPC R20, `(.L_x_2757) ;  /* 0x000000001014794e */ /* 0x000fce0000000000 */
[----:B01----:R-:W-:Y:S05]  /*2b930*/  CALL.ABS.NOINC R2 ;  /* 0x0000000002007343 */ /* 0x003fea0003c00000 */
.L_x_2757:
[----:B------:R-:W-:Y:S05]  /*2b940*/  BSYNC B6 ;  /* 0x0000000000067941 */ /* 0x000fea0003800000 */
.L_x_2756:
        /* <DEDUP_REMOVED lines=19> */
.L_x_2759:
[----:B------:R-:W-:Y:S05]  /*2ba80*/  BSYNC B6 ;  /* 0x0000000000067941 */ /* 0x000fea0003800000 */
.L_x_2758:
[----:B------:R-:W2:Y:S01]  /*2ba90*/  LDL.LU R2, [R1+0x30] ;  /* 0x0000300001027983 */ /* 0x000ea20000300800 */
[----:B------:R-:W-:-:S03]  /*2baa0*/  ULDC.64 UR4, c[0x0][0x9f8] ;  /* 0x00027e0000047ab9 */ /* 0x000fc60000000a00 */
[----:B0-----:R-:W3:Y:S04]  /*2bab0*/  LDL.LU R17, [R1+0x44] ;  /* 0x0000440001117983 */ /* 0x001ee80000300800 */
[----:B------:R-:W4:Y:S01]  /*2bac0*/  LDL R9, [R1+0x8] ;  /* 0x0000080001097983 */ /* 0x000f220000100800 */
[----:B------:R-:W-:-:S04]  /*2bad0*/  ISETP.NE.U32.AND P0, PT, RZ, UR4, PT ;  /* 0x00000004ff007c0c */ /* 0x000fc8000bf05070 */
[----:B------:R-:W-:-:S13]  /*2bae0*/  ISETP.NE.AND.EX P0, PT, RZ, UR5, PT, P0 ;  /* 0x00000005ff007c0c */ /* 0x000fda000bf05300 */
[----:B--2---:R-:W-:-:S04]  /*2baf0*/  @P0 IADD3 R2, P1, R2, UR4, RZ ;  /* 0x0000000402020c10 */ /* 0x004fc8000ff3e0ff */
[----:B---3--:R-:W-:Y:S01]  /*2bb00*/  @P0 IADD3.X R3, R17, UR5, RZ, P1, !PT ;  /* 0x0000000511030c10 */ /* 0x008fe20008ffe4ff */
[----:B------:R-:W-:-:S04]  /*2bb10*/  ULDC.64 UR4, c[0x0][0xa08] ;  /* 0x0002820000047ab9 */ /* 0x000fc80000000a00 */
[----:B----4-:R0:W2:Y:S02]  /*2bb20*/  @P0 LDG.E R9, desc[UR40][R2.64] ;  /* 0x0000002802090981 */ /* 0x0100a4000c1e1900 */
[----:B0-----:R-:W0:Y:S01]  /*2bb30*/  LDC.64 R2, c[0x0][0x418] ;  /* 0x00010600ff027b82 */ /* 0x001e220000000a00 */
[----:B--2---:R-:W-:Y:S01]  /*2bb40*/  SHF.R.S32.HI R10, RZ, 0x1f, R9 ;  /* 0x0000001fff0a7819 */ /* 0x004fe20000011409 */
[----:B------:R1:W-:Y:S01]  /*2bb50*/  @P0 STL [R1+0x8], R9 ;  /* 0x0000080901000387 */ /* 0x0003e20000100800 */
[----:B0-----:R-:W-:Y:S01]  /*2bb60*/  LOP3.LUT P0, RZ, R2, UR4, RZ, 0xfc, !PT ;  /* 0x0000000402ff7c12 */ /* 0x001fe2000f80fcff */
[----:B------:R-:W-:Y:S02]  /*2bb70*/  UMOV UR4, 0xffffffff ;  /* 0xffffffff00047882 */ /* 0x000fe40000000000 */
[----:B------:R1:W-:Y:S01]  /*2bb80*/  STL [R1+0x30], R10 ;  /* 0x0000300a01007387 */ /* 0x0003e20000100800 */
[----:B------:R-:W-:-:S04]  /*2bb90*/  LOP3.LUT P0, RZ, R3, UR5, RZ, 0xfc, P0 ;  /* 0x0000000503ff7c12 */ /* 0x000fc8000800fcff */
[----:B------:R-:W-:Y:S01]  /*2bba0*/  SEL R17, R9, RZ, !P0 ;  /* 0x000000ff09117207 */ /* 0x000fe20004000000 */
[----:B------:R-:W-:Y:S08]  /*2bbb0*/  BRA.DIV UR4, `(.L_x_2760) ;  /* 0x000000a604ac7947 */ /* 0x000ff0000b800000 */
[----:B------:R-:W0:Y:S02]  /*2bbc0*/  S2R R0, SR_TID.X ;  /* 0x0000000000007919 */ /* 0x000e240000002100 */
[----:B0-----:R-:W-:-:S04]  /*2bbd0*/  SHF.R.U32.HI R0, RZ, 0x5, R0 ;  /* 0x00000005ff007819 */ /* 0x001fc80000011600 */
[----:B------:R-:W-:-:S05]  /*2bbe0*/  LOP3.LUT R0, R0, 0x3, RZ, 0xc0, !PT ;  /* 0x0000000300007812 */ /* 0x000fca00078ec0ff */
[----:B------:R0:W2:Y:S02]  /*2bbf0*/  SHFL.IDX PT, R14, R0, RZ, 0x1f ;  /* 0x00001fff000e7589 */ /* 0x0000a400000e0000 */
.L_x_3066:
[----:B0-----:R-:W3:Y:S01]  /*2bc00*/  LDL.LU R0, [R1+0x10] ;  /* 0x0000100001007983 */ /* 0x001ee20000300800 */
[----:B------:R-:W-:Y:S02]  /*2bc10*/  PLOP3.LUT P1, PT, PT, PT, PT, 0x8, 0x0 ;  /* 0x000000000000781c */ /* 0x000fe40003f2e170 */
[----:B--2---:R-:W-:Y:S02]  /*2bc20*/  ISETP.NE.AND P0, PT, R14, RZ, PT ;  /* 0x000000ff0e00720c */ /* 0x004fe40003f05270 */
[----:B---3--:R-:W-:-:S09]  /*2bc30*/  LOP3.LUT R0, R0, 0xfffffffe, RZ, 0xc0, !PT ;  /* 0xfffffffe00007812 */ /* 0x008fd200078ec0ff */
[----:B------:R-:W-:-:S05]  /*2bc40*/  @P1 LOP3.LUT R0, R0, 0x1, RZ, 0xfc, !PT ;  /* 0x0000000100001812 */ /* 0x000fca00078efcff */
[----:B------:R0:W-:Y:S01]  /*2bc50*/  STL [R1+0x10], R0 ;  /* 0x0000100001007387 */ /* 0x0001e20000100800 */
[----:B------:R-:W-:Y:S05]  /*2bc60*/  @P0 BRA `(.L_x_2761) ;  /* 0x0000000400900947 */ /* 0x000fea0003800000 */
[----:B------:R-:W-:-:S03]  /*2bc70*/  UMOV UR4, 0xffffffff ;  /* 0xffffffff00047882 */ /* 0x000fc60000000000 */
[----:B------:R-:W-:Y:S05]  /*2bc80*/  BRA.DIV UR4, `(.L_x_2762) ;  /* 0x000000a604ac7947 */ /* 0x000fea000b800000 */
[----:B------:R-:W-:-:S13]  /*2bc90*/  ELECT P6, URZ, PT ;  /* 0x00000000003f782f */ /* 0x000fda00038c0000 */
.L_x_3069:
[----:B------:R-:W-:Y:S05]  /*2bca0*/  @!P6 BRA `(.L_x_2761) ;  /* 0x000000040080e947 */ /* 0x000fea0003800000 */
[----:B0-----:R-:W2:Y:S01]  /*2bcb0*/  LDL R0, [R1+0x50] ;  /* 0x0000500001007983 */ /* 0x001ea20000100800 */
[----:B------:R-:W-:-:S04]  /*2bcc0*/  ISETP.NE.U32.AND P0, PT, R2, RZ, PT ;  /* 0x000000ff0200720c */ /* 0x000fc80003f05070 */
[----:B------:R-:W-:Y:S01]  /*2bcd0*/  ISETP.NE.AND.EX P0, PT, R3, RZ, PT, P0 ;  /* 0x000000ff0300720c */ /* 0x000fe20003f05300 */
[----:B--2---:R-:W-:-:S12]  /*2bce0*/  VIADD R4, R0, 0xffffffff ;  /* 0xffffffff00047836 */ /* 0x004fd80000000000 */
[----:B------:R-:W-:Y:S05]  /*2bcf0*/  @!P0 BRA `(.L_x_2763) ;  /* 0x0000000000488947 */ /* 0x000fea0003800000 */
[----:B------:R-:W0:Y:S01]  /*2bd00*/  LDC R8, c[0x0][0x43c] ;  /* 0x00010f00ff087b82 */ /* 0x000e220000000800 */
[----:B------:R-:W-:Y:S01]  /*2bd10*/  IMAD.MOV.U32 R0, RZ, RZ, R4 ;  /* 0x000000ffff007224 */ /* 0x000fe200078e0004 */
[----:B------:R-:W-:Y:S01]  /*2bd20*/  ULDC.64 UR4, c[0x0][0x428] ;  /* 0x00010a0000047ab9 */ /* 0x000fe20000000a00 */
[----:B0-----:R-:W-:-:S13]  /*2bd30*/  ISETP.NE.AND P0, PT, R8, 0x1, PT ;  /* 0x000000010800780c */ /* 0x001fda0003f05270 */
[----:B------:R-:W0:Y:S02]  /*2bd40*/  @P0 LDC.64 R6, c[0x0][0x440] ;  /* 0x00011000ff060b82 */ /* 0x000e240000000a00 */
[----:B0-----:R-:W-:-:S05]  /*2bd50*/  @P0 IMAD.HI.U32 R6, R4, R6, RZ ;  /* 0x0000000604060227 */ /* 0x001fca00078e00ff */
[----:B------:R-:W-:-:S04]  /*2bd60*/  @P0 SHF.R.U32.HI R0, RZ, R7, R6 ;  /* 0x00000007ff000219 */ /* 0x000fc80000011606 */
[----:B------:R-:W-:Y:S01]  /*2bd70*/  IADD3 R5, -R0, RZ, RZ ;  /* 0x000000ff00057210 */ /* 0x000fe20007ffe1ff */
[--C-:B------:R-:W-:Y:S01]  /*2bd80*/  IMAD.MOV.U32 R6, RZ, RZ, R0.reuse ;  /* 0x000000ffff067224 */ /* 0x100fe200078e0000 */
[----:B------:R-:W-:-:S03]  /*2bd90*/  SHF.R.S32.HI R7, RZ, 0x1f, R0 ;  /* 0x0000001fff077819 */ /* 0x000fc60000011400 */
        /* <DEDUP_REMOVED lines=8> */
.L_x_2763:
[----:B------:R-:W2:Y:S04]  /*2be20*/  LDL R0, [R1+0x14] ;  /* 0x0000140001007983 */ /* 0x000ea80000100800 */
[----:B0-----:R-:W3:Y:S01]  /*2be30*/  LDL R2, [R1+0x1c] ;  /* 0x00001c0001027983 */ /* 0x001ee20000100800 */
[----:B-1----:R-:W0:Y:S02]  /*2be40*/  S2R R9, SR_TID.X ;  /* 0x0000000000097919 */ /* 0x002e240000002100 */
[----:B0-----:R-:W-:-:S04]  /*2be50*/  LOP3.LUT R9, R9, 0x7f, RZ, 0xc0, !PT ;  /* 0x0000007f09097812 */ /* 0x001fc800078ec0ff */
[----:B------:R-:W-:Y:S01]  /*2be60*/  ISETP.NE.AND P1, PT, R9, RZ, PT ;  /* 0x000000ff0900720c */ /* 0x000fe20003f25270 */
[----:B--2---:R-:W-:Y:S01]  /*2be70*/  IMAD R0, R0, 0x8, R18 ;  /* 0x0000000800007824 */ /* 0x004fe200078e0212 */
[----:B---3--:R-:W-:-:S04]  /*2be80*/  SHF.L.U32 R3, R2, 0x1f, RZ ;  /* 0x0000001f02037819 */ /* 0x008fc800000006ff */
[----:B------:R-:W0:Y:S02]  /*2be90*/  SYNCS.PHASECHK.TRANS64.TRYWAIT P0, [R0+URZ+0x38880], R3 ;  /* 0x03888003000075a7 */ /* 0x000e24000800017f */
[----:B0-----:R-:W-:Y:S05]  /*2bea0*/  @!P0 BRA `(.L_x_2764) ;  /* 0x000000a400448947 */ /* 0x001fea0003800000 */
.L_x_3070:
        /* <DEDUP_REMOVED lines=8> */
.L_x_2765:
        /* <DEDUP_REMOVED lines=24> */
.L_x_3071:
        /* <DEDUP_REMOVED lines=8> */
.L_x_2767:
        /* <DEDUP_REMOVED lines=24> */
.L_x_2761:
[----:B---3--:R-:W0:Y:S04]  /*2c2b0*/  LDL.LU R3, [R1+0x48] ;  /* 0x0000480001037983 */ /* 0x008e280000300800 */
[----:B------:R-:W2:Y:S01]  /*2c2c0*/  LDL.LU R4, [R1+0x54] ;  /* 0x0000540001047983 */ /* 0x000ea20000300800 */
        /* <DEDUP_REMOVED lines=10> */
[----:B0-----:R-:W-:Y:S02]  /*2c370*/  SHF.R.S32.HI R0, RZ, 0x1f, R3 ;  /* 0x0000001fff007819 */ /* 0x001fe40000011403 */
[----:B--2---:R-:W-:-:S03]  /*2c380*/  SEL R4, R4, RZ, !P0 ;  /* 0x000000ff04047207 */ /* 0x004fc60004000000 */
[----:B------:R-:W-:-:S04]  /*2c390*/  IMAD R0, R0, UR4, RZ ;  /* 0x0000000400007c24 */ /* 0x000fc8000f8e02ff */
[C---:B------:R-:W-:Y:S02]  /*2c3a0*/  IMAD R0, R3.reuse, UR5, R0 ;  /* 0x0000000503007c24 */ /* 0x040fe4000f8e0200 */
[----:B------:R-:W-:-:S04]  /*2c3b0*/  IMAD.WIDE.U32 R2, R3, UR4, RZ ;  /* 0x0000000403027c25 */ /* 0x000fc8000f8e00ff */
[----:B------:R-:W-:Y:S01]  /*2c3c0*/  IMAD.IADD R0, R3, 0x1, R0 ;  /* 0x0000000103007824 */ /* 0x000fe200078e0200 */
        /* <DEDUP_REMOVED lines=13> */
[----:B-1----:R-:W-:-:S02]  /*2c4a0*/  IMAD.U32 R10, RZ, RZ, UR8 ;  /* 0x00000008ff0a7e24 */ /* 0x002fc4000f8e00ff */
[----:B------:R-:W-:Y:S02]  /*2c4b0*/  IMAD.U32 R11, RZ, RZ, UR9 ;  /* 0x00000009ff0b7e24 */ /* 0x000fe4000f8e00ff */
[----:B------:R-:W-:Y:S02]  /*2c4c0*/  IMAD.MOV.U32 R8, RZ, RZ, 0x70 ;  /* 0x00000070ff087424 */ /* 0x000fe400078e00ff */
[----:B------:R-:W-:Y:S02]  /*2c4d0*/  IMAD.MOV.U32 R12, RZ, RZ, 0x1 ;  /* 0x00000001ff0c7424 */ /* 0x000fe400078e00ff */
[----:B------:R-:W-:-:S07]  /*2c4e0*/  IMAD.MOV.U32 R13, RZ, RZ, RZ ;  /* 0x000000ffff0d7224 */ /* 0x000fce00078e00ff */
[----:B------:R-:W-:-:S07]  /*2c4f0*/  LEPC R20, `(.L_x_2769) ;  /* 0x000000001014794e */ /* 0x000fce0000000000 */
[----:B0-----:R-:W-:Y:S05]  /*2c500*/  CALL.ABS.NOINC R2 ;  /* 0x0000000002007343 */ /* 0x001fea0003c00000 */
.L_x_2769:
[----:B------:R-:W-:Y:S05]  /*2c510*/  BSYNC B6 ;  /* 0x0000000000067941 */ /* 0x000fea0003800000 */
.L_x_2768:
[----:B0-----:R-:W2:Y:S01]  /*2c520*/  LDL.LU R0, [R1+0x48] ;  /* 0x0000480001007983 */ /* 0x001ea20000300800 */
[----:B------:R-:W0:Y:S01]  /*2c530*/  LDC R7, c[0x0][0x448] ;  /* 0x00011200ff077b82 */ /* 0x000e220000000800 */
[----:B------:R-:W-:Y:S01]  /*2c540*/  ULDC.64 UR4, c[0x0][0x2d8] ;  /* 0x0000b60000047ab9 */ /* 0x000fe20000000a00 */
[----:B------:R-:W-:Y:S01]  /*2c550*/  ULDC.64 UR6, c[0x0][0x280] ;  /* 0x0000a00000067ab9 */ /* 0x000fe20000000a00 */
[----:B------:R-:W3:Y:S04]  /*2c560*/  LDL.LU R4, [R1+0x44] ;  /* 0x0000440001047983 */ /* 0x000ee80000300800 */
[----:B------:R-:W3:Y:S04]  /*2c570*/  LDL.LU.64 R2, [R1+0x58] ;  /* 0x0000580001027983 */ /* 0x000ee80000300a00 */
[----:B------:R-:W4:Y:S01]  /*2c580*/  LDL R8, [R1+0x4] ;  /* 0x0000040001087983 */ /* 0x000f220000100800 */
[----:B0-----:R-:W-:Y:S01]  /*2c590*/  ISETP.NE.AND P0, PT, R7, 0x1, PT ;  /* 0x000000010700780c */ /* 0x001fe20003f05270 */
[----:B-1----:R-:W0:-:S12]  /*2c5a0*/  S2R R9, SR_TID.X ;  /* 0x0000000000097919 */ /* 0x002e180000002100 */
[----:B------:R-:W1:Y:S01]  /*2c5b0*/  @P0 LDC R6, c[0x0][0x450] ;  /* 0x00011400ff060b82 */ /* 0x000e620000000800 */
[----:B0-----:R-:W-:-:S05]  /*2c5c0*/  IMAD.SHL.U32 R9, R9, 0x10, RZ ;  /* 0x0000001009097824 */ /* 0x001fca00078e00ff */
[----:B------:R-:W-:-:S04]  /*2c5d0*/  LOP3.LUT R9, R9, 0x70, RZ, 0xc0, !PT ;  /* 0x0000007009097812 */ /* 0x000fc800078ec0ff */
[----:B------:R-:W-:Y:S01]  /*2c5e0*/  LOP3.LUT R9, R9, 0x80, RZ, 0xfc, !PT ;  /* 0x0000008009097812 */ /* 0x000fe200078efcff */
[----:B---3--:R-:W-:Y:S02]  /*2c5f0*/  IMAD.MOV.U32 R3, RZ, RZ, R4 ;  /* 0x000000ffff037224 */ /* 0x008fe400078e0004 */
[----:B------:R-:W0:Y:S01]  /*2c600*/  S2R R4, SR_TID.X ;  /* 0x0000000000047919 */ /* 0x000e220000002100 */
[----:B------:R-:W-:-:S04]  /*2c610*/  IMAD.WIDE.U32 R2, R16, UR4, R2 ;  /* 0x0000000410027c25 */ /* 0x000fc8000f8e0002 */
[----:B------:R-:W-:Y:S01]  /*2c620*/  IMAD R3, R16, UR5, R3 ;  /* 0x0000000510037c24 */ /* 0x000fe2000f8e0203 */
[----:B------:R-:W-:Y:S02]  /*2c630*/  ULDC.64 UR4, c[0x0][0x2e0] ;  /* 0x0000b80000047ab9 */ /* 0x000fe40000000a00 */
[----:B--2---:R-:W-:Y:S02]  /*2c640*/  IMAD R0, R0, UR4, RZ ;  /* 0x0000000400007c24 */ /* 0x004fe4000f8e02ff */
[----:B------:R-:W-:-:S04]  /*2c650*/  IMAD.WIDE.U32 R2, R19, UR4, R2 ;  /* 0x0000000413027c25 */ /* 0x000fc8000f8e0002 */
[----:B------:R-:W-:Y:S01]  /*2c660*/  IMAD R0, R19, UR5, R0 ;  /* 0x0000000513007c24 */ /* 0x000fe2000f8e0200 */
[----:B------:R-:W-:Y:S01]  /*2c670*/  ULDC.64 UR4, c[0x0][0x2d0] ;  /* 0x0000b40000047ab9 */ /* 0x000fe20000000a00 */
[----:B------:R2:W5:Y:S02]  /*2c680*/  LDL R19, [R1+0x4c] ;  /* 0x00004c0001137983 */ /* 0x0005640000100800 */
[----:B------:R-:W-:Y:S01]  /*2c690*/  IMAD.IADD R3, R3, 0x1, R0 ;  /* 0x0000000103037824 */ /* 0x000fe200078e0200 */
[C---:B0-----:R-:W-:Y:S01]  /*2c6a0*/  LOP3.LUT R5, R4.reuse, 0x7f, RZ, 0xc0, !PT ;  /* 0x0000007f04057812 */ /* 0x041fe200078ec0ff */
[----:B------:R-:W-:-:S03]  /*2c6b0*/  IMAD.SHL.U32 R4, R4, 0x10, RZ ;  /* 0x0000001004047824 */ /* 0x000fc600078e00ff */
[----:B------:R-:W-:-:S04]  /*2c6c0*/  SHF.R.U32.HI R5, RZ, 0x3, R5 ;  /* 0x00000003ff057819 */ /* 0x000fc80000011605 */
[----:B------:R-:W-:Y:S02]  /*2c6d0*/  LOP3.LUT R4, R5, 0x70, R4, 0xf8, !PT ;  /* 0x0000007005047812 */ /* 0x000fe400078ef804 */
[----:B------:R-:W0:Y:S03]  /*2c6e0*/  @P0 LDC R5, c[0x0][0x44c] ;  /* 0x00011300ff050b82 */ /* 0x000e260000000800 */
[----:B----4-:R-:W-:-:S04]  /*2c6f0*/  IMAD R4, R8, 0x80, R4 ;  /* 0x0000008008047824 */ /* 0x010fc800078e0204 */
        /* <DEDUP_REMOVED lines=26> */
[----:B------:R-:W0:Y:S02]  /*2c8a0*/  S2R R6, SR_TID.X ;  /* 0x0000000000067919 */ /* 0x000e240000002100 */
[----:B0-----:R-:W-:-:S04]  /*2c8b0*/  LOP3.LUT R6, R6, 0x7f, RZ, 0xc0, !PT ;  /* 0x0000007f06067812 */ /* 0x001fc800078ec0ff */
[----:B------:R-:W-:Y:S02]  /*2c8c0*/  SHF.R.U32.HI R8, RZ, 0x3, R6 ;  /* 0x00000003ff087819 */ /* 0x000fe40000011606 */
[----:B------:R-:W2:Y:S01]  /*2c8d0*/  LDL.LU R6, [R1+0x4] ;  /* 0x0000040001067983 */ /* 0x000ea20000300800 */
[----:B-----5:R-:W-:-:S03]  /*2c8e0*/  IMAD R2, R19, R7, RZ ;  /* 0x0000000713027224 */ /* 0x020fc600078e02ff */
[----:B------:R-:W0:Y:S01]  /*2c8f0*/  SHFL.IDX PT, R7, R4, RZ, 0x181f ;  /* 0x00181fff04077589 */ /* 0x000e2200000e0000 */
[----:B--2---:R-:W-:-:S03]  /*2c900*/  IMAD R0, R6, 0x80, R8 ;  /* 0x0000008006007824 */ /* 0x004fc600078e0208 */
[----:B------:R-:W1:Y:S01]  /*2c910*/  SHFL.IDX PT, R6, R3, RZ, 0x181f ;  /* 0x00181fff03067589 */ /* 0x000e6200000e0000 */
[C---:B------:R-:W-:Y:S01]  /*2c920*/  VIADD R5, R0.reuse, 0x10 ;  /* 0x0000001000057836 */ /* 0x040fe20000000000 */
[-C--:B------:R-:W-:Y:S02]  /*2c930*/  ISETP.GE.AND P4, PT, R0, R2.reuse, PT ;  /* 0x000000020000720c */ /* 0x080fe40003f86270 */
[----:B------:R-:W-:Y:S02]  /*2c940*/  SHFL.IDX PT, R8, R3, 0x1, 0x181f ;  /* 0x00381f0003087f89 */ /* 0x000fe400000e0000 */
[----:B------:R-:W-:Y:S02]  /*2c950*/  ISETP.GE.AND P2, PT, R5, R2, PT ;  /* 0x000000020500720c */ /* 0x000fe40003f46270 */
[----:B------:R-:W2:Y:S07]  /*2c960*/  SHFL.IDX PT, R5, R4, 0x1, 0x181f ;  /* 0x00381f0004057f89 */ /* 0x000eae00000e0000 */
[----:B0-----:R-:W-:-:S05]  /*2c970*/  @!P4 IADD3 R7, P3, R10, R7, RZ ;  /* 0x000000070a07c210 */ /* 0x001fca0007f7e0ff */
[----:B-1----:R-:W-:-:S05]  /*2c980*/  @!P4 IMAD.X R6, RZ, RZ, R6, P3 ;  /* 0x000000ffff06c224 */ /* 0x002fca00018e0606 */
        /* <DEDUP_REMOVED lines=60> */
[----:B------:R0:W1:Y:S04]  /*2cd50*/  SHFL.IDX PT, R5, R3, 0x7, 0x181f ;  /* 0x00f81f0003057f89 */ /* 0x00006800000e0000 */
[----:B------:R0:W-:Y:S04]  /*2cd60*/  @!P2 LDGSTS.E.BYPASS.LTC128B.128 [R9+0x23400], desc[UR40][R6.64], !P0 ;  /* 0x234000000609afae */ /* 0x0001e8000c101d68 */
[----:B------:R0:W-:Y:S04]  /*2cd70*/  @!P2 LDGSTS.E.BYPASS.LTC128B.128 [R9+0x27400], desc[UR40][R6.64+0x80], !P1 ;  /* 0x274000800609afae */ /* 0x0001e8000c901d68 */
[----:B------:R0:W2:Y:S02]  /*2cd80*/  SHFL.IDX PT, R3, R4, 0x7, 0x181f ;  /* 0x00f81f0004037f89 */ /* 0x0000a400000e0000 */
.L_x_3088:
        /* <DEDUP_REMOVED lines=11> */
.L_x_2772:
[----:B------:R-:W-:Y:S05]  /*2ce40*/  BSYNC B0 ;  /* 0x0000000000007941 */ /* 0x000fea0003800000 */
.L_x_2771:
[----:B------:R-:W-:Y:S01]  /*2ce50*/  NOP ;  /* 0x0000000000007918 */ /* 0x000fe20000000000 */
[----:B------:R-:W-:-:S13]  /*2ce60*/  PLOP3.LUT P0, PT, PT, PT, PT, 0x80, 0x0 ;  /* 0x000000000000781c */ /* 0x000fda0003f0f070 */
.L_x_2773:
        /* <DEDUP_REMOVED lines=18> */
.L_x_3089:
[----:B------:R-:W-:Y:S05]  /*2cf90*/  BSYNC B0 ;  /* 0x0000000000007941 */ /* 0x000fea0003800000 */
.L_x_2774:
[----:B0-2---:R-:W2:Y:S04]  /*2cfa0*/  LDL.LU R3, [R1+0x50] ;  /* 0x0000500001037983 */ /* 0x005ea80000300800 */
[----:B------:R-:W4:Y:S01]  /*2cfb0*/  LDL R2, [R1+0x2c] ;  /* 0x00002c0001027983 */ /* 0x000f220000100800 */
[----:B--2---:R-:W-:-:S05]  /*2cfc0*/  VIADD R3, R3, 0xfffffffe ;  /* 0xfffffffe03037836 */ /* 0x004fca0000000000 */
[----:B----4-:R-:W-:-:S13]  /*2cfd0*/  ISETP.GE.AND P0, PT, R3, R2, PT ;  /* 0x000000020300720c */ /* 0x010fda0003f06270 */
[----:B------:R-:W-:Y:S05]  /*2cfe0*/  @!P0 BRA `(.L_x_2776) ;  /* 0x0000001000d48947 */ /* 0x000fea0003800000 */
[----:B---3--:R0:W5:Y:S04]  /*2cff0*/  LDL.LU R0, [R1+0x14] ;  /* 0x0000140001007983 */ /* 0x0081680000300800 */
[----:B------:R0:W5:Y:S02]  /*2d000*/  LDL.LU R2, [R1+0x1c] ;  /* 0x00001c0001027983 */ /* 0x0001640000300800 */
.L_x_2798:
        /* <DEDUP_REMOVED lines=23> */
[----:B---3--:R-:W-:-:S04]  /*2d180*/  @P0 IMAD.HI.U32 R6, R3, R4, RZ ;  /* 0x0000000403060227 */ /* 0x008fc800078e00ff */
[----:B------:R-:W-:Y:S01]  /*2d190*/  IMAD.MOV.U32 R4, RZ, RZ, R3 ;  /* 0x000000ffff047224 */ /* 0x000fe200078e0003 */
[----:B------:R-:W-:-:S04]  /*2d1a0*/  @P0 SHF.R.U32.HI R4, RZ, R5, R6 ;  /* 0x00000005ff040219 */ /* 0x000fc80000011606 */
[----:B------:R-:W-:Y:S02]  /*2d1b0*/  SHF.R.S32.HI R5, RZ, 0x1f, R4 ;  /* 0x0000001fff057819 */ /* 0x000fe40000011404 */
[----:B------:R-:W-:-:S05]  /*2d1c0*/  IADD3 R8, -R4, RZ, RZ ;  /* 0x000000ff04087210 */ /* 0x000fca0007ffe1ff */
        /* <DEDUP_REMOVED lines=8> */
.L_x_2779:
        /* <DEDUP_REMOVED lines=8> */
.L_x_3090:
[----:B------:R-:W-:Y:S05]  /*2d2d0*/  BSYNC B1 ;  /* 0x0000000000017941 */ /* 0x000fea0003800000 */
.L_x_2780:
        /* <DEDUP_REMOVED lines=9> */
.L_x_2783:
[----:B------:R-:W-:Y:S05]  /*2d370*/  BSYNC B1 ;  /* 0x0000000000017941 */ /* 0x000fea0003800000 */
.L_x_2782:
[----:B------:R-:W3:Y:S04]  /*2d380*/  LDL R4, [R1+0x14] ;  /* 0x0000140001047983 */ /* 0x000ee80000100800 */
        /* <DEDUP_REMOVED lines=11> */
[----:B-1----:R-:W-:-:S07]  /*2d440*/  VIADD R9, R4, 0x10400 ;  /* 0x0001040004097836 */ /* 0x002fce0000000000 */
.L_x_2784:
        /* <DEDUP_REMOVED lines=16> */
.L_x_2785:
        /* <DEDUP_REMOVED lines=13> */
.L_x_3091:
[----:B------:R-:W-:Y:S05]  /*2d620*/  BSYNC B1 ;  /* 0x0000000000017941 */ /* 0x000fea0003800000 */
.L_x_2786:
[----:B------:R-:W-:Y:S01]  /*2d630*/  BSSY B1, `(.L_x_2788) ;  /* 0x000000b000017945 */ /* 0x000fe20003800000 */
[----:B------:R-:W-:Y:S01]  /*2d640*/  IMAD.MOV.U32 R10, RZ, RZ, 0x0 ;  /* 0x00000000ff0a7424 */ /* 0x000fe200078e00ff */
[----:B------:R-:W-:Y:S02]  /*2d650*/  MOV R11, 0x14f00000 ;  /* 0x14f00000000b7802 */ /* 0x000fe40000000f00 */
        /* <DEDUP_REMOVED lines=8> */
.L_x_2789:
[----:B------:R-:W-:Y:S05]  /*2d6e0*/  BSYNC B1 ;  /* 0x0000000000017941 */ /* 0x000fea0003800000 */
.L_x_2788:
[----:B------:R-:W-:Y:S01]  /*2d6f0*/  R2UR UR10, R13 ;  /* 0x000000000d0a72ca */ /* 0x000fe200000e0000 */
[----:B------:R-:W-:Y:S01]  /*2d700*/  UIADD3 UR4, UP0, UR42, 0x370, URZ ;  /* 0x000003702a047890 */ /* 0x000fe2000ff1e03f */
[----:B------:R-:W-:Y:S01]  /*2d710*/  R2UR UR6, R10 ;  /* 0x000000000a0672ca */ /* 0x000fe200000e0000 */
[----:B-12---:R-:W-:Y:S01]  /*2d720*/  VIADD R6, R6, 0x38830 ;  /* 0x0003883006067836 */ /* 0x006fe20000000000 */
[----:B------:R-:W-:Y:S01]  /*2d730*/  R2UR UR7, R11 ;  /* 0x000000000b0772ca */ /* 0x000fe200000e0000 */
[----:B------:R-:W-:Y:S01]  /*2d740*/  VIADD R5, R4, 0x28400 ;  /* 0x0002840004057836 */ /* 0x000fe20000000000 */
[----:B------:R-:W-:Y:S01]  /*2d750*/  PLOP3.LUT P0, PT, PT, PT, PT, 0x80, 0x0 ;  /* 0x000000000000781c */ /* 0x000fe20003f0f070 */
[----:B------:R-:W-:-:S12]  /*2d760*/  UIADD3.X UR5, URZ, UR43, URZ, UP0, !UPT ;  /* 0x0000002b3f057290 */ /* 0x000fd800087fe43f */
.L_x_2790:
        /* <DEDUP_REMOVED lines=15> */
.L_x_2791:
        /* <DEDUP_REMOVED lines=10> */
.L_x_2778:
[----:B------:R-:W-:Y:S05]  /*2d900*/  BSYNC B0 ;  /* 0x0000000000007941 */ /* 0x000fea0003800000 */
.L_x_2777:
[----:B------:R-:W-:-:S06]  /*2d910*/  UISETP.NE.AND UP0, UPT, UR36, 0x3, UPT ;  /* 0x000000032400788c */ /* 0x000fcc000bf05270 */
[----:B------:R-:W-:-:S13]  /*2d920*/  PLOP3.LUT P0, PT, PT, PT, UP0, 0x80, 0x0 ;  /* 0x000000000000781c */ /* 0x000fda0003f0f008 */
[----:B------:R-:W-:Y:S05]  /*2d930*/  @!P0 BRA `(.L_x_2792) ;  /* 0x0000000000048947 */ /* 0x000fea0003800000 */
[----:B------:R-:W-:Y:S01]  /*2d940*/  BPT.TRAP 0x1 ;  /* 0x000000040000795c */ /* 0x000fe20000300000 */
.L_x_2792:
        /* <DEDUP_REMOVED lines=8> */
.L_x_3092:
[----:B------:R-:W-:Y:S05]  /*2d9d0*/  BSYNC B0 ;  /* 0x0000000000007941 */ /* 0x000fea0003800000 */
.L_x_2793:
[----:B------:R-:W-:Y:S05]  /*2d9e0*/  @!P1 BRA `(.L_x_2795) ;  /* 0x0000000000049947 */ /* 0x000fea0003800000 */
[----:B------:R-:W-:Y:S01]  /*2d9f0*/  BPT.TRAP 0x1 ;  /* 0x000000040000795c */ /* 0x000fe20000300000 */
.L_x_2795:
[----:B------:R-:W-:Y:S01]  /*2da00*/  SHF.L.U32 R2, R2, 0x1f, RZ ;  /* 0x0000001f02027819 */ /* 0x000fe200000006ff */
[----:B------:R-:W-:-:S03]  /*2da10*/  IMAD.SHL.U32 R12, R0, 0x8000, RZ ;  /* 0x00008000000c7824 */ /* 0x000fc600078e00ff */
[----:B------:R-:W3:Y:S02]  /*2da20*/  SYNCS.PHASECHK.TRANS64.TRYWAIT P0, [R20+URZ+0x38860], R2 ;  /* 0x03886002140075a7 */ /* 0x000ee4000800017f */
[----:B---3--:R-:W-:Y:S05]  /*2da30*/  @!P0 BRA `(.L_x_2796) ;  /* 0x00000094008c8947 */ /* 0x008fea0003800000 */
.L_x_3093:
        /* <DEDUP_REMOVED lines=90> */
[----:B--2---:R-:W-:Y:S01]  /*2dfe0*/  IMAD.MOV.U32 R15, RZ, RZ, R11 ;  /* 0x000000ffff0f7224 */ /* 0x004fe200078e000b */
[C-C-:B-1----:R-:W-:Y:S02]  /*2dff0*/  PRMT R8, R4.reuse, 0x6420, R5.reuse ;  /* 0x0000642004087816 */ /* 0x142fe40000000005 */
[----:B------:R-:W-:-:S02]  /*2e000*/  PRMT R9, R4, 0x7531, R5 ;  /* 0x0000753104097816 */ /* 0x000fc40000000005 */
        /* <DEDUP_REMOVED lines=37> */
.L_x_2797:
        /* <DEDUP_REMOVED lines=14> */
.L_x_2776:
        /* <DEDUP_REMOVED lines=18> */
.L_x_2800:
[----:B------:R-:W-:Y:S05]  /*2e460*/  BSYNC B0 ;  /* 0x0000000000007941 */ /* 0x000fea0003800000 */
.L_x_2799:
[----:B------:R-:W-:-:S06]  /*2e470*/  UISETP.NE.AND UP0, UPT, UR36, 0x3, UPT ;  /* 0x000000032400788c */ /* 0x000fcc000bf05270 */
[----:B------:R-:W-:-:S13]  /*2e480*/  PLOP3.LUT P1, PT, PT, PT, UP0, 0x80, 0x0 ;  /* 0x000000000000781c */ /* 0x000fda0003f2f008 */
[----:B------:R-:W-:Y:S05]  /*2e490*/  @!P1 BRA `(.L_x_2801) ;  /* 0x0000000000049947 */ /* 0x000fea0003800000 */
[----:B------:R-:W-:Y:S01]  /*2e4a0*/  BPT.TRAP 0x1 ;  /* 0x000000040000795c */ /* 0x000fe20000300000 */
.L_x_2801:
[----:B------:R-:W2:Y:S04]  /*2e4b0*/  LDL R3, [R1+0x1c] ;  /* 0x00001c0001037983 */ /* 0x000ea80000100800 */
[----:B-----5:R-:W2:Y:S01]  /*2e4c0*/  LDL R2, [R1+0x14] ;  /* 0x0000140001027983 */ /* 0x020ea20000100800 */
[----:B---34-:R-:W-:Y:S01]  /*2e4d0*/  IMAD.U32 R0, RZ, RZ, UR39 ;  /* 0x00000027ff007e24 */ /* 0x018fe2000f8e00ff */
[----:B------:R-:W-:Y:S04]  /*2e4e0*/  BSSY B0, `(.L_x_2802) ;  /* 0x0000007000007945 */ /* 0x000fe80003800000 */
[----:B------:R-:W-:-:S02]  /*2e4f0*/  ISETP.NE.AND P2, PT, R0, 0x3, PT ;  /* 0x000000030000780c */ /* 0x000fc40003f45270 */
[----:B--2---:R-:W-:-:S04]  /*2e500*/  LOP3.LUT R0, R3, 0x1, RZ, 0x3c, !PT ;  /* 0x0000000103007812 */ /* 0x004fc800078e3cff */
[----:B------:R-:W-:Y:S01]  /*2e510*/  SHF.L.U32 R0, R0, 0x1f, RZ ;  /* 0x0000001f00007819 */ /* 0x000fe200000006ff */
[----:B------:R-:W-:-:S04]  /*2e520*/  IMAD R17, R2, 0x8, R18 ;  /* 0x0000000802117824 */ /* 0x000fc800078e0212 */
[----:B------:R-:W2:Y:S02]  /*2e530*/  SYNCS.PHASECHK.TRANS64.TRYWAIT P1, [R17+URZ+0x38870], R0 ;  /* 0x03887000110075a7 */ /* 0x000ea4000802017f */
[----:B--2---:R-:W-:Y:S05]  /*2e540*/  @!P1 BRA `(.L_x_2803) ;  /* 0x0000008800dc9947 */ /* 0x004fea0003800000 */
.L_x_3094:
[----:B------:R-:W-:Y:S05]  /*2e550*/  BSYNC B0 ;  /* 0x0000000000007941 */ /* 0x000fea0003800000 */
.L_x_2802:
[----:B------:R-:W-:Y:S05]  /*2e560*/  @!P2 BRA `(.L_x_2804) ;  /* 0x000000000004a947 */ /* 0x000fea0003800000 */
[----:B------:R-:W-:Y:S01]  /*2e570*/  BPT.TRAP 0x1 ;  /* 0x000000040000795c */ /* 0x000fe20000300000 */
.L_x_2804:
[----:B--2---:R-:W2:Y:S02]  /*2e580*/  LDL R0, [R1+0x1c] ;  /* 0x00001c0001007983 */ /* 0x004ea40000100800 */
[----:B--2---:R-:W-:-:S04]  /*2e590*/  SHF.L.U32 R0, R0, 0x1f, RZ ;  /* 0x0000001f00007819 */ /* 0x004fc800000006ff */
[----:B------:R-:W2:Y:S02]  /*2e5a0*/  SYNCS.PHASECHK.TRANS64.TRYWAIT P1, [R17+URZ+0x38860], R0 ;  /* 0x03886000110075a7 */ /* 0x000ea4000802017f */
[----:B--2---:R-:W-:Y:S05]  /*2e5b0*/  @!P1 BRA `(.L_x_2805) ;  /* 0x0000008800d49947 */ /* 0x004fea0003800000 */
.L_x_3095:
        /* <DEDUP_REMOVED lines=53> */
[----:B-1----:R-:W-:Y:S01]  /*2e910*/  MOV R10, R14 ;  /* 0x0000000e000a7202 */ /* 0x002fe20000000f00 */
[----:B------:R-:W-:Y:S01]  /*2e920*/  IMAD.MOV.U32 R11, RZ, RZ, R15 ;  /* 0x000000ffff0b7224 */ /* 0x000fe200078e000f */
[C-C-:B--2---:R-:W-:Y:S02]  /*2e930*/  PRMT R12, R4.reuse, 0x6420, R5.reuse ;  /* 0x00006420040c7816 */ /* 0x144fe40000000005 */
[----:B------:R-:W-:Y:S02]  /*2e940*/  PRMT R13, R4, 0x7531, R5 ;  /* 0x00007531040d7816 */ /* 0x000fe40000000005 */
[----:B------:R-:W-:-:S02]  /*2e950*/  PRMT R14, R6, 0x6420, R7 ;  /* 0x00006420060e7816 */ /* 0x000fc40000000007 */
[----:B------:R-:W-:Y:S02]  /*2e960*/  PRMT R15, R6, 0x7531, R7 ;  /* 0x00007531060f7816 */ /* 0x000fe40000000007 */
[----:B------:R-:W1:Y:S04]  /*2e970*/  LDSM.16.MT88.4 R4, [R2+0x15400] ;  /* 0x015400000204783b */ /* 0x000e680000004200 */
[----:B------:R2:W-:Y:S02]  /*2e980*/  STSM.16.M88.4 [R16+0x4000], R12 ;  /* 0x0040000c10007844 */ /* 0x0005e40000000200 */
[----:B--2---:R-:W-:Y:S02]  /*2e990*/  IMAD.MOV.U32 R14, RZ, RZ, R10 ;  /* 0x000000ffff0e7224 */ /* 0x004fe400078e000a */
[----:B------:R-:W-:Y:S01]  /*2e9a0*/  IMAD.MOV.U32 R15, RZ, RZ, R11 ;  /* 0x000000ffff0f7224 */ /* 0x000fe200078e000b */
[----:B-1----:R-:W-:-:S02]  /*2e9b0*/  PRMT R8, R4, 0x6420, R5 ;  /* 0x0000642004087816 */ /* 0x002fc40000000005 */
        /* <DEDUP_REMOVED lines=64> */
.L_x_2806:
        /* <DEDUP_REMOVED lines=13> */
.L_x_2751:
        /* <DEDUP_REMOVED lines=9> */
[----:B------:R-:W1:Y:S04]  /*2ef20*/  LDS.128 R4, [R18+0x388d0] ;  /* 0x0388d00012047984 */ /* 0x000e680000000c00 */
[----:B-1----:R2:W-:Y:S04]  /*2ef30*/  STL.64 [R1], R4 ;  /* 0x0000000401007387 */ /* 0x0025e80000100a00 */
[----:B------:R2:W-:Y:S01]  /*2ef40*/  STL.64 [R1+0x8], R6 ;  /* 0x0000080601007387 */ /* 0x0005e20000100a00 */
[----:B------:R-:W-:Y:S06]  /*2ef50*/  BAR.ARV 0x4, 0x180 ;  /* 0x0106000000007b1d */ /* 0x000fec0000002000 */
[----:B------:R-:W-:Y:S05]  /*2ef60*/  BRA `(.L_x_2808) ;  /* 0x0000001000407947 */ /* 0x000fea0003800000 */
.L_x_2807:
[----:B------:R-:W1:Y:S01]  /*2ef70*/  S2R R0, SR_TID.X ;  /* 0x0000000000007919 */ /* 0x000e620000002100 */
[----:B------:R-:W-:Y:S01]  /*2ef80*/  UMOV UR4, 0xffffffff ;  /* 0xffffffff00047882 */ /* 0x000fe20000000000 */
[----:B-1----:R-:W-:-:S04]  /*2ef90*/  LOP3.LUT R16, R0, 0x1f, RZ, 0xc0, !PT ;  /* 0x0000001f00107812 */ /* 0x002fc800078ec0ff */
[----:B------:R-:W-:Y:S01]  /*2efa0*/  ISETP.NE.AND P0, PT, R16, 0x1f, PT ;  /* 0x0000001f1000780c */ /* 0x000fe20003f05270 */
[----:B------:R-:W-:-:S12]  /*2efb0*/  BRA.DIV UR4, `(.L_x_2809) ;  /* 0x0000008204687947 */ /* 0x000fd8000b800000 */
[----:B------:R-:W2:Y:S01]  /*2efc0*/  LDL.LU R0, [R1] ;  /* 0x0000000001007983 */ /* 0x000ea20000300800 */
[----:B------:R-:W-:-:S03]  /*2efd0*/  ULDC UR4, c[0x0][0xc3c] ;  /* 0x00030f0000047ab9 */ /* 0x000fc60000000800 */
[----:B------:R-:W3:Y:S01]  /*2efe0*/  LDL R2, [R1+0xc] ;  /* 0x00000c0001027983 */ /* 0x000ee20000100800 */
[----:B--2---:R-:W-:Y:S02]  /*2eff0*/  IMAD.MOV.U32 R11, RZ, RZ, R0 ;  /* 0x000000ffff0b7224 */ /* 0x004fe400078e0000 */
[----:B---3--:R-:W-:-:S05]  /*2f000*/  IMAD.IADD R4, R2, 0x1, R16 ;  /* 0x0000000102047824 */ /* 0x008fca00078e0210 */
[----:B------:R-:W-:-:S13]  /*2f010*/  ISETP.GE.OR P1, PT, R4, UR4, !P0 ;  /* 0x0000000404007c0c */ /* 0x000fda000c726670 */
[----:B------:R-:W1:Y:S08]  /*2f020*/  @!P1 LDC.64 R2, c[0x0][0xc80] ;  /* 0x00032000ff029b82 */ /* 0x000e700000000a00 */
[----:B------:R-:W2:Y:S01]  /*2f030*/  @!P1 LDC.64 R6, c[0x0][0xc78] ;  /* 0x00031e00ff069b82 */ /* 0x000ea20000000a00 */
[----:B-1----:R-:W-:-:S05]  /*2f040*/  @!P1 IMAD.WIDE R2, R4, 0x4, R2 ;  /* 0x0000000404029825 */ /* 0x002fca00078e0202 */
[----:B------:R2:W3:Y:S02]  /*2f050*/  @!P1 LDG.E R0, desc[UR40][R2.64] ;  /* 0x0000002802009981 */ /* 0x0004e4000c1e1900 */
[----:B--2---:R-:W-:-:S06]  /*2f060*/  @!P1 IMAD.WIDE R2, R4, 0x4, R6 ;  /* 0x0000000404029825 */ /* 0x004fcc00078e0206 */
[----:B------:R-:W2:Y:S01]  /*2f070*/  @!P1 LDG.E R2, desc[UR40][R2.64] ;  /* 0x0000002802029981 */ /* 0x000ea2000c1e1900 */
[----:B------:R-:W-:Y:S01]  /*2f080*/  MOV R4, RZ ;  /* 0x000000ff00047202 */ /* 0x000fe20000000f00 */
[----:B------:R-:W-:Y:S01]  /*2f090*/  IMAD.MOV.U32 R6, RZ, RZ, RZ ;  /* 0x000000ffff067224 */ /* 0x000fe200078e00ff */
[C---:B------:R-:W-:Y:S01]  /*2f0a0*/  ISETP.GE.U32.AND P2, PT, R16.reuse, 0x2, PT ;  /* 0x000000021000780c */ /* 0x040fe20003f46070 */
[----:B------:R-:W-:Y:S01]  /*2f0b0*/  SHFL.IDX PT, R5, R11, RZ, 0x1f ;  /* 0x00001fff0b057589 */ /* 0x000fe200000e0000 */
[C---:B------:R-:W-:Y:S01]  /*2f0c0*/  ISETP.GE.U32.AND P3, PT, R16.reuse, 0x4, PT ;  /* 0x000000041000780c */ /* 0x040fe20003f66070 */
[----:B------:R-:W-:Y:S01]  /*2f0d0*/  IMAD.MOV.U32 R8, RZ, RZ, RZ ;  /* 0x000000ffff087224 */ /* 0x000fe200078e00ff */
[C---:B------:R-:W-:Y:S01]  /*2f0e0*/  ISETP.GE.U32.AND P4, PT, R16.reuse, 0x8, PT ;  /* 0x000000081000780c */ /* 0x040fe20003f86070 */
[----:B------:R-:W-:Y:S01]  /*2f0f0*/  SHFL.IDX PT, R10, R11, 0x1, 0x1f ;  /* 0x00201f000b0a7f89 */ /* 0x000fe200000e0000 */
[----:B------:R-:W-:Y:S01]  /*2f100*/  ISETP.GE.U32.AND P5, PT, R16, 0x10, PT ;  /* 0x000000101000780c */ /* 0x000fe20003fa6070 */
        /* <DEDUP_REMOVED lines=20> */
.L_x_3105:
[----:B------:R-:W-:Y:S01]  /*2f250*/  ULDC UR4, c[0x0][0xc38] ;  /* 0x00030e0000047ab9 */ /* 0x000fe20000000800 */
[----:B------:R-:W-:Y:S01]  /*2f260*/  MOV R7, R3 ;  /* 0x0000000300077202 */ /* 0x000fe20000000f00 */
[----:B------:R-:W-:-:S04]  /*2f270*/  IMAD.U32 R2, RZ, RZ, UR4 ;  /* 0x00000004ff027e24 */ /* 0x000fc8000f8e00ff */
[----:B--2---:R-:W-:-:S04]  /*2f280*/  IMAD R9, R9, R2, RZ ;  /* 0x0000000209097224 */ /* 0x004fc800078e02ff */
[----:B------:R-:W-:-:S05]  /*2f290*/  IMAD.IADD R0, R10, 0x1, R9 ;  /* 0x000000010a007824 */ /* 0x000fca00078e0209 */
[----:B------:R-:W-:-:S13]  /*2f2a0*/  ISETP.GT.AND P6, PT, R0, R5, PT ;  /* 0x000000050000720c */ /* 0x000fda0003fc4270 */
[----:B------:R-:W-:Y:S05]  /*2f2b0*/  @P6 BRA `(.L_x_2810) ;  /* 0x0000000000b06947 */ /* 0x000fea0003800000 */
.L_x_2813:
        /* <DEDUP_REMOVED lines=37> */
.L_x_3113:
[----:B------:R-:W-:Y:S02]  /*2f510*/  ULDC UR4, c[0x0][0xc38] ;  /* 0x00030e0000047ab9 */ /* 0x000fe40000000800 */
[----:B------:R-:W-:-:S04]  /*2f520*/  IMAD.U32 R2, RZ, RZ, UR4 ;  /* 0x00000004ff027e24 */ /* 0x000fc8000f8e00ff */
[----:B--2---:R-:W-:-:S04]  /*2f530*/  IMAD R9, R9, R2, RZ ;  /* 0x0000000209097224 */ /* 0x004fc800078e02ff */
[----:B------:R-:W-:-:S05]  /*2f540*/  IMAD.IADD R0, R9, 0x1, R0 ;  /* 0x0000000109007824 */ /* 0x000fca00078e0200 */
[----:B------:R-:W-:-:S13]  /*2f550*/  ISETP.GT.AND P6, PT, R0, R5, PT ;  /* 0x000000050000720c */ /* 0x000fda0003fc4270 */
[----:B------:R-:W-:Y:S05]  /*2f560*/  @!P6 BRA `(.L_x_2813) ;  /* 0xfffffffc0054e947 */ /* 0x000fea000383ffff */
[----:B------:R-:W-:-:S07]  /*2f570*/  MOV R7, R3 ;  /* 0x0000000300077202 */ /* 0x000fce0000000f00 */
.L_x_2810:
        /* <DEDUP_REMOVED lines=12> */
.L_x_3118:
[----:B------:R-:W-:-:S13]  /*2f640*/  ISETP.NE.AND P0, PT, R3, RZ, PT ;  /* 0x000000ff0300720c */ /* 0x000fda0003f05270 */
[----:B------:R-:W-:Y:S05]  /*2f650*/  @!P0 BRA `(.L_x_2815) ;  /* 0x0000000000148947 */ /* 0x000fea0003800000 */
[----:B------:R-:W-:Y:S01]  /*2f660*/  UMOV UR4, 0xffffffff ;  /* 0xffffffff00047882 */ /* 0x000fe20000000000 */
[----:B-1----:R-:W-:Y:S02]  /*2f670*/  VIADD R0, R0, 0xffffffff ;  /* 0xffffffff00007836 */ /* 0x002fe40000000000 */
[----:B------:R-:W-:Y:S05]  /*2f680*/  BRA.DIV UR4, `(.L_x_2816) ;  /* 0x0000008604547947 */ /* 0x000fea000b800000 */
[----:B------:R1:W2:Y:S02]  /*2f690*/  SHFL.IDX PT, R0, R7, R0, 0x1f ;  /* 0x00001f0007007589 */ /* 0x0002a400000e0000 */
.L_x_3121:
[----:B--2---:R-:W-:-:S07]  /*2f6a0*/  IMAD.MOV.U32 R8, RZ, RZ, R0 ;  /* 0x000000ffff087224 */ /* 0x004fce00078e0000 */
.L_x_2815:
[----:B------:R-:W-:Y:S01]  /*2f6b0*/  ISETP.NE.AND P0, PT, R6, 0x1, PT ;  /* 0x000000010600780c */ /* 0x000fe20003f05270 */
[----:B-1----:R-:W-:-:S05]  /*2f6c0*/  IMAD R0, R8, R2, R9 ;  /* 0x0000000208007224 */ /* 0x002fca00078e0209 */
[----:B------:R1:W-:Y:S02]  /*2f6d0*/  STL [R1], R0 ;  /* 0x0000000001007387 */ /* 0x0003e40000100800 */
        /* <DEDUP_REMOVED lines=27> */
[----:B-1----:R-:W-:-:S05]  /*2f890*/  IADD3 R2, RZ, -R3, RZ ;  /* 0x80000003ff027210 */ /* 0x002fca0007ffe0ff */
        /* <DEDUP_REMOVED lines=24> */
[----:B------:R-:W-:-:S04]  /*2fa20*/  @!P1 LOP3.LUT R7, RZ, R6, RZ, 0x33, !PT ;  /* 0x00000006ff079212 */ /* 0x000fc800078e33ff */
[----:B------:R-:W-:-:S05]  /*2fa30*/  IADD3 R2, -R7, RZ, RZ ;  /* 0x000000ff07027210 */ /* 0x000fca0007ffe1ff */
[C---:B------:R-:W-:Y:S02]  /*2fa40*/  IMAD R2, R6.reuse, R2, R3 ;  /* 0x0000000206027224 */ /* 0x040fe400078e0203 */
[----:B------:R-:W-:-:S04]  /*2fa50*/  IMAD R6, R6, 0x1000000, R7 ;  /* 0x0100000006067824 */ /* 0x000fc800078e0207 */
[----:B------:R-:W-:-:S05]  /*2fa60*/  IMAD R2, R2, 0x10000, R6 ;  /* 0x0001000002027824 */ /* 0x000fca00078e0206 */
[----:B------:R2:W-:Y:S01]  /*2fa70*/  STL [R1+0x8], R2 ;  /* 0x0000080201007387 */ /* 0x0005e20000100800 */
[----:B------:R-:W-:Y:S05]  /*2fa80*/  BRA `(.L_x_2818) ;  /* 0x0000000400007947 */ /* 0x000fea0003800000 */
.L_x_2817:
        /* <DEDUP_REMOVED lines=31> */
[----:B------:R-:W-:-:S03]  /*2fc80*/  IMAD.MOV R5, RZ, RZ, -R5 ;  /* 0x000000ffff057224 */ /* 0x000fc600078e0a05 */
[----:B------:R-:W-:Y:S01]  /*2fc90*/  IADD3 R7, -R6, RZ, RZ ;  /* 0x000000ff06077210 */ /* 0x000fe20007ffe1ff */
        /* <DEDUP_REMOVED lines=31> */
.L_x_2818:
[----:B------:R-:W-:-:S04]  /*2fe90*/  LOP3.LUT R0, RZ, R0, RZ, 0x33, !PT ;  /* 0x00000000ff007212 */ /* 0x000fc800078e33ff */
[----:B------:R-:W-:-:S05]  /*2fea0*/  IADD3 R0, R4, R0, RZ ;  /* 0x0000000004007210 */ /* 0x000fca0007ffe0ff */
[----:B------:R3:W-:Y:S01]  /*2feb0*/  STL [R1+0x4], R0 ;  /* 0x0000040001007387 */ /* 0x0007e20000100800 */
[----:B------:R-:W-:Y:S05]  /*2fec0*/  BRA `(.L_x_2819) ;  /* 0x0000000000287947 */ /* 0x000fea0003800000 */
.L_x_2811:
        /* <DEDUP_REMOVED lines=10> */
.L_x_2819:
[----:B-12---:R-:W2:Y:S04]  /*2ff70*/  LDL R2, [R1+0xc] ;  /* 0x00000c0001027983 */ /* 0x006ea80000100800 */
[----:B------:R-:W4:Y:S04]  /*2ff80*/  LDL R3, [R1+0x8] ;  /* 0x0000080001037983 */ /* 0x000f280000100800 */
[----:B------:R-:W5:Y:S04]  /*2ff90*/  LDL R4, [R1] ;  /* 0x0000000001047983 */ /* 0x000f680000100800 */
        /* <DEDUP_REMOVED lines=13> */
.L_x_2808:
[----:B------:R-:W3:Y:S01]  /*30070*/  LDL R0, [R1+0xc] ;  /* 0x00000c0001007983 */ /* 0x000ee20000100800 */
[----:B------:R-:W-:Y:S02]  /*30080*/  ULDC UR4, c[0x0][0xc3c] ;  /* 0x00030f0000047ab9 */ /* 0x000fe40000000800 */
[----:B---3--:R-:W-:-:S13]  /*30090*/  ISETP.GE.AND P0, PT, R0, UR4, PT ;  /* 0x0000000400007c0c */ /* 0x008fda000bf06270 */
[----:B------:R-:W-:Y:S05]  /*300a0*/  @!P0 BRA `(.L_x_2820) ;  /* 0xffffff9400208947 */ /* 0x000fea000383ffff */
[----:B------:R-:W-:Y:S05]  /*300b0*/  BSYNC B7 ;  /* 0x0000000000077941 */ /* 0x000fea0003800000 */
.L_x_2706:
        /* <DEDUP_REMOVED lines=12> */
.L_x_3122:
[----:B------:R-:W-:Y:S05]  /*30180*/  BSYNC B0 ;  /* 0x0000000000007941 */ /* 0x000fea0003800000 */
.L_x_2821:
[----:B------:R-:W-:-:S03]  /*30190*/  UMOV UR4, 0xffffffff ;  /* 0xffffffff00047882 */ /* 0x000fc60000000000 */
[----:B------:R-:W-:Y:S05]  /*301a0*/  BRA.DIV UR4, `(.L_x_2823) ;  /* 0x0000007a04cc7947 */ /* 0x000fea000b800000 */
[----:B------:R-:W1:Y:S02]  /*301b0*/  S2R R2, SR_TID.X ;  /* 0x0000000000027919 */ /* 0x000e640000002100 */
[----:B-1----:R-:W-:-:S04]  /*301c0*/  SHF.R.U32.HI R2, RZ, 0x5, R2 ;  /* 0x00000005ff027819 */ /* 0x002fc80000011602 */
[----:B------:R-:W-:-:S05]  /*301d0*/  LOP3.LUT R2, R2, 0x3, RZ, 0xc0, !PT ;  /* 0x0000000302027812 */ /* 0x000fca00078ec0ff */
[----:B------:R1:W2:Y:S02]  /*301e0*/  SHFL.IDX PT, R14, R2, RZ, 0x1f ;  /* 0x00001fff020e7589 */ /* 0x0002a400000e0000 */
.L_x_3125:
[----:B--2---:R-:W-:-:S13]  /*301f0*/  ISETP.NE.AND P0, PT, R14, RZ, PT ;  /* 0x000000ff0e00720c */ /* 0x004fda0003f05270 */
[----:B------:R-:W-:Y:S05]  /*30200*/  @P0 BRA `(.L_x_2476) ;  /* 0x0000000000b00947 */ /* 0x000fea0003800000 */
[----:B------:R-:W-:-:S03]  /*30210*/  UMOV UR4, 0xffffffff ;  /* 0xffffffff00047882 */ /* 0x000fc60000000000 */
[----:B------:R-:W-:Y:S05]  /*30220*/  BRA.DIV UR4, `(.L_x_2824) ;  /* 0x0000007a04e07947 */ /* 0x000fea000b800000 */
[----:B------:R-:W-:-:S13]  /*30230*/  ELECT P6, URZ, PT ;  /* 0x00000000003f782f */ /* 0x000fda00038c0000 */
.L_x_3128:
[----:B------:R-:W-:Y:S05]  /*30240*/  @!P6 BRA `(.L_x_2476) ;  /* 0x0000000000a0e947 */ /* 0x000fea0003800000 */
[----:B------:R-:W-:-:S06]  /*30250*/  ULOP3.LUT UR4, UR37, 0x2, URZ, 0xfc, !UPT ;  /* 0x0000000225047892 */ /* 0x000fcc000f8efc3f */
[----:B-1----:R-:W-:-:S05]  /*30260*/  IMAD.U32 R2, RZ, RZ, UR4 ;  /* 0x00000004ff027e24 */ /* 0x002fca000f8e00ff */
[----:B------:R-:W-:-:S13]  /*30270*/  ISETP.NE.AND P0, PT, R2, 0x3, PT ;  /* 0x000000030200780c */ /* 0x000fda0003f05270 */
[----:B------:R-:W-:Y:S05]  /*30280*/  @!P0 BRA `(.L_x_2825) ;  /* 0x0000000000048947 */ /* 0x000fea0003800000 */
[----:B------:R-:W-:Y:S01]  /*30290*/  BPT.TRAP 0x1 ;  /* 0x000000040000795c */ /* 0x000fe20000300000 */
.L_x_2825:
        /* <DEDUP_REMOVED lines=10> */
[----:B------:R-:W-:Y:S02]  /*30340*/  LOP3.LUT R4, R7, R4, RZ, 0x3c, !PT ;  /* 0x0000000407047212 */ /* 0x000fe400078e3cff */
[----:B------:R-:W-:-:S02]  /*30350*/  LEA R7, R3, R2, 0x3 ;  /* 0x0000000203077211 */ /* 0x000fc400078e18ff */
[----:B------:R-:W-:Y:S01]  /*30360*/  SHF.L.U32 R2, R4, 0x1f, RZ ;  /* 0x0000001f04027819 */ /* 0x000fe200000006ff */
[----:B0-----:R-:W-:Y:S06]  /*30370*/  @!P1 BRA `(.L_x_2826) ;  /* 0x0000007800ac9947 */ /* 0x001fec0003800000 */
.L_x_3129:
[----:B------:R-:W1:Y:S02]  /*30380*/  SYNCS.PHASECHK.TRANS64.TRYWAIT P1, [R7+URZ], R2 ;  /* 0x00000002070075a7 */ /* 0x000e64000802017f */
[----:B-1----:R-:W-:Y:S05]  /*30390*/  @!P1 BRA `(.L_x_2827) ;  /* 0x0000007800b89947 */ /* 0x002fea0003800000 */
.L_x_3130:
[----:B------:R-:W-:Y:S05]  /*303a0*/  @!P0 BRA `(.L_x_2828) ;  /* 0x0000000000048947 */ /* 0x000fea0003800000 */
[----:B------:R-:W-:Y:S01]  /*303b0*/  BPT.TRAP 0x1 ;  /* 0x000000040000795c */ /* 0x000fe20000300000 */
.L_x_2828:
[----:B------:R-:W2:Y:S02]  /*303c0*/  LDL.LU R4, [R1+0x14] ;  /* 0x0000140001047983 */ /* 0x000ea40000300800 */
[----:B--2---:R-:W-:-:S04]  /*303d0*/  IMAD R4, R4, 0x8, R0 ;  /* 0x0000000804047824 */ /* 0x004fc800078e0200 */
[----:B------:R-:W2:Y:S02]  /*303e0*/  SYNCS.PHASECHK.TRANS64.TRYWAIT P1, [R4+URZ+0x38860], R5 ;  /* 0x03886005040075a7 */ /* 0x000ea4000802017f */
[----:B--2---:R-:W-:Y:S05]  /*303f0*/  @!P1 BRA `(.L_x_2829) ;  /* 0x0000007800b49947 */ /* 0x004fea0003800000 */
.L_x_3131:
[----:B------:R-:W-:Y:S05]  /*30400*/  @!P0 BRA `(.L_x_2830) ;  /* 0x0000000000048947 */ /* 0x000fea0003800000 */
[----:B------:R-:W-:Y:S01]  /*30410*/  BPT.TRAP 0x1 ;  /* 0x000000040000795c */ /* 0x000fe20000300000 */
.L_x_2830:
[----:B------:R-:W-:-:S04]  /*30420*/  IMAD R3, R3, 0x8, R0 ;  /* 0x0000000803037824 */ /* 0x000fc800078e0200 */
[----:B------:R-:W3:Y:S02]  /*30430*/  SYNCS.PHASECHK.TRANS64.TRYWAIT P1, [R3+URZ+0x38860], R2 ;  /* 0x03886002030075a7 */ /* 0x000ee4000802017f */
[----:B---3--:R-:W-:Y:S05]  /*30440*/  @!P1 BRA `(.L_x_2831) ;  /* 0x0000007800b49947 */ /* 0x008fea0003800000 */
.L_x_3132:
[----:B------:R-:W-:Y:S05]  /*30450*/  @!P0 BRA `(.L_x_2832) ;  /* 0x0000000000048947 */ /* 0x000fea0003800000 */
[----:B------:R-:W-:Y:S01]  /*30460*/  BPT.TRAP 0x1 ;  /* 0x000000040000795c */ /* 0x000fe20000300000 */
.L_x_2832:
[----:B------:R-:W4:Y:S02]  /*30470*/  SYNCS.PHASECHK.TRANS64.TRYWAIT P0, [R4+URZ+0x38880], R5 ;  /* 0x03888005040075a7 */ /* 0x000f24000800017f */
[----:B----4-:R-:W-:Y:S05]  /*30480*/  @!P0 BRA `(.L_x_2833) ;  /* 0x0000007800b88947 */ /* 0x010fea0003800000 */
.L_x_2834:
[----:B------:R0:W0:Y:S02]  /*30490*/  SYNCS.PHASECHK.TRANS64.TRYWAIT P0, [R3+URZ+0x38880], R2 ;  /* 0x03888002030075a7 */ /* 0x000024000800017f */
[----:B0-----:R-:W-:Y:S05]  /*304a0*/  @!P0 NANOSLEEP.SYNCS 0x989680 ;  /* 0x009896800000895d */ /* 0x001fea0003900000 */
[----:B------:R-:W0:Y:S02]  /*304b0*/  @!P0 SYNCS.PHASECHK.TRANS64 P0, [R3+URZ+0x38880], R2 ;  /* 0x03888002030085a7 */ /* 0x000e24000800007f */
[----:B0-----:R-:W-:Y:S05]  /*304c0*/  @!P0 BRA `(.L_x_2834) ;  /* 0xfffffffc00f08947 */ /* 0x001fea000383ffff */
.L_x_2476:
[----:B------:R-:W-:Y:S05]  /*304d0*/  BSYNC B8 ;  /* 0x0000000000087941 */ /* 0x000fea0003800000 */
.L_x_2473:
[----:B------:R-:W-:Y:S05]  /*304e0*/  EXIT ;  /* 0x000000000000794d */ /* 0x000fea0003800000 */
.L_x_2500:
[----:B-1----:R1:W2:Y:S02]  /*304f0*/  SYNCS.PHASECHK.TRANS64.TRYWAIT P6, [R111+URZ+0x38890], R122 ;  /* 0x0388907a6f0075a7 */ /* 0x0022a400080c017f */
[----:B--2---:R-:W-:Y:S05]  /*30500*/  @!P6 NANOSLEEP.SYNCS 0x989680 ;  /* 0x009896800000e95d */ /* 0x004fea0003900000 */
[----:B------:R-:W2:Y:S02]  /*30510*/  @!P6 SYNCS.PHASECHK.TRANS64 P6, [R111+URZ+0x38890], R122 ;  /* 0x0388907a6f00e5a7 */ /* 0x000ea400080c007f */
[----:B--2---:R-:W-:Y:S05]  /*30520*/  @!P6 BRA `(.L_x_2500) ;  /* 0xfffffffc00f0e947 */ /* 0x004fea000383ffff */
[----:B------:R-:W-:Y:S05]  /*30530*/  BRA `(.L_x_2835) ;  /* 0xfffffd38001c7947 */ /* 0x000fea000383ffff */
.L_x_2534:
[----:B-1----:R1:W2:Y:S02]  /*30540*/  SYNCS.PHASECHK.TRANS64.TRYWAIT P3, [R111+URZ+0x38890], R122 ;  /* 0x0388907a6f0075a7 */ /* 0x0022a4000806017f */
[----:B--2---:R-:W-:Y:S05]  /*30550*/  @!P3 NANOSLEEP.SYNCS 0x989680 ;  /* 0x009896800000b95d */ /* 0x004fea0003900000 */
[----:B------:R-:W2:Y:S02]  /*30560*/  @!P3 SYNCS.PHASECHK.TRANS64 P3, [R111+URZ+0x38890], R122 ;  /* 0x0388907a6f00b5a7 */ /* 0x000ea4000806007f */
[----:B--2---:R-:W-:Y:S05]  /*30570*/  @!P3 BRA `(.L_x_2534) ;  /* 0xfffffffc00f0b947 */ /* 0x004fea000383ffff */
[----:B------:R-:W-:Y:S05]  /*30580*/  BRA `(.L_x_2836) ;  /* 0xfffffd7800a87947 */ /* 0x000fea000383ffff */
.L_x_2551:
[----:B-1----:R1:W2:Y:S02]  /*30590*/  SYNCS.PHASECHK.TRANS64.TRYWAIT P2, [R111+URZ+0x38890], R122 ;  /* 0x0388907a6f0075a7 */ /* 0x0022a4000804017f */
[----:B--2---:R-:W-:Y:S05]  /*305a0*/  @!P2 NANOSLEEP.SYNCS 0x989680 ;  /* 0x009896800000a95d */ /* 0x004fea0003900000 */
[----:B------:R-:W2:Y:S02]  /*305b0*/  @!P2 SYNCS.PHASECHK.TRANS64 P2, [R111+URZ+0x38890], R122 ;  /* 0x0388907a6f00a5a7 */ /* 0x000ea4000804007f */
[----:B--2---:R-:W-:Y:S05]  /*305c0*/  @!P2 BRA `(.L_x_2551) ;  /* 0xfffffffc00f0a947 */ /* 0x004fea000383ffff */
[----:B------:R-:W-:Y:S05]  /*305d0*/  BRA `(.L_x_2837) ;  /* 0xfffffdbc00507947 */ /* 0x000fea000383ffff */
.L_x_2561:
[----:B--2---:R2:W3:Y:S02]  /*305e0*/  SYNCS.PHASECHK.TRANS64.TRYWAIT P3, [R111+URZ+0x388b0], R122 ;  /* 0x0388b07a6f0075a7 */ /* 0x0044e4000806017f */
[----:B---3--:R-:W-:Y:S05]  /*305f0*/  @!P3 NANOSLEEP.SYNCS 0x989680 ;  /* 0x009896800000b95d */ /* 0x008fea0003900000 */
[----:B------:R-:W3:Y:S02]  /*30600*/  @!P3 SYNCS.PHASECHK.TRANS64 P3, [R111+URZ+0x388b0], R122 ;  /* 0x0388b07a6f00b5a7 */ /* 0x000ee4000806007f */
[----:B---3--:R-:W-:Y:S05]  /*30610*/  @!P3 BRA `(.L_x_2561) ;  /* 0xfffffffc00f0b947 */ /* 0x008fea000383ffff */
[----:B------:R-:W-:Y:S05]  /*30620*/  BRA `(.L_x_2838) ;  /* 0xfffffdc000bc7947 */ /* 0x000fea000383ffff */
.L_x_2575:
[----:B------:R-:W-:Y:S01]  /*30630*/  BSSY B0, `(.L_x_2839) ;  /* 0x0000007000007945 */ /* 0x000fe20003800000 */
[----:B------:R-:W-:Y:S02]  /*30640*/  IMAD.MOV.U32 R12, RZ, RZ, RZ ;  /* 0x000000ffff0c7224 */ /* 0x000fe400078e00ff */
[----:B------:R-:W-:Y:S02]  /*30650*/  IMAD.MOV.U32 R11, RZ, RZ, 0x1f ;  /* 0x0000001fff0b7424 */ /* 0x000fe400078e00ff */
[----:B------:R-:W-:-:S07]  /*30660*/  IMAD.MOV.U32 R15, RZ, RZ, -0x1 ;  /* 0xffffffffff0f7424 */ /* 0x000fce00078e00ff */
[----:B-----5:R-:W-:Y:S05]  /*30670*/  WARPSYNC.COLLECTIVE R15, `(.L_x_2840) ;  /* 0x000000000f087348 */ /* 0x020fea0003c00000 */
[----:B------:R0:W1:Y:S02]  /*30680*/  SHFL.IDX P6, R14, R13, R12, R11 ;  /* 0x0000000c0d0e7389 */ /* 0x00006400000c000b */
[----:B01---5:R-:W-:Y:S01]  /*30690*/  ENDCOLLECTIVE ;  /* 0x000000000000791b */ /* 0x023fe20003800000 */
.L_x_2840:
[----:B------:R-:W-:Y:S05]  /*306a0*/  BSYNC B0 ;  /* 0x0000000000007941 */ /* 0x000fea0003800000 */
.L_x_2839:
[----:B------:R-:W-:Y:S01]  /*306b0*/  IMAD.MOV.U32 R237, RZ, RZ, R14 ;  /* 0x000000ffffed7224 */ /* 0x000fe200078e000e */
[----:B------:R-:W-:Y:S06]  /*306c0*/  BRA `(.L_x_2841) ;  /* 0xfffffdd000dc7947 */ /* 0x000fec000383ffff */
.L_x_2587:
        /* <DEDUP_REMOVED lines=8> */
.L_x_2843:
[----:B------:R-:W-:Y:S05]  /*30750*/  BSYNC B1 ;  /* 0x0000000000017941 */ /* 0x000fea0003800000 */
.L_x_2842:
[----:B------:R-:W-:Y:S01]  /*30760*/  MOV R13, R0 ;  /* 0x00000000000d7202 */ /* 0x000fe20000000f00 */
[----:B------:R-:W-:Y:S02]  /*30770*/  IMAD.MOV.U32 R12, RZ, RZ, RZ ;  /* 0x000000ffff0c7224 */ /* 0x000fe400078e00ff */
[----:B------:R-:W-:Y:S02]  /*30780*/  IMAD.MOV.U32 R11, RZ, RZ, 0x181f ;  /* 0x0000181fff0b7424 */ /* 0x000fe400078e00ff */
[----:B------:R-:W-:Y:S02]  /*30790*/  IMAD.MOV.U32 R15, RZ, RZ, -0x1 ;  /* 0xffffffffff0f7424 */ /* 0x000fe400078e00ff */
[----:B------:R-:W-:-:S07]  /*307a0*/  IMAD.MOV.U32 R5, RZ, RZ, R14 ;  /* 0x000000ffff057224 */ /* 0x000fce00078e000e */
[----:B------:R-:W-:Y:S05]  /*307b0*/  WARPSYNC.COLLECTIVE R15, `(.L_x_2844) ;  /* 0x000000000f087348 */ /* 0x000fea0003c00000 */
[----:B------:R0:W1:Y:S02]  /*307c0*/  SHFL.IDX P6, R14, R13, R12, R11 ;  /* 0x0000000c0d0e7389 */ /* 0x00006400000c000b */
[----:B01----:R-:W-:Y:S01]  /*307d0*/  ENDCOLLECTIVE ;  /* 0x000000000000791b */ /* 0x003fe20003800000 */
.L_x_2844:
[----:B------:R-:W-:Y:S02]  /*307e0*/  IMAD.MOV.U32 R13, RZ, RZ, R37 ;  /* 0x000000ffff0d7224 */ /* 0x000fe400078e0025 */
[----:B------:R-:W-:-:S07]  /*307f0*/  IMAD.MOV.U32 R4, RZ, RZ, R14 ;  /* 0x000000ffff047224 */ /* 0x000fce00078e000e */
[----:B------:R-:W-:Y:S05]  /*30800*/  WARPSYNC.COLLECTIVE R15, `(.L_x_2845) ;  /* 0x000000000f087348 */ /* 0x000fea0003c00000 */
[----:B------:R0:W1:Y:S02]  /*30810*/  SHFL.IDX P6, R14, R13, R12, R11 ;  /* 0x0000000c0d0e7389 */ /* 0x00006400000c000b */
[----:B01----:R-:W-:Y:S01]  /*30820*/  ENDCOLLECTIVE ;  /* 0x000000000000791b */ /* 0x003fe20003800000 */
.L_x_2845:
[----:B------:R-:W-:Y:S02]  /*30830*/  IMAD.MOV.U32 R13, RZ, RZ, R48 ;  /* 0x000000ffff0d7224 */ /* 0x000fe400078e0030 */
[----:B------:R-:W-:-:S07]  /*30840*/  IMAD.MOV.U32 R9, RZ, RZ, R14 ;  /* 0x000000ffff097224 */ /* 0x000fce00078e000e */
[----:B------:R-:W-:Y:S05]  /*30850*/  WARPSYNC.COLLECTIVE R15, `(.L_x_2846) ;  /* 0x000000000f087348 */ /* 0x000fea0003c00000 */
[----:B------:R0:W1:Y:S02]  /*30860*/  SHFL.IDX P6, R14, R13, R12, R11 ;  /* 0x0000000c0d0e7389 */ /* 0x00006400000c000b */
[----:B01----:R-:W-:Y:S01]  /*30870*/  ENDCOLLECTIVE ;  /* 0x000000000000791b */ /* 0x003fe20003800000 */
.L_x_2846:
[----:B------:R-:W-:Y:S05]  /*30880*/  BRA `(.L_x_2847) ;  /* 0xfffffdd800407947 */ /* 0x000fea000383ffff */
.L_x_2590:
        /* <DEDUP_REMOVED lines=8> */
.L_x_2849:
[----:B------:R-:W-:Y:S05]  /*30910*/  BSYNC B1 ;  /* 0x0000000000017941 */ /* 0x000fea0003800000 */
.L_x_2848:
[----:B------:R-:W-:Y:S01]  /*30920*/  IMAD.MOV.U32 R13, RZ, RZ, R0 ;  /* 0x000000ffff0d7224 */ /* 0x000fe200078e0000 */
[----:B------:R-:W-:Y:S01]  /*30930*/  MOV R5, R14 ;  /* 0x0000000e00057202 */ /* 0x000fe20000000f00 */
[----:B------:R-:W-:Y:S02]  /*30940*/  IMAD.MOV.U32 R12, RZ, RZ, 0x1 ;  /* 0x00000001ff0c7424 */ /* 0x000fe400078e00ff */
[----:B------:R-:W-:Y:S02]  /*30950*/  IMAD.MOV.U32 R11, RZ, RZ, 0x181f ;  /* 0x0000181fff0b7424 */ /* 0x000fe400078e00ff */
[----:B------:R-:W-:-:S07]  /*30960*/  IMAD.MOV.U32 R15, RZ, RZ, -0x1 ;  /* 0xffffffffff0f7424 */ /* 0x000fce00078e00ff */
[----:B------:R-:W-:Y:S05]  /*30970*/  WARPSYNC.COLLECTIVE R15, `(.L_x_2850) ;  /* 0x000000000f087348 */ /* 0x000fea0003c00000 */
[----:B------:R0:W1:Y:S02]  /*30980*/  SHFL.IDX P6, R14, R13, R12, R11 ;  /* 0x0000000c0d0e7389 */ /* 0x00006400000c000b */
[----:B01----:R-:W-:Y:S01]  /*30990*/  ENDCOLLECTIVE ;  /* 0x000000000000791b */ /* 0x003fe20003800000 */
.L_x_2850:
[----:B------:R-:W-:Y:S02]  /*309a0*/  IMAD.MOV.U32 R13, RZ, RZ, R37 ;  /* 0x000000ffff0d7224 */ /* 0x000fe400078e0025 */
[----:B------:R-:W-:-:S07]  /*309b0*/  IMAD.MOV.U32 R4, RZ, RZ, R14 ;  /* 0x000000ffff047224 */ /* 0x000fce00078e000e */
[----:B------:R-:W-:Y:S05]  /*309c0*/  WARPSYNC.COLLECTIVE R15, `(.L_x_2851) ;  /* 0x000000000f087348 */ /* 0x000fea0003c00000 */
[----:B------:R0:W1:Y:S02]  /*309d0*/  SHFL.IDX P6, R14, R13, R12, R11 ;  /* 0x0000000c0d0e7389 */ /* 0x00006400000c000b */
[----:B01----:R-:W-:Y:S01]  /*309e0*/  ENDCOLLECTIVE ;  /* 0x000000000000791b */ /* 0x003fe20003800000 */
.L_x_2851:
[----:B------:R-:W-:Y:S02]  /*309f0*/  IMAD.MOV.U32 R13, RZ, RZ, R48 ;  /* 0x000000ffff0d7224 */ /* 0x000fe400078e0030 */
[----:B------:R-:W-:-:S07]  /*30a00*/  IMAD.MOV.U32 R9, RZ, RZ, R14 ;  /* 0x000000ffff097224 */ /* 0x000fce00078e000e */
[----:B------:R-:W-:Y:S05]  /*30a10*/  WARPSYNC.COLLECTIVE R15, `(.L_x_2852) ;  /* 0x000000000f087348 */ /* 0x000fea0003c00000 */
[----:B------:R0:W1:Y:S02]  /*30a20*/  SHFL.IDX P6, R14, R13, R12, R11 ;  /* 0x0000000c0d0e7389 */ /* 0x00006400000c000b */
[----:B01----:R-:W-:Y:S01]  /*30a30*/  ENDCOLLECTIVE ;  /* 0x000000000000791b */ /* 0x003fe20003800000 */
.L_x_2852:
[----:B------:R-:W-:Y:S05]  /*30a40*/  BRA `(.L_x_2853) ;  /* 0xfffffdd800607947 */ /* 0x000fea000383ffff */
.L_x_2593:
[----:B------:R-:W-:Y:S01]  /*30a50*/  BSSY B1, `(.L_x_2854) ;  /* 0x0000008000017945 */ /* 0x000fe20003800000 */
[----:B------:R-:W-:Y:S01]  /*30a60*/  IMAD.MOV.U32 R13, RZ, RZ, R10 ;  /* 0x000000ffff0d7224 */ /* 0x000fe200078e000a */
[----:B------:R-:W-:Y:S01]  /*30a70*/  MOV R15, 0xffffffff ;  /* 0xffffffff000f7802 */ /* 0x000fe20000000f00 */
[----:B------:R-:W-:Y:S02]  /*30a80*/  IMAD.MOV.U32 R12, RZ, RZ, 0x2 ;  /* 0x00000002ff0c7424 */ /* 0x000fe400078e00ff */
[----:B------:R-:W-:-:S07]  /*30a90*/  IMAD.MOV.U32 R11, RZ, RZ, 0x181f ;  /* 0x0000181fff0b7424 */ /* 0x000fce00078e00ff */
[----:B012345:R-:W-:Y:S05]  /*30aa0*/  WARPSYNC.COLLECTIVE R15, `(.L_x_2855) ;  /* 0x000000000f087348 */ /* 0x03ffea0003c00000 */
[----:B0-----:R0:W0:Y:S02]  /*30ab0*/  SHFL.IDX P6, R14, R13, R12, R11 ;  /* 0x0000000c0d0e7389 */ /* 0x00102400000c000b */
[----:B012345:R-:W-:Y:S01]  /*30ac0*/  ENDCOLLECTIVE ;  /* 0x000000000000791b */ /* 0x03ffe20003800000 */
.L_x_2855:
[----:B------:R-:W-:Y:S05]  /*30ad0*/  BSYNC B1 ;  /* 0x0000000000017941 */ /* 0x000fea0003800000 */
.L_x_2854:
        /* <DEDUP_REMOVED lines=8> */
.L_x_2856:
[----:B------:R-:W-:Y:S02]  /*30b60*/  IMAD.MOV.U32 R13, RZ, RZ, R37 ;  /* 0x000000ffff0d7224 */ /* 0x000fe400078e0025 */
[----:B------:R-:W-:-:S07]  /*30b70*/  IMAD.MOV.U32 R4, RZ, RZ, R14 ;  /* 0x000000ffff047224 */ /* 0x000fce00078e000e */
[----:B------:R-:W-:Y:S05]  /*30b80*/  WARPSYNC.COLLECTIVE R15, `(.L_x_2857) ;  /* 0x000000000f087348 */ /* 0x000fea0003c00000 */
[----:B------:R0:W1:Y:S02]  /*30b90*/  SHFL.IDX P6, R14, R13, R12, R11 ;  /* 0x0000000c0d0e7389 */ /* 0x00006400000c000b */
[----:B01----:R-:W-:Y:S01]  /*30ba0*/  ENDCOLLECTIVE ;  /* 0x000000000000791b */ /* 0x003fe20003800000 */
.L_x_2857:
[----:B------:R-:W-:Y:S02]  /*30bb0*/  IMAD.MOV.U32 R13, RZ, RZ, R48 ;  /* 0x000000ffff0d7224 */ /* 0x000fe400078e0030 */
[----:B------:R-:W-:-:S07]  /*30bc0*/  IMAD.MOV.U32 R9, RZ, RZ, R14 ;  /* 0x000000ffff097224 */ /* 0x000fce00078e000e */
[----:B------:R-:W-:Y:S05]  /*30bd0*/  WARPSYNC.COLLECTIVE R15, `(.L_x_2858) ;  /* 0x000000000f087348 */ /* 0x000fea0003c00000 */
[----:B------:R0:W1:Y:S02]  /*30be0*/  SHFL.IDX P6, R14, R13, R12, R11 ;  /* 0x0000000c0d0e7389 */ /* 0x00006400000c000b */
[----:B01----:R-:W-:Y:S01]  /*30bf0*/  ENDCOLLECTIVE ;  /* 0x000000000000791b */ /* 0x003fe20003800000 */
.L_x_2858:
[----:B------:R-:W-:Y:S05]  /*30c00*/  BRA `(.L_x_2859) ;  /* 0xfffffdd800747947 */ /* 0x000fea000383ffff */
.L_x_2596:
[----:B------:R-:W-:Y:S01]  /*30c10*/  BSSY B1, `(.L_x_2860) ;  /* 0x0000008000017945 */ /* 0x000fe20003800000 */
[----:B------:R-:W-:Y:S01]  /*30c20*/  IMAD.MOV.U32 R13, RZ, RZ, R10 ;  /* 0x000000ffff0d7224 */ /* 0x000fe200078e000a */
[----:B------:R-:W-:Y:S01]  /*30c30*/  MOV R11, 0x181f ;  /* 0x0000181f000b7802 */ /* 0x000fe20000000f00 */
[----:B------:R-:W-:Y:S02]  /*30c40*/  IMAD.MOV.U32 R12, RZ, RZ, 0x3 ;  /* 0x00000003ff0c7424 */ /* 0x000fe400078e00ff */
[----:B------:R-:W-:-:S07]  /*30c50*/  IMAD.MOV.U32 R15, RZ, RZ, -0x1 ;  /* 0xffffffffff0f7424 */ /* 0x000fce00078e00ff */
[----:B0-23-5:R-:W-:Y:S05]  /*30c60*/  WARPSYNC.COLLECTIVE R15, `(.L_x_2861) ;  /* 0x000000000f087348 */ /* 0x02dfea0003c00000 */
[----:B0-----:R0:W1:Y:S02]  /*30c70*/  SHFL.IDX P6, R14, R13, R12, R11 ;  /* 0x0000000c0d0e7389 */ /* 0x00106400000c000b */
[----:B0123-5:R-:W-:Y:S01]  /*30c80*/  ENDCOLLECTIVE ;  /* 0x000000000000791b */ /* 0x02ffe20003800000 */
.L_x_2861:
[----:B------:R-:W-:Y:S05]  /*30c90*/  BSYNC B1 ;  /* 0x0000000000017941 */ /* 0x000fea0003800000 */
.L_x_2860:
        /* <DEDUP_REMOVED lines=8> */
.L_x_2862:
[----:B------:R-:W-:Y:S02]  /*30d20*/  IMAD.MOV.U32 R13, RZ, RZ, R37 ;  /* 0x000000ffff0d7224 */ /* 0x000fe400078e0025 */
[----:B------:R-:W-:-:S07]  /*30d30*/  IMAD.MOV.U32 R4, RZ, RZ, R14 ;  /* 0x000000ffff047224 */ /* 0x000fce00078e000e */
[----:B------:R-:W-:Y:S05]  /*30d40*/  WARPSYNC.COLLECTIVE R15, `(.L_x_2863) ;  /* 0x000000000f087348 */ /* 0x000fea0003c00000 */
[----:B------:R0:W1:Y:S02]  /*30d50*/  SHFL.IDX P6, R14, R13, R12, R11 ;  /* 0x0000000c0d0e7389 */ /* 0x00006400000c000b */
[----:B01----:R-:W-:Y:S01]  /*30d60*/  ENDCOLLECTIVE ;  /* 0x000000000000791b */ /* 0x003fe20003800000 */
.L_x_2863:
[----:B------:R-:W-:Y:S02]  /*30d70*/  IMAD.MOV.U32 R13, RZ, RZ, R48 ;  /* 0x000000ffff0d7224 */ /* 0x000fe400078e0030 */
[----:B------:R-:W-:-:S07]  /*30d80*/  IMAD.MOV.U32 R37, RZ, RZ, R14 ;  /* 0x000000ffff257224 */ /* 0x000fce00078e000e */
[----:B------:R-:W-:Y:S05]  /*30d90*/  WARPSYNC.COLLECTIVE R15, `(.L_x_2864) ;  /* 0x000000000f087348 */ /* 0x000fea0003c00000 */
[----:B------:R0:W1:Y:S02]  /*30da0*/  SHFL.IDX P6, R14, R13, R12, R11 ;  /* 0x0000000c0d0e7389 */ /* 0x00006400000c000b */
[----:B01----:R-:W-:Y:S01]  /*30db0*/  ENDCOLLECTIVE ;  /* 0x000000000000791b */ /* 0x003fe20003800000 */
.L_x_2864:
[----:B------:R-:W-:Y:S01]  /*30dc0*/  IMAD.MOV.U32 R48, RZ, RZ, R14 ;  /* 0x000000ffff307224 */ /* 0x000fe200078e000e */
[----:B------:R-:W-:Y:S06]  /*30dd0*/  BRA `(.L_x_2865) ;  /* 0xfffffdd8008c7947 */ /* 0x000fec000383ffff */
.L_x_2600:
[----:B------:R0:W0:Y:S02]  /*30de0*/  SYNCS.PHASECHK.TRANS64.TRYWAIT P0, [R18+URZ+0x38800], R3 ;  /* 0x03880003120075a7 */ /* 0x000024000800017f */
[----:B0-----:R-:W-:Y:S05]  /*30df0*/  @!P0 NANOSLEEP.SYNCS 0x989680 ;  /* 0x009896800000895d */ /* 0x001fea0003900000 */
[----:B------:R-:W0:Y:S02]  /*30e00*/  @!P0 SYNCS.PHASECHK.TRANS64 P0, [R18+URZ+0x38800], R3 ;  /* 0x03880003120085a7 */ /* 0x000e24000800007f */
[----:B0-----:R-:W-:Y:S05]  /*30e10*/  @!P0 BRA `(.L_x_2600) ;  /* 0xfffffffc00f08947 */ /* 0x001fea000383ffff */
[----:B------:R-:W-:Y:S05]  /*30e20*/  BRA `(.L_x_2866) ;  /* 0xfffffddc000c7947 */ /* 0x000fea000383ffff */
.L_x_2616:
[----:B------:R-:W1:Y:S01]  /*30e30*/  LDC R37, c[0x0][0x3f4] ;  /* 0x0000fd00ff257b82 */ /* 0x000e620000000800 */
[----:B------:R-:W-:Y:S01]  /*30e40*/  BSSY B1, `(.L_x_2867) ;  /* 0x0000008000017945 */ /* 0x000fe20003800000 */
[----:B0-----:R-:W-:Y:S01]  /*30e50*/  MOV R13, R53 ;  /* 0x00000035000d7202 */ /* 0x001fe20000000f00 */
[----:B------:R-:W-:Y:S02]  /*30e60*/  IMAD.MOV.U32 R12, RZ, RZ, RZ ;  /* 0x000000ffff0c7224 */ /* 0x000fe400078e00ff */
[----:B------:R-:W-:Y:S02]  /*30e70*/  IMAD.MOV.U32 R11, RZ, RZ, 0x181f ;  /* 0x0000181fff0b7424 */ /* 0x000fe400078e00ff */
[----:B------:R-:W-:-:S07]  /*30e80*/  IMAD.MOV.U32 R15, RZ, RZ, -0x1 ;  /* 0xffffffffff0f7424 */ /* 0x000fce00078e00ff */
[----:B-1----:R-:W-:Y:S05]  /*30e90*/  WARPSYNC.COLLECTIVE R15, `(.L_x_2868) ;  /* 0x000000000f087348 */ /* 0x002fea0003c00000 */
[----:B------:R0:W2:Y:S02]  /*30ea0*/  SHFL.IDX P6, R14, R13, R12, R11 ;  /* 0x0000000c0d0e7389 */ /* 0x0000a400000c000b */
[----:B012---:R-:W-:Y:S01]  /*30eb0*/  ENDCOLLECTIVE ;  /* 0x000000000000791b */ /* 0x007fe20003800000 */
.L_x_2868:
[----:B------:R-:W-:Y:S05]  /*30ec0*/  BSYNC B1 ;  /* 0x0000000000017941 */ /* 0x000fea0003800000 */
.L_x_2867:
[----:B------:R0:W5:Y:S01]  /*30ed0*/  LDL R8, [R1+0x40] ;  /* 0x0000400001087983 */ /* 0x0001620000100800 */
[----:B------:R-:W-:Y:S01]  /*30ee0*/  IMAD.MOV.U32 R13, RZ, RZ, R55 ;  /* 0x000000ffff0d7224 */ /* 0x000fe200078e0037 */
[----:B------:R-:W-:Y:S01]  /*30ef0*/  ISETP.GE.AND P0, PT, R16, R37, PT ;  /* 0x000000251000720c */ /* 0x000fe20003f06270 */
[----:B------:R-:W-:Y:S02]  /*30f00*/  IMAD.MOV.U32 R12, RZ, RZ, RZ ;  /* 0x000000ffff0c7224 */ /* 0x000fe400078e00ff */
[----:B------:R-:W-:Y:S02]  /*30f10*/  IMAD.MOV.U32 R11, RZ, RZ, 0x181f ;  /* 0x0000181fff0b7424 */ /* 0x000fe400078e00ff */
[----:B------:R-:W-:Y:S02]  /*30f20*/  IMAD.MOV.U32 R15, RZ, RZ, -0x1 ;  /* 0xffffffffff0f7424 */ /* 0x000fe400078e00ff */
[----:B0-----:R-:W-:-:S07]  /*30f30*/  IMAD.MOV.U32 R5, RZ, RZ, R14 ;  /* 0x000000ffff057224 */ /* 0x001fce00078e000e */
[----:B-----5:R-:W-:Y:S05]  /*30f40*/  WARPSYNC.COLLECTIVE R15, `(.L_x_2869) ;  /* 0x000000000f087348 */ /* 0x020fea0003c00000 */
[----:B------:R0:W1:Y:S02]  /*30f50*/  SHFL.IDX P6, R14, R13, R12, R11 ;  /* 0x0000000c0d0e7389 */ /* 0x00006400000c000b */
[----:B01---5:R-:W-:Y:S01]  /*30f60*/  ENDCOLLECTIVE ;  /* 0x000000000000791b */ /* 0x023fe20003800000 */
.L_x_2869:
[----:B------:R-:W-:Y:S02]  /*30f70*/  IMAD.MOV.U32 R13, RZ, RZ, R57 ;  /* 0x000000ffff0d7224 */ /* 0x000fe400078e0039 */
[----:B------:R-:W-:-:S07]  /*30f80*/  IMAD.MOV.U32 R7, RZ, RZ, R14 ;  /* 0x000000ffff077224 */ /* 0x000fce00078e000e */
[----:B------:R-:W-:Y:S05]  /*30f90*/  WARPSYNC.COLLECTIVE R15, `(.L_x_2870) ;  /* 0x000000000f087348 */ /* 0x000fea0003c00000 */
[----:B------:R0:W1:Y:S02]  /*30fa0*/  SHFL.IDX P6, R14, R13, R12, R11 ;  /* 0x0000000c0d0e7389 */ /* 0x00006400000c000b */
[----:B01----:R-:W-:Y:S01]  /*30fb0*/  ENDCOLLECTIVE ;  /* 0x000000000000791b */ /* 0x003fe20003800000 */
.L_x_2870:
[----:B------:R-:W-:Y:S01]  /*30fc0*/  MOV R13, R59 ;  /* 0x0000003b000d7202 */ /* 0x000fe20000000f00 */
[----:B------:R-:W-:-:S07]  /*30fd0*/  IMAD.MOV.U32 R9, RZ, RZ, R14 ;  /* 0x000000ffff097224 */ /* 0x000fce00078e000e */
[----:B------:R-:W-:Y:S05]  /*30fe0*/  WARPSYNC.COLLECTIVE R15, `(.L_x_2871) ;  /* 0x000000000f087348 */ /* 0x000fea0003c00000 */
[----:B------:R0:W1:Y:S02]  /*30ff0*/  SHFL.IDX P6, R14, R13, R12, R11 ;  /* 0x0000000c0d0e7389 */ /* 0x00006400000c000b */
[----:B01----:R-:W-:Y:S01]  /*31000*/  ENDCOLLECTIVE ;  /* 0x000000000000791b */ /* 0x003fe20003800000 */
.L_x_2871:
[----:B------:R-:W-:-:S05]  /*31010*/  IMAD R52, R8, R52, RZ ;  /* 0x0000003408347224 */ /* 0x000fca00078e02ff */
[----:B------:R-:W-:-:S13]  /*31020*/  ISETP.GE.OR P1, PT, R3, R52, P0 ;  /* 0x000000340300720c */ /* 0x000fda0000726670 */
[C---:B------:R-:W-:Y:S02]  /*31030*/  @!P1 IADD3 R4, P2, R16.reuse, R7, RZ ;  /* 0x0000000710049210 */ /* 0x040fe40007f5e0ff */
[----:B------:R-:W-:-:S03]  /*31040*/  @!P1 IADD3 R24, P3, R16, R14, RZ ;  /* 0x0000000e10189210 */ /* 0x000fc60007f7e0ff */
[--C-:B------:R-:W-:Y:S02]  /*31050*/  @!P1 IMAD.X R5, R5, 0x1, R17.reuse, P2 ;  /* 0x0000000105059824 */ /* 0x100fe400010e0611 */
[----:B------:R-:W-:-:S04]  /*31060*/  @!P1 IMAD.X R25, R9, 0x1, R17, P3 ;  /* 0x0000000109199824 */ /* 0x000fc800018e0611 */
[----:B------:R-:W5:Y:S04]  /*31070*/  @!P1 LD.E.128 R4, desc[UR40][R4.64] ;  /* 0x0000002804049980 */ /* 0x000f68000c101d00 */
[----:B------:R-:W5:Y:S01]  /*31080*/  @!P1 LD.E.128 R24, desc[UR40][R24.64] ;  /* 0x0000002818189980 */ /* 0x000f62000c101d00 */
[----:B------:R-:W-:Y:S01]  /*31090*/  IMAD.MOV.U32 R13, RZ, RZ, R53 ;  /* 0x000000ffff0d7224 */ /* 0x000fe200078e0035 */
[----:B------:R-:W-:Y:S01]  /*310a0*/  CS2R R44, SRZ ;  /* 0x00000000002c7805 */ /* 0x000fe2000001ff00 */
[----:B------:R-:W-:Y:S01]  /*310b0*/  IMAD.MOV.U32 R12, RZ, RZ, 0x1 ;  /* 0x00000001ff0c7424 */ /* 0x000fe200078e00ff */
[----:B------:R-:W-:Y:S02]  /*310c0*/  CS2R R46, SRZ ;  /* 0x00000000002e7805 */ /* 0x000fe4000001ff00 */
[----:B------:R-:W-:-:S02]  /*310d0*/  CS2R R48, SRZ ;  /* 0x0000000000307805 */ /* 0x000fc4000001ff00 */
[----:B------:R-:W-:-:S07]  /*310e0*/  CS2R R50, SRZ ;  /* 0x0000000000327805 */ /* 0x000fce000001ff00 */
[----:B-----5:R-:W-:Y:S05]  /*310f0*/  WARPSYNC.COLLECTIVE R15, `(.L_x_2872) ;  /* 0x000000000f087348 */ /* 0x020fea0003c00000 */
[----:B------:R0:W1:Y:S02]  /*31100*/  SHFL.IDX P6, R14, R13, R12, R11 ;  /* 0x0000000c0d0e7389 */ /* 0x00006400000c000b */
[----:B01---5:R-:W-:Y:S01]  /*31110*/  ENDCOLLECTIVE ;  /* 0x000000000000791b */ /* 0x023fe20003800000 */
.L_x_2872:
[----:B------:R-:W-:Y:S02]  /*31120*/  IMAD.MOV.U32 R13, RZ, RZ, R55 ;  /* 0x000000ffff0d7224 */ /* 0x000fe400078e0037 */
[----:B------:R-:W-:-:S07]  /*31130*/  IMAD.MOV.U32 R9, RZ, RZ, R14 ;  /* 0x000000ffff097224 */ /* 0x000fce00078e000e */
[----:B------:R-:W-:Y:S05]  /*31140*/  WARPSYNC.COLLECTIVE R15, `(.L_x_2873) ;  /* 0x000000000f087348 */ /* 0x000fea0003c00000 */
[----:B------:R0:W1:Y:S02]  /*31150*/  SHFL.IDX P6, R14, R13, R12, R11 ;  /* 0x0000000c0d0e7389 */ /* 0x00006400000c000b */
[----:B01----:R-:W-:Y:S01]  /*31160*/  ENDCOLLECTIVE ;  /* 0x000000000000791b */ /* 0x003fe20003800000 */
.L_x_2873:
[----:B------:R-:W-:Y:S02]  /*31170*/  IMAD.MOV.U32 R13, RZ, RZ, R57 ;  /* 0x000000ffff0d7224 */ /* 0x000fe400078e0039 */
[----:B------:R-:W-:-:S07]  /*31180*/  IMAD.MOV.U32 R21, RZ, RZ, R14 ;  /* 0x000000ffff157224 */ /* 0x000fce00078e000e */
[----:B------:R-:W-:Y:S05]  /*31190*/  WARPSYNC.COLLECTIVE R15, `(.L_x_2874) ;  /* 0x000000000f087348 */ /* 0x000fea0003c00000 */
[----:B------:R0:W1:Y:S02]  /*311a0*/  SHFL.IDX P6, R14, R13, R12, R11 ;  /* 0x0000000c0d0e7389 */ /* 0x00006400000c000b */
[----:B01----:R-:W-:Y:S01]  /*311b0*/  ENDCOLLECTIVE ;  /* 0x000000000000791b */ /* 0x003fe20003800000 */
.L_x_2874:
[----:B------:R-:W-:Y:S02]  /*311c0*/  IMAD.MOV.U32 R13, RZ, RZ, R59 ;  /* 0x000000ffff0d7224 */ /* 0x000fe400078e003b */
[----:B------:R-:W-:-:S07]  /*311d0*/  IMAD.MOV.U32 R33, RZ, RZ, R14 ;  /* 0x000000ffff217224 */ /* 0x000fce00078e000e */
[----:B------:R-:W-:Y:S05]  /*311e0*/  WARPSYNC.COLLECTIVE R15, `(.L_x_2875) ;  /* 0x000000000f087348 */ /* 0x000fea0003c00000 */
[----:B------:R0:W1:Y:S02]  /*311f0*/  SHFL.IDX P6, R14, R13, R12, R11 ;  /* 0x0000000c0d0e7389 */ /* 0x00006400000c000b */
[----:B01----:R-:W-:Y:S01]  /*31200*/  ENDCOLLECTIVE ;  /* 0x000000000000791b */ /* 0x003fe20003800000 */
.L_x_2875:
[----:B------:R-:W-:Y:S01]  /*31210*/  @!P1 IMAD.MOV.U32 R44, RZ, RZ, R4 ;  /* 0x000000ffff2c9224 */ /* 0x000fe200078e0004 */
[----:B------:R-:W-:Y:S01]  /*31220*/  @!P1 MOV R45, R5 ;  /* 0x00000005002d9202 */ /* 0x000fe20000000f00 */
[----:B------:R-:W-:Y:S01]  /*31230*/  @!P1 IMAD.MOV.U32 R46, RZ, RZ, R6 ;  /* 0x000000ffff2e9224 */ /* 0x000fe200078e0006 */
[----:B------:R-:W-:Y:S01]  /*31240*/  CS2R R4, SRZ ;  /* 0x0000000000047805 */ /* 0x000fe2000001ff00 */
[----:B------:R-:W-:Y:S02]  /*31250*/  @!P1 IMAD.MOV.U32 R47, RZ, RZ, R7 ;  /* 0x000000ffff2f9224 */ /* 0x000fe400078e0007 */
[----:B------:R-:W-:Y:S02]  /*31260*/  @!P1 IMAD.MOV.U32 R48, RZ, RZ, R24 ;  /* 0x000000ffff309224 */ /* 0x000fe400078e0018 */
[----:B------:R-:W-:Y:S02]  /*31270*/  @!P1 IMAD.MOV.U32 R49, RZ, RZ, R25 ;  /* 0x000000ffff319224 */ /* 0x000fe400078e0019 */
[----:B------:R-:W-:-:S02]  /*31280*/  @!P1 IMAD.MOV.U32 R50, RZ, RZ, R26 ;  /* 0x000000ffff329224 */ /* 0x000fc400078e001a */
[----:B------:R-:W-:Y:S01]  /*31290*/  @!P1 IMAD.MOV.U32 R51, RZ, RZ, R27 ;  /* 0x000000ffff339224 */ /* 0x000fe200078e001b */
[----:B------:R-:W-:Y:S06]  /*312a0*/  BRA `(.L_x_2876) ;  /* 0xfffffe1800987947 */ /* 0x000fec000383ffff */
.L_x_2619:
        /* <DEDUP_REMOVED lines=8> */
.L_x_2878:
[----:B------:R-:W-:Y:S05]  /*31330*/  BSYNC B1 ;  /* 0x0000000000017941 */ /* 0x000fea0003800000 */
.L_x_2877:
[----:B------:R-:W-:Y:S01]  /*31340*/  MOV R13, R55 ;  /* 0x00000037000d7202 */ /* 0x000fe20000000f00 */
        /* <DEDUP_REMOVED lines=8> */
.L_x_2879:
[----:B------:R-:W-:Y:S01]  /*313d0*/  ISETP.GE.OR P1, PT, R27, R52, P0 ;  /* 0x000000341b00720c */ /* 0x000fe20000726670 */
[----:B------:R-:W-:Y:S02]  /*313e0*/  IMAD.MOV.U32 R13, RZ, RZ, R57 ;  /* 0x000000ffff0d7224 */ /* 0x000fe400078e0039 */
[----:B------:R-:W-:-:S10]  /*313f0*/  IMAD.MOV.U32 R21, RZ, RZ, R14 ;  /* 0x000000ffff157224 */ /* 0x000fd400078e000e */
[----:B------:R-:W-:Y:S05]  /*31400*/  WARPSYNC.COLLECTIVE R15, `(.L_x_2880) ;  /* 0x000000000f087348 */ /* 0x000fea0003c00000 */
[----:B------:R0:W1:Y:S02]  /*31410*/  SHFL.IDX P6, R14, R13, R12, R11 ;  /* 0x0000000c0d0e7389 */ /* 0x00006400000c000b */
[----:B01----:R-:W-:Y:S01]  /*31420*/  ENDCOLLECTIVE ;  /* 0x000000000000791b */ /* 0x003fe20003800000 */
.L_x_2880:
[----:B------:R-:W-:-:S05]  /*31430*/  @!P1 IADD3 R24, P2, R16, R21, RZ ;  /* 0x0000001510189210 */ /* 0x000fca0007f5e0ff */
[----:B------:R-:W-:Y:S02]  /*31440*/  @!P1 IMAD.X R9, R9, 0x1, R17, P2 ;  /* 0x0000000109099824 */ /* 0x000fe400010e0611 */
[----:B------:R-:W-:Y:S02]  /*31450*/  IMAD.MOV.U32 R13, RZ, RZ, R59 ;  /* 0x000000ffff0d7224 */ /* 0x000fe400078e003b */
[----:B------:R-:W-:-:S07]  /*31460*/  IMAD.MOV.U32 R25, RZ, RZ, R14 ;  /* 0x000000ffff197224 */ /* 0x000fce00078e000e */
[----:B------:R-:W-:Y:S05]  /*31470*/  WARPSYNC.COLLECTIVE R15, `(.L_x_2881) ;  /* 0x000000000f087348 */ /* 0x000fea0003c00000 */
[----:B------:R0:W1:Y:S02]  /*31480*/  SHFL.IDX P6, R14, R13, R12, R11 ;  /* 0x0000000c0d0e7389 */ /* 0x00006400000c000b */
[----:B01----:R-:W-:Y:S01]  /*31490*/  ENDCOLLECTIVE ;  /* 0x000000000000791b */ /* 0x003fe20003800000 */
.L_x_2881:
[----:B------:R-:W-:-:S05]  /*314a0*/  @!P1 IADD3 R32, P3, R16, R14, RZ ;  /* 0x0000000e10209210 */ /* 0x000fca0007f7e0ff */
[----:B------:R-:W-:Y:S02]  /*314b0*/  @!P1 IMAD.X R33, R25, 0x1, R17, P3 ;  /* 0x0000000119219824 */ /* 0x000fe400018e0611 */
[----:B------:R-:W-:-:S04]  /*314c0*/  @!P1 IMAD.MOV.U32 R25, RZ, RZ, R9 ;  /* 0x000000ffff199224 */ /* 0x000fc800078e0009 */
[----:B------:R-:W5:Y:S04]  /*314d0*/  @!P1 LD.E.128 R32, desc[UR40][R32.64] ;  /* 0x0000002820209980 */ /* 0x000f68000c101d00 */
[----:B------:R-:W5:Y:S01]  /*314e0*/  @!P1 LD.E.128 R24, desc[UR40][R24.64] ;  /* 0x0000002818189980 */ /* 0x000f62000c101d00 */
[----:B------:R-:W-:Y:S01]  /*314f0*/  MOV R13, R53 ;  /* 0x00000035000d7202 */ /* 0x000fe20000000f00 */
[----:B------:R-:W-:-:S07]  /*31500*/  IMAD.MOV.U32 R12, RZ, RZ, 0x3 ;  /* 0x00000003ff0c7424 */ /* 0x000fce00078e00ff */
[----:B-----5:R-:W-:Y:S05]  /*31510*/  WARPSYNC.COLLECTIVE R15, `(.L_x_2882) ;  /* 0x000000000f087348 */ /* 0x020fea0003c00000 */
[----:B------:R0:W1:Y:S02]  /*31520*/  SHFL.IDX P6, R14, R13, R12, R11 ;  /* 0x0000000c0d0e7389 */ /* 0x00006400000c000b */
[----:B01---5:R-:W-:Y:S01]  /*31530*/  ENDCOLLECTIVE ;  /* 0x000000000000791b */ /* 0x023fe20003800000 */
.L_x_2882:
[----:B------:R-:W-:Y:S02]  /*31540*/  IMAD.MOV.U32 R13, RZ, RZ, R55 ;  /* 0x000000ffff0d7224 */ /* 0x000fe400078e0037 */
[----:B------:R-:W-:-:S07]  /*31550*/  IMAD.MOV.U32 R53, RZ, RZ, R14 ;  /* 0x000000ffff357224 */ /* 0x000fce00078e000e */
[----:B------:R-:W-:Y:S05]  /*31560*/  WARPSYNC.COLLECTIVE R15, `(.L_x_2883) ;  /* 0x000000000f087348 */ /* 0x000fea0003c00000 */
[----:B------:R0:W1:Y:S02]  /*31570*/  SHFL.IDX P6, R14, R13, R12, R11 ;  /* 0x0000000c0d0e7389 */ /* 0x00006400000c000b */
[----:B01----:R-:W-:Y:S01]  /*31580*/  ENDCOLLECTIVE ;  /* 0x000000000000791b */ /* 0x003fe20003800000 */
.L_x_2883:
[----:B------:R-:W-:Y:S02]  /*31590*/  IMAD.MOV.U32 R13, RZ, RZ, R57 ;  /* 0x000000ffff0d7224 */ /* 0x000fe400078e0039 */
[----:B------:R-:W-:-:S07]  /*315a0*/  IMAD.MOV.U32 R55, RZ, RZ, R14 ;  /* 0x000000ffff377224 */ /* 0x000fce00078e000e */
[----:B------:R-:W-:Y:S05]  /*315b0*/  WARPSYNC.COLLECTIVE R15, `(.L_x_2884) ;  /* 0x000000000f087348 */ /* 0x000fea0003c00000 */
[----:B------:R0:W1:Y:S02]  /*315c0*/  SHFL.IDX P6, R14, R13, R12, R11 ;  /* 0x0000000c0d0e7389 */ /* 0x00006400000c000b */
[----:B01----:R-:W-:Y:S01]  /*315d0*/  ENDCOLLECTIVE ;  /* 0x000000000000791b */ /* 0x003fe20003800000 */
.L_x_2884:
[----:B------:R-:W-:Y:S02]  /*315e0*/  IMAD.MOV.U32 R13, RZ, RZ, R59 ;  /* 0x000000ffff0d7224 */ /* 0x000fe400078e003b */
[----:B------:R-:W-:-:S07]  /*315f0*/  IMAD.MOV.U32 R57, RZ, RZ, R14 ;  /* 0x000000ffff397224 */ /* 0x000fce00078e000e */
[----:B------:R-:W-:Y:S05]  /*31600*/  WARPSYNC.COLLECTIVE R15, `(.L_x_2885) ;  /* 0x000000000f087348 */ /* 0x000fea0003c00000 */
[----:B------:R0:W1:Y:S02]  /*31610*/  SHFL.IDX P6, R14, R13, R12, R11 ;  /* 0x0000000c0d0e7389 */ /* 0x00006400000c000b */
[----:B01----:R-:W-:Y:S01]  /*31620*/  ENDCOLLECTIVE ;  /* 0x000000000000791b */ /* 0x003fe20003800000 */
.L_x_2885:
        /* <DEDUP_REMOVED lines=8> */
[----:B------:R-:W-:Y:S01]  /*316b0*/  @!P1 IMAD.MOV.U32 R20, RZ, RZ, R24 ;  /* 0x000000ffff149224 */ /* 0x000fe200078e0018 */
[----:B------:R-:W-:Y:S01]  /*316c0*/  @!P1 MOV R39, R27 ;  /* 0x0000001b00279202 */ /* 0x000fe20000000f00 */
[----:B------:R-:W-:Y:S02]  /*316d0*/  @!P1 IMAD.MOV.U32 R21, RZ, RZ, R25 ;  /* 0x000000ffff159224 */ /* 0x000fe400078e0019 */
[----:B------:R-:W-:Y:S02]  /*316e0*/  @!P1 IMAD.MOV.U32 R38, RZ, RZ, R26 ;  /* 0x000000ffff269224 */ /* 0x000fe400078e001a */
[----:B------:R-:W-:Y:S02]  /*316f0*/  @!P1 IMAD.MOV.U32 R42, RZ, RZ, R34 ;  /* 0x000000ffff2a9224 */ /* 0x000fe400078e0022 */
[----:B------:R-:W-:Y:S01]  /*31700*/  @!P1 IMAD.MOV.U32 R43, RZ, RZ, R35 ;  /* 0x000000ffff2b9224 */ /* 0x000fe200078e0023 */
[----:B------:R-:W-:Y:S06]  /*31710*/  BRA `(.L_x_2886) ;  /* 0xfffffe1800447947 */ /* 0x000fec000383ffff */
.L_x_2623:
[----:B0-----:R0:W1:Y:S02]  /*31720*/  SYNCS.PHASECHK.TRANS64.TRYWAIT P4, [R18+URZ+0x38800], R3 ;  /* 0x03880003120075a7 */ /* 0x001064000808017f */
[----:B-1----:R-:W-:Y:S05]  /*31730*/  @!P4 NANOSLEEP.SYNCS 0x989680 ;  /* 0x009896800000c95d */ /* 0x002fea0003900000 */
[----:B------:R-:W1:Y:S02]  /*31740*/  @!P4 SYNCS.PHASECHK.TRANS64 P4, [R18+URZ+0x38800], R3 ;  /* 0x038800031200c5a7 */ /* 0x000e64000808007f */
[----:B-1----:R-:W-:Y:S05]  /*31750*/  @!P4 BRA `(.L_x_2623) ;  /* 0xfffffffc00f0c947 */ /* 0x002fea000383ffff */
[----:B------:R-:W-:Y:S05]  /*31760*/  BRA `(.L_x_2887) ;  /* 0xfffffe1800bc7947 */ /* 0x000fea000383ffff */
.L_x_2633:
[----:B-1----:R1:W2:Y:S02]  /*31770*/  SYNCS.PHASECHK.TRANS64.TRYWAIT P0, [R10+URZ+0x38830], R3 ;  /* 0x038830030a0075a7 */ /* 0x0022a4000800017f */
[----:B--2---:R-:W-:Y:S05]  /*31780*/  @!P0 NANOSLEEP.SYNCS 0x989680 ;  /* 0x009896800000895d */ /* 0x004fea0003900000 */
[----:B------:R-:W2:Y:S02]  /*31790*/  @!P0 SYNCS.PHASECHK.TRANS64 P0, [R10+URZ+0x38830], R3 ;  /* 0x038830030a0085a7 */ /* 0x000ea4000800007f */
[----:B--2---:R-:W-:Y:S05]  /*317a0*/  @!P0 BRA `(.L_x_2633) ;  /* 0xfffffffc00f08947 */ /* 0x004fea000383ffff */
[----:B------:R-:W-:Y:S05]  /*317b0*/  BRA `(.L_x_2632) ;  /* 0xfffffe5c005c7947 */ /* 0x000fea000383ffff */
.L_x_2639:
[----:B-1----:R1:W2:Y:S02]  /*317c0*/  SYNCS.PHASECHK.TRANS64.TRYWAIT P3, [R0+URZ+0x38830], R3 ;  /* 0x03883003000075a7 */ /* 0x0022a4000806017f */
[----:B--2---:R-:W-:Y:S05]  /*317d0*/  @!P3 NANOSLEEP.SYNCS 0x989680 ;  /* 0x009896800000b95d */ /* 0x004fea0003900000 */
[----:B------:R-:W2:Y:S02]  /*317e0*/  @!P3 SYNCS.PHASECHK.TRANS64 P3, [R0+URZ+0x38830], R3 ;  /* 0x038830030000b5a7 */ /* 0x000ea4000806007f */
[----:B--2---:R-:W-:Y:S05]  /*317f0*/  @!P3 BRA `(.L_x_2639) ;  /* 0xfffffffc00f0b947 */ /* 0x004fea000383ffff */
[----:B------:R-:W-:Y:S05]  /*31800*/  BRA `(.L_x_2638) ;  /* 0xfffffe88007c7947 */ /* 0x000fea000383ffff */
.L_x_2643:
[----:B-1----:R1:W2:Y:S02]  /*31810*/  SYNCS.PHASECHK.TRANS64.TRYWAIT P2, [R3+URZ+0x38850], R0 ;  /* 0x03885000030075a7 */ /* 0x0022a4000804017f */
[----:B--2---:R-:W-:Y:S05]  /*31820*/  @!P2 NANOSLEEP.SYNCS 0x989680 ;  /* 0x009896800000a95d */ /* 0x004fea0003900000 */
[----:B------:R-:W2:Y:S02]  /*31830*/  @!P2 SYNCS.PHASECHK.TRANS64 P2, [R3+URZ+0x38850], R0 ;  /* 0x038850000300a5a7 */ /* 0x000ea4000804007f */
[----:B--2---:R-:W-:Y:S05]  /*31840*/  @!P2 BRA `(.L_x_2643) ;  /* 0xfffffffc00f0a947 */ /* 0x004fea000383ffff */
[----:B------:R-:W-:Y:S05]  /*31850*/  BRA `(.L_x_2640) ;  /* 0xfffffe90000c7947 */ /* 0x000fea000383ffff */
.L_x_2651:
[----:B-1----:R1:W2:Y:S02]  /*31860*/  SYNCS.PHASECHK.TRANS64.TRYWAIT P0, [R0+URZ+0x38830], R3 ;  /* 0x03883003000075a7 */ /* 0x0022a4000800017f */
[----:B--2---:R-:W-:Y:S05]  /*31870*/  @!P0 NANOSLEEP.SYNCS 0x989680 ;  /* 0x009896800000895d */ /* 0x004fea0003900000 */
[----:B------:R-:W2:Y:S02]  /*31880*/  @!P0 SYNCS.PHASECHK.TRANS64 P0, [R0+URZ+0x38830], R3 ;  /* 0x03883003000085a7 */ /* 0x000ea4000800007f */
[----:B--2---:R-:W-:Y:S05]  /*31890*/  @!P0 BRA `(.L_x_2651) ;  /* 0xfffffffc00f08947 */ /* 0x004fea000383ffff */
[----:B------:R-:W-:Y:S05]  /*318a0*/  BRA `(.L_x_2650) ;  /* 0xfffffeb800b87947 */ /* 0x000fea000383ffff */
.L_x_2655:
[----:B-1----:R1:W2:Y:S02]  /*318b0*/  SYNCS.PHASECHK.TRANS64.TRYWAIT P0, [R3+URZ+0x38850], R0 ;  /* 0x03885000030075a7 */ /* 0x0022a4000800017f */
[----:B--2---:R-:W-:Y:S05]  /*318c0*/  @!P0 NANOSLEEP.SYNCS 0x989680 ;  /* 0x009896800000895d */ /* 0x004fea0003900000 */
[----:B------:R-:W2:Y:S02]  /*318d0*/  @!P0 SYNCS.PHASECHK.TRANS64 P0, [R3+URZ+0x38850], R0 ;  /* 0x03885000030085a7 */ /* 0x000ea4000800007f */
[----:B--2---:R-:W-:Y:S05]  /*318e0*/  @!P0 BRA `(.L_x_2655) ;  /* 0xfffffffc00f08947 */ /* 0x004fea000383ffff */
[----:B------:R-:W-:Y:S05]  /*318f0*/  BRA `(.L_x_2652) ;  /* 0xfffffec0003c7947 */ /* 0x000fea000383ffff */
.L_x_2661:
[----:B-1----:R1:W2:Y:S02]  /*31900*/  SYNCS.PHASECHK.TRANS64.TRYWAIT P0, [R12+URZ+0x38850], R4 ;  /* 0x038850040c0075a7 */ /* 0x0022a4000800017f */
[----:B--2---:R-:W-:Y:S05]  /*31910*/  @!P0 NANOSLEEP.SYNCS 0x989680 ;  /* 0x009896800000895d */ /* 0x004fea0003900000 */
[----:B------:R-:W2:Y:S02]  /*31920*/  @!P0 SYNCS.PHASECHK.TRANS64 P0, [R12+URZ+0x38850], R4 ;  /* 0x038850040c0085a7 */ /* 0x000ea4000800007f */
[----:B--2---:R-:W-:Y:S05]  /*31930*/  @!P0 BRA `(.L_x_2661) ;  /* 0xfffffffc00f08947 */ /* 0x004fea000383ffff */
[----:B------:R-:W-:Y:S05]  /*31940*/  BRA `(.L_x_2660) ;  /* 0xfffffee000447947 */ /* 0x000fea000383ffff */
.L_x_2665:
[----:B------:R-:W-:Y:S01]  /*31950*/  SEL R21, R44, R45, P0 ;  /* 0x0000002d2c157207 */ /* 0x000fe20000000000 */
[----:B------:R-:W-:Y:S01]  /*31960*/  IMAD.MOV.U32 R15, RZ, RZ, -0x1 ;  /* 0xffffffffff0f7424 */ /* 0x000fe200078e00ff */
[----:B------:R-:W-:Y:S02]  /*31970*/  SEL R47, R45, R44, P0 ;  /* 0x0000002c2d2f7207 */ /* 0x000fe40000000000 */
[----:B------:R-:W-:Y:S02]  /*31980*/  SEL R44, R76, R77, P0 ;  /* 0x0000004d4c2c7207 */ /* 0x000fe40000000000 */
[----:B------:R-:W-:Y:S02]  /*31990*/  SEL R76, R77, R76, P0 ;  /* 0x0000004c4d4c7207 */ /* 0x000fe40000000000 */
[----:B------:R-:W-:Y:S02]  /*319a0*/  SEL R77, R13, R158, P0 ;  /* 0x0000009e0d4d7207 */ /* 0x000fe40000000000 */
[----:B------:R-:W-:-:S02]  /*319b0*/  SEL R20, R11, R12, P0 ;  /* 0x0000000c0b147207 */ /* 0x000fc40000000000 */
[----:B-----5:R-:W-:Y:S01]  /*319c0*/  SEL R24, R12, R11, P0 ;  /* 0x0000000b0c187207 */ /* 0x020fe20000000000 */
[----:B------:R-:W-:Y:S01]  /*319d0*/  IMAD.MOV.U32 R12, RZ, RZ, R0 ;  /* 0x000000ffff0c7224 */ /* 0x000fe200078e0000 */
[----:B------:R-:W-:Y:S01]  /*319e0*/  SEL R158, R158, R13, P0 ;  /* 0x0000000d9e9e7207 */ /* 0x000fe20000000000 */
[----:B------:R-:W-:Y:S01]  /*319f0*/  IMAD.MOV.U32 R13, RZ, RZ, R14 ;  /* 0x000000ffff0d7224 */ /* 0x000fe200078e000e */
[----:B-1----:R-:W-:Y:S01]  /*31a00*/  LOP3.LUT R2, R0, 0x2, RZ, 0x3c, !PT ;  /* 0x0000000200027812 */ /* 0x002fe200078e3cff */
[----:B------:R-:W-:Y:S01]  /*31a10*/  IMAD.MOV.U32 R11, RZ, RZ, 0x1c1f ;  /* 0x00001c1fff0b7424 */ /* 0x000fe200078e00ff */
[----:B------:R-:W-:Y:S02]  /*31a20*/  SEL R25, R10, R7, P0 ;  /* 0x000000070a197207 */ /* 0x000fe40000000000 */
[----:B------:R-:W-:-:S07]  /*31a30*/  SEL R8, R9, R33, P0 ;  /* 0x0000002109087207 */ /* 0x000fce0000000000 */
[----:B0-----:R-:W-:Y:S05]  /*31a40*/  WARPSYNC.COLLECTIVE R15, `(.L_x_2888) ;  /* 0x000000000f087348 */ /* 0x001fea0003c00000 */
[----:B------:R1:W2:Y:S02]  /*31a50*/  SHFL.IDX P6, R14, R13, R12, R11 ;  /* 0x0000000c0d0e7389 */ /* 0x0002a400000c000b */
[----:B012---:R-:W-:Y:S01]  /*31a60*/  ENDCOLLECTIVE ;  /* 0x000000000000791b */ /* 0x007fe20003800000 */
.L_x_2888:
        /* <DEDUP_REMOVED lines=18> */
.L_x_2889:
        /* <DEDUP_REMOVED lines=18> */
.L_x_2890:
        /* <DEDUP_REMOVED lines=18> */
.L_x_2891:
        /* <DEDUP_REMOVED lines=19> */
.L_x_2892:
        /* <DEDUP_REMOVED lines=18> */
.L_x_2893:
        /* <DEDUP_REMOVED lines=19> */
.L_x_2894:
        /* <DEDUP_REMOVED lines=12> */
[----:B------:R-:W-:-:S02]  /*32210*/  SEL R102, R103, R102, P0 ;  /* 0x0000006667667207 */ /* 0x000fc40000000000 */
[----:B------:R-:W-:-:S07]  /*32220*/  MOV R10, R14 ;  /* 0x0000000e000a7202 */ /* 0x000fce0000000f00 */
[----:B------:R-:W-:Y:S05]  /*32230*/  WARPSYNC.COLLECTIVE R15, `(.L_x_2895) ;  /* 0x000000000f087348 */ /* 0x000fea0003c00000 */
[----:B------:R0:W1:Y:S02]  /*32240*/  SHFL.IDX P6, R14, R13, R12, R11 ;  /* 0x0000000c0d0e7389 */ /* 0x00006400000c000b */
[----:B01----:R-:W-:Y:S01]  /*32250*/  ENDCOLLECTIVE ;  /* 0x000000000000791b */ /* 0x003fe20003800000 */
.L_x_2895:
        /* <DEDUP_REMOVED lines=19> */
.L_x_2896:
        /* <DEDUP_REMOVED lines=18> */
.L_x_2897:
        /* <DEDUP_REMOVED lines=13> */
.L_x_2898:
[----:B------:R-:W-:Y:S02]  /*32580*/  IMAD.MOV.U32 R13, RZ, RZ, R24 ;  /* 0x000000ffff0d7224 */ /* 0x000fe400078e0018 */
[----:B------:R-:W-:-:S07]  /*32590*/  IMAD.MOV.U32 R25, RZ, RZ, R14 ;  /* 0x000000ffff197224 */ /* 0x000fce00078e000e */
[----:B------:R-:W-:Y:S05]  /*325a0*/  WARPSYNC.COLLECTIVE R15, `(.L_x_2899) ;  /* 0x000000000f087348 */ /* 0x000fea0003c00000 */
[----:B------:R0:W1:Y:S02]  /*325b0*/  SHFL.IDX P6, R14, R13, R12, R11 ;  /* 0x0000000c0d0e7389 */ /* 0x00006400000c000b */
[----:B01----:R-:W-:Y:S01]  /*325c0*/  ENDCOLLECTIVE ;  /* 0x000000000000791b */ /* 0x003fe20003800000 */
.L_x_2899:
[----:B------:R-:W-:Y:S02]  /*325d0*/  SEL R193, R21, R25, P0 ;  /* 0x0000001915c17207 */ /* 0x000fe40000000000 */
[----:B------:R-:W-:Y:S01]  /*325e0*/  SEL R194, R25, R21, P0 ;  /* 0x0000001519c27207 */ /* 0x000fe20000000000 */
[----:B------:R-:W-:Y:S02]  /*325f0*/  IMAD.MOV.U32 R13, RZ, RZ, R36 ;  /* 0x000000ffff0d7224 */ /* 0x000fe400078e0024 */
[----:B------:R-:W-:Y:S01]  /*32600*/  IMAD.MOV.U32 R12, RZ, RZ, R0 ;  /* 0x000000ffff0c7224 */ /* 0x000fe200078e0000 */
[----:B------:R-:W-:-:S07]  /*32610*/  MOV R24, R14 ;  /* 0x0000000e00187202 */ /* 0x000fce0000000f00 */
[----:B------:R-:W-:Y:S05]  /*32620*/  WARPSYNC.COLLECTIVE R15, `(.L_x_2900) ;  /* 0x000000000f087348 */ /* 0x000fea0003c00000 */
[----:B------:R0:W1:Y:S02]  /*32630*/  SHFL.IDX P6, R14, R13, R12, R11 ;  /* 0x0000000c0d0e7389 */ /* 0x00006400000c000b */
[----:B01----:R-:W-:Y:S01]  /*32640*/  ENDCOLLECTIVE ;  /* 0x000000000000791b */ /* 0x003fe20003800000 */
.L_x_2900:
[----:B------:R-:W-:Y:S02]  /*32650*/  SEL R195, R20, R24, P0 ;  /* 0x0000001814c37207 */ /* 0x000fe40000000000 */
[----:B------:R-:W-:Y:S01]  /*32660*/  SEL R196, R24, R20, P0 ;  /* 0x0000001418c47207 */ /* 0x000fe20000000000 */
[----:B------:R-:W-:Y:S02]  /*32670*/  IMAD.MOV.U32 R13, RZ, RZ, R35 ;  /* 0x000000ffff0d7224 */ /* 0x000fe400078e0023 */
[----:B------:R-:W-:-:S07]  /*32680*/  IMAD.MOV.U32 R36, RZ, RZ, R14 ;  /* 0x000000ffff247224 */ /* 0x000fce00078e000e */
[----:B------:R-:W-:Y:S05]  /*32690*/  WARPSYNC.COLLECTIVE R15, `(.L_x_2901) ;  /* 0x000000000f087348 */ /* 0x000fea0003c00000 */
[----:B------:R0:W1:Y:S02]  /*326a0*/  SHFL.IDX P6, R14, R13, R12, R11 ;  /* 0x0000000c0d0e7389 */ /* 0x00006400000c000b */
[----:B01----:R-:W-:Y:S01]  /*326b0*/  ENDCOLLECTIVE ;  /* 0x000000000000791b */ /* 0x003fe20003800000 */
.L_x_2901:
[----:B------:R-:W-:Y:S02]  /*326c0*/  IMAD.MOV.U32 R13, RZ, RZ, R52 ;  /* 0x000000ffff0d7224 */ /* 0x000fe400078e0034 */
[----:B------:R-:W-:Y:S02]  /*326d0*/  IMAD.MOV.U32 R12, RZ, RZ, R2 ;  /* 0x000000ffff0c7224 */ /* 0x000fe400078e0002 */
[----:B------:R-:W-:-:S07]  /*326e0*/  IMAD.MOV.U32 R35, RZ, RZ, R14 ;  /* 0x000000ffff237224 */ /* 0x000fce00078e000e */
[----:B------:R-:W-:Y:S05]  /*326f0*/  WARPSYNC.COLLECTIVE R15, `(.L_x_2902) ;  /* 0x000000000f087348 */ /* 0x000fea0003c00000 */
[----:B------:R0:W1:Y:S02]  /*32700*/  SHFL.IDX P6, R14, R13, R12, R11 ;  /* 0x0000000c0d0e7389 */ /* 0x00006400000c000b */
[----:B01----:R-:W-:Y:S01]  /*32710*/  ENDCOLLECTIVE ;  /* 0x000000000000791b */ /* 0x003fe20003800000 */
.L_x_2902:
[----:B------:R-:W-:Y:S02]  /*32720*/  IMAD.MOV.U32 R13, RZ, RZ, R34 ;  /* 0x000000ffff0d7224 */ /* 0x000fe400078e0022 */
[----:B------:R-:W-:-:S07]  /*32730*/  IMAD.MOV.U32 R52, RZ, RZ, R14 ;  /* 0x000000ffff347224 */ /* 0x000fce00078e000e */
[----:B------:R-:W-:Y:S05]  /*32740*/  WARPSYNC.COLLECTIVE R15, `(.L_x_2903) ;  /* 0x000000000f087348 */ /* 0x000fea0003c00000 */
[----:B------:R0:W1:Y:S02]  /*32750*/  SHFL.IDX P6, R14, R13, R12, R11 ;  /* 0x0000000c0d0e7389 */ /* 0x00006400000c000b */
[----:B01----:R-:W-:Y:S01]  /*32760*/  ENDCOLLECTIVE ;  /* 0x000000000000791b */ /* 0x003fe20003800000 */
.L_x_2903:
[----:B------:R-:W-:Y:S02]  /*32770*/  SEL R189, R36, R52, P0 ;  /* 0x0000003424bd7207 */ /* 0x000fe40000000000 */
[----:B------:R-:W-:Y:S01]  /*32780*/  SEL R190, R52, R36, P0 ;  /* 0x0000002434be7207 */ /* 0x000fe20000000000 */
[----:B------:R-:W-:Y:S01]  /*32790*/  IMAD.MOV.U32 R13, RZ, RZ, R46 ;  /* 0x000000ffff0d7224 */ /* 0x000fe200078e002e */
[----:B------:R-:W-:Y:S01]  /*327a0*/  MOV R12, R0 ;  /* 0x00000000000c7202 */ /* 0x000fe20000000f00 */
[----:B------:R-:W-:-:S07]  /*327b0*/  IMAD.MOV.U32 R34, RZ, RZ, R14 ;  /* 0x000000ffff227224 */ /* 0x000fce00078e000e */
[----:B------:R-:W-:Y:S05]  /*327c0*/  WARPSYNC.COLLECTIVE R15, `(.L_x_2904) ;  /* 0x000000000f087348 */ /* 0x000fea0003c00000 */
[----:B------:R0:W1:Y:S02]  /*327d0*/  SHFL.IDX P6, R14, R13, R12, R11 ;  /* 0x0000000c0d0e7389 */ /* 0x00006400000c000b */
[----:B01----:R-:W-:Y:S01]  /*327e0*/  ENDCOLLECTIVE ;  /* 0x000000000000791b */ /* 0x003fe20003800000 */
.L_x_2904:
[----:B------:R-:W-:Y:S02]  /*327f0*/  SEL R191, R35, R34, P0 ;  /* 0x0000002223bf7207 */ /* 0x000fe40000000000 */
[----:B------:R-:W-:Y:S01]  /*32800*/  SEL R192, R34, R35, P0 ;  /* 0x0000002322c07207 */ /* 0x000fe20000000000 */
[----:B------:R-:W-:Y:S02]  /*32810*/  IMAD.MOV.U32 R13, RZ, RZ, R33 ;  /* 0x000000ffff0d7224 */ /* 0x000fe400078e0021 */
[----:B------:R-:W-:-:S07]  /*32820*/  IMAD.MOV.U32 R46, RZ, RZ, R14 ;  /* 0x000000ffff2e7224 */ /* 0x000fce00078e000e */
[----:B------:R-:W-:Y:S05]  /*32830*/  WARPSYNC.COLLECTIVE R15, `(.L_x_2905) ;  /* 0x000000000f087348 */ /* 0x000fea0003c00000 */
[----:B------:R0:W1:Y:S02]  /*32840*/  SHFL.IDX P6, R14, R13, R12, R11 ;  /* 0x0000000c0d0e7389 */ /* 0x00006400000c000b */
[----:B01----:R-:W-:Y:S01]  /*32850*/  ENDCOLLECTIVE ;  /* 0x000000000000791b */ /* 0x003fe20003800000 */
.L_x_2905:
[----:B------:R-:W-:Y:S02]  /*32860*/  IMAD.MOV.U32 R13, RZ, RZ, R60 ;  /* 0x000000ffff0d7224 */ /* 0x000fe400078e003c */
[----:B------:R-:W-:Y:S02]  /*32870*/  IMAD.MOV.U32 R12, RZ, RZ, R2 ;  /* 0x000000ffff0c7224 */ /* 0x000fe400078e0002 */
[----:B------:R-:W-:-:S07]  /*32880*/  IMAD.MOV.U32 R33, RZ, RZ, R14 ;  /* 0x000000ffff217224 */ /* 0x000fce00078e000e */
[----:B------:R-:W-:Y:S05]  /*32890*/  WARPSYNC.COLLECTIVE R15, `(.L_x_2906) ;  /* 0x000000000f087348 */ /* 0x000fea0003c00000 */
[----:B------:R0:W1:Y:S02]  /*328a0*/  SHFL.IDX P6, R14, R13, R12, R11 ;  /* 0x0000000c0d0e7389 */ /* 0x00006400000c000b */
[----:B01----:R-:W-:Y:S01]  /*328b0*/  ENDCOLLECTIVE ;  /* 0x000000000000791b */ /* 0x003fe20003800000 */
.L_x_2906:
[----:B------:R-:W-:Y:S02]  /*328c0*/  IMAD.MOV.U32 R13, RZ, RZ, R32 ;  /* 0x000000ffff0d7224 */ /* 0x000fe400078e0020 */
[----:B------:R-:W-:-:S07]  /*328d0*/  IMAD.MOV.U32 R60, RZ, RZ, R14 ;  /* 0x000000ffff3c7224 */ /* 0x000fce00078e000e */
[----:B------:R-:W-:Y:S05]  /*328e0*/  WARPSYNC.COLLECTIVE R15, `(.L_x_2907) ;  /* 0x000000000f087348 */ /* 0x000fea0003c00000 */
[----:B------:R0:W1:Y:S02]  /*328f0*/  SHFL.IDX P6, R14, R13, R12, R11 ;  /* 0x0000000c0d0e7389 */ /* 0x00006400000c000b */
[----:B01----:R-:W-:Y:S01]  /*32900*/  ENDCOLLECTIVE ;  /* 0x000000000000791b */ /* 0x003fe20003800000 */
.L_x_2907:
        /* <DEDUP_REMOVED lines=8> */
.L_x_2908:
[----:B------:R-:W-:Y:S02]  /*32990*/  SEL R187, R33, R32, P0 ;  /* 0x0000002021bb7207 */ /* 0x000fe40000000000 */
[----:B------:R-:W-:Y:S02]  /*329a0*/  SEL R188, R32, R33, P0 ;  /* 0x0000002120bc7207 */ /* 0x000fe40000000000 */
[----:B------:R-:W-:Y:S01]  /*329b0*/  MOV R13, R31 ;  /* 0x0000001f000d7202 */ /* 0x000fe20000000f00 */
[----:B------:R-:W-:-:S07]  /*329c0*/  IMAD.MOV.U32 R45, RZ, RZ, R14 ;  /* 0x000000ffff2d7224 */ /* 0x000fce00078e000e */
[----:B------:R-:W-:Y:S05]  /*329d0*/  WARPSYNC.COLLECTIVE R15, `(.L_x_2909) ;  /* 0x000000000f087348 */ /* 0x000fea0003c00000 */
[----:B------:R0:W1:Y:S02]  /*329e0*/  SHFL.IDX P6, R14, R13, R12, R11 ;  /* 0x0000000c0d0e7389 */ /* 0x00006400000c000b */
[----:B01----:R-:W-:Y:S01]  /*329f0*/  ENDCOLLECTIVE ;  /* 0x000000000000791b */ /* 0x003fe20003800000 */
.L_x_2909:
[----:B------:R-:W-:Y:S02]  /*32a00*/  IMAD.MOV.U32 R13, RZ, RZ, R68 ;  /* 0x000000ffff0d7224 */ /* 0x000fe400078e0044 */
[----:B------:R-:W-:Y:S02]  /*32a10*/  IMAD.MOV.U32 R12, RZ, RZ, R2 ;  /* 0x000000ffff0c7224 */ /* 0x000fe400078e0002 */
[----:B------:R-:W-:-:S07]  /*32a20*/  IMAD.MOV.U32 R31, RZ, RZ, R14 ;  /* 0x000000ffff1f7224 */ /* 0x000fce00078e000e */
[----:B------:R-:W-:Y:S05]  /*32a30*/  WARPSYNC.COLLECTIVE R15, `(.L_x_2910) ;  /* 0x000000000f087348 */ /* 0x000fea0003c00000 */
[----:B------:R0:W1:Y:S02]  /*32a40*/  SHFL.IDX P6, R14, R13, R12, R11 ;  /* 0x0000000c0d0e7389 */ /* 0x00006400000c000b */
[----:B01----:R-:W-:Y:S01]  /*32a50*/  ENDCOLLECTIVE ;  /* 0x000000000000791b */ /* 0x003fe20003800000 */
.L_x_2910:
[----:B------:R-:W-:Y:S02]  /*32a60*/  IMAD.MOV.U32 R13, RZ, RZ, R30 ;  /* 0x000000ffff0d7224 */ /* 0x000fe400078e001e */
[----:B------:R-:W-:-:S07]  /*32a70*/  IMAD.MOV.U32 R68, RZ, RZ, R14 ;  /* 0x000000ffff447224 */ /* 0x000fce00078e000e */
[----:B------:R-:W-:Y:S05]  /*32a80*/  WARPSYNC.COLLECTIVE R15, `(.L_x_2911) ;  /* 0x000000000f087348 */ /* 0x000fea0003c00000 */
[----:B------:R0:W1:Y:S02]  /*32a90*/  SHFL.IDX P6, R14, R13, R12, R11 ;  /* 0x0000000c0d0e7389 */ /* 0x00006400000c000b */
[----:B01----:R-:W-:Y:S01]  /*32aa0*/  ENDCOLLECTIVE ;  /* 0x000000000000791b */ /* 0x003fe20003800000 */
.L_x_2911:
        /* <DEDUP_REMOVED lines=8> */
.L_x_2912:
[----:B------:R-:W-:Y:S02]  /*32b30*/  SEL R184, R31, R30, P0 ;  /* 0x0000001e1fb87207 */ /* 0x000fe40000000000 */
[----:B------:R-:W-:Y:S01]  /*32b40*/  SEL R183, R30, R31, P0 ;  /* 0x0000001f1eb77207 */ /* 0x000fe20000000000 */
[----:B------:R-:W-:Y:S02]  /*32b50*/  IMAD.MOV.U32 R13, RZ, RZ, R29 ;  /* 0x000000ffff0d7224 */ /* 0x000fe400078e001d */
[----:B------:R-:W-:-:S07]  /*32b60*/  IMAD.MOV.U32 R44, RZ, RZ, R14 ;  /* 0x000000ffff2c7224 */ /* 0x000fce00078e000e */
[----:B------:R-:W-:Y:S05]  /*32b70*/  WARPSYNC.COLLECTIVE R15, `(.L_x_2913) ;  /* 0x000000000f087348 */ /* 0x000fea0003c00000 */
[----:B------:R0:W1:Y:S02]  /*32b80*/  SHFL.IDX P6, R14, R13, R12, R11 ;  /* 0x0000000c0d0e7389 */ /* 0x00006400000c000b */
[----:B01----:R-:W-:Y:S01]  /*32b90*/  ENDCOLLECTIVE ;  /* 0x000000000000791b */ /* 0x003fe20003800000 */
.L_x_2913:
[----:B------:R-:W-:Y:S01]  /*32ba0*/  MOV R13, R76 ;  /* 0x0000004c000d7202 */ /* 0x000fe20000000f00 */
[----:B------:R-:W-:Y:S02]  /*32bb0*/  IMAD.MOV.U32 R12, RZ, RZ, R2 ;  /* 0x000000ffff0c7224 */ /* 0x000fe400078e0002 */
[----:B------:R-:W-:-:S07]  /*32bc0*/  IMAD.MOV.U32 R29, RZ, RZ, R14 ;  /* 0x000000ffff1d7224 */ /* 0x000fce00078e000e */
[----:B------:R-:W-:Y:S05]  /*32bd0*/  WARPSYNC.COLLECTIVE R15, `(.L_x_2914) ;  /* 0x000000000f087348 */ /* 0x000fea0003c00000 */
[----:B------:R0:W1:Y:S02]  /*32be0*/  SHFL.IDX P6, R14, R13, R12, R11 ;  /* 0x0000000c0d0e7389 */ /* 0x00006400000c000b */
[----:B01----:R-:W-:Y:S01]  /*32bf0*/  ENDCOLLECTIVE ;  /* 0x000000000000791b */ /* 0x003fe20003800000 */
.L_x_2914:
[----:B------:R-:W-:Y:S02]  /*32c00*/  IMAD.MOV.U32 R13, RZ, RZ, R28 ;  /* 0x000000ffff0d7224 */ /* 0x000fe400078e001c */
[----:B------:R-:W-:-:S07]  /*32c10*/  IMAD.MOV.U32 R76, RZ, RZ, R14 ;  /* 0x000000ffff4c7224 */ /* 0x000fce00078e000e */
[----:B------:R-:W-:Y:S05]  /*32c20*/  WARPSYNC.COLLECTIVE R15, `(.L_x_2915) ;  /* 0x000000000f087348 */ /* 0x000fea0003c00000 */
[----:B------:R0:W1:Y:S02]  /*32c30*/  SHFL.IDX P6, R14, R13, R12, R11 ;  /* 0x0000000c0d0e7389 */ /* 0x00006400000c000b */
[----:B01----:R-:W-:Y:S01]  /*32c40*/  ENDCOLLECTIVE ;  /* 0x000000000000791b */ /* 0x003fe20003800000 */
.L_x_2915:
        /* <DEDUP_REMOVED lines=8> */
.L_x_2916:
[----:B------:R-:W-:Y:S02]  /*32cd0*/  SEL R180, R29, R28, P0 ;  /* 0x0000001c1db47207 */ /* 0x000fe40000000000 */
[----:B------:R-:W-:Y:S01]  /*32ce0*/  SEL R179, R28, R29, P0 ;  /* 0x0000001d1cb37207 */ /* 0x000fe20000000000 */
[----:B------:R-:W-:Y:S02]  /*32cf0*/  IMAD.MOV.U32 R13, RZ, RZ, R27 ;  /* 0x000000ffff0d7224 */ /* 0x000fe400078e001b */
[----:B------:R-:W-:-:S07]  /*32d00*/  IMAD.MOV.U32 R43, RZ, RZ, R14 ;  /* 0x000000ffff2b7224 */ /* 0x000fce00078e000e */
[----:B------:R-:W-:Y:S05]  /*32d10*/  WARPSYNC.COLLECTIVE R15, `(.L_x_2917) ;  /* 0x000000000f087348 */ /* 0x000fea0003c00000 */
[----:B------:R0:W1:Y:S02]  /*32d20*/  SHFL.IDX P6, R14, R13, R12, R11 ;  /* 0x0000000c0d0e7389 */ /* 0x00006400000c000b */
[----:B01----:R-:W-:Y:S01]  /*32d30*/  ENDCOLLECTIVE ;  /* 0x000000000000791b */ /* 0x003fe20003800000 */
.L_x_2917:
[----:B------:R-:W-:Y:S02]  /*32d40*/  IMAD.MOV.U32 R13, RZ, RZ, R84 ;  /* 0x000000ffff0d7224 */ /* 0x000fe400078e0054 */
[----:B------:R-:W-:Y:S02]  /*32d50*/  IMAD.MOV.U32 R12, RZ, RZ, R2 ;  /* 0x000000ffff0c7224 */ /* 0x000fe400078e0002 */
[----:B------:R-:W-:-:S07]  /*32d60*/  IMAD.MOV.U32 R27, RZ, RZ, R14 ;  /* 0x000000ffff1b7224 */ /* 0x000fce00078e000e */
[----:B------:R-:W-:Y:S05]  /*32d70*/  WARPSYNC.COLLECTIVE R15, `(.L_x_2918) ;  /* 0x000000000f087348 */ /* 0x000fea0003c00000 */
[----:B------:R0:W1:Y:S02]  /*32d80*/  SHFL.IDX P6, R14, R13, R12, R11 ;  /* 0x0000000c0d0e7389 */ /* 0x00006400000c000b */
[----:B01----:R-:W-:Y:S01]  /*32d90*/  ENDCOLLECTIVE ;  /* 0x000000000000791b */ /* 0x003fe20003800000 */
.L_x_2918:
[----:B------:R-:W-:Y:S01]  /*32da0*/  IMAD.MOV.U32 R13, RZ, RZ, R26 ;  /* 0x000000ffff0d7224 */ /* 0x000fe200078e001a */
[----:B------:R-:W-:-:S07]  /*32db0*/  MOV R84, R14 ;  /* 0x0000000e00547202 */ /* 0x000fce0000000f00 */
[----:B------:R-:W-:Y:S05]  /*32dc0*/  WARPSYNC.COLLECTIVE R15, `(.L_x_2919) ;  /* 0x000000000f087348 */ /* 0x000fea0003c00000 */
[----:B------:R0:W1:Y:S02]  /*32dd0*/  SHFL.IDX P6, R14, R13, R12, R11 ;  /* 0x0000000c0d0e7389 */ /* 0x00006400000c000b */
[----:B01----:R-:W-:Y:S01]  /*32de0*/  ENDCOLLECTIVE ;  /* 0x000000000000791b */ /* 0x003fe20003800000 */
.L_x_2919:
        /* <DEDUP_REMOVED lines=8> */
.L_x_2920:
[----:B------:R-:W-:Y:S02]  /*32e70*/  SEL R176, R27, R26, P0 ;  /* 0x0000001a1bb07207 */ /* 0x000fe40000000000 */
[----:B------:R-:W-:Y:S01]  /*32e80*/  SEL R175, R26, R27, P0 ;  /* 0x0000001b1aaf7207 */ /* 0x000fe20000000000 */
[----:B------:R-:W-:Y:S02]  /*32e90*/  IMAD.MOV.U32 R13, RZ, RZ, R42 ;  /* 0x000000ffff0d7224 */ /* 0x000fe400078e002a */
[----:B------:R-:W-:-:S07]  /*32ea0*/  IMAD.MOV.U32 R48, RZ, RZ, R14 ;  /* 0x000000ffff307224 */ /* 0x000fce00078e000e */
[----:B------:R-:W-:Y:S05]  /*32eb0*/  WARPSYNC.COLLECTIVE R15, `(.L_x_2921) ;  /* 0x000000000f087348 */ /* 0x000fea0003c00000 */
[----:B------:R0:W1:Y:S02]  /*32ec0*/  SHFL.IDX P6, R14, R13, R12, R11 ;  /* 0x0000000c0d0e7389 */ /* 0x00006400000c000b */
[----:B01----:R-:W-:Y:S01]  /*32ed0*/  ENDCOLLECTIVE ;  /* 0x000000000000791b */ /* 0x003fe20003800000 */
.L_x_2921:
[----:B------:R-:W-:Y:S02]  /*32ee0*/  IMAD.MOV.U32 R13, RZ, RZ, R92 ;  /* 0x000000ffff0d7224 */ /* 0x000fe400078e005c */
[----:B------:R-:W-:Y:S02]  /*32ef0*/  IMAD.MOV.U32 R12, RZ, RZ, R2 ;  /* 0x000000ffff0c7224 */ /* 0x000fe400078e0002 */
[----:B------:R-:W-:-:S07]  /*32f00*/  IMAD.MOV.U32 R42, RZ, RZ, R14 ;  /* 0x000000ffff2a7224 */ /* 0x000fce00078e000e */
[----:B------:R-:W-:Y:S05]  /*32f10*/  WARPSYNC.COLLECTIVE R15, `(.L_x_2922) ;  /* 0x000000000f087348 */ /* 0x000fea0003c00000 */
[----:B------:R0:W1:Y:S02]  /*32f20*/  SHFL.IDX P6, R14, R13, R12, R11 ;  /* 0x0000000c0d0e7389 */ /* 0x00006400000c000b */
[----:B01----:R-:W-:Y:S01]  /*32f30*/  ENDCOLLECTIVE ;  /* 0x000000000000791b */ /* 0x003fe20003800000 */
.L_x_2922:
[----:B------:R-:W-:Y:S02]  /*32f40*/  IMAD.MOV.U32 R13, RZ, RZ, R88 ;  /* 0x000000ffff0d7224 */ /* 0x000fe400078e0058 */
[----:B------:R-:W-:-:S07]  /*32f50*/  IMAD.MOV.U32 R92, RZ, RZ, R14 ;  /* 0x000000ffff5c7224 */ /* 0x000fce00078e000e */
[----:B------:R-:W-:Y:S05]  /*32f60*/  WARPSYNC.COLLECTIVE R15, `(.L_x_2923) ;  /* 0x000000000f087348 */ /* 0x000fea0003c00000 */
[----:B------:R0:W1:Y:S02]  /*32f70*/  SHFL.IDX P6, R14, R13, R12, R11 ;  /* 0x0000000c0d0e7389 */ /* 0x00006400000c000b */
[----:B01----:R-:W-:Y:S01]  /*32f80*/  ENDCOLLECTIVE ;  /* 0x000000000000791b */ /* 0x003fe20003800000 */
.L_x_2923:
        /* <DEDUP_REMOVED lines=8> */
.L_x_2924:
[----:B------:R-:W-:Y:S02]  /*33010*/  SEL R172, R42, R88, P0 ;  /* 0x000000582aac7207 */ /* 0x000fe40000000000 */
[----:B------:R-:W-:Y:S01]  /*33020*/  SEL R171, R88, R42, P0 ;  /* 0x0000002a58ab7207 */ /* 0x000fe20000000000 */
[----:B------:R-:W-:Y:S02]  /*33030*/  IMAD.MOV.U32 R13, RZ, RZ, R49 ;  /* 0x000000ffff0d7224 */ /* 0x000fe400078e0031 */
[----:B------:R-:W-:-:S07]  /*33040*/  IMAD.MOV.U32 R50, RZ, RZ, R14 ;  /* 0x000000ffff327224 */ /* 0x000fce00078e000e */
[----:B------:R-:W-:Y:S05]  /*33050*/  WARPSYNC.COLLECTIVE R15, `(.L_x_2925) ;  /* 0x000000000f087348 */ /* 0x000fea0003c00000 */
[----:B------:R0:W1:Y:S02]  /*33060*/  SHFL.IDX P6, R14, R13, R12, R11 ;  /* 0x0000000c0d0e7389 */ /* 0x00006400000c000b */
[----:B01----:R-:W-:Y:S01]  /*33070*/  ENDCOLLECTIVE ;  /* 0x000000000000791b */ /* 0x003fe20003800000 */
.L_x_2925:
[----:B------:R-:W-:Y:S02]  /*33080*/  IMAD.MOV.U32 R13, RZ, RZ, R100 ;  /* 0x000000ffff0d7224 */ /* 0x000fe400078e0064 */
[----:B------:R-:W-:Y:S02]  /*33090*/  IMAD.MOV.U32 R12, RZ, RZ, R2 ;  /* 0x000000ffff0c7224 */ /* 0x000fe400078e0002 */
[----:B------:R-:W-:-:S07]  /*330a0*/  IMAD.MOV.U32 R49, RZ, RZ, R14 ;  /* 0x000000ffff317224 */ /* 0x000fce00078e000e */
[----:B------:R-:W-:Y:S05]  /*330b0*/  WARPSYNC.COLLECTIVE R15, `(.L_x_2926) ;  /* 0x000000000f087348 */ /* 0x000fea0003c00000 */
[----:B------:R0:W1:Y:S02]  /*330c0*/  SHFL.IDX P6, R14, R13, R12, R11 ;  /* 0x0000000c0d0e7389 */ /* 0x00006400000c000b */
[----:B01----:R-:W-:Y:S01]  /*330d0*/  ENDCOLLECTIVE ;  /* 0x000000000000791b */ /* 0x003fe20003800000 */
.L_x_2926:
[----:B------:R-:W-:Y:S02]  /*330e0*/  IMAD.MOV.U32 R13, RZ, RZ, R96 ;  /* 0x000000ffff0d7224 */ /* 0x000fe400078e0060 */
[----:B------:R-:W-:-:S07]  /*330f0*/  IMAD.MOV.U32 R100, RZ, RZ, R14 ;  /* 0x000000ffff647224 */ /* 0x000fce00078e000e */
[----:B------:R-:W-:Y:S05]  /*33100*/  WARPSYNC.COLLECTIVE R15, `(.L_x_2927) ;  /* 0x000000000f087348 */ /* 0x000fea0003c00000 */
[----:B------:R0:W1:Y:S02]  /*33110*/  SHFL.IDX P6, R14, R13, R12, R11 ;  /* 0x0000000c0d0e7389 */ /* 0x00006400000c000b */
[----:B01----:R-:W-:Y:S01]  /*33120*/  ENDCOLLECTIVE ;  /* 0x000000000000791b */ /* 0x003fe20003800000 */
.L_x_2927:
        /* <DEDUP_REMOVED lines=8> */
.L_x_2928:
[----:B------:R-:W-:Y:S02]  /*331b0*/  SEL R147, R49, R96, P0 ;  /* 0x0000006031937207 */ /* 0x000fe40000000000 */
[----:B------:R-:W-:Y:S01]  /*331c0*/  SEL R49, R96, R49, P0 ;  /* 0x0000003160317207 */ /* 0x000fe20000000000 */
[----:B------:R-:W-:Y:S02]  /*331d0*/  IMAD.MOV.U32 R13, RZ, RZ, R51 ;  /* 0x000000ffff0d7224 */ /* 0x000fe400078e0033 */
[----:B------:R-:W-:-:S07]  /*331e0*/  IMAD.MOV.U32 R53, RZ, RZ, R14 ;  /* 0x000000ffff357224 */ /* 0x000fce00078e000e */
[----:B------:R-:W-:Y:S05]  /*331f0*/  WARPSYNC.COLLECTIVE R15, `(.L_x_2929) ;  /* 0x000000000f087348 */ /* 0x000fea0003c00000 */
[----:B------:R0:W1:Y:S02]  /*33200*/  SHFL.IDX P6, R14, R13, R12, R11 ;  /* 0x0000000c0d0e7389 */ /* 0x00006400000c000b */
[----:B01----:R-:W-:Y:S01]  /*33210*/  ENDCOLLECTIVE ;  /* 0x000000000000791b */ /* 0x003fe20003800000 */
.L_x_2929:
[----:B------:R-:W-:Y:S02]  /*33220*/  IMAD.MOV.U32 R13, RZ, RZ, R108 ;  /* 0x000000ffff0d7224 */ /* 0x000fe400078e006c */
[----:B------:R-:W-:Y:S02]  /*33230*/  IMAD.MOV.U32 R12, RZ, RZ, R2 ;  /* 0x000000ffff0c7224 */ /* 0x000fe400078e0002 */
[----:B------:R-:W-:-:S07]  /*33240*/  IMAD.MOV.U32 R51, RZ, RZ, R14 ;  /* 0x000000ffff337224 */ /* 0x000fce00078e000e */
[----:B------:R-:W-:Y:S05]  /*33250*/  WARPSYNC.COLLECTIVE R15, `(.L_x_2930) ;  /* 0x000000000f087348 */ /* 0x000fea0003c00000 */
[----:B------:R0:W1:Y:S02]  /*33260*/  SHFL.IDX P6, R14, R13, R12, R11 ;  /* 0x0000000c0d0e7389 */ /* 0x00006400000c000b */
[----:B01----:R-:W-:Y:S01]  /*33270*/  ENDCOLLECTIVE ;  /* 0x000000000000791b */ /* 0x003fe20003800000 */
.L_x_2930:
[----:B------:R-:W-:Y:S02]  /*33280*/  IMAD.MOV.U32 R13, RZ, RZ, R104 ;  /* 0x000000ffff0d7224 */ /* 0x000fe400078e0068 */
[----:B------:R-:W-:-:S07]  /*33290*/  IMAD.MOV.U32 R108, RZ, RZ, R14 ;  /* 0x000000ffff6c7224 */ /* 0x000fce00078e000e */
[----:B------:R-:W-:Y:S05]  /*332a0*/  WARPSYNC.COLLECTIVE R15, `(.L_x_2931) ;  /* 0x000000000f087348 */ /* 0x000fea0003c00000 */
[----:B------:R0:W1:Y:S02]  /*332b0*/  SHFL.IDX P6, R14, R13, R12, R11 ;  /* 0x0000000c0d0e7389 */ /* 0x00006400000c000b */
[----:B01----:R-:W-:Y:S01]  /*332c0*/  ENDCOLLECTIVE ;  /* 0x000000000000791b */ /* 0x003fe20003800000 */
.L_x_2931:
        /* <DEDUP_REMOVED lines=8> */
.L_x_2932:
[----:B------:R-:W-:Y:S02]  /*33350*/  SEL R4, R51, R104, P0 ;  /* 0x0000006833047207 */ /* 0x000fe40000000000 */
[----:B------:R-:W-:Y:S02]  /*33360*/  SEL R51, R104, R51, P0 ;  /* 0x0000003368337207 */ /* 0x000fe40000000000 */
[----:B------:R-:W-:Y:S01]  /*33370*/  MOV R13, R54 ;  /* 0x00000036000d7202 */ /* 0x000fe20000000f00 */
[----:B------:R-:W-:-:S07]  /*33380*/  IMAD.MOV.U32 R55, RZ, RZ, R14 ;  /* 0x000000ffff377224 */ /* 0x000fce00078e000e */
[----:B------:R-:W-:Y:S05]  /*33390*/  WARPSYNC.COLLECTIVE R15, `(.L_x_2933) ;  /* 0x000000000f087348 */ /* 0x000fea0003c00000 */
[----:B------:R0:W1:Y:S02]  /*333a0*/  SHFL.IDX P6, R14, R13, R12, R11 ;  /* 0x0000000c0d0e7389 */ /* 0x00006400000c000b */
[----:B01----:R-:W-:Y:S01]  /*333b0*/  ENDCOLLECTIVE ;  /* 0x000000000000791b */ /* 0x003fe20003800000 */
.L_x_2933:
[----:B------:R-:W-:Y:S02]  /*333c0*/  IMAD.MOV.U32 R13, RZ, RZ, R116 ;  /* 0x000000ffff0d7224 */ /* 0x000fe400078e0074 */
[----:B------:R-:W-:Y:S02]  /*333d0*/  IMAD.MOV.U32 R12, RZ, RZ, R2 ;  /* 0x000000ffff0c7224 */ /* 0x000fe400078e0002 */
[----:B------:R-:W-:-:S07]  /*333e0*/  IMAD.MOV.U32 R54, RZ, RZ, R14 ;  /* 0x000000ffff367224 */ /* 0x000fce00078e000e */
[----:B------:R-:W-:Y:S05]  /*333f0*/  WARPSYNC.COLLECTIVE R15, `(.L_x_2934) ;  /* 0x000000000f087348 */ /* 0x000fea0003c00000 */
[----:B------:R0:W1:Y:S02]  /*33400*/  SHFL.IDX P6, R14, R13, R12, R11 ;  /* 0x0000000c0d0e7389 */ /* 0x00006400000c000b */
[----:B01----:R-:W-:Y:S01]  /*33410*/  ENDCOLLECTIVE ;  /* 0x000000000000791b */ /* 0x003fe20003800000 */
.L_x_2934:
[----:B------:R-:W-:Y:S02]  /*33420*/  IMAD.MOV.U32 R13, RZ, RZ, R112 ;  /* 0x000000ffff0d7224 */ /* 0x000fe400078e0070 */
[----:B------:R-:W-:-:S07]  /*33430*/  IMAD.MOV.U32 R116, RZ, RZ, R14 ;  /* 0x000000ffff747224 */ /* 0x000fce00078e000e */
[----:B------:R-:W-:Y:S05]  /*33440*/  WARPSYNC.COLLECTIVE R15, `(.L_x_2935) ;  /* 0x000000000f087348 */ /* 0x000fea0003c00000 */
[----:B------:R0:W1:Y:S02]  /*33450*/  SHFL.IDX P6, R14, R13, R12, R11 ;  /* 0x0000000c0d0e7389 */ /* 0x00006400000c000b */
[----:B01----:R-:W-:Y:S01]  /*33460*/  ENDCOLLECTIVE ;  /* 0x000000000000791b */ /* 0x003fe20003800000 */
.L_x_2935:
        /* <DEDUP_REMOVED lines=8> */
.L_x_2936:
[----:B------:R-:W-:Y:S02]  /*334f0*/  SEL R6, R54, R112, P0 ;  /* 0x0000007036067207 */ /* 0x000fe40000000000 */
[----:B------:R-:W-:Y:S01]  /*33500*/  SEL R54, R112, R54, P0 ;  /* 0x0000003670367207 */ /* 0x000fe20000000000 */
[----:B------:R-:W-:Y:S02]  /*33510*/  IMAD.MOV.U32 R13, RZ, RZ, R57 ;  /* 0x000000ffff0d7224 */ /* 0x000fe400078e0039 */
[----:B------:R-:W-:-:S07]  /*33520*/  IMAD.MOV.U32 R58, RZ, RZ, R14 ;  /* 0x000000ffff3a7224 */ /* 0x000fce00078e000e */
[----:B------:R-:W-:Y:S05]  /*33530*/  WARPSYNC.COLLECTIVE R15, `(.L_x_2937) ;  /* 0x000000000f087348 */ /* 0x000fea0003c00000 */
[----:B------:R0:W1:Y:S02]  /*33540*/  SHFL.IDX P6, R14, R13, R12, R11 ;  /* 0x0000000c0d0e7389 */ /* 0x00006400000c000b */
[----:B01----:R-:W-:Y:S01]  /*33550*/  ENDCOLLECTIVE ;  /* 0x000000000000791b */ /* 0x003fe20003800000 */
.L_x_2937:
[----:B------:R-:W-:Y:S01]  /*33560*/  MOV R13, R124 ;  /* 0x0000007c000d7202 */ /* 0x000fe20000000f00 */
[----:B------:R-:W-:Y:S02]  /*33570*/  IMAD.MOV.U32 R12, RZ, RZ, R2 ;  /* 0x000000ffff0c7224 */ /* 0x000fe400078e0002 */
[----:B------:R-:W-:-:S07]  /*33580*/  IMAD.MOV.U32 R57, RZ, RZ, R14 ;  /* 0x000000ffff397224 */ /* 0x000fce00078e000e */
[----:B------:R-:W-:Y:S05]  /*33590*/  WARPSYNC.COLLECTIVE R15, `(.L_x_2938) ;  /* 0x000000000f087348 */ /* 0x000fea0003c00000 */
[----:B------:R0:W1:Y:S02]  /*335a0*/  SHFL.IDX P6, R14, R13, R12, R11 ;  /* 0x0000000c0d0e7389 */ /* 0x00006400000c000b */
[----:B01----:R-:W-:Y:S01]  /*335b0*/  ENDCOLLECTIVE ;  /* 0x000000000000791b */ /* 0x003fe20003800000 */
.L_x_2938:
[----:B------:R-:W-:Y:S02]  /*335c0*/  IMAD.MOV.U32 R13, RZ, RZ, R120 ;  /* 0x000000ffff0d7224 */ /* 0x000fe400078e0078 */
[----:B------:R-:W-:-:S07]  /*335d0*/  IMAD.MOV.U32 R124, RZ, RZ, R14 ;  /* 0x000000ffff7c7224 */ /* 0x000fce00078e000e */
[----:B------:R-:W-:Y:S05]  /*335e0*/  WARPSYNC.COLLECTIVE R15, `(.L_x_2939) ;  /* 0x000000000f087348 */ /* 0x000fea0003c00000 */
[----:B------:R0:W1:Y:S02]  /*335f0*/  SHFL.IDX P6, R14, R13, R12, R11 ;  /* 0x0000000c0d0e7389 */ /* 0x00006400000c000b */
[----:B01----:R-:W-:Y:S01]  /*33600*/  ENDCOLLECTIVE ;  /* 0x000000000000791b */ /* 0x003fe20003800000 */
.L_x_2939:
        /* <DEDUP_REMOVED lines=8> */
.L_x_2940:
[----:B------:R-:W-:Y:S02]  /*33690*/  SEL R8, R57, R120, P0 ;  /* 0x0000007839087207 */ /* 0x000fe40000000000 */
[----:B------:R-:W-:Y:S01]  /*336a0*/  SEL R57, R120, R57, P0 ;  /* 0x0000003978397207 */ /* 0x000fe20000000000 */
[----:B------:R-:W-:Y:S02]  /*336b0*/  IMAD.MOV.U32 R13, RZ, RZ, R59 ;  /* 0x000000ffff0d7224 */ /* 0x000fe400078e003b */
[----:B------:R-:W-:-:S07]  /*336c0*/  IMAD.MOV.U32 R61, RZ, RZ, R14 ;  /* 0x000000ffff3d7224 */ /* 0x000fce00078e000e */
[----:B------:R-:W-:Y:S05]  /*336d0*/  WARPSYNC.COLLECTIVE R15, `(.L_x_2941) ;  /* 0x000000000f087348 */ /* 0x000fea0003c00000 */
[----:B------:R0:W1:Y:S02]  /*336e0*/  SHFL.IDX P6, R14, R13, R12, R11 ;  /* 0x0000000c0d0e7389 */ /* 0x00006400000c000b */
[----:B01----:R-:W-:Y:S01]  /*336f0*/  ENDCOLLECTIVE ;  /* 0x000000000000791b */ /* 0x003fe20003800000 */
.L_x_2941:
[----:B------:R-:W-:Y:S02]  /*33700*/  IMAD.MOV.U32 R13, RZ, RZ, R132 ;  /* 0x000000ffff0d7224 */ /* 0x000fe400078e0084 */
[----:B------:R-:W-:Y:S02]  /*33710*/  IMAD.MOV.U32 R12, RZ, RZ, R2 ;  /* 0x000000ffff0c7224 */ /* 0x000fe400078e0002 */
[----:B------:R-:W-:-:S07]  /*33720*/  IMAD.MOV.U32 R59, RZ, RZ, R14 ;  /* 0x000000ffff3b7224 */ /* 0x000fce00078e000e */
[----:B------:R-:W-:Y:S05]  /*33730*/  WARPSYNC.COLLECTIVE R15, `(.L_x_2942) ;  /* 0x000000000f087348 */ /* 0x000fea0003c00000 */
[----:B------:R0:W1:Y:S02]  /*33740*/  SHFL.IDX P6, R14, R13, R12, R11 ;  /* 0x0000000c0d0e7389 */ /* 0x00006400000c000b */
[----:B01----:R-:W-:Y:S01]  /*33750*/  ENDCOLLECTIVE ;  /* 0x000000000000791b */ /* 0x003fe20003800000 */
.L_x_2942:
[----:B------:R-:W-:Y:S01]  /*33760*/  IMAD.MOV.U32 R13, RZ, RZ, R128 ;  /* 0x000000ffff0d7224 */ /* 0x000fe200078e0080 */
[----:B------:R-:W-:-:S07]  /*33770*/  MOV R132, R14 ;  /* 0x0000000e00847202 */ /* 0x000fce0000000f00 */
[----:B------:R-:W-:Y:S05]  /*33780*/  WARPSYNC.COLLECTIVE R15, `(.L_x_2943) ;  /* 0x000000000f087348 */ /* 0x000fea0003c00000 */
[----:B------:R0:W1:Y:S02]  /*33790*/  SHFL.IDX P6, R14, R13, R12, R11 ;  /* 0x0000000c0d0e7389 */ /* 0x00006400000c000b */
[----:B01----:R-:W-:Y:S01]  /*337a0*/  ENDCOLLECTIVE ;  /* 0x000000000000791b */ /* 0x003fe20003800000 */
.L_x_2943:
        /* <DEDUP_REMOVED lines=8> */
.L_x_2944:
[----:B------:R-:W-:Y:S02]  /*33830*/  SEL R10, R59, R128, P0 ;  /* 0x000000803b0a7207 */ /* 0x000fe40000000000 */
[----:B------:R-:W-:Y:S01]  /*33840*/  SEL R59, R128, R59, P0 ;  /* 0x0000003b803b7207 */ /* 0x000fe20000000000 */
[----:B------:R-:W-:Y:S02]  /*33850*/  IMAD.MOV.U32 R13, RZ, RZ, R64 ;  /* 0x000000ffff0d7224 */ /* 0x000fe400078e0040 */
[----:B------:R-:W-:-:S07]  /*33860*/  IMAD.MOV.U32 R65, RZ, RZ, R14 ;  /* 0x000000ffff417224 */ /* 0x000fce00078e000e */
[----:B------:R-:W-:Y:S05]  /*33870*/  WARPSYNC.COLLECTIVE R15, `(.L_x_2945) ;  /* 0x000000000f087348 */ /* 0x000fea0003c00000 */
[----:B------:R0:W1:Y:S02]  /*33880*/  SHFL.IDX P6, R14, R13, R12, R11 ;  /* 0x0000000c0d0e7389 */ /* 0x00006400000c000b */
[----:B01----:R-:W-:Y:S01]  /*33890*/  ENDCOLLECTIVE ;  /* 0x000000000000791b */ /* 0x003fe20003800000 */
.L_x_2945:
[----:B------:R-:W-:Y:S02]  /*338a0*/  IMAD.MOV.U32 R13, RZ, RZ, R140 ;  /* 0x000000ffff0d7224 */ /* 0x000fe400078e008c */
[----:B------:R-:W-:Y:S02]  /*338b0*/  IMAD.MOV.U32 R12, RZ, RZ, R2 ;  /* 0x000000ffff0c7224 */ /* 0x000fe400078e0002 */
[----:B------:R-:W-:-:S07]  /*338c0*/  IMAD.MOV.U32 R64, RZ, RZ, R14 ;  /* 0x000000ffff407224 */ /* 0x000fce00078e000e */
[----:B------:R-:W-:Y:S05]  /*338d0*/  WARPSYNC.COLLECTIVE R15, `(.L_x_2946) ;  /* 0x000000000f087348 */ /* 0x000fea0003c00000 */
[----:B------:R0:W1:Y:S02]  /*338e0*/  SHFL.IDX P6, R14, R13, R12, R11 ;  /* 0x0000000c0d0e7389 */ /* 0x00006400000c000b */
[----:B01----:R-:W-:Y:S01]  /*338f0*/  ENDCOLLECTIVE ;  /* 0x000000000000791b */ /* 0x003fe20003800000 */
.L_x_2946:
[----:B------:R-:W-:Y:S02]  /*33900*/  IMAD.MOV.U32 R13, RZ, RZ, R136 ;  /* 0x000000ffff0d7224 */ /* 0x000fe400078e0088 */
[----:B------:R-:W-:-:S07]  /*33910*/  IMAD.MOV.U32 R140, RZ, RZ, R14 ;  /* 0x000000ffff8c7224 */ /* 0x000fce00078e000e */
[----:B------:R-:W-:Y:S05]  /*33920*/  WARPSYNC.COLLECTIVE R15, `(.L_x_2947) ;  /* 0x000000000f087348 */ /* 0x000fea0003c00000 */
[----:B------:R0:W1:Y:S02]  /*33930*/  SHFL.IDX P6, R14, R13, R12, R11 ;  /* 0x0000000c0d0e7389 */ /* 0x00006400000c000b */
[----:B01----:R-:W-:Y:S01]  /*33940*/  ENDCOLLECTIVE ;  /* 0x000000000000791b */ /* 0x003fe20003800000 */
.L_x_2947:
        /* <DEDUP_REMOVED lines=8> */
.L_x_2948:
[----:B------:R-:W-:Y:S02]  /*339d0*/  SEL R21, R64, R136, P0 ;  /* 0x0000008840157207 */ /* 0x000fe40000000000 */
[----:B------:R-:W-:Y:S01]  /*339e0*/  SEL R64, R136, R64, P0 ;  /* 0x0000004088407207 */ /* 0x000fe20000000000 */
[----:B------:R-:W-:Y:S02]  /*339f0*/  IMAD.MOV.U32 R13, RZ, RZ, R69 ;  /* 0x000000ffff0d7224 */ /* 0x000fe400078e0045 */
[----:B------:R-:W-:-:S07]  /*33a00*/  IMAD.MOV.U32 R72, RZ, RZ, R14 ;  /* 0x000000ffff487224 */ /* 0x000fce00078e000e */
[----:B------:R-:W-:Y:S05]  /*33a10*/  WARPSYNC.COLLECTIVE R15, `(.L_x_2949) ;  /* 0x000000000f087348 */ /* 0x000fea0003c00000 */
[----:B------:R0:W1:Y:S02]  /*33a20*/  SHFL.IDX P6, R14, R13, R12, R11 ;  /* 0x0000000c0d0e7389 */ /* 0x00006400000c000b */
[----:B01----:R-:W-:Y:S01]  /*33a30*/  ENDCOLLECTIVE ;  /* 0x000000000000791b */ /* 0x003fe20003800000 */
.L_x_2949:
[----:B------:R-:W-:Y:S02]  /*33a40*/  IMAD.MOV.U32 R13, RZ, RZ, R148 ;  /* 0x000000ffff0d7224 */ /* 0x000fe400078e0094 */
[----:B------:R-:W-:Y:S02]  /*33a50*/  IMAD.MOV.U32 R12, RZ, RZ, R2 ;  /* 0x000000ffff0c7224 */ /* 0x000fe400078e0002 */
[----:B------:R-:W-:-:S07]  /*33a60*/  IMAD.MOV.U32 R69, RZ, RZ, R14 ;  /* 0x000000ffff457224 */ /* 0x000fce00078e000e */
[----:B------:R-:W-:Y:S05]  /*33a70*/  WARPSYNC.COLLECTIVE R15, `(.L_x_2950) ;  /* 0x000000000f087348 */ /* 0x000fea0003c00000 */
[----:B------:R0:W1:Y:S02]  /*33a80*/  SHFL.IDX P6, R14, R13, R12, R11 ;  /* 0x0000000c0d0e7389 */ /* 0x00006400000c000b */
[----:B01----:R-:W-:Y:S01]  /*33a90*/  ENDCOLLECTIVE ;  /* 0x000000000000791b */ /* 0x003fe20003800000 */
.L_x_2950:
[----:B------:R-:W-:Y:S02]  /*33aa0*/  IMAD.MOV.U32 R13, RZ, RZ, R144 ;  /* 0x000000ffff0d7224 */ /* 0x000fe400078e0090 */
[----:B------:R-:W-:-:S07]  /*33ab0*/  IMAD.MOV.U32 R148, RZ, RZ, R14 ;  /* 0x000000ffff947224 */ /* 0x000fce00078e000e */
[----:B------:R-:W-:Y:S05]  /*33ac0*/  WARPSYNC.COLLECTIVE R15, `(.L_x_2951) ;  /* 0x000000000f087348 */ /* 0x000fea0003c00000 */
[----:B------:R0:W1:Y:S02]  /*33ad0*/  SHFL.IDX P6, R14, R13, R12, R11 ;  /* 0x0000000c0d0e7389 */ /* 0x00006400000c000b */
[----:B01----:R-:W-:Y:S01]  /*33ae0*/  ENDCOLLECTIVE ;  /* 0x000000000000791b */ /* 0x003fe20003800000 */
.L_x_2951:
        /* <DEDUP_REMOVED lines=8> */
.L_x_2952:
[----:B------:R-:W-:Y:S02]  /*33b70*/  SEL R25, R69, R144, P0 ;  /* 0x0000009045197207 */ /* 0x000fe40000000000 */
[----:B------:R-:W-:Y:S01]  /*33b80*/  SEL R69, R144, R69, P0 ;  /* 0x0000004590457207 */ /* 0x000fe20000000000 */
[----:B------:R-:W-:Y:S02]  /*33b90*/  IMAD.MOV.U32 R13, RZ, RZ, R77 ;  /* 0x000000ffff0d7224 */ /* 0x000fe400078e004d */
[----:B------:R-:W-:-:S07]  /*33ba0*/  IMAD.MOV.U32 R80, RZ, RZ, R14 ;  /* 0x000000ffff507224 */ /* 0x000fce00078e000e */
[----:B------:R-:W-:Y:S05]  /*33bb0*/  WARPSYNC.COLLECTIVE R15, `(.L_x_2953) ;  /* 0x000000000f087348 */ /* 0x000fea0003c00000 */
[----:B------:R0:W1:Y:S02]  /*33bc0*/  SHFL.IDX P6, R14, R13, R12, R11 ;  /* 0x0000000c0d0e7389 */ /* 0x00006400000c000b */
[----:B01----:R-:W-:Y:S01]  /*33bd0*/  ENDCOLLECTIVE ;  /* 0x000000000000791b */ /* 0x003fe20003800000 */
.L_x_2953:
[----:B------:R-:W-:Y:S02]  /*33be0*/  IMAD.MOV.U32 R13, RZ, RZ, R146 ;  /* 0x000000ffff0d7224 */ /* 0x000fe400078e0092 */
[----:B------:R-:W-:Y:S02]  /*33bf0*/  IMAD.MOV.U32 R12, RZ, RZ, R2 ;  /* 0x000000ffff0c7224 */ /* 0x000fe400078e0002 */
[----:B------:R-:W-:-:S07]  /*33c00*/  IMAD.MOV.U32 R77, RZ, RZ, R14 ;  /* 0x000000ffff4d7224 */ /* 0x000fce00078e000e */
[----:B------:R-:W-:Y:S05]  /*33c10*/  WARPSYNC.COLLECTIVE R15, `(.L_x_2954) ;  /* 0x000000000f087348 */ /* 0x000fea0003c00000 */
[----:B------:R0:W1:Y:S02]  /*33c20*/  SHFL.IDX P6, R14, R13, R12, R11 ;  /* 0x0000000c0d0e7389 */ /* 0x00006400000c000b */
[----:B01----:R-:W-:Y:S01]  /*33c30*/  ENDCOLLECTIVE ;  /* 0x000000000000791b */ /* 0x003fe20003800000 */
.L_x_2954:
[----:B------:R-:W-:Y:S02]  /*33c40*/  IMAD.MOV.U32 R13, RZ, RZ, R158 ;  /* 0x000000ffff0d7224 */ /* 0x000fe400078e009e */
[----:B------:R-:W-:-:S07]  /*33c50*/  IMAD.MOV.U32 R146, RZ, RZ, R14 ;  /* 0x000000ffff927224 */ /* 0x000fce00078e000e */
[----:B------:R-:W-:Y:S05]  /*33c60*/  WARPSYNC.COLLECTIVE R15, `(.L_x_2955) ;  /* 0x000000000f087348 */ /* 0x000fea0003c00000 */
[----:B------:R0:W1:Y:S02]  /*33c70*/  SHFL.IDX P6, R14, R13, R12, R11 ;  /* 0x0000000c0d0e7389 */ /* 0x00006400000c000b */
[----:B01----:R-:W-:Y:S01]  /*33c80*/  ENDCOLLECTIVE ;  /* 0x000000000000791b */ /* 0x003fe20003800000 */
.L_x_2955:
        /* <DEDUP_REMOVED lines=8> */
.L_x_2956:
[----:B------:R-:W-:Y:S02]  /*33d10*/  SEL R27, R77, R158, P0 ;  /* 0x0000009e4d1b7207 */ /* 0x000fe40000000000 */
[----:B------:R-:W-:Y:S02]  /*33d20*/  SEL R77, R158, R77, P0 ;  /* 0x0000004d9e4d7207 */ /* 0x000fe40000000000 */
[----:B------:R-:W-:Y:S01]  /*33d30*/  MOV R13, R56 ;  /* 0x00000038000d7202 */ /* 0x000fe20000000f00 */
[----:B------:R-:W-:-:S07]  /*33d40*/  IMAD.MOV.U32 R73, RZ, RZ, R14 ;  /* 0x000000ffff497224 */ /* 0x000fce00078e000e */
[----:B------:R-:W-:Y:S05]  /*33d50*/  WARPSYNC.COLLECTIVE R15, `(.L_x_2957) ;  /* 0x000000000f087348 */ /* 0x000fea0003c00000 */
[----:B------:R0:W1:Y:S02]  /*33d60*/  SHFL.IDX P6, R14, R13, R12, R11 ;  /* 0x0000000c0d0e7389 */ /* 0x00006400000c000b */
[----:B01----:R-:W-:Y:S01]  /*33d70*/  ENDCOLLECTIVE ;  /* 0x000000000000791b */ /* 0x003fe20003800000 */
.L_x_2957:
[----:B------:R-:W-:Y:S02]  /*33d80*/  IMAD.MOV.U32 R13, RZ, RZ, R152 ;  /* 0x000000ffff0d7224 */ /* 0x000fe400078e0098 */
[----:B------:R-:W-:Y:S02]  /*33d90*/  IMAD.MOV.U32 R12, RZ, RZ, R2 ;  /* 0x000000ffff0c7224 */ /* 0x000fe400078e0002 */
[----:B------:R-:W-:-:S07]  /*33da0*/  IMAD.MOV.U32 R56, RZ, RZ, R14 ;  /* 0x000000ffff387224 */ /* 0x000fce00078e000e */
[----:B------:R-:W-:Y:S05]  /*33db0*/  WARPSYNC.COLLECTIVE R15, `(.L_x_2958) ;  /* 0x000000000f087348 */ /* 0x000fea0003c00000 */
[----:B------:R0:W1:Y:S02]  /*33dc0*/  SHFL.IDX P6, R14, R13, R12, R11 ;  /* 0x0000000c0d0e7389 */ /* 0x00006400000c000b */
[----:B01----:R-:W-:Y:S01]  /*33dd0*/  ENDCOLLECTIVE ;  /* 0x000000000000791b */ /* 0x003fe20003800000 */
.L_x_2958:
[----:B------:R-:W-:Y:S02]  /*33de0*/  IMAD.MOV.U32 R13, RZ, RZ, R160 ;  /* 0x000000ffff0d7224 */ /* 0x000fe400078e00a0 */
[----:B------:R-:W-:-:S07]  /*33df0*/  IMAD.MOV.U32 R152, RZ, RZ, R14 ;  /* 0x000000ffff987224 */ /* 0x000fce00078e000e */
[----:B------:R-:W-:Y:S05]  /*33e00*/  WARPSYNC.COLLECTIVE R15, `(.L_x_2959) ;  /* 0x000000000f087348 */ /* 0x000fea0003c00000 */
[----:B------:R0:W1:Y:S02]  /*33e10*/  SHFL.IDX P6, R14, R13, R12, R11 ;  /* 0x0000000c0d0e7389 */ /* 0x00006400000c000b */
[----:B01----:R-:W-:Y:S01]  /*33e20*/  ENDCOLLECTIVE ;  /* 0x000000000000791b */ /* 0x003fe20003800000 */
.L_x_2959:
        /* <DEDUP_REMOVED lines=8> */
.L_x_2960:
[----:B------:R-:W-:Y:S02]  /*33eb0*/  SEL R42, R56, R160, P0 ;  /* 0x000000a0382a7207 */ /* 0x000fe40000000000 */
[----:B------:R-:W-:Y:S01]  /*33ec0*/  SEL R56, R160, R56, P0 ;  /* 0x00000038a0387207 */ /* 0x000fe20000000000 */
[----:B------:R-:W-:Y:S02]  /*33ed0*/  IMAD.MOV.U32 R13, RZ, RZ, R105 ;  /* 0x000000ffff0d7224 */ /* 0x000fe400078e0069 */
[----:B------:R-:W-:-:S07]  /*33ee0*/  IMAD.MOV.U32 R81, RZ, RZ, R14 ;  /* 0x000000ffff517224 */ /* 0x000fce00078e000e */
[----:B------:R-:W-:Y:S05]  /*33ef0*/  WARPSYNC.COLLECTIVE R15, `(.L_x_2961) ;  /* 0x000000000f087348 */ /* 0x000fea0003c00000 */
[----:B------:R0:W1:Y:S02]  /*33f00*/  SHFL.IDX P6, R14, R13, R12, R11 ;  /* 0x0000000c0d0e7389 */ /* 0x00006400000c000b */
[----:B01----:R-:W-:Y:S01]  /*33f10*/  ENDCOLLECTIVE ;  /* 0x000000000000791b */ /* 0x003fe20003800000 */
.L_x_2961:
[----:B------:R-:W-:Y:S01]  /*33f20*/  MOV R13, R154 ;  /* 0x0000009a000d7202 */ /* 0x000fe20000000f00 */
[----:B------:R-:W-:Y:S02]  /*33f30*/  IMAD.MOV.U32 R12, RZ, RZ, R2 ;  /* 0x000000ffff0c7224 */ /* 0x000fe400078e0002 */
[----:B------:R-:W-:-:S07]  /*33f40*/  IMAD.MOV.U32 R105, RZ, RZ, R14 ;  /* 0x000000ffff697224 */ /* 0x000fce00078e000e */
[----:B------:R-:W-:Y:S05]  /*33f50*/  WARPSYNC.COLLECTIVE R15, `(.L_x_2962) ;  /* 0x000000000f087348 */ /* 0x000fea0003c00000 */
[----:B------:R0:W1:Y:S02]  /*33f60*/  SHFL.IDX P6, R14, R13, R12, R11 ;  /* 0x0000000c0d0e7389 */ /* 0x00006400000c000b */
[----:B01----:R-:W-:Y:S01]  /*33f70*/  ENDCOLLECTIVE ;  /* 0x000000000000791b */ /* 0x003fe20003800000 */
.L_x_2962:
[----:B------:R-:W-:Y:S02]  /*33f80*/  IMAD.MOV.U32 R13, RZ, RZ, R153 ;  /* 0x000000ffff0d7224 */ /* 0x000fe400078e0099 */
[----:B------:R-:W-:-:S07]  /*33f90*/  IMAD.MOV.U32 R154, RZ, RZ, R14 ;  /* 0x000000ffff9a7224 */ /* 0x000fce00078e000e */
[----:B------:R-:W-:Y:S05]  /*33fa0*/  WARPSYNC.COLLECTIVE R15, `(.L_x_2963) ;  /* 0x000000000f087348 */ /* 0x000fea0003c00000 */
[----:B------:R0:W1:Y:S02]  /*33fb0*/  SHFL.IDX P6, R14, R13, R12, R11 ;  /* 0x0000000c0d0e7389 */ /* 0x00006400000c000b */
[----:B01----:R-:W-:Y:S01]  /*33fc0*/  ENDCOLLECTIVE ;  /* 0x000000000000791b */ /* 0x003fe20003800000 */
.L_x_2963:
        /* <DEDUP_REMOVED lines=8> */
.L_x_2964:
[----:B------:R-:W-:Y:S02]  /*34050*/  SEL R44, R105, R47, P0 ;  /* 0x0000002f692c7207 */ /* 0x000fe40000000000 */
[----:B------:R-:W-:Y:S01]  /*34060*/  SEL R47, R47, R105, P0 ;  /* 0x000000692f2f7207 */ /* 0x000fe20000000000 */
[----:B------:R-:W-:Y:S02]  /*34070*/  IMAD.MOV.U32 R13, RZ, RZ, R109 ;  /* 0x000000ffff0d7224 */ /* 0x000fe400078e006d */
[----:B------:R-:W-:-:S07]  /*34080*/  IMAD.MOV.U32 R85, RZ, RZ, R14 ;  /* 0x000000ffff557224 */ /* 0x000fce00078e000e */
[----:B------:R-:W-:Y:S05]  /*34090*/  WARPSYNC.COLLECTIVE R15, `(.L_x_2965) ;  /* 0x000000000f087348 */ /* 0x000fea0003c00000 */
[----:B------:R0:W1:Y:S02]  /*340a0*/  SHFL.IDX P6, R14, R13, R12, R11 ;  /* 0x0000000c0d0e7389 */ /* 0x00006400000c000b */
[----:B01----:R-:W-:Y:S01]  /*340b0*/  ENDCOLLECTIVE ;  /* 0x000000000000791b */ /* 0x003fe20003800000 */
.L_x_2965:
[----:B------:R-:W-:Y:S02]  /*340c0*/  IMAD.MOV.U32 R13, RZ, RZ, R156 ;  /* 0x000000ffff0d7224 */ /* 0x000fe400078e009c */
[----:B------:R-:W-:Y:S02]  /*340d0*/  IMAD.MOV.U32 R12, RZ, RZ, R2 ;  /* 0x000000ffff0c7224 */ /* 0x000fe400078e0002 */
[----:B------:R-:W-:-:S07]  /*340e0*/  IMAD.MOV.U32 R109, RZ, RZ, R14 ;  /* 0x000000ffff6d7224 */ /* 0x000fce00078e000e */
[----:B------:R-:W-:Y:S05]  /*340f0*/  WARPSYNC.COLLECTIVE R15, `(.L_x_2966) ;  /* 0x000000000f087348 */ /* 0x000fea0003c00000 */
[----:B------:R0:W1:Y:S02]  /*34100*/  SHFL.IDX P6, R14, R13, R12, R11 ;  /* 0x0000000c0d0e7389 */ /* 0x00006400000c000b */
[----:B01----:R-:W-:Y:S01]  /*34110*/  ENDCOLLECTIVE ;  /* 0x000000000000791b */ /* 0x003fe20003800000 */
.L_x_2966:
[----:B------:R-:W-:Y:S01]  /*34120*/  IMAD.MOV.U32 R13, RZ, RZ, R155 ;  /* 0x000000ffff0d7224 */ /* 0x000fe200078e009b */
[----:B------:R-:W-:-:S07]  /*34130*/  MOV R156, R14 ;  /* 0x0000000e009c7202 */ /* 0x000fce0000000f00 */
[----:B------:R-:W-:Y:S05]  /*34140*/  WARPSYNC.COLLECTIVE R15, `(.L_x_2967) ;  /* 0x000000000f087348 */ /* 0x000fea0003c00000 */
[----:B------:R0:W1:Y:S02]  /*34150*/  SHFL.IDX P6, R14, R13, R12, R11 ;  /* 0x0000000c0d0e7389 */ /* 0x00006400000c000b */
[----:B01----:R-:W-:Y:S01]  /*34160*/  ENDCOLLECTIVE ;  /* 0x000000000000791b */ /* 0x003fe20003800000 */
.L_x_2967:
        /* <DEDUP_REMOVED lines=8> */
.L_x_2968:
[----:B------:R-:W-:Y:S02]  /*341f0*/  SEL R46, R109, R155, P0 ;  /* 0x0000009b6d2e7207 */ /* 0x000fe40000000000 */
[----:B------:R-:W-:Y:S01]  /*34200*/  SEL R109, R155, R109, P0 ;  /* 0x0000006d9b6d7207 */ /* 0x000fe20000000000 */
[----:B------:R-:W-:Y:S02]  /*34210*/  IMAD.MOV.U32 R13, RZ, RZ, R89 ;  /* 0x000000ffff0d7224 */ /* 0x000fe400078e0059 */
[----:B------:R-:W-:-:S07]  /*34220*/  IMAD.MOV.U32 R91, RZ, RZ, R14 ;  /* 0x000000ffff5b7224 */ /* 0x000fce00078e000e */
[----:B------:R-:W-:Y:S05]  /*34230*/  WARPSYNC.COLLECTIVE R15, `(.L_x_2969) ;  /* 0x000000000f087348 */ /* 0x000fea0003c00000 */
[----:B------:R0:W1:Y:S02]  /*34240*/  SHFL.IDX P6, R14, R13, R12, R11 ;  /* 0x0000000c0d0e7389 */ /* 0x00006400000c000b */
[----:B01----:R-:W-:Y:S01]  /*34250*/  ENDCOLLECTIVE ;  /* 0x000000000000791b */ /* 0x003fe20003800000 */
.L_x_2969:
[----:B------:R-:W-:Y:S02]  /*34260*/  IMAD.MOV.U32 R13, RZ, RZ, R63 ;  /* 0x000000ffff0d7224 */ /* 0x000fe400078e003f */
[----:B------:R-:W-:Y:S02]  /*34270*/  IMAD.MOV.U32 R12, RZ, RZ, R2 ;  /* 0x000000ffff0c7224 */ /* 0x000fe400078e0002 */
[----:B------:R-:W-:-:S07]  /*34280*/  IMAD.MOV.U32 R89, RZ, RZ, R14 ;  /* 0x000000ffff597224 */ /* 0x000fce00078e000e */
[----:B------:R-:W-:Y:S05]  /*34290*/  WARPSYNC.COLLECTIVE R15, `(.L_x_2970) ;  /* 0x000000000f087348 */ /* 0x000fea0003c00000 */
[----:B------:R0:W1:Y:S02]  /*342a0*/  SHFL.IDX P6, R14, R13, R12, R11 ;  /* 0x0000000c0d0e7389 */ /* 0x00006400000c000b */
[----:B01----:R-:W-:Y:S01]  /*342b0*/  ENDCOLLECTIVE ;  /* 0x000000000000791b */ /* 0x003fe20003800000 */
.L_x_2970:
[----:B------:R-:W-:Y:S02]  /*342c0*/  IMAD.MOV.U32 R13, RZ, RZ, R157 ;  /* 0x000000ffff0d7224 */ /* 0x000fe400078e009d */
[----:B------:R-:W-:-:S07]  /*342d0*/  IMAD.MOV.U32 R63, RZ, RZ, R14 ;  /* 0x000000ffff3f7224 */ /* 0x000fce00078e000e */
[----:B------:R-:W-:Y:S05]  /*342e0*/  WARPSYNC.COLLECTIVE R15, `(.L_x_2971) ;  /* 0x000000000f087348 */ /* 0x000fea0003c00000 */
[----:B------:R0:W1:Y:S02]  /*342f0*/  SHFL.IDX P6, R14, R13, R12, R11 ;  /* 0x0000000c0d0e7389 */ /* 0x00006400000c000b */
[----:B01----:R-:W-:Y:S01]  /*34300*/  ENDCOLLECTIVE ;  /* 0x000000000000791b */ /* 0x003fe20003800000 */
.L_x_2971:
        /* <DEDUP_REMOVED lines=8> */
.L_x_2972:
[----:B------:R-:W-:Y:S02]  /*34390*/  SEL R52, R89, R157, P0 ;  /* 0x0000009d59347207 */ /* 0x000fe40000000000 */
[----:B------:R-:W-:Y:S01]  /*343a0*/  SEL R89, R157, R89, P0 ;  /* 0x000000599d597207 */ /* 0x000fe20000000000 */
[----:B------:R-:W-:Y:S02]  /*343b0*/  IMAD.MOV.U32 R13, RZ, RZ, R62 ;  /* 0x000000ffff0d7224 */ /* 0x000fe400078e003e */
[----:B------:R-:W-:-:S07]  /*343c0*/  IMAD.MOV.U32 R66, RZ, RZ, R14 ;  /* 0x000000ffff427224 */ /* 0x000fce00078e000e */
[----:B------:R-:W-:Y:S05]  /*343d0*/  WARPSYNC.COLLECTIVE R15, `(.L_x_2973) ;  /* 0x000000000f087348 */ /* 0x000fea0003c00000 */
[----:B------:R0:W1:Y:S02]  /*343e0*/  SHFL.IDX P6, R14, R13, R12, R11 ;  /* 0x0000000c0d0e7389 */ /* 0x00006400000c000b */
[----:B01----:R-:W-:Y:S01]  /*343f0*/  ENDCOLLECTIVE ;  /* 0x000000000000791b */ /* 0x003fe20003800000 */
.L_x_2973:
[----:B------:R-:W-:Y:S02]  /*34400*/  IMAD.MOV.U32 R13, RZ, RZ, R71 ;  /* 0x000000ffff0d7224 */ /* 0x000fe400078e0047 */
[----:B------:R-:W-:Y:S02]  /*34410*/  IMAD.MOV.U32 R12, RZ, RZ, R2 ;  /* 0x000000ffff0c7224 */ /* 0x000fe400078e0002 */
[----:B------:R-:W-:-:S07]  /*34420*/  IMAD.MOV.U32 R62, RZ, RZ, R14 ;  /* 0x000000ffff3e7224 */ /* 0x000fce00078e000e */
[----:B------:R-:W-:Y:S05]  /*34430*/  WARPSYNC.COLLECTIVE R15, `(.L_x_2974) ;  /* 0x000000000f087348 */ /* 0x000fea0003c00000 */
[----:B------:R0:W1:Y:S02]  /*34440*/  SHFL.IDX P6, R14, R13, R12, R11 ;  /* 0x0000000c0d0e7389 */ /* 0x00006400000c000b */
[----:B01----:R-:W-:Y:S01]  /*34450*/  ENDCOLLECTIVE ;  /* 0x000000000000791b */ /* 0x003fe20003800000 */
.L_x_2974:
[----:B------:R-:W-:Y:S02]  /*34460*/  IMAD.MOV.U32 R13, RZ, RZ, R67 ;  /* 0x000000ffff0d7224 */ /* 0x000fe400078e0043 */
[----:B------:R-:W-:-:S07]  /*34470*/  IMAD.MOV.U32 R71, RZ, RZ, R14 ;  /* 0x000000ffff477224 */ /* 0x000fce00078e000e */
[----:B------:R-:W-:Y:S05]  /*34480*/  WARPSYNC.COLLECTIVE R15, `(.L_x_2975) ;  /* 0x000000000f087348 */ /* 0x000fea0003c00000 */
[----:B------:R0:W1:Y:S02]  /*34490*/  SHFL.IDX P6, R14, R13, R12, R11 ;  /* 0x0000000c0d0e7389 */ /* 0x00006400000c000b */
[----:B01----:R-:W-:Y:S01]  /*344a0*/  ENDCOLLECTIVE ;  /* 0x000000000000791b */ /* 0x003fe20003800000 */
.L_x_2975:
[----:B------:R-:W-:Y:S01]  /*344b0*/  IMAD.MOV.U32 R13, RZ, RZ, R74 ;  /* 0x000000ffff0d7224 */ /* 0x000fe200078e004a */
[----:B------:R-:W-:Y:S01]  /*344c0*/  MOV R12, R0 ;  /* 0x00000000000c7202 */ /* 0x000fe20000000f00 */
[----:B------:R-:W-:-:S07]  /*344d0*/  IMAD.MOV.U32 R67, RZ, RZ, R14 ;  /* 0x000000ffff437224 */ /* 0x000fce00078e000e */
[----:B------:R-:W-:Y:S05]  /*344e0*/  WARPSYNC.COLLECTIVE R15, `(.L_x_2976) ;  /* 0x000000000f087348 */ /* 0x000fea0003c00000 */
[----:B------:R0:W1:Y:S02]  /*344f0*/  SHFL.IDX P6, R14, R13, R12, R11 ;  /* 0x0000000c0d0e7389 */ /* 0x00006400000c000b */
[----:B01----:R-:W-:Y:S01]  /*34500*/  ENDCOLLECTIVE ;  /* 0x000000000000791b */ /* 0x003fe20003800000 */
.L_x_2976:
[----:B------:R-:W-:Y:S02]  /*34510*/  SEL R68, R62, R67, P0 ;  /* 0x000000433e447207 */ /* 0x000fe40000000000 */
[----:B------:R-:W-:Y:S02]  /*34520*/  SEL R62, R67, R62, P0 ;  /* 0x0000003e433e7207 */ /* 0x000fe40000000000 */
[----:B------:R-:W-:Y:S02]  /*34530*/  SEL R67, R66, R71, P0 ;  /* 0x0000004742437207 */ /* 0x000fe40000000000 */
[----:B------:R-:W-:Y:S01]  /*34540*/  SEL R66, R71, R66, P0 ;  /* 0x0000004247427207 */ /* 0x000fe20000000000 */
[----:B------:R-:W-:Y:S02]  /*34550*/  IMAD.MOV.U32 R13, RZ, RZ, R70 ;  /* 0x000000ffff0d7224 */ /* 0x000fe400078e0046 */
[----:B------:R-:W-:-:S07]  /*34560*/  IMAD.MOV.U32 R74, RZ, RZ, R14 ;  /* 0x000000ffff4a7224 */ /* 0x000fce00078e000e */
[----:B------:R-:W-:Y:S05]  /*34570*/  WARPSYNC.COLLECTIVE R15, `(.L_x_2977) ;  /* 0x000000000f087348 */ /* 0x000fea0003c00000 */
[----:B------:R0:W1:Y:S02]  /*34580*/  SHFL.IDX P6, R14, R13, R12, R11 ;  /* 0x0000000c0d0e7389 */ /* 0x00006400000c000b */
[----:B01----:R-:W-:Y:S01]  /*34590*/  ENDCOLLECTIVE ;  /* 0x000000000000791b */ /* 0x003fe20003800000 */
.L_x_2977:
[----:B------:R-:W-:Y:S02]  /*345a0*/  IMAD.MOV.U32 R13, RZ, RZ, R78 ;  /* 0x000000ffff0d7224 */ /* 0x000fe400078e004e */
[----:B------:R-:W-:Y:S02]  /*345b0*/  IMAD.MOV.U32 R12, RZ, RZ, R2 ;  /* 0x000000ffff0c7224 */ /* 0x000fe400078e0002 */
[----:B------:R-:W-:-:S07]  /*345c0*/  IMAD.MOV.U32 R113, RZ, RZ, R14 ;  /* 0x000000ffff717224 */ /* 0x000fce00078e000e */
[----:B------:R-:W-:Y:S05]  /*345d0*/  WARPSYNC.COLLECTIVE R15, `(.L_x_2978) ;  /* 0x000000000f087348 */ /* 0x000fea0003c00000 */
[----:B------:R0:W1:Y:S02]  /*345e0*/  SHFL.IDX P6, R14, R13, R12, R11 ;  /* 0x0000000c0d0e7389 */ /* 0x00006400000c000b */
[----:B01----:R-:W-:Y:S01]  /*345f0*/  ENDCOLLECTIVE ;  /* 0x000000000000791b */ /* 0x003fe20003800000 */
.L_x_2978:
[----:B------:R-:W-:Y:S02]  /*34600*/  IMAD.MOV.U32 R13, RZ, RZ, R75 ;  /* 0x000000ffff0d7224 */ /* 0x000fe400078e004b */
[----:B------:R-:W-:-:S07]  /*34610*/  IMAD.MOV.U32 R78, RZ, RZ, R14 ;  /* 0x000000ffff4e7224 */ /* 0x000fce00078e000e */
[----:B------:R-:W-:Y:S05]  /*34620*/  WARPSYNC.COLLECTIVE R15, `(.L_x_2979) ;  /* 0x000000000f087348 */ /* 0x000fea0003c00000 */
[----:B------:R0:W1:Y:S02]  /*34630*/  SHFL.IDX P6, R14, R13, R12, R11 ;  /* 0x0000000c0d0e7389 */ /* 0x00006400000c000b */
[----:B01----:R-:W-:Y:S01]  /*34640*/  ENDCOLLECTIVE ;  /* 0x000000000000791b */ /* 0x003fe20003800000 */
.L_x_2979:
        /* <DEDUP_REMOVED lines=8> */
.L_x_2980:
[----:B------:R-:W-:Y:S02]  /*346d0*/  SEL R71, R113, R75, P0 ;  /* 0x0000004b71477207 */ /* 0x000fe40000000000 */
[----:B------:R-:W-:Y:S02]  /*346e0*/  SEL R75, R75, R113, P0 ;  /* 0x000000714b4b7207 */ /* 0x000fe40000000000 */
[----:B------:R-:W-:Y:S01]  /*346f0*/  MOV R13, R117 ;  /* 0x00000075000d7202 */ /* 0x000fe20000000f00 */
[----:B------:R-:W-:-:S07]  /*34700*/  IMAD.MOV.U32 R79, RZ, RZ, R14 ;  /* 0x000000ffff4f7224 */ /* 0x000fce00078e000e */
[----:B------:R-:W-:Y:S05]  /*34710*/  WARPSYNC.COLLECTIVE R15, `(.L_x_2981) ;  /* 0x000000000f087348 */ /* 0x000fea0003c00000 */
[----:B------:R0:W1:Y:S02]  /*34720*/  SHFL.IDX P6, R14, R13, R12, R11 ;  /* 0x0000000c0d0e7389 */ /* 0x00006400000c000b */
[----:B01----:R-:W-:Y:S01]  /*34730*/  ENDCOLLECTIVE ;  /* 0x000000000000791b */ /* 0x003fe20003800000 */
.L_x_2981:
[----:B------:R-:W-:Y:S02]  /*34740*/  IMAD.MOV.U32 R13, RZ, RZ, R86 ;  /* 0x000000ffff0d7224 */ /* 0x000fe400078e0056 */
[----:B------:R-:W-:Y:S02]  /*34750*/  IMAD.MOV.U32 R12, RZ, RZ, R2 ;  /* 0x000000ffff0c7224 */ /* 0x000fe400078e0002 */
[----:B------:R-:W-:-:S07]  /*34760*/  IMAD.MOV.U32 R117, RZ, RZ, R14 ;  /* 0x000000ffff757224 */ /* 0x000fce00078e000e */
[----:B------:R-:W-:Y:S05]  /*34770*/  WARPSYNC.COLLECTIVE R15, `(.L_x_2982) ;  /* 0x000000000f087348 */ /* 0x000fea0003c00000 */
[----:B------:R0:W1:Y:S02]  /*34780*/  SHFL.IDX P6, R14, R13, R12, R11 ;  /* 0x0000000c0d0e7389 */ /* 0x00006400000c000b */
[----:B01----:R-:W-:Y:S01]  /*34790*/  ENDCOLLECTIVE ;  /* 0x000000000000791b */ /* 0x003fe20003800000 */
.L_x_2982:
[----:B------:R-:W-:Y:S02]  /*347a0*/  IMAD.MOV.U32 R13, RZ, RZ, R121 ;  /* 0x000000ffff0d7224 */ /* 0x000fe400078e0079 */
[----:B------:R-:W-:-:S07]  /*347b0*/  IMAD.MOV.U32 R86, RZ, RZ, R14 ;  /* 0x000000ffff567224 */ /* 0x000fce00078e000e */
[----:B------:R-:W-:Y:S05]  /*347c0*/  WARPSYNC.COLLECTIVE R15, `(.L_x_2983) ;  /* 0x000000000f087348 */ /* 0x000fea0003c00000 */
[----:B------:R0:W1:Y:S02]  /*347d0*/  SHFL.IDX P6, R14, R13, R12, R11 ;  /* 0x0000000c0d0e7389 */ /* 0x00006400000c000b */
[----:B01----:R-:W-:Y:S01]  /*347e0*/  ENDCOLLECTIVE ;  /* 0x000000000000791b */ /* 0x003fe20003800000 */
.L_x_2983:
        /* <DEDUP_REMOVED lines=8> */
.L_x_2984:
[----:B------:R-:W-:Y:S02]  /*34870*/  SEL R78, R117, R121, P0 ;  /* 0x00000079754e7207 */ /* 0x000fe40000000000 */
[----:B------:R-:W-:Y:S01]  /*34880*/  SEL R117, R121, R117, P0 ;  /* 0x0000007579757207 */ /* 0x000fe20000000000 */
[----:B------:R-:W-:Y:S02]  /*34890*/  IMAD.MOV.U32 R13, RZ, RZ, R129 ;  /* 0x000000ffff0d7224 */ /* 0x000fe400078e0081 */
[----:B------:R-:W-:-:S07]  /*348a0*/  IMAD.MOV.U32 R82, RZ, RZ, R14 ;  /* 0x000000ffff527224 */ /* 0x000fce00078e000e */
[----:B------:R-:W-:Y:S05]  /*348b0*/  WARPSYNC.COLLECTIVE R15, `(.L_x_2985) ;  /* 0x000000000f087348 */ /* 0x000fea0003c00000 */
[----:B------:R0:W1:Y:S02]  /*348c0*/  SHFL.IDX P6, R14, R13, R12, R11 ;  /* 0x0000000c0d0e7389 */ /* 0x00006400000c000b */
[----:B01----:R-:W-:Y:S01]  /*348d0*/  ENDCOLLECTIVE ;  /* 0x000000000000791b */ /* 0x003fe20003800000 */
.L_x_2985:
[----:B------:R-:W-:Y:S01]  /*348e0*/  MOV R13, R94 ;  /* 0x0000005e000d7202 */ /* 0x000fe20000000f00 */
[----:B------:R-:W-:Y:S02]  /*348f0*/  IMAD.MOV.U32 R12, RZ, RZ, R2 ;  /* 0x000000ffff0c7224 */ /* 0x000fe400078e0002 */
[----:B------:R-:W-:-:S07]  /*34900*/  IMAD.MOV.U32 R129, RZ, RZ, R14 ;  /* 0x000000ffff817224 */ /* 0x000fce00078e000e */
[----:B------:R-:W-:Y:S05]  /*34910*/  WARPSYNC.COLLECTIVE R15, `(.L_x_2986) ;  /* 0x000000000f087348 */ /* 0x000fea0003c00000 */
[----:B------:R0:W1:Y:S02]  /*34920*/  SHFL.IDX P6, R14, R13, R12, R11 ;  /* 0x0000000c0d0e7389 */ /* 0x00006400000c000b */
[----:B01----:R-:W-:Y:S01]  /*34930*/  ENDCOLLECTIVE ;  /* 0x000000000000791b */ /* 0x003fe20003800000 */
.L_x_2986:
[----:B------:R-:W-:Y:S02]  /*34940*/  IMAD.MOV.U32 R13, RZ, RZ, R167 ;  /* 0x000000ffff0d7224 */ /* 0x000fe400078e00a7 */
[----:B------:R-:W-:-:S07]  /*34950*/  IMAD.MOV.U32 R94, RZ, RZ, R14 ;  /* 0x000000ffff5e7224 */ /* 0x000fce00078e000e */
[----:B------:R-:W-:Y:S05]  /*34960*/  WARPSYNC.COLLECTIVE R15, `(.L_x_2987) ;  /* 0x000000000f087348 */ /* 0x000fea0003c00000 */
[----:B------:R0:W1:Y:S02]  /*34970*/  SHFL.IDX P6, R14, R13, R12, R11 ;  /* 0x0000000c0d0e7389 */ /* 0x00006400000c000b */
[----:B01----:R-:W-:Y:S01]  /*34980*/  ENDCOLLECTIVE ;  /* 0x000000000000791b */ /* 0x003fe20003800000 */
.L_x_2987:
        /* <DEDUP_REMOVED lines=8> */
.L_x_2988:
[----:B------:R-:W-:Y:S02]  /*34a10*/  SEL R86, R129, R125, P0 ;  /* 0x0000007d81567207 */ /* 0x000fe40000000000 */
[----:B------:R-:W-:Y:S01]  /*34a20*/  SEL R125, R125, R129, P0 ;  /* 0x000000817d7d7207 */ /* 0x000fe20000000000 */
[----:B------:R-:W-:Y:S02]  /*34a30*/  IMAD.MOV.U32 R13, RZ, RZ, R83 ;  /* 0x000000ffff0d7224 */ /* 0x000fe400078e0053 */
[----:B------:R-:W-:-:S07]  /*34a40*/  IMAD.MOV.U32 R87, RZ, RZ, R14 ;  /* 0x000000ffff577224 */ /* 0x000fce00078e000e */
[----:B------:R-:W-:Y:S05]  /*34a50*/  WARPSYNC.COLLECTIVE R15, `(.L_x_2989) ;  /* 0x000000000f087348 */ /* 0x000fea0003c00000 */
[----:B------:R0:W1:Y:S02]  /*34a60*/  SHFL.IDX P6, R14, R13, R12, R11 ;  /* 0x0000000c0d0e7389 */ /* 0x00006400000c000b */
[----:B01----:R-:W-:Y:S01]  /*34a70*/  ENDCOLLECTIVE ;  /* 0x000000000000791b */ /* 0x003fe20003800000 */
.L_x_2989:
[----:B------:R-:W-:Y:S02]  /*34a80*/  IMAD.MOV.U32 R13, RZ, RZ, R102 ;  /* 0x000000ffff0d7224 */ /* 0x000fe400078e0066 */
[----:B------:R-:W-:Y:S02]  /*34a90*/  IMAD.MOV.U32 R12, RZ, RZ, R2 ;  /* 0x000000ffff0c7224 */ /* 0x000fe400078e0002 */
[----:B------:R-:W-:-:S07]  /*34aa0*/  IMAD.MOV.U32 R83, RZ, RZ, R14 ;  /* 0x000000ffff537224 */ /* 0x000fce00078e000e */
[----:B------:R-:W-:Y:S05]  /*34ab0*/  WARPSYNC.COLLECTIVE R15, `(.L_x_2990) ;  /* 0x000000000f087348 */ /* 0x000fea0003c00000 */
[----:B------:R0:W1:Y:S02]  /*34ac0*/  SHFL.IDX P6, R14, R13, R12, R11 ;  /* 0x0000000c0d0e7389 */ /* 0x00006400000c000b */
[----:B01----:R-:W-:Y:S01]  /*34ad0*/  ENDCOLLECTIVE ;  /* 0x000000000000791b */ /* 0x003fe20003800000 */
.L_x_2990:
[----:B------:R-:W-:Y:S01]  /*34ae0*/  IMAD.MOV.U32 R13, RZ, RZ, R98 ;  /* 0x000000ffff0d7224 */ /* 0x000fe200078e0062 */
[----:B------:R-:W-:-:S07]  /*34af0*/  MOV R102, R14 ;  /* 0x0000000e00667202 */ /* 0x000fce0000000f00 */
[----:B------:R-:W-:Y:S05]  /*34b00*/  WARPSYNC.COLLECTIVE R15, `(.L_x_2991) ;  /* 0x000000000f087348 */ /* 0x000fea0003c00000 */
[----:B------:R0:W1:Y:S02]  /*34b10*/  SHFL.IDX P6, R14, R13, R12, R11 ;  /* 0x0000000c0d0e7389 */ /* 0x00006400000c000b */
[----:B01----:R-:W-:Y:S01]  /*34b20*/  ENDCOLLECTIVE ;  /* 0x000000000000791b */ /* 0x003fe20003800000 */
.L_x_2991:
        /* <DEDUP_REMOVED lines=8> */
.L_x_2992:
[----:B------:R-:W-:Y:S02]  /*34bb0*/  SEL R91, R83, R98, P0 ;  /* 0x00000062535b7207 */ /* 0x000fe40000000000 */
[----:B------:R-:W-:Y:S01]  /*34bc0*/  SEL R83, R98, R83, P0 ;  /* 0x0000005362537207 */ /* 0x000fe20000000000 */
[----:B------:R-:W-:Y:S02]  /*34bd0*/  IMAD.MOV.U32 R13, RZ, RZ, R133 ;  /* 0x000000ffff0d7224 */ /* 0x000fe400078e0085 */
[----:B------:R-:W-:-:S07]  /*34be0*/  IMAD.MOV.U32 R90, RZ, RZ, R14 ;  /* 0x000000ffff5a7224 */ /* 0x000fce00078e000e */
[----:B------:R-:W-:Y:S05]  /*34bf0*/  WARPSYNC.COLLECTIVE R15, `(.L_x_2993) ;  /* 0x000000000f087348 */ /* 0x000fea0003c00000 */
[----:B------:R0:W1:Y:S02]  /*34c00*/  SHFL.IDX P6, R14, R13, R12, R11 ;  /* 0x0000000c0d0e7389 */ /* 0x00006400000c000b */
[----:B01----:R-:W-:Y:S01]  /*34c10*/  ENDCOLLECTIVE ;  /* 0x000000000000791b */ /* 0x003fe20003800000 */
.L_x_2993:
[----:B------:R-:W-:Y:S02]  /*34c20*/  IMAD.MOV.U32 R13, RZ, RZ, R110 ;  /* 0x000000ffff0d7224 */ /* 0x000fe400078e006e */
[----:B------:R-:W-:Y:S02]  /*34c30*/  IMAD.MOV.U32 R12, RZ, RZ, R2 ;  /* 0x000000ffff0c7224 */ /* 0x000fe400078e0002 */
[----:B------:R-:W-:-:S07]  /*34c40*/  IMAD.MOV.U32 R106, RZ, RZ, R14 ;  /* 0x000000ffff6a7224 */ /* 0x000fce00078e000e */
[----:B------:R-:W-:Y:S05]  /*34c50*/  WARPSYNC.COLLECTIVE R15, `(.L_x_2994) ;  /* 0x000000000f087348 */ /* 0x000fea0003c00000 */
[----:B------:R0:W1:Y:S02]  /*34c60*/  SHFL.IDX P6, R14, R13, R12, R11 ;  /* 0x0000000c0d0e7389 */ /* 0x00006400000c000b */
[----:B01----:R-:W-:Y:S01]  /*34c70*/  ENDCOLLECTIVE ;  /* 0x000000000000791b */ /* 0x003fe20003800000 */
.L_x_2994:
[----:B------:R-:W-:Y:S02]  /*34c80*/  IMAD.MOV.U32 R13, RZ, RZ, R107 ;  /* 0x000000ffff0d7224 */ /* 0x000fe400078e006b */
[----:B------:R-:W-:-:S07]  /*34c90*/  IMAD.MOV.U32 R110, RZ, RZ, R14 ;  /* 0x000000ffff6e7224 */ /* 0x000fce00078e000e */
[----:B------:R-:W-:Y:S05]  /*34ca0*/  WARPSYNC.COLLECTIVE R15, `(.L_x_2995) ;  /* 0x000000000f087348 */ /* 0x000fea0003c00000 */
[----:B------:R0:W1:Y:S02]  /*34cb0*/  SHFL.IDX P6, R14, R13, R12, R11 ;  /* 0x0000000c0d0e7389 */ /* 0x00006400000c000b */
[----:B01----:R-:W-:Y:S01]  /*34cc0*/  ENDCOLLECTIVE ;  /* 0x000000000000791b */ /* 0x003fe20003800000 */
.L_x_2995:
        /* <DEDUP_REMOVED lines=8> */
.L_x_2996:
[----:B------:R-:W-:Y:S02]  /*34d50*/  SEL R94, R106, R107, P0 ;  /* 0x0000006b6a5e7207 */ /* 0x000fe40000000000 */
[----:B------:R-:W-:Y:S01]  /*34d60*/  SEL R106, R107, R106, P0 ;  /* 0x0000006a6b6a7207 */ /* 0x000fe20000000000 */
[----:B------:R-:W-:Y:S02]  /*34d70*/  IMAD.MOV.U32 R13, RZ, RZ, R93 ;  /* 0x000000ffff0d7224 */ /* 0x000fe400078e005d */
[----:B------:R-:W-:-:S07]  /*34d80*/  IMAD.MOV.U32 R95, RZ, RZ, R14 ;  /* 0x000000ffff5f7224 */ /* 0x000fce00078e000e */
[----:B------:R-:W-:Y:S05]  /*34d90*/  WARPSYNC.COLLECTIVE R15, `(.L_x_2997) ;  /* 0x000000000f087348 */ /* 0x000fea0003c00000 */
[----:B------:R0:W1:Y:S02]  /*34da0*/  SHFL.IDX P6, R14, R13, R12, R11 ;  /* 0x0000000c0d0e7389 */ /* 0x00006400000c000b */
[----:B01----:R-:W-:Y:S01]  /*34db0*/  ENDCOLLECTIVE ;  /* 0x000000000000791b */ /* 0x003fe20003800000 */
.L_x_2997:
[----:B------:R-:W-:Y:S02]  /*34dc0*/  IMAD.MOV.U32 R13, RZ, RZ, R118 ;  /* 0x000000ffff0d7224 */ /* 0x000fe400078e0076 */
[----:B------:R-:W-:Y:S02]  /*34dd0*/  IMAD.MOV.U32 R12, RZ, RZ, R2 ;  /* 0x000000ffff0c7224 */ /* 0x000fe400078e0002 */
[----:B------:R-:W-:-:S07]  /*34de0*/  IMAD.MOV.U32 R111, RZ, RZ, R14 ;  /* 0x000000ffff6f7224 */ /* 0x000fce00078e000e */
[----:B------:R-:W-:Y:S05]  /*34df0*/  WARPSYNC.COLLECTIVE R15, `(.L_x_2998) ;  /* 0x000000000f087348 */ /* 0x000fea0003c00000 */
[----:B------:R0:W1:Y:S02]  /*34e00*/  SHFL.IDX P6, R14, R13, R12, R11 ;  /* 0x0000000c0d0e7389 */ /* 0x00006400000c000b */
[----:B01----:R-:W-:Y:S01]  /*34e10*/  ENDCOLLECTIVE ;  /* 0x000000000000791b */ /* 0x003fe20003800000 */
.L_x_2998:
[----:B------:R-:W-:Y:S02]  /*34e20*/  IMAD.MOV.U32 R13, RZ, RZ, R114 ;  /* 0x000000ffff0d7224 */ /* 0x000fe400078e0072 */
[----:B------:R-:W-:-:S07]  /*34e30*/  IMAD.MOV.U32 R118, RZ, RZ, R14 ;  /* 0x000000ffff767224 */ /* 0x000fce00078e000e */
[----:B------:R-:W-:Y:S05]  /*34e40*/  WARPSYNC.COLLECTIVE R15, `(.L_x_2999) ;  /* 0x000000000f087348 */ /* 0x000fea0003c00000 */
[----:B------:R0:W1:Y:S02]  /*34e50*/  SHFL.IDX P6, R14, R13, R12, R11 ;  /* 0x0000000c0d0e7389 */ /* 0x00006400000c000b */
[----:B01----:R-:W-:Y:S01]  /*34e60*/  ENDCOLLECTIVE ;  /* 0x000000000000791b */ /* 0x003fe20003800000 */
.L_x_2999:
[----:B------:R-:W-:Y:S01]  /*34e70*/  IMAD.MOV.U32 R13, RZ, RZ, R97 ;  /* 0x000000ffff0d7224 */ /* 0x000fe200078e0061 */
[----:B------:R-:W-:Y:S01]  /*34e80*/  MOV R12, R0 ;  /* 0x00000000000c7202 */ /* 0x000fe20000000f00 */
[----:B------:R-:W-:-:S07]  /*34e90*/  IMAD.MOV.U32 R93, RZ, RZ, R14 ;  /* 0x000000ffff5d7224 */ /* 0x000fce00078e000e */
[----:B------:R-:W-:Y:S05]  /*34ea0*/  WARPSYNC.COLLECTIVE R15, `(.L_x_3000) ;  /* 0x000000000f087348 */ /* 0x000fea0003c00000 */
[----:B------:R0:W1:Y:S02]  /*34eb0*/  SHFL.IDX P6, R14, R13, R12, R11 ;  /* 0x0000000c0d0e7389 */ /* 0x00006400000c000b */
[----:B01----:R-:W-:Y:S01]  /*34ec0*/  ENDCOLLECTIVE ;  /* 0x000000000000791b */ /* 0x003fe20003800000 */
.L_x_3000:
        /* <DEDUP_REMOVED lines=9> */
.L_x_3001:
[----:B------:R-:W-:Y:S02]  /*34f60*/  IMAD.MOV.U32 R13, RZ, RZ, R126 ;  /* 0x000000ffff0d7224 */ /* 0x000fe400078e007e */
[----:B------:R-:W-:Y:S02]  /*34f70*/  IMAD.MOV.U32 R12, RZ, RZ, R2 ;  /* 0x000000ffff0c7224 */ /* 0x000fe400078e0002 */
[----:B------:R-:W-:-:S07]  /*34f80*/  IMAD.MOV.U32 R114, RZ, RZ, R14 ;  /* 0x000000ffff727224 */ /* 0x000fce00078e000e */
[----:B------:R-:W-:Y:S05]  /*34f90*/  WARPSYNC.COLLECTIVE R15, `(.L_x_3002) ;  /* 0x000000000f087348 */ /* 0x000fea0003c00000 */
[----:B------:R0:W1:Y:S02]  /*34fa0*/  SHFL.IDX P6, R14, R13, R12, R11 ;  /* 0x0000000c0d0e7389 */ /* 0x00006400000c000b */
[----:B01----:R-:W-:Y:S01]  /*34fb0*/  ENDCOLLECTIVE ;  /* 0x000000000000791b */ /* 0x003fe20003800000 */
.L_x_3002:
[----:B------:R-:W-:Y:S02]  /*34fc0*/  IMAD.MOV.U32 R13, RZ, RZ, R122 ;  /* 0x000000ffff0d7224 */ /* 0x000fe400078e007a */
[----:B------:R-:W-:-:S07]  /*34fd0*/  IMAD.MOV.U32 R126, RZ, RZ, R14 ;  /* 0x000000ffff7e7224 */ /* 0x000fce00078e000e */
[----:B------:R-:W-:Y:S05]  /*34fe0*/  WARPSYNC.COLLECTIVE R15, `(.L_x_3003) ;  /* 0x000000000f087348 */ /* 0x000fea0003c00000 */
[----:B------:R0:W1:Y:S02]  /*34ff0*/  SHFL.IDX P6, R14, R13, R12, R11 ;  /* 0x0000000c0d0e7389 */ /* 0x00006400000c000b */
[----:B01----:R-:W-:Y:S01]  /*35000*/  ENDCOLLECTIVE ;  /* 0x000000000000791b */ /* 0x003fe20003800000 */
.L_x_3003:
        /* <DEDUP_REMOVED lines=8> */
.L_x_3004:
[----:B------:R-:W-:Y:S02]  /*35090*/  SEL R100, R114, R115, P0 ;  /* 0x0000007372647207 */ /* 0x000fe40000000000 */
[----:B------:R-:W-:Y:S02]  /*350a0*/  SEL R114, R115, R114, P0 ;  /* 0x0000007273727207 */ /* 0x000fe40000000000 */
[----:B------:R-:W-:Y:S01]  /*350b0*/  MOV R13, R119 ;  /* 0x00000077000d7202 */ /* 0x000fe20000000f00 */
[----:B------:R-:W-:-:S07]  /*350c0*/  IMAD.MOV.U32 R99, RZ, RZ, R14 ;  /* 0x000000ffff637224 */ /* 0x000fce00078e000e */
[----:B------:R-:W-:Y:S05]  /*350d0*/  WARPSYNC.COLLECTIVE R15, `(.L_x_3005) ;  /* 0x000000000f087348 */ /* 0x000fea0003c00000 */
[----:B------:R0:W1:Y:S02]  /*350e0*/  SHFL.IDX P6, R14, R13, R12, R11 ;  /* 0x0000000c0d0e7389 */ /* 0x00006400000c000b */
[----:B01----:R-:W-:Y:S01]  /*350f0*/  ENDCOLLECTIVE ;  /* 0x000000000000791b */ /* 0x003fe20003800000 */
.L_x_3005:
[----:B------:R-:W-:Y:S02]  /*35100*/  IMAD.MOV.U32 R13, RZ, RZ, R134 ;  /* 0x000000ffff0d7224 */ /* 0x000fe400078e0086 */
[----:B------:R-:W-:Y:S02]  /*35110*/  IMAD.MOV.U32 R12, RZ, RZ, R2 ;  /* 0x000000ffff0c7224 */ /* 0x000fe400078e0002 */
[----:B------:R-:W-:-:S07]  /*35120*/  IMAD.MOV.U32 R122, RZ, RZ, R14 ;  /* 0x000000ffff7a7224 */ /* 0x000fce00078e000e */
[----:B------:R-:W-:Y:S05]  /*35130*/  WARPSYNC.COLLECTIVE R15, `(.L_x_3006) ;  /* 0x000000000f087348 */ /* 0x000fea0003c00000 */
[----:B------:R0:W1:Y:S02]  /*35140*/  SHFL.IDX P6, R14, R13, R12, R11 ;  /* 0x0000000c0d0e7389 */ /* 0x00006400000c000b */
[----:B01----:R-:W-:Y:S01]  /*35150*/  ENDCOLLECTIVE ;  /* 0x000000000000791b */ /* 0x003fe20003800000 */
.L_x_3006:
[----:B------:R-:W-:Y:S02]  /*35160*/  IMAD.MOV.U32 R13, RZ, RZ, R130 ;  /* 0x000000ffff0d7224 */ /* 0x000fe400078e0082 */
[----:B------:R-:W-:-:S07]  /*35170*/  IMAD.MOV.U32 R134, RZ, RZ, R14 ;  /* 0x000000ffff867224 */ /* 0x000fce00078e000e */
[----:B------:R-:W-:Y:S05]  /*35180*/  WARPSYNC.COLLECTIVE R15, `(.L_x_3007) ;  /* 0x000000000f087348 */ /* 0x000fea0003c00000 */
[----:B------:R0:W1:Y:S02]  /*35190*/  SHFL.IDX P6, R14, R13, R12, R11 ;  /* 0x0000000c0d0e7389 */ /* 0x00006400000c000b */
[----:B01----:R-:W-:Y:S01]  /*351a0*/  ENDCOLLECTIVE ;  /* 0x000000000000791b */ /* 0x003fe20003800000 */
.L_x_3007:
        /* <DEDUP_REMOVED lines=8> */
.L_x_3008:
[----:B------:R-:W-:Y:S02]  /*35230*/  SEL R104, R122, R119, P0 ;  /* 0x000000777a687207 */ /* 0x000fe40000000000 */
[----:B------:R-:W-:Y:S01]  /*35240*/  SEL R119, R119, R122, P0 ;  /* 0x0000007a77777207 */ /* 0x000fe20000000000 */
[----:B------:R-:W-:Y:S02]  /*35250*/  IMAD.MOV.U32 R13, RZ, RZ, R123 ;  /* 0x000000ffff0d7224 */ /* 0x000fe400078e007b */
[----:B------:R-:W-:-:S07]  /*35260*/  IMAD.MOV.U32 R101, RZ, RZ, R14 ;  /* 0x000000ffff657224 */ /* 0x000fce00078e000e */
[----:B------:R-:W-:Y:S05]  /*35270*/  WARPSYNC.COLLECTIVE R15, `(.L_x_3009) ;  /* 0x000000000f087348 */ /* 0x000fea0003c00000 */
[----:B------:R0:W1:Y:S02]  /*35280*/  SHFL.IDX P6, R14, R13, R12, R11 ;  /* 0x0000000c0d0e7389 */ /* 0x00006400000c000b */
[----:B01----:R-:W-:Y:S01]  /*35290*/  ENDCOLLECTIVE ;  /* 0x000000000000791b */ /* 0x003fe20003800000 */
.L_x_3009:
[----:B------:R-:W-:Y:S01]  /*352a0*/  MOV R13, R142 ;  /* 0x0000008e000d7202 */ /* 0x000fe20000000f00 */
[----:B------:R-:W-:Y:S02]  /*352b0*/  IMAD.MOV.U32 R12, RZ, RZ, R2 ;  /* 0x000000ffff0c7224 */ /* 0x000fe400078e0002 */
[----:B------:R-:W-:-:S07]  /*352c0*/  IMAD.MOV.U32 R123, RZ, RZ, R14 ;  /* 0x000000ffff7b7224 */ /* 0x000fce00078e000e */
[----:B------:R-:W-:Y:S05]  /*352d0*/  WARPSYNC.COLLECTIVE R15, `(.L_x_3010) ;  /* 0x000000000f087348 */ /* 0x000fea0003c00000 */
[----:B------:R0:W1:Y:S02]  /*352e0*/  SHFL.IDX P6, R14, R13, R12, R11 ;  /* 0x0000000c0d0e7389 */ /* 0x00006400000c000b */
[----:B01----:R-:W-:Y:S01]  /*352f0*/  ENDCOLLECTIVE ;  /* 0x000000000000791b */ /* 0x003fe20003800000 */
.L_x_3010:
[----:B------:R-:W-:Y:S02]  /*35300*/  IMAD.MOV.U32 R13, RZ, RZ, R138 ;  /* 0x000000ffff0d7224 */ /* 0x000fe400078e008a */
[----:B------:R-:W-:-:S07]  /*35310*/  IMAD.MOV.U32 R142, RZ, RZ, R14 ;  /* 0x000000ffff8e7224 */ /* 0x000fce00078e000e */
[----:B------:R-:W-:Y:S05]  /*35320*/  WARPSYNC.COLLECTIVE R15, `(.L_x_3011) ;  /* 0x000000000f087348 */ /* 0x000fea0003c00000 */
[----:B------:R0:W1:Y:S02]  /*35330*/  SHFL.IDX P6, R14, R13, R12, R11 ;  /* 0x0000000c0d0e7389 */ /* 0x00006400000c000b */
[----:B01----:R-:W-:Y:S01]  /*35340*/  ENDCOLLECTIVE ;  /* 0x000000000000791b */ /* 0x003fe20003800000 */
.L_x_3011:
        /* <DEDUP_REMOVED lines=8> */
.L_x_3012:
[----:B------:R-:W-:Y:S02]  /*353d0*/  SEL R107, R123, R127, P0 ;  /* 0x0000007f7b6b7207 */ /* 0x000fe40000000000 */
[----:B------:R-:W-:Y:S01]  /*353e0*/  SEL R123, R127, R123, P0 ;  /* 0x0000007b7f7b7207 */ /* 0x000fe20000000000 */
[----:B------:R-:W-:Y:S02]  /*353f0*/  IMAD.MOV.U32 R13, RZ, RZ, R205 ;  /* 0x000000ffff0d7224 */ /* 0x000fe400078e00cd */
[----:B------:R-:W-:-:S07]  /*35400*/  IMAD.MOV.U32 R103, RZ, RZ, R14 ;  /* 0x000000ffff677224 */ /* 0x000fce00078e000e */
[----:B------:R-:W-:Y:S05]  /*35410*/  WARPSYNC.COLLECTIVE R15, `(.L_x_3013) ;  /* 0x000000000f087348 */ /* 0x000fea0003c00000 */
[----:B------:R0:W1:Y:S02]  /*35420*/  SHFL.IDX P6, R14, R13, R12, R11 ;  /* 0x0000000c0d0e7389 */ /* 0x00006400000c000b */
[----:B01----:R-:W-:Y:S01]  /*35430*/  ENDCOLLECTIVE ;  /* 0x000000000000791b */ /* 0x003fe20003800000 */
.L_x_3013:
[----:B------:R-:W-:Y:S02]  /*35440*/  IMAD.MOV.U32 R13, RZ, RZ, R150 ;  /* 0x000000ffff0d7224 */ /* 0x000fe400078e0096 */
[----:B------:R-:W-:Y:S02]  /*35450*/  IMAD.MOV.U32 R12, RZ, RZ, R2 ;  /* 0x000000ffff0c7224 */ /* 0x000fe400078e0002 */
[----:B------:R-:W-:Y:S02]  /*35460*/  IMAD.MOV.U32 R2, RZ, RZ, RZ ;  /* 0x000000ffff027224 */ /* 0x000fe400078e00ff */
[----:B------:R-:W-:-:S07]  /*35470*/  IMAD.MOV.U32 R70, RZ, RZ, R14 ;  /* 0x000000ffff467224 */ /* 0x000fce00078e000e */
[----:B------:R-:W-:Y:S05]  /*35480*/  WARPSYNC.COLLECTIVE R15, `(.L_x_3014) ;  /* 0x000000000f087348 */ /* 0x000fea0003c00000 */
[----:B------:R0:W1:Y:S02]  /*35490*/  SHFL.IDX P6, R14, R13, R12, R11 ;  /* 0x0000000c0d0e7389 */ /* 0x00006400000c000b */
[----:B01----:R-:W-:Y:S01]  /*354a0*/  ENDCOLLECTIVE ;  /* 0x000000000000791b */ /* 0x003fe20003800000 */
.L_x_3014:
[----:B------:R-:W-:Y:S01]  /*354b0*/  IMAD.MOV.U32 R13, RZ, RZ, R206 ;  /* 0x000000ffff0d7224 */ /* 0x000fe200078e00ce */
[----:B------:R-:W-:-:S07]  /*354c0*/  MOV R150, R14 ;  /* 0x0000000e00967202 */ /* 0x000fce0000000f00 */
[----:B------:R-:W-:Y:S05]  /*354d0*/  WARPSYNC.COLLECTIVE R15, `(.L_x_3015) ;  /* 0x000000000f087348 */ /* 0x000fea0003c00000 */
[----:B------:R0:W1:Y:S02]  /*354e0*/  SHFL.IDX P6, R14, R13, R12, R11 ;  /* 0x0000000c0d0e7389 */ /* 0x00006400000c000b */
[----:B01----:R-:W-:Y:S01]  /*354f0*/  ENDCOLLECTIVE ;  /* 0x000000000000791b */ /* 0x003fe20003800000 */
.L_x_3015:
[----:B------:R-:W-:Y:S01]  /*35500*/  IMAD.MOV.U32 R0, RZ, RZ, R14 ;  /* 0x000000ffff007224 */ /* 0x000fe200078e000e */
[----:B------:R-:W-:Y:S06]  /*35510*/  BRA `(.L_x_3016) ;  /* 0xfffffed000b47947 */ /* 0x000fec000383ffff */
.L_x_2668:
[----:B------:R-:W-:Y:S02]  /*35520*/  IMAD.MOV.U32 R13, RZ, RZ, R32 ;  /* 0x000000ffff0d7224 */ /* 0x000fe400078e0020 */
[----:B------:R-:W-:Y:S02]  /*35530*/  IMAD.MOV.U32 R12, RZ, RZ, RZ ;  /* 0x000000ffff0c7224 */ /* 0x000fe400078e00ff */
[----:B------:R-:W-:Y:S02]  /*35540*/  IMAD.MOV.U32 R11, RZ, RZ, 0x181f ;  /* 0x0000181fff0b7424 */ /* 0x000fe400078e00ff */
[----:B------:R-:W-:-:S07]  /*35550*/  IMAD.MOV.U32 R15, RZ, RZ, -0x1 ;  /* 0xffffffffff0f7424 */ /* 0x000fce00078e00ff */
[----:B-----5:R-:W-:Y:S05]  /*35560*/  WARPSYNC.COLLECTIVE R15, `(.L_x_3017) ;  /* 0x000000000f087348 */ /* 0x020fea0003c00000 */
[----:B------:R0:W1:Y:S02]  /*35570*/  SHFL.IDX P6, R14, R13, R12, R11 ;  /* 0x0000000c0d0e7389 */ /* 0x00006400000c000b */
[----:B01---5:R-:W-:Y:S01]  /*35580*/  ENDCOLLECTIVE ;  /* 0x000000000000791b */ /* 0x023fe20003800000 */
.L_x_3017:
[----:B------:R-:W-:Y:S02]  /*35590*/  IMAD.MOV.U32 R13, RZ, RZ, R21 ;  /* 0x000000ffff0d7224 */ /* 0x000fe400078e0015 */
[----:B------:R-:W-:-:S07]  /*355a0*/  IMAD.MOV.U32 R20, RZ, RZ, R14 ;  /* 0x000000ffff147224 */ /* 0x000fce00078e000e */
[----:B------:R-:W-:Y:S05]  /*355b0*/  WARPSYNC.COLLECTIVE R15, `(.L_x_3018) ;  /* 0x000000000f087348 */ /* 0x000fea0003c00000 */
[----:B------:R0:W1:Y:S02]  /*355c0*/  SHFL.IDX P6, R14, R13, R12, R11 ;  /* 0x0000000c0d0e7389 */ /* 0x00006400000c000b */
[----:B01----:R-:W-:Y:S01]  /*355d0*/  ENDCOLLECTIVE ;  /* 0x000000000000791b */ /* 0x003fe20003800000 */
.L_x_3018:
[----:B------:R-:W-:Y:S05]  /*355e0*/  BRA `(.L_x_3019) ;  /* 0xfffffee400ac7947 */ /* 0x000fea000383ffff */
.L_x_2671:
        /* <DEDUP_REMOVED lines=8> */
.L_x_3021:
[----:B------:R-:W-:Y:S05]  /*35670*/  BSYNC B1 ;  /* 0x0000000000017941 */ /* 0x000fea0003800000 */
.L_x_3020:
        /* <DEDUP_REMOVED lines=8> */
.L_x_3022:
[----:B------:R-:W-:Y:S05]  /*35700*/  BRA `(.L_x_3023) ;  /* 0xfffffee400dc7947 */ /* 0x000fea000383ffff */
.L_x_2674:
[----:B------:R-:W-:Y:S01]  /*35710*/  BSSY B1, `(.L_x_3024) ;  /* 0x0000008000017945 */ /* 0x000fe20003800000 */
[----:B------:R-:W-:Y:S02]  /*35720*/  IMAD.MOV.U32 R13, RZ, RZ, R32 ;  /* 0x000000ffff0d7224 */ /* 0x000fe400078e0020 */
[----:B------:R-:W-:Y:S02]  /*35730*/  IMAD.MOV.U32 R12, RZ, RZ, 0x2 ;  /* 0x00000002ff0c7424 */ /* 0x000fe400078e00ff */
[----:B------:R-:W-:Y:S02]  /*35740*/  IMAD.MOV.U32 R11, RZ, RZ, 0x181f ;  /* 0x0000181fff0b7424 */ /* 0x000fe400078e00ff */
[----:B------:R-:W-:-:S07]  /*35750*/  IMAD.MOV.U32 R15, RZ, RZ, -0x1 ;  /* 0xffffffffff0f7424 */ /* 0x000fce00078e00ff */
[----:B0123-5:R-:W-:Y:S05]  /*35760*/  WARPSYNC.COLLECTIVE R15, `(.L_x_3025) ;  /* 0x000000000f087348 */ /* 0x02ffea0003c00000 */
[----:B--2---:R2:W4:Y:S02]  /*35770*/  SHFL.IDX P6, R14, R13, R12, R11 ;  /* 0x0000000c0d0e7389 */ /* 0x00452400000c000b */
[----:B012345:R-:W-:Y:S01]  /*35780*/  ENDCOLLECTIVE ;  /* 0x000000000000791b */ /* 0x03ffe20003800000 */
.L_x_3025:
[----:B------:R-:W-:Y:S05]  /*35790*/  BSYNC B1 ;  /* 0x0000000000017941 */ /* 0x000fea0003800000 */
.L_x_3024:
[----:B------:R-:W-:Y:S01]  /*357a0*/  MOV R13, R21 ;  /* 0x00000015000d7202 */ /* 0x000fe20000000f00 */
[----:B------:R-:W-:Y:S02]  /*357b0*/  IMAD.MOV.U32 R12, RZ, RZ, 0x2 ;  /* 0x00000002ff0c7424 */ /* 0x000fe400078e00ff */
[----:B------:R-:W-:Y:S02]  /*357c0*/  IMAD.MOV.U32 R11, RZ, RZ, 0x181f ;  /* 0x0000181fff0b7424 */ /* 0x000fe400078e00ff */
[----:B------:R-:W-:Y:S02]  /*357d0*/  IMAD.MOV.U32 R15, RZ, RZ, -0x1 ;  /* 0xffffffffff0f7424 */ /* 0x000fe400078e00ff */
[----:B------:R-:W-:-:S07]  /*357e0*/  IMAD.MOV.U32 R9, RZ, RZ, R14 ;  /* 0x000000ffff097224 */ /* 0x000fce00078e000e */
[----:B------:R-:W-:Y:S05]  /*357f0*/  WARPSYNC.COLLECTIVE R15, `(.L_x_3026) ;  /* 0x000000000f087348 */ /* 0x000fea0003c00000 */
[----:B------:R0:W1:Y:S02]  /*35800*/  SHFL.IDX P6, R14, R13, R12, R11 ;  /* 0x0000000c0d0e7389 */ /* 0x00006400000c000b */
[----:B01----:R-:W-:Y:S01]  /*35810*/  ENDCOLLECTIVE ;  /* 0x000000000000791b */ /* 0x003fe20003800000 */
.L_x_3026:
[----:B------:R-:W-:Y:S05]  /*35820*/  BRA `(.L_x_3027) ;  /* 0xfffffee800147947 */ /* 0x000fea000383ffff */
.L_x_2677:
        /* <DEDUP_REMOVED lines=8> */
.L_x_3029:
[----:B------:R-:W-:Y:S05]  /*358b0*/  BSYNC B1 ;  /* 0x0000000000017941 */ /* 0x000fea0003800000 */
.L_x_3028:
        /* <DEDUP_REMOVED lines=8> */
.L_x_3030:
[----:B------:R-:W-:Y:S05]  /*35940*/  BRA `(.L_x_3031) ;  /* 0xfffffee800447947 */ /* 0x000fea000383ffff */
.L_x_2679:
[----:B------:R-:W-:Y:S02]  /*35950*/  IMAD.MOV.U32 R13, RZ, RZ, R40 ;  /* 0x000000ffff0d7224 */ /* 0x000fe400078e0028 */
[----:B------:R-:W-:Y:S02]  /*35960*/  IMAD.MOV.U32 R12, RZ, RZ, RZ ;  /* 0x000000ffff0c7224 */ /* 0x000fe400078e00ff */
[----:B------:R-:W-:Y:S02]  /*35970*/  IMAD.MOV.U32 R11, RZ, RZ, 0x1c1f ;  /* 0x00001c1fff0b7424 */ /* 0x000fe400078e00ff */
[----:B------:R-:W-:-:S07]  /*35980*/  IMAD.MOV.U32 R15, RZ, RZ, -0x1 ;  /* 0xffffffffff0f7424 */ /* 0x000fce00078e00ff */
[----:B------:R-:W-:Y:S05]  /*35990*/  WARPSYNC.COLLECTIVE R15, `(.L_x_3032) ;  /* 0x000000000f087348 */ /* 0x000fea0003c00000 */
[----:B------:R0:W1:Y:S02]  /*359a0*/  SHFL.IDX P6, R14, R13, R12, R11 ;  /* 0x0000000c0d0e7389 */ /* 0x00006400000c000b */
[----:B01----:R-:W-:Y:S01]  /*359b0*/  ENDCOLLECTIVE ;  /* 0x000000000000791b */ /* 0x003fe20003800000 */
.L_x_3032:
[----:B------:R-:W-:Y:S02]  /*359c0*/  IMAD.MOV.U32 R13, RZ, RZ, R35 ;  /* 0x000000ffff0d7224 */ /* 0x000fe400078e0023 */
[----:B------:R-:W-:-:S07]  /*359d0*/  IMAD.MOV.U32 R41, RZ, RZ, R14 ;  /* 0x000000ffff297224 */ /* 0x000fce00078e000e */
[----:B------:R-:W-:Y:S05]  /*359e0*/  WARPSYNC.COLLECTIVE R15, `(.L_x_3033) ;  /* 0x000000000f087348 */ /* 0x000fea0003c00000 */
[----:B------:R0:W1:Y:S02]  /*359f0*/  SHFL.IDX P6, R14, R13, R12, R11 ;  /* 0x0000000c0d0e7389 */ /* 0x00006400000c000b */
[----:B01----:R-:W-:Y:S01]  /*35a00*/  ENDCOLLECTIVE ;  /* 0x000000000000791b */ /* 0x003fe20003800000 */
.L_x_3033:
[----:B------:R-:W-:Y:S01]  /*35a10*/  IMAD.MOV.U32 R11, RZ, RZ, R14 ;  /* 0x000000ffff0b7224 */ /* 0x000fe200078e000e */
[----:B------:R-:W-:Y:S06]  /*35a20*/  BRA `(.L_x_3034) ;  /* 0xfffffeec002c7947 */ /* 0x000fec000383ffff */
.L_x_2682:
[----:B------:R-:W-:Y:S01]  /*35a30*/  BSSY B1, `(.L_x_3035) ;  /* 0x0000008000017945 */ /* 0x000fe20003800000 */
[----:B------:R-:W-:Y:S02]  /*35a40*/  IMAD.MOV.U32 R13, RZ, RZ, R40 ;  /* 0x000000ffff0d7224 */ /* 0x000fe400078e0028 */
[----:B------:R-:W-:Y:S02]  /*35a50*/  IMAD.MOV.U32 R12, RZ, RZ, 0x1 ;  /* 0x00000001ff0c7424 */ /* 0x000fe400078e00ff */
[----:B--2---:R-:W-:Y:S02]  /*35a60*/  IMAD.MOV.U32 R11, RZ, RZ, 0x1c1f ;  /* 0x00001c1fff0b7424 */ /* 0x004fe400078e00ff */
[----:B------:R-:W-:-:S07]  /*35a70*/  IMAD.MOV.U32 R15, RZ, RZ, -0x1 ;  /* 0xffffffffff0f7424 */ /* 0x000fce00078e00ff */
[----:B01-3--:R-:W-:Y:S05]  /*35a80*/  WARPSYNC.COLLECTIVE R15, `(.L_x_3036) ;  /* 0x000000000f087348 */ /* 0x00bfea0003c00000 */
[----:B------:R2:W4:Y:S02]  /*35a90*/  SHFL.IDX P6, R14, R13, R12, R11 ;  /* 0x0000000c0d0e7389 */ /* 0x00052400000c000b */
[----:B01234-:R-:W-:Y:S01]  /*35aa0*/  ENDCOLLECTIVE ;  /* 0x000000000000791b */ /* 0x01ffe20003800000 */
.L_x_3036:
[----:B------:R-:W-:Y:S05]  /*35ab0*/  BSYNC B1 ;  /* 0x0000000000017941 */ /* 0x000fea0003800000 */
.L_x_3035:
        /* <DEDUP_REMOVED lines=8> */
.L_x_3037:
[----:B------:R-:W-:Y:S01]  /*35b40*/  IMAD.MOV.U32 R35, RZ, RZ, R14 ;  /* 0x000000ffff237224 */ /* 0x000fe200078e000e */
[----:B------:R-:W-:Y:S06]  /*35b50*/  BRA `(.L_x_3038) ;  /* 0xfffffef800dc7947 */ /* 0x000fec000383ffff */
.L_x_2686:
[----:B------:R-:W-:Y:S02]  /*35b60*/  IMAD.MOV.U32 R13, RZ, RZ, R3 ;  /* 0x000000ffff0d7224 */ /* 0x000fe400078e0003 */
[----:B------:R-:W-:Y:S02]  /*35b70*/  IMAD.MOV.U32 R12, RZ, RZ, RZ ;  /* 0x000000ffff0c7224 */ /* 0x000fe400078e00ff */
[----:B------:R-:W-:Y:S02]  /*35b80*/  IMAD.MOV.U32 R11, RZ, RZ, 0x181f ;  /* 0x0000181fff0b7424 */ /* 0x000fe400078e00ff */
[----:B------:R-:W-:-:S07]  /*35b90*/  IMAD.MOV.U32 R15, RZ, RZ, -0x1 ;  /* 0xffffffffff0f7424 */ /* 0x000fce00078e00ff */
[----:B0-----:R-:W-:Y:S05]  /*35ba0*/  WARPSYNC.COLLECTIVE R15, `(.L_x_3039) ;  /* 0x000000000f087348 */ /* 0x001fea0003c00000 */
[----:B------:R1:W2:Y:S02]  /*35bb0*/  SHFL.IDX P6, R14, R13, R12, R11 ;  /* 0x0000000c0d0e7389 */ /* 0x0002a400000c000b */
[----:B012---:R-:W-:Y:S01]  /*35bc0*/  ENDCOLLECTIVE ;  /* 0x000000000000791b */ /* 0x007fe20003800000 */
.L_x_3039:
[----:B------:R-:W-:Y:S02]  /*35bd0*/  IMAD.MOV.U32 R13, RZ, RZ, R2 ;  /* 0x000000ffff0d7224 */ /* 0x000fe400078e0002 */
[----:B------:R-:W-:-:S07]  /*35be0*/  IMAD.MOV.U32 R0, RZ, RZ, R14 ;  /* 0x000000ffff007224 */ /* 0x000fce00078e000e */
[----:B------:R-:W-:Y:S05]  /*35bf0*/  WARPSYNC.COLLECTIVE R15, `(.L_x_3040) ;  /* 0x000000000f087348 */ /* 0x000fea0003c00000 */
[----:B------:R0:W1:Y:S02]  /*35c00*/  SHFL.IDX P6, R14, R13, R12, R11 ;  /* 0x0000000c0d0e7389 */ /* 0x00006400000c000b */
[----:B01----:R-:W-:Y:S01]  /*35c10*/  ENDCOLLECTIVE ;  /* 0x000000000000791b */ /* 0x003fe20003800000 */
.L_x_3040:
[----:B------:R-:W-:Y:S05]  /*35c20*/  BRA `(.L_x_3041) ;  /* 0xffffff1c00747947 */ /* 0x000fea000383ffff */
.L_x_2689:
[----:B------:R-:W-:Y:S01]  /*35c30*/  BSSY B1, `(.L_x_3042) ;  /* 0x0000008000017945 */ /* 0x000fe20003800000 */
[----:B--2---:R-:W-:Y:S01]  /*35c40*/  MOV R13, R3 ;  /* 0x00000003000d7202 */ /* 0x004fe20000000f00 */
[----:B------:R-:W-:Y:S02]  /*35c50*/  IMAD.MOV.U32 R12, RZ, RZ, 0x1 ;  /* 0x00000001ff0c7424 */ /* 0x000fe400078e00ff */
[----:B------:R-:W-:Y:S02]  /*35c60*/  IMAD.MOV.U32 R11, RZ, RZ, 0x181f ;  /* 0x0000181fff0b7424 */ /* 0x000fe400078e00ff */
[----:B------:R-:W-:-:S07]  /*35c70*/  IMAD.MOV.U32 R15, RZ, RZ, -0x1 ;  /* 0xffffffffff0f7424 */ /* 0x000fce00078e00ff */
[----:B01-3--:R-:W-:Y:S05]  /*35c80*/  WARPSYNC.COLLECTIVE R15, `(.L_x_3043) ;  /* 0x000000000f087348 */ /* 0x00bfea0003c00000 */
[----:B---3--:R2:W3:Y:S02]  /*35c90*/  SHFL.IDX P6, R14, R13, R12, R11 ;  /* 0x0000000c0d0e7389 */ /* 0x0084e400000c000b */
[----:B0123--:R-:W-:Y:S01]  /*35ca0*/  ENDCOLLECTIVE ;  /* 0x000000000000791b */ /* 0x00ffe20003800000 */
.L_x_3043:
[----:B------:R-:W-:Y:S05]  /*35cb0*/  BSYNC B1 ;  /* 0x0000000000017941 */ /* 0x000fea0003800000 */
.L_x_3042:
        /* <DEDUP_REMOVED lines=8> */
.L_x_3044:
[----:B------:R-:W-:Y:S05]  /*35d40*/  BRA `(.L_x_3045) ;  /* 0xffffff1c00a47947 */ /* 0x000fea000383ffff */
.L_x_2692:
[----:B------:R-:W-:Y:S01]  /*35d50*/  BSSY B1, `(.L_x_3046) ;  /* 0x0000008000017945 */ /* 0x000fe20003800000 */
[----:B---3--:R-:W-:Y:S01]  /*35d60*/  IMAD.MOV.U32 R13, RZ, RZ, R3 ;  /* 0x000000ffff0d7224 */ /* 0x008fe200078e0003 */
[----:B------:R-:W-:Y:S01]  /*35d70*/  MOV R15, 0xffffffff ;  /* 0xffffffff000f7802 */ /* 0x000fe20000000f00 */
[----:B------:R-:W-:Y:S02]  /*35d80*/  IMAD.MOV.U32 R12, RZ, RZ, 0x2 ;  /* 0x00000002ff0c7424 */ /* 0x000fe400078e00ff */
[----:B------:R-:W-:-:S07]  /*35d90*/  IMAD.MOV.U32 R11, RZ, RZ, 0x181f ;  /* 0x0000181fff0b7424 */ /* 0x000fce00078e00ff */
[----:B012-4-:R-:W-:Y:S05]  /*35da0*/  WARPSYNC.COLLECTIVE R15, `(.L_x_3047) ;  /* 0x000000000f087348 */ /* 0x017fea0003c00000 */
[----:B------:R3:W0:Y:S02]  /*35db0*/  SHFL.IDX P6, R14, R13, R12, R11 ;  /* 0x0000000c0d0e7389 */ /* 0x00062400000c000b */
[----:B01234-:R-:W-:Y:S01]  /*35dc0*/  ENDCOLLECTIVE ;  /* 0x000000000000791b */ /* 0x01ffe20003800000 */
.L_x_3047:
[----:B------:R-:W-:Y:S05]  /*35dd0*/  BSYNC B1 ;  /* 0x0000000000017941 */ /* 0x000fea0003800000 */
.L_x_3046:
        /* <DEDUP_REMOVED lines=8> */
.L_x_3048:
[----:B------:R-:W-:Y:S05]  /*35e60*/  BRA `(.L_x_3049) ;  /* 0xffffff1c00d47947 */ /* 0x000fea000383ffff */
.L_x_2695:
[----:B------:R-:W-:Y:S01]  /*35e70*/  BSSY B1, `(.L_x_3050) ;  /* 0x0000008000017945 */ /* 0x000fe20003800000 */
[----:B0-----:R-:W-:Y:S02]  /*35e80*/  IMAD.MOV.U32 R13, RZ, RZ, R3 ;  /* 0x000000ffff0d7224 */ /* 0x001fe400078e0003 */
[----:B------:R-:W-:Y:S02]  /*35e90*/  IMAD.MOV.U32 R12, RZ, RZ, 0x3 ;  /* 0x00000003ff0c7424 */ /* 0x000fe400078e00ff */
[----:B------:R-:W-:Y:S02]  /*35ea0*/  IMAD.MOV.U32 R11, RZ, RZ, 0x181f ;  /* 0x0000181fff0b7424 */ /* 0x000fe400078e00ff */
[----:B------:R-:W-:-:S07]  /*35eb0*/  IMAD.MOV.U32 R15, RZ, RZ, -0x1 ;  /* 0xffffffffff0f7424 */ /* 0x000fce00078e00ff */
[----:B-1234-:R-:W-:Y:S05]  /*35ec0*/  WARPSYNC.COLLECTIVE R15, `(.L_x_3051) ;  /* 0x000000000f087348 */ /* 0x01efea0003c00000 */
[----:B---3--:R0:W3:Y:S02]  /*35ed0*/  SHFL.IDX P6, R14, R13, R12, R11 ;  /* 0x0000000c0d0e7389 */ /* 0x0080e400000c000b */
[----:B01234-:R-:W-:Y:S01]  /*35ee0*/  ENDCOLLECTIVE ;  /* 0x000000000000791b */ /* 0x01ffe20003800000 */
.L_x_3051:
[----:B------:R-:W-:Y:S05]  /*35ef0*/  BSYNC B1 ;  /* 0x0000000000017941 */ /* 0x000fea0003800000 */
.L_x_3050:
        /* <DEDUP_REMOVED lines=8> */
.L_x_3052:
[----:B------:R-:W-:Y:S05]  /*35f80*/  BRA `(.L_x_3053) ;  /* 0xffffff2000047947 */ /* 0x000fea000383ffff */
.L_x_2714:
        /* <DEDUP_REMOVED lines=11> */
.L_x_3055:
[----:B------:R-:W-:Y:S05]  /*36040*/  BSYNC B1 ;  /* 0x0000000000017941 */ /* 0x000fea0003800000 */
.L_x_3054:
[----:B------:R-:W-:Y:S05]  /*36050*/  BRA `(.L_x_3056) ;  /* 0xffffff3c00e47947 */ /* 0x000fea000383ffff */
.L_x_2716:
[----:B------:R-:W-:Y:S01]  /*36060*/  BSSY B1, `(.L_x_3057) ;  /* 0x0000006000017945 */ /* 0x000fe20003800000 */
[----:B------:R-:W-:-:S07]  /*36070*/  IMAD.MOV.U32 R15, RZ, RZ, -0x1 ;  /* 0xffffffffff0f7424 */ /* 0x000fce00078e00ff */
[----:B0-----:R-:W-:Y:S05]  /*36080*/  WARPSYNC.COLLECTIVE R15, `(.L_x_3058) ;  /* 0x000000000f0c7348 */ /* 0x001fea0003c00000 */
[----:B------:R-:W-:Y:S02]  /*36090*/  ELECT P6, UR62, PT ;  /* 0x00000000003e782f */ /* 0x000fe400038c0000 */
[----:B------:R-:W-:Y:S01]  /*360a0*/  MOV R14, UR62 ;  /* 0x0000003e000e7c02 */ /* 0x000fe20008000f00 */
[----:B0-----:R-:W-:Y:S10]  /*360b0*/  ENDCOLLECTIVE ;  /* 0x000000000000791b */ /* 0x001ff40003800000 */
.L_x_3058:
[----:B------:R-:W-:Y:S05]  /*360c0*/  BSYNC B1 ;  /* 0x0000000000017941 */ /* 0x000fea0003800000 */
.L_x_3057:
[----:B------:R-:W-:Y:S05]  /*360d0*/  BRA `(.L_x_2715) ;  /* 0xffffff3c00dc7947 */ /* 0x000fea000383ffff */
.L_x_2718:
[----:B0-----:R0:W1:Y:S02]  /*360e0*/  SYNCS.PHASECHK.TRANS64.TRYWAIT P0, [R18+URZ+0x38820], R4 ;  /* 0x03882004120075a7 */ /* 0x001064000800017f */
[----:B-1----:R-:W-:Y:S05]  /*360f0*/  @!P0 NANOSLEEP.SYNCS 0x989680 ;  /* 0x009896800000895d */ /* 0x002fea0003900000 */
[----:B------:R-:W1:Y:S02]  /*36100*/  @!P0 SYNCS.PHASECHK.TRANS64 P0, [R18+URZ+0x38820], R4 ;  /* 0x03882004120085a7 */ /* 0x000e64000800007f */
[----:B-1----:R-:W-:Y:S05]  /*36110*/  @!P0 BRA `(.L_x_2718) ;  /* 0xfffffffc00f08947 */ /* 0x002fea000383ffff */
[----:B------:R-:W-:Y:S05]  /*36120*/  BRA `(.L_x_3059) ;  /* 0xffffff3c00ec7947 */ /* 0x000fea000383ffff */
.L_x_2722:
[----:B-1----:R1:W2:Y:S02]  /*36130*/  SYNCS.PHASECHK.TRANS64.TRYWAIT P0, [R7+URZ+0x388a0], R10 ;  /* 0x0388a00a070075a7 */ /* 0x0022a4000800017f */
[----:B--2---:R-:W-:Y:S05]  /*36140*/  @!P0 NANOSLEEP.SYNCS 0x989680 ;  /* 0x009896800000895d */ /* 0x004fea0003900000 */
[----:B------:R-:W2:Y:S02]  /*36150*/  @!P0 SYNCS.PHASECHK.TRANS64 P0, [R7+URZ+0x388a0], R10 ;  /* 0x0388a00a070085a7 */ /* 0x000ea4000800007f */
[----:B--2---:R-:W-:Y:S05]  /*36160*/  @!P0 BRA `(.L_x_2722) ;  /* 0xfffffffc00f08947 */ /* 0x004fea000383ffff */
[----:B------:R-:W-:Y:S05]  /*36170*/  BRA `(.L_x_3060) ;  /* 0xffffff40000c7947 */ /* 0x000fea000383ffff */
.L_x_2728:
[----:B0-----:R0:W2:Y:S02]  /*36180*/  SYNCS.PHASECHK.TRANS64.TRYWAIT P0, [R7+URZ+0x388c0], R10 ;  /* 0x0388c00a070075a7 */ /* 0x0010a4000800017f */
[----:B--2---:R-:W-:Y:S05]  /*36190*/  @!P0 NANOSLEEP.SYNCS 0x989680 ;  /* 0x009896800000895d */ /* 0x004fea0003900000 */
[----:B------:R-:W2:Y:S02]  /*361a0*/  @!P0 SYNCS.PHASECHK.TRANS64 P0, [R7+URZ+0x388c0], R10 ;  /* 0x0388c00a070085a7 */ /* 0x000ea4000800007f */
[----:B--2---:R-:W-:Y:S05]  /*361b0*/  @!P0 BRA `(.L_x_2728) ;  /* 0xfffffffc00f08947 */ /* 0x004fea000383ffff */
[----:B------:R-:W-:Y:S05]  /*361c0*/  BRA `(.L_x_3061) ;  /* 0xffffff4000cc7947 */ /* 0x000fea000383ffff */
.L_x_2736:
[----:B0-----:R0:W1:Y:S02]  /*361d0*/  SYNCS.PHASECHK.TRANS64.TRYWAIT P1, [R8+URZ+0x388a0], R7 ;  /* 0x0388a007080075a7 */ /* 0x001064000802017f */
[----:B-1----:R-:W-:Y:S05]  /*361e0*/  @!P1 NANOSLEEP.SYNCS 0x989680 ;  /* 0x009896800000995d */ /* 0x002fea0003900000 */
[----:B------:R-:W1:Y:S02]  /*361f0*/  @!P1 SYNCS.PHASECHK.TRANS64 P1, [R8+URZ+0x388a0], R7 ;  /* 0x0388a007080095a7 */ /* 0x000e64000802007f */
[----:B-1----:R-:W-:Y:S05]  /*36200*/  @!P1 BRA `(.L_x_2736) ;  /* 0xfffffffc00f09947 */ /* 0x002fea000383ffff */
[----:B------:R-:W-:Y:S05]  /*36210*/  BRA `(.L_x_3062) ;  /* 0xffffff4400dc7947 */ /* 0x000fea000383ffff */
.L_x_2742:
[----:B-1----:R1:W2:Y:S02]  /*36220*/  SYNCS.PHASECHK.TRANS64.TRYWAIT P1, [R8+URZ+0x388c0], R7 ;  /* 0x0388c007080075a7 */ /* 0x0022a4000802017f */
[----:B--2---:R-:W-:Y:S05]  /*36230*/  @!P1 NANOSLEEP.SYNCS 0x989680 ;  /* 0x009896800000995d */ /* 0x004fea0003900000 */
[----:B------:R-:W2:Y:S02]  /*36240*/  @!P1 SYNCS.PHASECHK.TRANS64 P1, [R8+URZ+0x388c0], R7 ;  /* 0x0388c007080095a7 */ /* 0x000ea4000802007f */
[----:B--2---:R-:W-:Y:S05]  /*36250*/  @!P1 BRA `(.L_x_2742) ;  /* 0xfffffffc00f09947 */ /* 0x004fea000383ffff */
[----:B------:R-:W-:Y:S05]  /*36260*/  BRA `(.L_x_3063) ;  /* 0xffffff4800987947 */ /* 0x000fea000383ffff */
.L_x_2760:
        /* <DEDUP_REMOVED lines=8> */
[----:B-1----:R-:W-:Y:S05]  /*362f0*/  WARPSYNC.COLLECTIVE R15, `(.L_x_3065) ;  /* 0x000000000f087348 */ /* 0x002fea0003c00000 */
[----:B------:R0:W2:Y:S02]  /*36300*/  SHFL.IDX P6, R14, R13, R12, R11 ;  /* 0x0000000c0d0e7389 */ /* 0x0000a400000c000b */
[----:B012---:R-:W-:Y:S01]  /*36310*/  ENDCOLLECTIVE ;  /* 0x000000000000791b */ /* 0x007fe20003800000 */
.L_x_3065:
[----:B------:R-:W-:Y:S05]  /*36320*/  BSYNC B0 ;  /* 0x0000000000007941 */ /* 0x000fea0003800000 */
.L_x_3064:
[----:B------:R-:W-:Y:S05]  /*36330*/  BRA `(.L_x_3066) ;  /* 0xffffff5800307947 */ /* 0x000fea000383ffff */
.L_x_2762:
[----:B------:R-:W-:Y:S01]  /*36340*/  BSSY B0, `(.L_x_3067) ;  /* 0x0000006000007945 */ /* 0x000fe20003800000 */
[----:B------:R-:W-:-:S07]  /*36350*/  MOV R15, 0xffffffff ;  /* 0xffffffff000f7802 */ /* 0x000fce0000000f00 */
[----:B01----:R-:W-:Y:S05]  /*36360*/  WARPSYNC.COLLECTIVE R15, `(.L_x_3068) ;  /* 0x000000000f0c7348 */ /* 0x003fea0003c00000 */
[----:B------:R-:W-:Y:S02]  /*36370*/  ELECT P6, UR62, PT ;  /* 0x00000000003e782f */ /* 0x000fe400038c0000 */
[----:B------:R-:W-:Y:S01]  /*36380*/  MOV R14, UR62 ;  /* 0x0000003e000e7c02 */ /* 0x000fe20008000f00 */
[----:B01----:R-:W-:Y:S10]  /*36390*/  ENDCOLLECTIVE ;  /* 0x000000000000791b */ /* 0x003ff40003800000 */
.L_x_3068:
[----:B------:R-:W-:Y:S05]  /*363a0*/  BSYNC B0 ;  /* 0x0000000000007941 */ /* 0x000fea0003800000 */
.L_x_3067:
[----:B------:R-:W-:Y:S05]  /*363b0*/  BRA `(.L_x_3069) ;  /* 0xffffff5800387947 */ /* 0x000fea000383ffff */
.L_x_2764:
[----:B0-----:R0:W1:Y:S02]  /*363c0*/  SYNCS.PHASECHK.TRANS64.TRYWAIT P0, [R0+URZ+0x38880], R3 ;  /* 0x03888003000075a7 */ /* 0x001064000800017f */
[----:B-1----:R-:W-:Y:S05]  /*363d0*/  @!P0 NANOSLEEP.SYNCS 0x989680 ;  /* 0x009896800000895d */ /* 0x002fea0003900000 */
[----:B------:R-:W1:Y:S02]  /*363e0*/  @!P0 SYNCS.PHASECHK.TRANS64 P0, [R0+URZ+0x38880], R3 ;  /* 0x03888003000085a7 */ /* 0x000e64000800007f */
[----:B-1----:R-:W-:Y:S05]  /*363f0*/  @!P0 BRA `(.L_x_2764) ;  /* 0xfffffffc00f08947 */ /* 0x002fea000383ffff */
[----:B------:R-:W-:Y:S05]  /*36400*/  BRA `(.L_x_3070) ;  /* 0xffffff5800a87947 */ /* 0x000fea000383ffff */
.L_x_2766:
[----:B-1----:R1:W2:Y:S02]  /*36410*/  SYNCS.PHASECHK.TRANS64.TRYWAIT P0, [R0+URZ+0x38840], R3 ;  /* 0x03884003000075a7 */ /* 0x0022a4000800017f */
[----:B--2---:R-:W-:Y:S05]  /*36420*/  @!P0 NANOSLEEP.SYNCS 0x989680 ;  /* 0x009896800000895d */ /* 0x004fea0003900000 */
[----:B------:R-:W2:Y:S02]  /*36430*/  @!P0 SYNCS.PHASECHK.TRANS64 P0, [R0+URZ+0x38840], R3 ;  /* 0x03884003000085a7 */ /* 0x000ea4000800007f */
[----:B--2---:R-:W-:Y:S05]  /*36440*/  @!P0 BRA `(.L_x_2766) ;  /* 0xfffffffc00f08947 */ /* 0x004fea000383ffff */
[----:B------:R-:W-:Y:S05]  /*36450*/  BRA `(.L_x_3071) ;  /* 0xffffff5c00147947 */ /* 0x000fea000383ffff */
.L_x_2770:
[----:B------:R-:W-:Y:S01]  /*36460*/  IMAD.MOV.U32 R13, RZ, RZ, R3 ;  /* 0x000000ffff0d7224 */ /* 0x000fe200078e0003 */
[----:B------:R-:W-:Y:S01]  /*36470*/  LOP3.LUT R5, R5, 0x7f, RZ, 0xc0, !PT ;  /* 0x0000007f05057812 */ /* 0x000fe200078ec0ff */
[----:B------:R-:W-:Y:S02]  /*36480*/  IMAD.MOV.U32 R12, RZ, RZ, RZ ;  /* 0x000000ffff0c7224 */ /* 0x000fe400078e00ff */
[----:B------:R-:W-:Y:S01]  /*36490*/  IMAD.MOV.U32 R11, RZ, RZ, 0x181f ;  /* 0x0000181fff0b7424 */ /* 0x000fe200078e00ff */
[----:B------:R-:W-:Y:S01]  /*364a0*/  SHF.R.U32.HI R5, RZ, 0x3, R5 ;  /* 0x00000003ff057819 */ /* 0x000fe20000011605 */
[----:B------:R-:W-:Y:S02]  /*364b0*/  IMAD.MOV.U32 R15, RZ, RZ, -0x1 ;  /* 0xffffffffff0f7424 */ /* 0x000fe400078e00ff */
[----:B-----5:R-:W-:Y:S02]  /*364c0*/  IMAD R2, R19, R7, RZ ;  /* 0x0000000713027224 */ /* 0x020fe400078e02ff */
[----:B------:R-:W-:-:S07]  /*364d0*/  IMAD R0, R8, 0x80, R5 ;  /* 0x0000008008007824 */ /* 0x000fce00078e0205 */
[----:B------:R-:W-:Y:S05]  /*364e0*/  WARPSYNC.COLLECTIVE R15, `(.L_x_3072) ;  /* 0x000000000f087348 */ /* 0x000fea0003c00000 */
[----:B------:R0:W1:Y:S02]  /*364f0*/  SHFL.IDX P6, R14, R13, R12, R11 ;  /* 0x0000000c0d0e7389 */ /* 0x00006400000c000b */
[----:B01----:R-:W-:Y:S01]  /*36500*/  ENDCOLLECTIVE ;  /* 0x000000000000791b */ /* 0x003fe20003800000 */
.L_x_3072:
[C---:B------:R-:W-:Y:S01]  /*36510*/  VIADD R5, R0.reuse, 0x10 ;  /* 0x0000001000057836 */ /* 0x040fe20000000000 */
[----:B------:R-:W-:Y:S01]  /*36520*/  ISETP.GE.AND P2, PT, R0, R2, PT ;  /* 0x000000020000720c */ /* 0x000fe20003f46270 */
[----:B------:R-:W-:Y:S02]  /*36530*/  IMAD.MOV.U32 R13, RZ, RZ, R4 ;  /* 0x000000ffff0d7224 */ /* 0x000fe400078e0004 */
[----:B------:R-:W-:-:S10]  /*36540*/  IMAD.MOV.U32 R6, RZ, RZ, R14 ;  /* 0x000000ffff067224 */ /* 0x000fd400078e000e */
[----:B------:R-:W-:Y:S05]  /*36550*/  WARPSYNC.COLLECTIVE R15, `(.L_x_3073) ;  /* 0x000000000f087348 */ /* 0x000fea0003c00000 */
[----:B------:R0:W1:Y:S02]  /*36560*/  SHFL.IDX P6, R14, R13, R12, R11 ;  /* 0x0000000c0d0e7389 */ /* 0x00006400000c000b */
[----:B01----:R-:W-:Y:S01]  /*36570*/  ENDCOLLECTIVE ;  /* 0x000000000000791b */ /* 0x003fe20003800000 */
.L_x_3073:
[----:B------:R-:W-:Y:S01]  /*36580*/  IMAD.MOV.U32 R13, RZ, RZ, R3 ;  /* 0x000000ffff0d7224 */ /* 0x000fe200078e0003 */
[----:B------:R-:W-:Y:S01]  /*36590*/  MOV R12, 0x1 ;  /* 0x00000001000c7802 */ /* 0x000fe20000000f00 */
[----:B------:R-:W-:-:S07]  /*365a0*/  IMAD.MOV.U32 R7, RZ, RZ, R14 ;  /* 0x000000ffff077224 */ /* 0x000fce00078e000e */
[----:B------:R-:W-:Y:S05]  /*365b0*/  WARPSYNC.COLLECTIVE R15, `(.L_x_3074) ;  /* 0x000000000f087348 */ /* 0x000fea0003c00000 */
[----:B------:R0:W1:Y:S02]  /*365c0*/  SHFL.IDX P6, R14, R13, R12, R11 ;  /* 0x0000000c0d0e7389 */ /* 0x00006400000c000b */
[----:B01----:R-:W-:Y:S01]  /*365d0*/  ENDCOLLECTIVE ;  /* 0x000000000000791b */ /* 0x003fe20003800000 */
.L_x_3074:
        /* <DEDUP_REMOVED lines=10> */
.L_x_3075:
        /* <DEDUP_REMOVED lines=12> */
.L_x_3076:
        /* <DEDUP_REMOVED lines=17> */
.L_x_3077:
[----:B------:R-:W-:Y:S02]  /*36850*/  IMAD.MOV.U32 R13, RZ, RZ, R3 ;  /* 0x000000ffff0d7224 */ /* 0x000fe400078e0003 */
[----:B------:R-:W-:Y:S02]  /*36860*/  IMAD.MOV.U32 R12, RZ, RZ, 0x3 ;  /* 0x00000003ff0c7424 */ /* 0x000fe400078e00ff */
[----:B------:R-:W-:-:S07]  /*36870*/  IMAD.MOV.U32 R5, RZ, RZ, R14 ;  /* 0x000000ffff057224 */ /* 0x000fce00078e000e */
[----:B------:R-:W-:Y:S05]  /*36880*/  WARPSYNC.COLLECTIVE R15, `(.L_x_3078) ;  /* 0x000000000f087348 */ /* 0x000fea0003c00000 */
[----:B------:R0:W1:Y:S02]  /*36890*/  SHFL.IDX P6, R14, R13, R12, R11 ;  /* 0x0000000c0d0e7389 */ /* 0x00006400000c000b */
[----:B01----:R-:W-:Y:S01]  /*368a0*/  ENDCOLLECTIVE ;  /* 0x000000000000791b */ /* 0x003fe20003800000 */
.L_x_3078:
[----:B------:R-:W-:-:S05]  /*368b0*/  @!P2 IADD3 R5, P3, R10, R5, RZ ;  /* 0x000000050a05a210 */ /* 0x000fca0007f7e0ff */
[----:B------:R-:W-:-:S05]  /*368c0*/  @!P2 IMAD.X R6, RZ, RZ, R6, P3 ;  /* 0x000000ffff06a224 */ /* 0x000fca00018e0606 */
[----:B------:R-:W-:Y:S01]  /*368d0*/  @!P2 MOV R7, R6 ;  /* 0x000000060007a202 */ /* 0x000fe20000000f00 */
        /* <DEDUP_REMOVED lines=13> */
.L_x_3079:
[----:B------:R-:W-:Y:S01]  /*369b0*/  MOV R13, R3 ;  /* 0x00000003000d7202 */ /* 0x000fe20000000f00 */
[----:B------:R-:W-:Y:S02]  /*369c0*/  IMAD.MOV.U32 R12, RZ, RZ, 0x4 ;  /* 0x00000004ff0c7424 */ /* 0x000fe400078e00ff */
[----:B------:R-:W-:-:S07]  /*369d0*/  IMAD.MOV.U32 R5, RZ, RZ, R14 ;  /* 0x000000ffff057224 */ /* 0x000fce00078e000e */
[----:B------:R-:W-:Y:S05]  /*369e0*/  WARPSYNC.COLLECTIVE R15, `(.L_x_3080) ;  /* 0x000000000f087348 */ /* 0x000fea0003c00000 */
[----:B------:R0:W1:Y:S02]  /*369f0*/  SHFL.IDX P6, R14, R13, R12, R11 ;  /* 0x0000000c0d0e7389 */ /* 0x00006400000c000b */
[----:B01----:R-:W-:Y:S01]  /*36a00*/  ENDCOLLECTIVE ;  /* 0x000000000000791b */ /* 0x003fe20003800000 */
.L_x_3080:
        /* <DEDUP_REMOVED lines=16> */
.L_x_3081:
[----:B------:R-:W-:Y:S02]  /*36b10*/  IMAD.MOV.U32 R13, RZ, RZ, R3 ;  /* 0x000000ffff0d7224 */ /* 0x000fe400078e0003 */
[----:B------:R-:W-:Y:S02]  /*36b20*/  IMAD.MOV.U32 R12, RZ, RZ, 0x5 ;  /* 0x00000005ff0c7424 */ /* 0x000fe400078e00ff */
[----:B------:R-:W-:-:S07]  /*36b30*/  IMAD.MOV.U32 R5, RZ, RZ, R14 ;  /* 0x000000ffff057224 */ /* 0x000fce00078e000e */
[----:B------:R-:W-:Y:S05]  /*36b40*/  WARPSYNC.COLLECTIVE R15, `(.L_x_3082) ;  /* 0x000000000f087348 */ /* 0x000fea0003c00000 */
[----:B------:R0:W1:Y:S02]  /*36b50*/  SHFL.IDX P6, R14, R13, R12, R11 ;  /* 0x0000000c0d0e7389 */ /* 0x00006400000c000b */
[----:B01----:R-:W-:Y:S01]  /*36b60*/  ENDCOLLECTIVE ;  /* 0x000000000000791b */ /* 0x003fe20003800000 */
.L_x_3082:
[----:B------:R-:W-:-:S05]  /*36b70*/  @!P2 IADD3 R5, P3, R10, R5, RZ ;  /* 0x000000050a05a210 */ /* 0x000fca0007f7e0ff */
[----:B------:R-:W-:-:S04]  /*36b80*/  @!P2 IMAD.X R6, RZ, RZ, R6, P3 ;  /* 0x000000ffff06a224 */ /* 0x000fc800018e0606 */
[----:B------:R-:W-:Y:S02]  /*36b90*/  @!P2 IMAD.MOV.U32 R7, RZ, RZ, R6 ;  /* 0x000000ffff07a224 */ /* 0x000fe400078e0006 */
[----:B------:R-:W-:Y:S01]  /*36ba0*/  @!P2 IMAD.MOV.U32 R6, RZ, RZ, R5 ;  /* 0x000000ffff06a224 */ /* 0x000fe200078e0005 */
[----:B------:R-:W-:Y:S01]  /*36bb0*/  MOV R13, R4 ;  /* 0x00000004000d7202 */ /* 0x000fe20000000f00 */
[----:B------:R-:W-:-:S03]  /*36bc0*/  VIADD R5, R0, 0x50 ;  /* 0x0000005000057836 */ /* 0x000fc60000000000 */
        /* <DEDUP_REMOVED lines=10> */
.L_x_3083:
[----:B------:R-:W-:Y:S02]  /*36c70*/  IMAD.MOV.U32 R13, RZ, RZ, R3 ;  /* 0x000000ffff0d7224 */ /* 0x000fe400078e0003 */
[----:B------:R-:W-:Y:S02]  /*36c80*/  IMAD.MOV.U32 R12, RZ, RZ, 0x6 ;  /* 0x00000006ff0c7424 */ /* 0x000fe400078e00ff */
[----:B------:R-:W-:-:S07]  /*36c90*/  IMAD.MOV.U32 R5, RZ, RZ, R14 ;  /* 0x000000ffff057224 */ /* 0x000fce00078e000e */
[----:B------:R-:W-:Y:S05]  /*36ca0*/  WARPSYNC.COLLECTIVE R15, `(.L_x_3084) ;  /* 0x000000000f087348 */ /* 0x000fea0003c00000 */
[----:B------:R0:W1:Y:S02]  /*36cb0*/  SHFL.IDX P6, R14, R13, R12, R11 ;  /* 0x0000000c0d0e7389 */ /* 0x00006400000c000b */
[----:B01----:R-:W-:Y:S01]  /*36cc0*/  ENDCOLLECTIVE ;  /* 0x000000000000791b */ /* 0x003fe20003800000 */
.L_x_3084:
        /* <DEDUP_REMOVED lines=14> */
.L_x_3085:
        /* <DEDUP_REMOVED lines=8> */
.L_x_3086:
[----:B------:R-:W-:-:S05]  /*36e30*/  @!P2 IADD3 R5, P3, R10, R5, RZ ;  /* 0x000000050a05a210 */ /* 0x000fca0007f7e0ff */
[----:B------:R-:W-:-:S05]  /*36e40*/  @!P2 IMAD.X R6, RZ, RZ, R6, P3 ;  /* 0x000000ffff06a224 */ /* 0x000fca00018e0606 */
[----:B------:R-:W-:Y:S01]  /*36e50*/  @!P2 MOV R7, R6 ;  /* 0x000000060007a202 */ /* 0x000fe20000000f00 */
        /* <DEDUP_REMOVED lines=11> */
.L_x_3087:
[----:B------:R-:W-:Y:S01]  /*36f10*/  IMAD.MOV.U32 R3, RZ, RZ, R14 ;  /* 0x000000ffff037224 */ /* 0x000fe200078e000e */
[----:B------:R-:W-:Y:S06]  /*36f20*/  BRA `(.L_x_3088) ;  /* 0xffffff5c00987947 */ /* 0x000fec000383ffff */
.L_x_2775:
[----:B---3--:R3:W4:Y:S02]  /*36f30*/  SYNCS.PHASECHK.TRANS64.TRYWAIT P0, [R18+URZ+0x38820], R0 ;  /* 0x03882000120075a7 */ /* 0x008724000800017f */
[----:B----4-:R-:W-:Y:S05]  /*36f40*/  @!P0 NANOSLEEP.SYNCS 0x989680 ;  /* 0x009896800000895d */ /* 0x010fea0003900000 */
[----:B------:R-:W4:Y:S02]  /*36f50*/  @!P0 SYNCS.PHASECHK.TRANS64 P0, [R18+URZ+0x38820], R0 ;  /* 0x03882000120085a7 */ /* 0x000f24000800007f */
[----:B----4-:R-:W-:Y:S05]  /*36f60*/  @!P0 BRA `(.L_x_2775) ;  /* 0xfffffffc00f08947 */ /* 0x010fea000383ffff */
[----:B------:R-:W-:Y:S05]  /*36f70*/  BRA `(.L_x_3089) ;  /* 0xffffff6000047947 */ /* 0x000fea000383ffff */
.L_x_2781:
[----:B--2---:R2:W3:Y:S02]  /*36f80*/  SYNCS.PHASECHK.TRANS64.TRYWAIT P0, [R6+URZ+0x38880], R5 ;  /* 0x03888005060075a7 */ /* 0x0044e4000800017f */
[----:B---3--:R-:W-:Y:S05]  /*36f90*/  @!P0 NANOSLEEP.SYNCS 0x989680 ;  /* 0x009896800000895d */ /* 0x008fea0003900000 */
[----:B------:R-:W3:Y:S02]  /*36fa0*/  @!P0 SYNCS.PHASECHK.TRANS64 P0, [R6+URZ+0x38880], R5 ;  /* 0x03888005060085a7 */ /* 0x000ee4000800007f */
[----:B---3--:R-:W-:Y:S05]  /*36fb0*/  @!P0 BRA `(.L_x_2781) ;  /* 0xfffffffc00f08947 */ /* 0x008fea000383ffff */
[----:B------:R-:W-:Y:S05]  /*36fc0*/  BRA `(.L_x_3090) ;  /* 0xffffff6000c07947 */ /* 0x000fea000383ffff */
.L_x_2787:
[----:B-1----:R1:W3:Y:S02]  /*36fd0*/  SYNCS.PHASECHK.TRANS64.TRYWAIT P0, [R6+URZ+0x38840], R5 ;  /* 0x03884005060075a7 */ /* 0x0022e4000800017f */
[----:B---3--:R-:W-:Y:S05]  /*36fe0*/  @!P0 NANOSLEEP.SYNCS 0x989680 ;  /* 0x009896800000895d */ /* 0x008fea0003900000 */
[----:B------:R-:W3:Y:S02]  /*36ff0*/  @!P0 SYNCS.PHASECHK.TRANS64 P0, [R6+URZ+0x38840], R5 ;  /* 0x03884005060085a7 */ /* 0x000ee4000800007f */
[----:B---3--:R-:W-:Y:S05]  /*37000*/  @!P0 BRA `(.L_x_2787) ;  /* 0xfffffffc00f08947 */ /* 0x008fea000383ffff */
[----:B------:R-:W-:Y:S05]  /*37010*/  BRA `(.L_x_3091) ;  /* 0xffffff6400807947 */ /* 0x000fea000383ffff */
.L_x_2794:
[----:B--2---:R2:W3:Y:S02]  /*37020*/  SYNCS.PHASECHK.TRANS64.TRYWAIT P0, [R20+URZ+0x38870], R4 ;  /* 0x03887004140075a7 */ /* 0x0044e4000800017f */
[----:B---3--:R-:W-:Y:S05]  /*37030*/  @!P0 NANOSLEEP.SYNCS 0x989680 ;  /* 0x009896800000895d */ /* 0x008fea0003900000 */
[----:B------:R-:W3:Y:S02]  /*37040*/  @!P0 SYNCS.PHASECHK.TRANS64 P0, [R20+URZ+0x38870], R4 ;  /* 0x03887004140085a7 */ /* 0x000ee4000800007f */
[----:B---3--:R-:W-:Y:S05]  /*37050*/  @!P0 BRA `(.L_x_2794) ;  /* 0xfffffffc00f08947 */ /* 0x008fea000383ffff */
[----:B------:R-:W-:Y:S05]  /*37060*/  BRA `(.L_x_3092) ;  /* 0xffffff6800587947 */ /* 0x000fea000383ffff */
.L_x_2796:
[----:B---3--:R3:W4:Y:S02]  /*37070*/  SYNCS.PHASECHK.TRANS64.TRYWAIT P0, [R20+URZ+0x38860], R2 ;  /* 0x03886002140075a7 */ /* 0x008724000800017f */
[----:B----4-:R-:W-:Y:S05]  /*37080*/  @!P0 NANOSLEEP.SYNCS 0x989680 ;  /* 0x009896800000895d */ /* 0x010fea0003900000 */
[----:B------:R-:W4:Y:S02]  /*37090*/  @!P0 SYNCS.PHASECHK.TRANS64 P0, [R20+URZ+0x38860], R2 ;  /* 0x03886002140085a7 */ /* 0x000f24000800007f */
[----:B----4-:R-:W-:Y:S05]  /*370a0*/  @!P0 BRA `(.L_x_2796) ;  /* 0xfffffffc00f08947 */ /* 0x010fea000383ffff */
[----:B------:R-:W-:Y:S05]  /*370b0*/  BRA `(.L_x_3093) ;  /* 0xffffff6800607947 */ /* 0x000fea000383ffff */
.L_x_2803:
[----:B--2---:R2:W3:Y:S02]  /*370c0*/  SYNCS.PHASECHK.TRANS64.TRYWAIT P1, [R17+URZ+0x38870], R0 ;  /* 0x03887000110075a7 */ /* 0x0044e4000802017f */
[----:B---3--:R-:W-:Y:S05]  /*370d0*/  @!P1 NANOSLEEP.SYNCS 0x989680 ;  /* 0x009896800000995d */ /* 0x008fea0003900000 */
[----:B------:R-:W3:Y:S02]  /*370e0*/  @!P1 SYNCS.PHASECHK.TRANS64 P1, [R17+URZ+0x38870], R0 ;  /* 0x03887000110095a7 */ /* 0x000ee4000802007f */
[----:B---3--:R-:W-:Y:S05]  /*370f0*/  @!P1 BRA `(.L_x_2803) ;  /* 0xfffffffc00f09947 */ /* 0x008fea000383ffff */
[----:B------:R-:W-:Y:S05]  /*37100*/  BRA `(.L_x_3094) ;  /* 0xffffff7400107947 */ /* 0x000fea000383ffff */
.L_x_2805:
[----:B--2---:R2:W3:Y:S02]  /*37110*/  SYNCS.PHASECHK.TRANS64.TRYWAIT P1, [R17+URZ+0x38860], R0 ;  /* 0x03886000110075a7 */ /* 0x0044e4000802017f */
[----:B---3--:R-:W-:Y:S05]  /*37120*/  @!P1 NANOSLEEP.SYNCS 0x989680 ;  /* 0x009896800000995d */ /* 0x008fea0003900000 */
[----:B------:R-:W3:Y:S02]  /*37130*/  @!P1 SYNCS.PHASECHK.TRANS64 P1, [R17+URZ+0x38860], R0 ;  /* 0x03886000110095a7 */ /* 0x000ee4000802007f */
[----:B---3--:R-:W-:Y:S05]  /*37140*/  @!P1 BRA `(.L_x_2805) ;  /* 0xfffffffc00f09947 */ /* 0x008fea000383ffff */
[----:B------:R-:W-:Y:S05]  /*37150*/  BRA `(.L_x_3095) ;  /* 0xffffff7400187947 */ /* 0x000fea000383ffff */
.L_x_2809:
[----:B------:R-:W2:Y:S01]  /*37160*/  LDL R2, [R1] ;  /* 0x0000000001027983 */ /* 0x000ea20000100800 */
[----:B------:R-:W-:Y:S01]  /*37170*/  BSSY B0, `(.L_x_3096) ;  /* 0x0000008000007945 */ /* 0x000fe20003800000 */
[----:B------:R-:W-:Y:S02]  /*37180*/  IMAD.MOV.U32 R12, RZ, RZ, RZ ;  /* 0x000000ffff0c7224 */ /* 0x000fe400078e00ff */
[----:B------:R-:W-:Y:S02]  /*37190*/  IMAD.MOV.U32 R11, RZ, RZ, 0x1f ;  /* 0x0000001fff0b7424 */ /* 0x000fe400078e00ff */
[----:B------:R-:W-:Y:S02]  /*371a0*/  IMAD.MOV.U32 R15, RZ, RZ, -0x1 ;  /* 0xffffffffff0f7424 */ /* 0x000fe400078e00ff */
[----:B--2---:R-:W-:-:S07]  /*371b0*/  IMAD.MOV.U32 R13, RZ, RZ, R2 ;  /* 0x000000ffff0d7224 */ /* 0x004fce00078e0002 */
[----:B0-----:R-:W-:Y:S05]  /*371c0*/  WARPSYNC.COLLECTIVE R15, `(.L_x_3097) ;  /* 0x000000000f087348 */ /* 0x001fea0003c00000 */
[----:B------:R1:W2:Y:S02]  /*371d0*/  SHFL.IDX P6, R14, R13, R12, R11 ;  /* 0x0000000c0d0e7389 */ /* 0x0002a400000c000b */
[----:B012---:R-:W-:Y:S01]  /*371e0*/  ENDCOLLECTIVE ;  /* 0x000000000000791b */ /* 0x007fe20003800000 */
.L_x_3097:
[----:B------:R-:W-:Y:S05]  /*371f0*/  BSYNC B0 ;  /* 0x0000000000007941 */ /* 0x000fea0003800000 */
.L_x_3096:
[----:B------:R0:W5:Y:S01]  /*37200*/  LDL R0, [R1+0xc] ;  /* 0x00000c0001007983 */ /* 0x0001620000100800 */
[----:B------:R-:W-:Y:S01]  /*37210*/  MOV R13, R2 ;  /* 0x00000002000d7202 */ /* 0x000fe20000000f00 */
[----:B------:R-:W-:Y:S02]  /*37220*/  IMAD.MOV.U32 R12, RZ, RZ, 0x1 ;  /* 0x00000001ff0c7424 */ /* 0x000fe400078e00ff */
[----:B------:R-:W-:Y:S02]  /*37230*/  IMAD.MOV.U32 R11, RZ, RZ, 0x1f ;  /* 0x0000001fff0b7424 */ /* 0x000fe400078e00ff */
[----:B------:R-:W-:Y:S02]  /*37240*/  IMAD.MOV.U32 R15, RZ, RZ, -0x1 ;  /* 0xffffffffff0f7424 */ /* 0x000fe400078e00ff */
[----:B0-----:R-:W-:-:S07]  /*37250*/  IMAD.MOV.U32 R5, RZ, RZ, R14 ;  /* 0x000000ffff057224 */ /* 0x001fce00078e000e */
[----:B-----5:R-:W-:Y:S05]  /*37260*/  WARPSYNC.COLLECTIVE R15, `(.L_x_3098) ;  /* 0x000000000f087348 */ /* 0x020fea0003c00000 */
[----:B------:R0:W1:Y:S02]  /*37270*/  SHFL.IDX P6, R14, R13, R12, R11 ;  /* 0x0000000c0d0e7389 */ /* 0x00006400000c000b */
[----:B01---5:R-:W-:Y:S01]  /*37280*/  ENDCOLLECTIVE ;  /* 0x000000000000791b */ /* 0x023fe20003800000 */
.L_x_3098:
        /* <DEDUP_REMOVED lines=26> */
.L_x_3099:
        /* <DEDUP_REMOVED lines=8> */
.L_x_3100:
        /* <DEDUP_REMOVED lines=8> */
.L_x_3101:
        /* <DEDUP_REMOVED lines=8> */
.L_x_3102:
        /* <DEDUP_REMOVED lines=8> */
.L_x_3103:
        /* <DEDUP_REMOVED lines=9> */
.L_x_3104:
[----:B------:R-:W-:Y:S01]  /*376c0*/  IMAD.MOV.U32 R9, RZ, RZ, R14 ;  /* 0x000000ffff097224 */ /* 0x000fe200078e000e */
[----:B------:R-:W-:Y:S06]  /*376d0*/  BRA `(.L_x_3105) ;  /* 0xffffff7800dc7947 */ /* 0x000fec000383ffff */
.L_x_2812:
[----:B------:R-:W-:Y:S01]  /*376e0*/  BSSY B0, `(.L_x_3106) ;  /* 0x0000008000007945 */ /* 0x000fe20003800000 */
[----:B------:R-:W-:Y:S01]  /*376f0*/  IMAD.MOV.U32 R13, RZ, RZ, R2 ;  /* 0x000000ffff0d7224 */ /* 0x000fe200078e0002 */
[----:B------:R-:W-:Y:S01]  /*37700*/  MOV R12, 0x1 ;  /* 0x00000001000c7802 */ /* 0x000fe20000000f00 */
[----:B------:R-:W-:Y:S02]  /*37710*/  IMAD.MOV.U32 R11, RZ, RZ, RZ ;  /* 0x000000ffff0b7224 */ /* 0x000fe400078e00ff */
[----:B------:R-:W-:-:S07]  /*37720*/  IMAD.MOV.U32 R15, RZ, RZ, -0x1 ;  /* 0xffffffffff0f7424 */ /* 0x000fce00078e00ff */
[----:B0-----:R-:W-:Y:S05]  /*37730*/  WARPSYNC.COLLECTIVE R15, `(.L_x_3107) ;  /* 0x000000000f087348 */ /* 0x001fea0003c00000 */
[----:B------:R1:W2:Y:S02]  /*37740*/  SHFL.UP P6, R14, R13, R12, R11 ;  /* 0x0400000c0d0e7389 */ /* 0x0002a400000c000b */
[----:B012---:R-:W-:Y:S01]  /*37750*/  ENDCOLLECTIVE ;  /* 0x000000000000791b */ /* 0x007fe20003800000 */
.L_x_3107:
[----:B------:R-:W-:Y:S05]  /*37760*/  BSYNC B0 ;  /* 0x0000000000007941 */ /* 0x000fea0003800000 */
.L_x_3106:
        /* <DEDUP_REMOVED lines=10> */
.L_x_3108:
        /* <DEDUP_REMOVED lines=8> */
.L_x_3109:
        /* <DEDUP_REMOVED lines=8> */
.L_x_3110:
        /* <DEDUP_REMOVED lines=8> */
.L_x_3111:
[----:B------:R-:W-:Y:S01]  /*37990*/  MOV R12, 0x1f ;  /* 0x0000001f000c7802 */ /* 0x000fe20000000f00 */
        /* <DEDUP_REMOVED lines=8> */
.L_x_3112:
[----:B------:R-:W-:Y:S01]  /*37a20*/  IMAD.MOV.U32 R9, RZ, RZ, R14 ;  /* 0x000000ffff097224 */ /* 0x000fe200078e000e */
[----:B------:R-:W-:Y:S06]  /*37a30*/  BRA `(.L_x_3113) ;  /* 0xffffff7800b47947 */ /* 0x000fec000383ffff */
.L_x_2814:
[----:B------:R-:W-:Y:S01]  /*37a40*/  BSSY B0, `(.L_x_3114) ;  /* 0x0000006000007945 */ /* 0x000fe20003800000 */
[----:B------:R-:W-:Y:S01]  /*37a50*/  PLOP3.LUT P6, PT, P6, PT, PT, 0x8, 0x0 ;  /* 0x000000000000781c */ /* 0x000fe200037ce170 */
[----:B------:R-:W-:-:S12]  /*37a60*/  IMAD.MOV.U32 R15, RZ, RZ, -0x1 ;  /* 0xffffffffff0f7424 */ /* 0x000fd800078e00ff */
[----:B01----:R-:W-:Y:S05]  /*37a70*/  WARPSYNC.COLLECTIVE R15, `(.L_x_3115) ;  /* 0x000000000f087348 */ /* 0x003fea0003c00000 */
[----:B------:R-:W-:Y:S01]  /*37a80*/  VOTE.ANY R14, PT, P6 ;  /* 0x00000000000e7806 */ /* 0x000fe200030e0100 */
[----:B01----:R-:W-:Y:S06]  /*37a90*/  ENDCOLLECTIVE ;  /* 0x000000000000791b */ /* 0x003fec0003800000 */
.L_x_3115:
[----:B------:R-:W-:Y:S05]  /*37aa0*/  BSYNC B0 ;  /* 0x0000000000007941 */ /* 0x000fea0003800000 */
.L_x_3114:
        /* <DEDUP_REMOVED lines=10> */
.L_x_3116:
[----:B------:R-:W-:Y:S02]  /*37b50*/  IMAD.MOV.U32 R13, RZ, RZ, R6 ;  /* 0x000000ffff0d7224 */ /* 0x000fe400078e0006 */
[----:B------:R-:W-:-:S07]  /*37b60*/  IMAD.MOV.U32 R4, RZ, RZ, R14 ;  /* 0x000000ffff047224 */ /* 0x000fce00078e000e */
[----:B------:R-:W-:Y:S05]  /*37b70*/  WARPSYNC.COLLECTIVE R15, `(.L_x_3117) ;  /* 0x000000000f087348 */ /* 0x000fea0003c00000 */
[----:B------:R0:W1:Y:S02]  /*37b80*/  SHFL.IDX P6, R14, R13, R12, R11 ;  /* 0x0000000c0d0e7389 */ /* 0x00006400000c000b */
[----:B01----:R-:W-:Y:S01]  /*37b90*/  ENDCOLLECTIVE ;  /* 0x000000000000791b */ /* 0x003fe20003800000 */
.L_x_3117:
[----:B------:R-:W-:Y:S01]  /*37ba0*/  IMAD.MOV.U32 R6, RZ, RZ, R14 ;  /* 0x000000ffff067224 */ /* 0x000fe200078e000e */
[----:B------:R-:W-:-:S05]  /*37bb0*/  IADD3 R10, R0, R10, RZ ;  /* 0x0000000a000a7210 */ /* 0x000fca0007ffe0ff */
[----:B------:R0:W-:Y:S01]  /*37bc0*/  STL [R1+0xc], R10 ;  /* 0x00000c0a01007387 */ /* 0x0001e20000100800 */
[----:B------:R-:W-:Y:S05]  /*37bd0*/  BRA `(.L_x_3118) ;  /* 0xffffff7800987947 */ /* 0x000fea000383ffff */
.L_x_2816:
[----:B------:R-:W-:Y:S01]  /*37be0*/  BSSY B0, `(.L_x_3119) ;  /* 0x0000008000007945 */ /* 0x000fe20003800000 */
[----:B------:R-:W-:Y:S02]  /*37bf0*/  IMAD.MOV.U32 R13, RZ, RZ, R7 ;  /* 0x000000ffff0d7224 */ /* 0x000fe400078e0007 */
[----:B------:R-:W-:Y:S02]  /*37c00*/  IMAD.MOV.U32 R12, RZ, RZ, R0 ;  /* 0x000000ffff0c7224 */ /* 0x000fe400078e0000 */
[----:B------:R-:W-:Y:S02]  /*37c10*/  IMAD.MOV.U32 R11, RZ, RZ, 0x1f ;  /* 0x0000001fff0b7424 */ /* 0x000fe400078e00ff */
[----:B------:R-:W-:-:S07]  /*37c20*/  IMAD.MOV.U32 R15, RZ, RZ, -0x1 ;  /* 0xffffffffff0f7424 */ /* 0x000fce00078e00ff */
[----:B0-----:R-:W-:Y:S05]  /*37c30*/  WARPSYNC.COLLECTIVE R15, `(.L_x_3120) ;  /* 0x000000000f087348 */ /* 0x001fea0003c00000 */
[----:B------:R1:W2:Y:S02]  /*37c40*/  SHFL.IDX P6, R14, R13, R12, R11 ;  /* 0x0000000c0d0e7389 */ /* 0x0002a400000c000b */
[----:B012---:R-:W-:Y:S01]  /*37c50*/  ENDCOLLECTIVE ;  /* 0x000000000000791b */ /* 0x007fe20003800000 */
.L_x_3120:
[----:B------:R-:W-:Y:S05]  /*37c60*/  BSYNC B0 ;  /* 0x0000000000007941 */ /* 0x000fea0003800000 */
.L_x_3119:
[----:B------:R-:W-:Y:S01]  /*37c70*/  IMAD.MOV.U32 R0, RZ, RZ, R14 ;  /* 0x000000ffff007224 */ /* 0x000fe200078e000e */
[----:B------:R-:W-:Y:S06]  /*37c80*/  BRA `(.L_x_3121) ;  /* 0xffffff7800847947 */ /* 0x000fec000383ffff */
.L_x_2822:
[----:B0-----:R0:W1:Y:S02]  /*37c90*/  SYNCS.PHASECHK.TRANS64.TRYWAIT P0, [R0+URZ+0x38820], R3 ;  /* 0x03882003000075a7 */ /* 0x001064000800017f */
[----:B-1----:R-:W-:Y:S05]  /*37ca0*/  @!P0 NANOSLEEP.SYNCS 0x989680 ;  /* 0x009896800000895d */ /* 0x002fea0003900000 */
[----:B------:R-:W1:Y:S02]  /*37cb0*/  @!P0 SYNCS.PHASECHK.TRANS64 P0, [R0+URZ+0x38820], R3 ;  /* 0x03882003000085a7 */ /* 0x000e64000800007f */
[----:B-1----:R-:W-:Y:S05]  /*37cc0*/  @!P0 BRA `(.L_x_2822) ;  /* 0xfffffffc00f08947 */ /* 0x002fea000383ffff */
[----:B------:R-:W-:Y:S05]  /*37cd0*/  BRA `(.L_x_3122) ;  /* 0xffffff8400287947 */ /* 0x000fea000383ffff */
.L_x_2823:
        /* <DEDUP_REMOVED lines=11> */
.L_x_3124:
[----:B------:R-:W-:Y:S05]  /*37d90*/  BSYNC B0 ;  /* 0x0000000000007941 */ /* 0x000fea0003800000 */
.L_x_3123:
[----:B------:R-:W-:Y:S05]  /*37da0*/  BRA `(.L_x_3125) ;  /* 0xffffff8400107947 */ /* 0x000fea000383ffff */
.L_x_2824:
[----:B------:R-:W-:Y:S01]  /*37db0*/  BSSY B0, `(.L_x_3126) ;  /* 0x0000006000007945 */ /* 0x000fe20003800000 */
[----:B------:R-:W-:-:S07]  /*37dc0*/  IMAD.MOV.U32 R15, RZ, RZ, -0x1 ;  /* 0xffffffffff0f7424 */ /* 0x000fce00078e00ff */
[----:B01----:R-:W-:Y:S05]  /*37dd0*/  WARPSYNC.COLLECTIVE R15, `(.L_x_3127) ;  /* 0x000000000f0c7348 */ /* 0x003fea0003c00000 */
[----:B------:R-:W-:Y:S02]  /*37de0*/  ELECT P6, UR62, PT ;  /* 0x00000000003e782f */ /* 0x000fe400038c0000 */
[----:B------:R-:W-:Y:S01]  /*37df0*/  MOV R14, UR62 ;  /* 0x0000003e000e7c02 */ /* 0x000fe20008000f00 */
[----:B01----:R-:W-:Y:S10]  /*37e00*/  ENDCOLLECTIVE ;  /* 0x000000000000791b */ /* 0x003ff40003800000 */
.L_x_3127:
[----:B------:R-:W-:Y:S05]  /*37e10*/  BSYNC B0 ;  /* 0x0000000000007941 */ /* 0x000fea0003800000 */
.L_x_3126:
[----:B------:R-:W-:Y:S05]  /*37e20*/  BRA `(.L_x_3128) ;  /* 0xffffff8400047947 */ /* 0x000fea000383ffff */
.L_x_2826:
[----:B0-----:R0:W1:Y:S02]  /*37e30*/  SYNCS.PHASECHK.TRANS64.TRYWAIT P1, [R6+URZ], R5 ;  /* 0x00000005060075a7 */ /* 0x001064000802017f */
[----:B-1----:R-:W-:Y:S05]  /*37e40*/  @!P1 NANOSLEEP.SYNCS 0x989680 ;  /* 0x009896800000995d */ /* 0x002fea0003900000 */
[----:B------:R-:W1:Y:S02]  /*37e50*/  @!P1 SYNCS.PHASECHK.TRANS64 P1, [R6+URZ], R5 ;  /* 0x00000005060095a7 */ /* 0x000e64000802007f */
[----:B-1----:R-:W-:Y:S05]  /*37e60*/  @!P1 BRA `(.L_x_2826) ;  /* 0xfffffffc00f09947 */ /* 0x002fea000383ffff */
[----:B------:R-:W-:Y:S05]  /*37e70*/  BRA `(.L_x_3129) ;  /* 0xffffff8400407947 */ /* 0x000fea000383ffff */
.L_x_2827:
[----:B-1----:R1:W2:Y:S02]  /*37e80*/  SYNCS.PHASECHK.TRANS64.TRYWAIT P1, [R7+URZ], R2 ;  /* 0x00000002070075a7 */ /* 0x0022a4000802017f */
[----:B--2---:R-:W-:Y:S05]  /*37e90*/  @!P1 NANOSLEEP.SYNCS 0x989680 ;  /* 0x009896800000995d */ /* 0x004fea0003900000 */
[----:B------:R-:W2:Y:S02]  /*37ea0*/  @!P1 SYNCS.PHASECHK.TRANS64 P1, [R7+URZ], R2 ;  /* 0x00000002070095a7 */ /* 0x000ea4000802007f */
[----:B--2---:R-:W-:Y:S05]  /*37eb0*/  @!P1 BRA `(.L_x_2827) ;  /* 0xfffffffc00f09947 */ /* 0x004fea000383ffff */
[----:B------:R-:W-:Y:S05]  /*37ec0*/  BRA `(.L_x_3130) ;  /* 0xffffff8400347947 */ /* 0x000fea000383ffff */
.L_x_2829:
[----:B--2---:R2:W3:Y:S02]  /*37ed0*/  SYNCS.PHASECHK.TRANS64.TRYWAIT P1, [R4+URZ+0x38860], R5 ;  /* 0x03886005040075a7 */ /* 0x0044e4000802017f */
[----:B---3--:R-:W-:Y:S05]  /*37ee0*/  @!P1 NANOSLEEP.SYNCS 0x989680 ;  /* 0x009896800000995d */ /* 0x008fea0003900000 */
[----:B------:R-:W3:Y:S02]  /*37ef0*/  @!P1 SYNCS.PHASECHK.TRANS64 P1, [R4+URZ+0x38860], R5 ;  /* 0x03886005040095a7 */ /* 0x000ee4000802007f */
[----:B---3--:R-:W-:Y:S05]  /*37f00*/  @!P1 BRA `(.L_x_2829) ;  /* 0xfffffffc00f09947 */ /* 0x008fea000383ffff */
[----:B------:R-:W-:Y:S05]  /*37f10*/  BRA `(.L_x_3131) ;  /* 0xffffff8400387947 */ /* 0x000fea000383ffff */
.L_x_2831:
[----:B---3--:R3:W4:Y:S02]  /*37f20*/  SYNCS.PHASECHK.TRANS64.TRYWAIT P1, [R3+URZ+0x38860], R2 ;  /* 0x03886002030075a7 */ /* 0x008724000802017f */
[----:B----4-:R-:W-:Y:S05]  /*37f30*/  @!P1 NANOSLEEP.SYNCS 0x989680 ;  /* 0x009896800000995d */ /* 0x010fea0003900000 */
[----:B------:R-:W4:Y:S02]  /*37f40*/  @!P1 SYNCS.PHASECHK.TRANS64 P1, [R3+URZ+0x38860], R2 ;  /* 0x03886002030095a7 */ /* 0x000f24000802007f */
[----:B----4-:R-:W-:Y:S05]  /*37f50*/  @!P1 BRA `(.L_x_2831) ;  /* 0xfffffffc00f09947 */ /* 0x010fea000383ffff */
[----:B------:R-:W-:Y:S05]  /*37f60*/  BRA `(.L_x_3132) ;  /* 0xffffff8400387947 */ /* 0x000fea000383ffff */
.L_x_2833:
[----:B----4-:R4:W0:Y:S02]  /*37f70*/  SYNCS.PHASECHK.TRANS64.TRYWAIT P0, [R4+URZ+0x38880], R5 ;  /* 0x03888005040075a7 */ /* 0x010824000800017f */
[----:B0-----:R-:W-:Y:S05]  /*37f80*/  @!P0 NANOSLEEP.SYNCS 0x989680 ;  /* 0x009896800000895d */ /* 0x001fea0003900000 */
[----:B------:R-:W0:Y:S02]  /*37f90*/  @!P0 SYNCS.PHASECHK.TRANS64 P0, [R4+URZ+0x38880], R5 ;  /* 0x03888005040085a7 */ /* 0x000e24000800007f */
[----:B0-----:R-:W-:Y:S05]  /*37fa0*/  @!P0 BRA `(.L_x_2833) ;  /* 0xfffffffc00f08947 */ /* 0x001fea000383ffff */
[----:B------:R-:W-:Y:S05]  /*37fb0*/  BRA `(.L_x_2834) ;  /* 0xffffff8400347947 */ /* 0x000fea000383ffff */
.L_x_3133:
        /* <DEDUP_REMOVED lines=12> */
.L_x_3142:


//--------------------- .nv.global.init           --------------------------
	.section	.nv.global.init,"aw",@progbits
	.align	4
.nv.global.init:
	.type		_ZZN5flash28permute_output_fp8_VcolmajorIN4cute6TensorINS1_11ArrayEngineIfLm128EEENS1_6LayoutINS1_5tupleIJNS6_IJNS1_1CILi2EEES8_NS7_ILi32EEEEEENS7_ILi1EEESB_EEENS6_IJNS6_IJSB_S8_NS7_ILi4EEEEEENS7_ILi0EEESF_EEEEEEEEEvRT_E9upper_map,@object
	.size		_ZZN5flash28permute_output_fp8_VcolmajorIN4cute6TensorINS1_11ArrayEngineIfLm128EEENS1_6LayoutINS1_5tupleIJNS6_IJNS1_1CILi2EEES8_NS7_ILi32EEEEEENS7_ILi1EEESB_EEENS6_IJNS6_IJSB_S8_NS7_ILi4EEEEEENS7_ILi0EEESF_EEEEEEEEEvRT_E9upper_map,($str$23 - _ZZN5flash28permute_output_fp8_VcolmajorIN4cute6TensorINS1_11ArrayEngineIfLm128EEENS1_6LayoutINS1_5tupleIJNS6_IJNS1_1CILi2EEES8_NS7_ILi32EEEEEENS7_ILi1EEESB_EEENS6_IJNS6_IJSB_S8_NS7_ILi4EEEEEENS7_ILi0EEESF_EEEEEEEEEvRT_E9upper_map)
_ZZN5flash28permute_output_fp8_VcolmajorIN4cute6TensorINS1_11ArrayEngineIfLm128EEENS1_6LayoutINS1_5tupleIJNS6_IJNS1_1CILi2EEES8_NS7_ILi32EEEEEENS7_ILi1EEESB_EEENS6_IJNS6_IJSB_S8_NS7_ILi4EEEEEENS7_ILi0EEESF_EEEEEEEEEvRT_E9upper_map:
        /*0000*/ 	.byte	0x00, 0x00, 0x00, 0x00, 0x02, 0x00, 0x00, 0x00, 0x03, 0x00, 0x00, 0x00, 0x01, 0x00, 0x00, 0x00
	.type		$str$23,@object
	.size		$str$23,($str$24 - $str$23)
$str$23:
        /*0010*/ 	.byte	0x28, 0x61, 0x64, 0x64, 0x72, 0x65, 0x73, 0x73, 0x20, 0x26, 0x20, 0x6d, 0x61, 0x73, 0x6b, 0x29
        /*0020*/ 	.byte	0x20, 0x3d, 0x3d, 0x20, 0x30, 0x00
	.type		$str$24,@object
	.size		$str$24,(__unnamed_11 - $str$24)
$str$24:
        /*0026*/ 	.byte	0x2f, 0x74, 0x6d, 0x70, 0x2f, 0x6f, 0x73, 0x73, 0x5f, 0x6b, 0x65, 0x72, 0x6e, 0x65, 0x6c, 0x73
        /*0036*/ 	.byte	0x5f, 0x73, 0x72, 0x63, 0x2f, 0x66, 0x6c, 0x61, 0x73, 0x68, 0x5f, 0x61, 0x74, 0x74, 0x65, 0x6e
        /*0046*/ 	.byte	0x74, 0x69, 0x6f, 0x6e, 0x2f, 0x63, 0x73, 0x72, 0x63, 0x2f, 0x63, 0x75, 0x74, 0x6c, 0x61, 0x73
        /*0056*/ 	.byte	0x73, 0x2f, 0x69, 0x6e, 0x63, 0x6c, 0x75, 0x64, 0x65, 0x2f, 0x63, 0x75, 0x74, 0x65, 0x2f, 0x70
        /*0066*/ 	.byte	0x6f, 0x69, 0x6e, 0x74, 0x65, 0x72, 0x5f, 0x66, 0x6c, 0x61, 0x67, 0x67, 0x65, 0x64, 0x2e, 0x68
        /*0076*/ 	.byte	0x70, 0x70, 0x00
	.type		__unnamed_11,@object
	.size		__unnamed_11,(__unnamed_6 - __unnamed_11)
__unnamed_11:
        /* <DEDUP_REMOVED lines=24> */
        /*01f9*/ 	.byte	0x26, 0x5d, 0x00
	.type		__unnamed_6,@object
	.size		__unnamed_6,(__unnamed_5 - __unnamed_6)
__unnamed_6:
        /* <DEDUP_REMOVED lines=24> */
        /*037c*/ 	.byte	0x3e, 0x3e, 0x20, 0x26, 0x5d, 0x00
	.type		__unnamed_5,@object
	.size		__unnamed_5,(__unnamed_9 - __unnamed_5)
__unnamed_5:
        /* <DEDUP_REMOVED lines=24> */
        /*0502*/ 	.byte	0x34, 0x3e, 0x3e, 0x3e, 0x3e, 0x3e, 0x20, 0x26, 0x5d, 0x00
	.type		__unnamed_9,@object
	.size		__unnamed_9,(__unnamed_3 - __unnamed_9)
__unnamed_9:
        /* <DEDUP_REMOVED lines=28> */
        /*06cc*/ 	.byte	0x3a, 0x43, 0x3c, 0x31, 0x36, 0x33, 0x38, 0x34, 0x3e, 0x3e, 0x3e, 0x3e, 0x3e, 0x5d, 0x00
	.type		__unnamed_3,@object
	.size		__unnamed_3,(__unnamed_8 - __unnamed_3)
__unnamed_3:
        /* <DEDUP_REMOVED lines=29> */
        /*08ab*/ 	.byte	0x5d, 0x00
	.type		__unnamed_8,@object
	.size		__unnamed_8,(__unnamed_10 - __unnamed_8)
__unnamed_8:
        /* <DEDUP_REMOVED lines=30> */
	.type		__unnamed_10,@object
	.size		__unnamed_10,(__unnamed_2 - __unnamed_10)
__unnamed_10:
        /* <DEDUP_REMOVED lines=30> */
	.type		__unnamed_2,@object
	.size		__unnamed_2,(__unnamed_4 - __unnamed_2)
__unnamed_2:
        /* <DEDUP_REMOVED lines=30> */
	.type		__unnamed_4,@object
	.size		__unnamed_4,(__unnamed_7 - __unnamed_4)
__unnamed_4:
        /* <DEDUP_REMOVED lines=30> */
	.type		__unnamed_7,@object
	.size		__unnamed_7,(__unnamed_1 - __unnamed_7)
__unnamed_7:
        /* <DEDUP_REMOVED lines=30> */
	.type		__unnamed_1,@object
	.size		__unnamed_1,(.L_0 - __unnamed_1)
__unnamed_1:
        /* <DEDUP_REMOVED lines=29> */
        /*13a7*/ 	.byte	0x3e, 0x3e, 0x3e, 0x3e, 0x20, 0x26, 0x5d, 0x00
.L_0:


//--------------------- .nv.shared._ZN7cutlass13device_kernelIN5flash11enable_sm90INS1_16FlashAttnFwdSm90INS1_25CollectiveMainloopFwdSm90ILi2EN4cute5tupleIJNS5_1CILi1EEES8_S8_EEENS6_IJNS7_ILi128EEESA_NS7_ILi256EEEEEELi256ENS_12float_e4m3_tEfNS_4arch4Sm90ELb0ELb0ELb0ELb0ELb0ELb0ELb0ELb1ELb1ELb1ELb1ELb0EEENS1_21CollectiveEpilogueFwdINS6_IJSA_SB_SA_EEES9_NS_10bfloat16_tESF_Li256ELb0ELb1ELb1ELb1EEENS1_19SingleTileSchedulerILb0ELb1ELb1ELi128EEEEEEEEEvNT_6ParamsE --------------------------
	.section	.nv.shared._ZN7cutlass13device_kernelIN5flash11enable_sm90INS1_16FlashAttnFwdSm90INS1_25CollectiveMainloopFwdSm90ILi2EN4cute5tupleIJNS5_1CILi1EEES8_S8_EEENS6_IJNS7_ILi128EEESA_NS7_ILi256EEEEEELi256ENS_12float_e4m3_tEfNS_4arch4Sm90ELb0ELb0ELb0ELb0ELb0ELb0ELb0ELb1ELb1ELb1ELb1ELb0EEENS1_21CollectiveEpilogueFwdINS6_IJSA_SB_SA_EEES9_NS_10bfloat16_tESF_Li256ELb0ELb1ELb1ELb1EEENS1_19SingleTileSchedulerILb0ELb1ELb1ELi128EEEEEEEEEvNT_6ParamsE,"aw",@nobits
	.sectionflags	@""
	.align	16
	.zero		1024


//--------------------- .nv.shared.reserved.0     --------------------------
	.section	.nv.shared.reserved.0,"aw",@nobits
	.weak		__nv_reservedSMEM_offset_0_alias
	.size		__nv_reservedSMEM_offset_0_alias, 0, 0
	.other		__nv_reservedSMEM_offset_0_alias,@"STO_CUDA_RESERVED_SHARED STV_DEFAULT"
__nv_reservedSMEM_offset_0_alias:
	.zero		0


//--------------------- .nv.global                --------------------------
	.section	.nv.global,"aw",@nobits
.nv.global:
	.type		_ZN72_INTERNAL_5bd3b529_36_flash_fwd_hdim256_e4m3_split_sm90_cu_526fb41a_32364cute1_E,@object
	.size		_ZN72_INTERNAL_5bd3b529_36_flash_fwd_hdim256_e4m3_split_sm90_cu_526fb41a_32364cute1_E,(_ZN72_INTERNAL_5bd3b529_36_flash_fwd_hdim256_e4m3_split_sm90_cu_526fb41a_32364cuda3std3__45__cpo6cbeginE - _ZN72_INTERNAL_5bd3b529_36_flash_fwd_hdim256_e4m3_split_sm90_cu_526fb41a_32364cute1_E)
_ZN72_INTERNAL_5bd3b529_36_flash_fwd_hdim256_e4m3_split_sm90_cu_526fb41a_32364cute1_E:
	.zero		1
	.type		_ZN72_INTERNAL_5bd3b529_36_flash_fwd_hdim256_e4m3_split_sm90_cu_526fb41a_32364cuda3std3__45__cpo6cbeginE,@object
	.size		_ZN72_INTERNAL_5bd3b529_36_flash_fwd_hdim256_e4m3_split_sm90_cu_526fb41a_32364cuda3std3__45__cpo6cbeginE,(_ZN72_INTERNAL_5bd3b529_36_flash_fwd_hdim256_e4m3_split_sm90_cu_526fb41a_32364cuda3std3__48in_placeE - _ZN72_INTERNAL_5bd3b529_36_flash_fwd_hdim256_e4m3_split_sm90_cu_526fb41a_32364cuda3std3__45__cpo6cbeginE)
_ZN72_INTERNAL_5bd3b529_36_flash_fwd_hdim256_e4m3_split_sm90_cu_526fb41a_32364cuda3std3__45__cpo6cbeginE:
	.zero		1
	.type		_ZN72_INTERNAL_5bd3b529_36_flash_fwd_hdim256_e4m3_split_sm90_cu_526fb41a_32364cuda3std3__48in_placeE,@object
	.size		_ZN72_INTERNAL_5bd3b529_36_flash_fwd_hdim256_e4m3_split_sm90_cu_526fb41a_32364cuda3std3__48in_placeE,(_ZN72_INTERNAL_5bd3b529_36_flash_fwd_hdim256_e4m3_split_sm90_cu_526fb41a_32364cuda3std6ranges3__45__cpo9iter_moveE - _ZN72_INTERNAL_5bd3b529_36_flash_fwd_hdim256_e4m3_split_sm90_cu_526fb41a_32364cuda3std3__48in_placeE)
_ZN72_INTERNAL_5bd3b529_36_flash_fwd_hdim256_e4m3_split_sm90_cu_526fb41a_32364cuda3std3__48in_placeE:
	.zero		1
	.type		_ZN72_INTERNAL_5bd3b529_36_flash_fwd_hdim256_e4m3_split_sm90_cu_526fb41a_32364cuda3std6ranges3__45__cpo9iter_moveE,@object
	.size		_ZN72_INTERNAL_5bd3b529_36_flash_fwd_hdim256_e4m3_split_sm90_cu_526fb41a_32364cuda3std6ranges3__45__cpo9iter_moveE,(_ZN72_INTERNAL_5bd3b529_36_flash_fwd_hdim256_e4m3_split_sm90_cu_526fb41a_32364cuda3std3__45__cpo5beginE - _ZN72_INTERNAL_5bd3b529_36_flash_fwd_hdim256_e4m3_split_sm90_cu_526fb41a_32364cuda3std6ranges3__45__cpo9iter_moveE)
_ZN72_INTERNAL_5bd3b529_36_flash_fwd_hdim256_e4m3_split_sm90_cu_526fb41a_32364cuda3std6ranges3__45__cpo9iter_moveE:
	.zero		1
	.type		_ZN72_INTERNAL_5bd3b529_36_flash_fwd_hdim256_e4m3_split_sm90_cu_526fb41a_32364cuda3std3__45__cpo5beginE,@object
	.size		_ZN72_INTERNAL_5bd3b529_36_flash_fwd_hdim256_e4m3_split_sm90_cu_526fb41a_32364cuda3std3__45__cpo5beginE,(_ZN72_INTERNAL_5bd3b529_36_flash_fwd_hdim256_e4m3_split_sm90_cu_526fb41a_32364cuda3std3__474_GLOBAL__N__5bd3b529_36_flash_fwd_hdim256_e4m3_split_sm90_cu_526fb41a_32366ignoreE - _ZN72_INTERNAL_5bd3b529_36_flash_fwd_hdim256_e4m3_split_sm90_cu_526fb41a_32364cuda3std3__45__cpo5beginE)
_ZN72_INTERNAL_5bd3b529_36_flash_fwd_hdim256_e4m3_split_sm90_cu_526fb41a_32364cuda3std3__45__cpo5beginE:
	.zero		1
	.type		_ZN72_INTERNAL_5bd3b529_36_flash_fwd_hdim256_e4m3_split_sm90_cu_526fb41a_32364cuda3std3__474_GLOBAL__N__5bd3b529_36_flash_fwd_hdim256_e4m3_split_sm90_cu_526fb41a_32366ignoreE,@object
	.size		_ZN72_INTERNAL_5bd3b529_36_flash_fwd_hdim256_e4m3_split_sm90_cu_526fb41a_32364cuda3std3__474_GLOBAL__N__5bd3b529_36_flash_fwd_hdim256_e4m3_split_sm90_cu_526fb41a_32366ignoreE,(_ZN72_INTERNAL_5bd3b529_36_flash_fwd_hdim256_e4m3_split_sm90_cu_526fb41a_32364cute7productE - _ZN72_INTERNAL_5bd3b529_36_flash_fwd_hdim256_e4m3_split_sm90_cu_526fb41a_32364cuda3std3__474_GLOBAL__N__5bd3b529_36_flash_fwd_hdim256_e4m3_split_sm90_cu_526fb41a_32366ignoreE)
_ZN72_INTERNAL_5bd3b529_36_flash_fwd_hdim256_e4m3_split_sm90_cu_526fb41a_32364cuda3std3__474_GLOBAL__N__5bd3b529_36_flash_fwd_hdim256_e4m3_split_sm90_cu_526fb41a_32366ignoreE:
	.zero		1
	.type		_ZN72_INTERNAL_5bd3b529_36_flash_fwd_hdim256_e4m3_split_sm90_cu_526fb41a_32364cute7productE,@object
	.size		_ZN72_INTERNAL_5bd3b529_36_flash_fwd_hdim256_e4m3_split_sm90_cu_526fb41a_32364cute7productE,(_ZN72_INTERNAL_5bd3b529_36_flash_fwd_hdim256_e4m3_split_sm90_cu_526fb41a_32364cuda3std3__45__cpo3endE - _ZN72_INTERNAL_5bd3b529_36_flash_fwd_hdim256_e4m3_split_sm90_cu_526fb41a_32364cute7productE)
_ZN72_INTERNAL_5bd3b529_36_flash_fwd_hdim256_e4m3_split_sm90_cu_526fb41a_32364cute7productE:
	.zero		1
	.type		_ZN72_INTERNAL_5bd3b529_36_flash_fwd_hdim256_e4m3_split_sm90_cu_526fb41a_32364cuda3std3__45__cpo3endE,@object
	.size		_ZN72_INTERNAL_5bd3b529_36_flash_fwd_hdim256_e4m3_split_sm90_cu_526fb41a_32364cuda3std3__45__cpo3endE,(_ZN72_INTERNAL_5bd3b529_36_flash_fwd_hdim256_e4m3_split_sm90_cu_526fb41a_32364cuda3std3__419piecewise_constructE - _ZN72_INTERNAL_5bd3b529_36_flash_fwd_hdim256_e4m3_split_sm90_cu_526fb41a_32364cuda3std3__45__cpo3endE)
_ZN72_INTERNAL_5bd3b529_36_flash_fwd_hdim256_e4m3_split_sm90_cu_526fb41a_32364cuda3std3__45__cpo3endE:
	.zero		1
	.type		_ZN72_INTERNAL_5bd3b529_36_flash_fwd_hdim256_e4m3_split_sm90_cu_526fb41a_32364cuda3std3__419piecewise_constructE,@object
	.size		_ZN72_INTERNAL_5bd3b529_36_flash_fwd_hdim256_e4m3_split_sm90_cu_526fb41a_32364cuda3std3__419piecewise_constructE,(_ZN72_INTERNAL_5bd3b529_36_flash_fwd_hdim256_e4m3_split_sm90_cu_526fb41a_32364cuda3std3__45__cpo4cendE - _ZN72_INTERNAL_5bd3b529_36_flash_fwd_hdim256_e4m3_split_sm90_cu_526fb41a_32364cuda3std3__419piecewise_constructE)
_ZN72_INTERNAL_5bd3b529_36_flash_fwd_hdim256_e4m3_split_sm90_cu_526fb41a_32364cuda3std3__419piecewise_constructE:
	.zero		1
	.type		_ZN72_INTERNAL_5bd3b529_36_flash_fwd_hdim256_e4m3_split_sm90_cu_526fb41a_32364cuda3std3__45__cpo4cendE,@object
	.size		_ZN72_INTERNAL_5bd3b529_36_flash_fwd_hdim256_e4m3_split_sm90_cu_526fb41a_32364cuda3std3__45__cpo4cendE,(_ZN72_INTERNAL_5bd3b529_36_flash_fwd_hdim256_e4m3_split_sm90_cu_526fb41a_32364cuda3std6ranges3__45__cpo4swapE - _ZN72_INTERNAL_5bd3b529_36_flash_fwd_hdim256_e4m3_split_sm90_cu_526fb41a_32364cuda3std3__45__cpo4cendE)
_ZN72_INTERNAL_5bd3b529_36_flash_fwd_hdim256_e4m3_split_sm90_cu_526fb41a_32364cuda3std3__45__cpo4cendE:
	.zero		1
	.type		_ZN72_INTERNAL_5bd3b529_36_flash_fwd_hdim256_e4m3_split_sm90_cu_526fb41a_32364cuda3std6ranges3__45__cpo4swapE,@object
	.size		_ZN72_INTERNAL_5bd3b529_36_flash_fwd_hdim256_e4m3_split_sm90_cu_526fb41a_32364cuda3std6ranges3__45__cpo4swapE,(.L_19 - _ZN72_INTERNAL_5bd3b529_36_flash_fwd_hdim256_e4m3_split_sm90_cu_526fb41a_32364cuda3std6ranges3__45__cpo4swapE)
_ZN72_INTERNAL_5bd3b529_36_flash_fwd_hdim256_e4m3_split_sm90_cu_526fb41a_32364cuda3std6ranges3__45__cpo4swapE:
	.zero		1
.L_19:


//--------------------- .nv.shared._ZN7cutlass13device_kernelIN5flash11enable_sm90INS1_16FlashAttnFwdSm90INS1_25CollectiveMainloopFwdSm90ILi2EN4cute5tupleIJNS5_1CILi1EEES8_S8_EEENS6_IJNS7_ILi128EEESA_NS7_ILi256EEEEEELi256ENS_12float_e4m3_tEfNS_4arch4Sm90ELb0ELb0ELb0ELb1ELb0ELb0ELb0ELb1ELb1ELb1ELb1ELb0EEENS1_21CollectiveEpilogueFwdINS6_IJSA_SB_SA_EEES9_NS_10bfloat16_tESF_Li256ELb1ELb1ELb1ELb1EEENS1_36VarlenDynamicPersistentTileSchedulerILi128ELi128ELi256ELi128ELb1ELb1ELb1ELb0ELb1ELb1EEEEEEEEEvNT_6ParamsE --------------------------
	.section	.nv.shared._ZN7cutlass13device_kernelIN5flash11enable_sm90INS1_16FlashAttnFwdSm90INS1_25CollectiveMainloopFwdSm90ILi2EN4cute5tupleIJNS5_1CILi1EEES8_S8_EEENS6_IJNS7_ILi128EEESA_NS7_ILi256EEEEEELi256ENS_12float_e4m3_tEfNS_4arch4Sm90ELb0ELb0ELb0ELb1ELb0ELb0ELb0ELb1ELb1ELb1ELb1ELb0EEENS1_21CollectiveEpilogueFwdINS6_IJSA_SB_SA_EEES9_NS_10bfloat16_tESF_Li256ELb1ELb1ELb1ELb1EEENS1_36VarlenDynamicPersistentTileSchedulerILi128ELi128ELi256ELi128ELb1ELb1ELb1ELb0ELb1ELb1EEEEEEEEEvNT_6ParamsE,"aw",@nobits
	.sectionflags	@""
	.align	16
	.zero		1024


//--------------------- .nv.shared._ZN7cutlass13device_kernelIN5flash11enable_sm90INS1_16FlashAttnFwdSm90INS1_25CollectiveMainloopFwdSm90ILi2EN4cute5tupleIJNS5_1CILi1EEES8_S8_EEENS6_IJNS7_ILi128EEESA_NS7_ILi256EEEEEELi256ENS_12float_e4m3_tEfNS_4arch4Sm90ELb0ELb0ELb0ELb1ELb0ELb1ELb0ELb1ELb1ELb1ELb1ELb0EEENS1_21CollectiveEpilogueFwdINS6_IJSA_SB_SA_EEES9_NS_10bfloat16_tESF_Li256ELb1ELb1ELb1ELb1EEENS1_36VarlenDynamicPersistentTileSchedulerILi128ELi128ELi256ELi128ELb1ELb1ELb1ELb0ELb1ELb1EEEEEEEEEvNT_6ParamsE --------------------------
	.section	.nv.shared._ZN7cutlass13device_kernelIN5flash11enable_sm90INS1_16FlashAttnFwdSm90INS1_25CollectiveMainloopFwdSm90ILi2EN4cute5tupleIJNS5_1CILi1EEES8_S8_EEENS6_IJNS7_ILi128EEESA_NS7_ILi256EEEEEELi256ENS_12float_e4m3_tEfNS_4arch4Sm90ELb0ELb0ELb0ELb1ELb0ELb1ELb0ELb1ELb1ELb1ELb1ELb0EEENS1_21CollectiveEpilogueFwdINS6_IJSA_SB_SA_EEES9_NS_10bfloat16_tESF_Li256ELb1ELb1ELb1ELb1EEENS1_36VarlenDynamicPersistentTileSchedulerILi128ELi128ELi256ELi128ELb1ELb1ELb1ELb0ELb1ELb1EEEEEEEEEvNT_6ParamsE,"aw",@nobits
	.sectionflags	@""
	.align	16
	.zero		1024


//--------------------- .nv.shared._ZN7cutlass13device_kernelIN5flash11enable_sm90INS1_16FlashAttnFwdSm90INS1_25CollectiveMainloopFwdSm90ILi2EN4cute5tupleIJNS5_1CILi1EEES8_S8_EEENS6_IJNS7_ILi128EEENS7_ILi64EEENS7_ILi256EEEEEELi256ENS_12float_e4m3_tEfNS_4arch4Sm90ELb0ELb1ELb0ELb0ELb0ELb0ELb0ELb1ELb1ELb1ELb1ELb0EEENS1_21CollectiveEpilogueFwdINS6_IJSA_SC_SB_EEES9_NS_10bfloat16_tESG_Li256ELb0ELb1ELb1ELb1EEENS1_19SingleTileSchedulerILb0ELb1ELb1ELi128EEEEEEEEEvNT_6ParamsE --------------------------
	.section	.nv.shared._ZN7cutlass13device_kernelIN5flash11enable_sm90INS1_16FlashAttnFwdSm90INS1_25CollectiveMainloopFwdSm90ILi2EN4cute5tupleIJNS5_1CILi1EEES8_S8_EEENS6_IJNS7_ILi128EEENS7_ILi64EEENS7_ILi256EEEEEELi256ENS_12float_e4m3_tEfNS_4arch4Sm90ELb0ELb1ELb0ELb0ELb0ELb0ELb0ELb1ELb1ELb1ELb1ELb0EEENS1_21CollectiveEpilogueFwdINS6_IJSA_SC_SB_EEES9_NS_10bfloat16_tESG_Li256ELb0ELb1ELb1ELb1EEENS1_19SingleTileSchedulerILb0ELb1ELb1ELi128EEEEEEEEEvNT_6ParamsE,"aw",@nobits
	.sectionflags	@""
	.align	16
	.zero		1024


//--------------------- .nv.shared._ZN7cutlass13device_kernelIN5flash11enable_sm90INS1_16FlashAttnFwdSm90INS1_25CollectiveMainloopFwdSm90ILi2EN4cute5tupleIJNS5_1CILi1EEES8_S8_EEENS6_IJNS7_ILi128EEENS7_ILi64EEENS7_ILi256EEEEEELi256ENS_12float_e4m3_tEfNS_4arch4Sm90ELb0ELb1ELb0ELb1ELb0ELb0ELb0ELb1ELb1ELb1ELb1ELb0EEENS1_21CollectiveEpilogueFwdINS6_IJSA_SC_SB_EEES9_NS_10bfloat16_tESG_Li256ELb1ELb1ELb1ELb1EEENS1_36VarlenDynamicPersistentTileSchedulerILi128ELi64ELi256ELi128ELb1ELb1ELb1ELb1ELb0ELb1EEEEEEEEEvNT_6ParamsE --------------------------
	.section	.nv.shared._ZN7cutlass13device_kernelIN5flash11enable_sm90INS1_16FlashAttnFwdSm90INS1_25CollectiveMainloopFwdSm90ILi2EN4cute5tupleIJNS5_1CILi1EEES8_S8_EEENS6_IJNS7_ILi128EEENS7_ILi64EEENS7_ILi256EEEEEELi256ENS_12float_e4m3_tEfNS_4arch4Sm90ELb0ELb1ELb0ELb1ELb0ELb0ELb0ELb1ELb1ELb1ELb1ELb0EEENS1_21CollectiveEpilogueFwdINS6_IJSA_SC_SB_EEES9_NS_10bfloat16_tESG_Li256ELb1ELb1ELb1ELb1EEENS1_36VarlenDynamicPersistentTileSchedulerILi128ELi64ELi256ELi128ELb1ELb1ELb1ELb1ELb0ELb1EEEEEEEEEvNT_6ParamsE,"aw",@nobits
	.sectionflags	@""
	.align	16
	.zero		1024


//--------------------- .nv.shared._ZN7cutlass13device_kernelIN5flash11enable_sm90INS1_16FlashAttnFwdSm90INS1_25CollectiveMainloopFwdSm90ILi2EN4cute5tupleIJNS5_1CILi1EEES8_S8_EEENS6_IJNS7_ILi128EEENS7_ILi64EEENS7_ILi256EEEEEELi256ENS_12float_e4m3_tEfNS_4arch4Sm90ELb0ELb1ELb0ELb1ELb0ELb1ELb0ELb1ELb1ELb1ELb1ELb0EEENS1_21CollectiveEpilogueFwdINS6_IJSA_SC_SB_EEES9_NS_10bfloat16_tESG_Li256ELb1ELb1ELb1ELb1EEENS1_36VarlenDynamicPersistentTileSchedulerILi128ELi64ELi256ELi128ELb1ELb1ELb1ELb1ELb0ELb1EEEEEEEEEvNT_6ParamsE --------------------------
	.section	.nv.shared._ZN7cutlass13device_kernelIN5flash11enable_sm90INS1_16FlashAttnFwdSm90INS1_25CollectiveMainloopFwdSm90ILi2EN4cute5tupleIJNS5_1CILi1EEES8_S8_EEENS6_IJNS7_ILi128EEENS7_ILi64EEENS7_ILi256EEEEEELi256ENS_12float_e4m3_tEfNS_4arch4Sm90ELb0ELb1ELb0ELb1ELb0ELb1ELb0ELb1ELb1ELb1ELb1ELb0EEENS1_21CollectiveEpilogueFwdINS6_IJSA_SC_SB_EEES9_NS_10bfloat16_tESG_Li256ELb1ELb1ELb1ELb1EEENS1_36VarlenDynamicPersistentTileSchedulerILi128ELi64ELi256ELi128ELb1ELb1ELb1ELb1ELb0ELb1EEEEEEEEEvNT_6ParamsE,"aw",@nobits
	.sectionflags	@""
	.align	16
	.zero		1024


//--------------------- .nv.shared._ZN7cutlass13device_kernelIN5flash11enable_sm90INS1_16FlashAttnFwdSm90INS1_25CollectiveMainloopFwdSm90ILi2EN4cute5tupleIJNS5_1CILi1EEES8_S8_EEENS6_IJNS7_ILi128EEESA_NS7_ILi256EEEEEELi256ENS_12float_e4m3_tEfNS_4arch4Sm90ELb1ELb0ELb0ELb0ELb0ELb0ELb0ELb1ELb1ELb1ELb1ELb0EEENS1_21CollectiveEpilogueFwdINS6_IJSA_SB_SA_EEES9_NS_10bfloat16_tESF_Li256ELb0ELb1ELb1ELb1EEENS1_19SingleTileSchedulerILb0ELb1ELb1ELi128EEEEEEEEEvNT_6ParamsE --------------------------
	.section	.nv.shared._ZN7cutlass13device_kernelIN5flash11enable_sm90INS1_16FlashAttnFwdSm90INS1_25CollectiveMainloopFwdSm90ILi2EN4cute5tupleIJNS5_1CILi1EEES8_S8_EEENS6_IJNS7_ILi128EEESA_NS7_ILi256EEEEEELi256ENS_12float_e4m3_tEfNS_4arch4Sm90ELb1ELb0ELb0ELb0ELb0ELb0ELb0ELb1ELb1ELb1ELb1ELb0EEENS1_21CollectiveEpilogueFwdINS6_IJSA_SB_SA_EEES9_NS_10bfloat16_tESF_Li256ELb0ELb1ELb1ELb1EEENS1_19SingleTileSchedulerILb0ELb1ELb1ELi128EEEEEEEEEvNT_6ParamsE,"aw",@nobits
	.sectionflags	@""
	.align	16
	.zero		1024


//--------------------- .nv.shared._ZN7cutlass13device_kernelIN5flash11enable_sm90INS1_16FlashAttnFwdSm90INS1_25CollectiveMainloopFwdSm90ILi2EN4cute5tupleIJNS5_1CILi1EEES8_S8_EEENS6_IJNS7_ILi128EEESA_NS7_ILi256EEEEEELi256ENS_12float_e4m3_tEfNS_4arch4Sm90ELb1ELb0ELb0ELb1ELb0ELb0ELb0ELb1ELb1ELb1ELb1ELb0EEENS1_21CollectiveEpilogueFwdINS6_IJSA_SB_SA_EEES9_NS_10bfloat16_tESF_Li256ELb1ELb1ELb1ELb1EEENS1_36VarlenDynamicPersistentTileSchedulerILi128ELi128ELi256ELi128ELb1ELb1ELb1ELb1ELb1ELb1EEEEEEEEEvNT_6ParamsE --------------------------
	.section	.nv.shared._ZN7cutlass13device_kernelIN5flash11enable_sm90INS1_16FlashAttnFwdSm90INS1_25CollectiveMainloopFwdSm90ILi2EN4cute5tupleIJNS5_1CILi1EEES8_S8_EEENS6_IJNS7_ILi128EEESA_NS7_ILi256EEEEEELi256ENS_12float_e4m3_tEfNS_4arch4Sm90ELb1ELb0ELb0ELb1ELb0ELb0ELb0ELb1ELb1ELb1ELb1ELb0EEENS1_21CollectiveEpilogueFwdINS6_IJSA_SB_SA_EEES9_NS_10bfloat16_tESF_Li256ELb1ELb1ELb1ELb1EEENS1_36VarlenDynamicPersistentTileSchedulerILi128ELi128ELi256ELi128ELb1ELb1ELb1ELb1ELb1ELb1EEEEEEEEEvNT_6ParamsE,"aw",@nobits
	.sectionflags	@""
	.align	16
	.zero		1024


//--------------------- .nv.shared._ZN7cutlass13device_kernelIN5flash11enable_sm90INS1_16FlashAttnFwdSm90INS1_25CollectiveMainloopFwdSm90ILi2EN4cute5tupleIJNS5_1CILi1EEES8_S8_EEENS6_IJNS7_ILi128EEESA_NS7_ILi256EEEEEELi256ENS_12float_e4m3_tEfNS_4arch4Sm90ELb1ELb0ELb0ELb1ELb0ELb1ELb0ELb1ELb1ELb1ELb1ELb0EEENS1_21CollectiveEpilogueFwdINS6_IJSA_SB_SA_EEES9_NS_10bfloat16_tESF_Li256ELb1ELb1ELb1ELb1EEENS1_36VarlenDynamicPersistentTileSchedulerILi128ELi128ELi256ELi128ELb1ELb1ELb1ELb1ELb1ELb1EEEEEEEEEvNT_6ParamsE --------------------------
	.section	.nv.shared._ZN7cutlass13device_kernelIN5flash11enable_sm90INS1_16FlashAttnFwdSm90INS1_25CollectiveMainloopFwdSm90ILi2EN4cute5tupleIJNS5_1CILi1EEES8_S8_EEENS6_IJNS7_ILi128EEESA_NS7_ILi256EEEEEELi256ENS_12float_e4m3_tEfNS_4arch4Sm90ELb1ELb0ELb0ELb1ELb0ELb1ELb0ELb1ELb1ELb1ELb1ELb0EEENS1_21CollectiveEpilogueFwdINS6_IJSA_SB_SA_EEES9_NS_10bfloat16_tESF_Li256ELb1ELb1ELb1ELb1EEENS1_36VarlenDynamicPersistentTileSchedulerILi128ELi128ELi256ELi128ELb1ELb1ELb1ELb1ELb1ELb1EEEEEEEEEvNT_6ParamsE,"aw",@nobits
	.sectionflags	@""
	.align	16
	.zero		1024


//--------------------- .nv.constant0._ZN7cutlass13device_kernelIN5flash11enable_sm90INS1_16FlashAttnFwdSm90INS1_25CollectiveMainloopFwdSm90ILi2EN4cute5tupleIJNS5_1CILi1EEES8_S8_EEENS6_IJNS7_ILi128EEESA_NS7_ILi256EEEEEELi256ENS_12float_e4m3_tEfNS_4arch4Sm90ELb0ELb0ELb0ELb0ELb0ELb0ELb0ELb1ELb1ELb1ELb1ELb0EEENS1_21CollectiveEpilogueFwdINS6_IJSA_SB_SA_EEES9_NS_10bfloat16_tESF_Li256ELb0ELb1ELb1ELb1EEENS1_19SingleTileSchedulerILb0ELb1ELb1ELi128EEEEEEEEEvNT_6ParamsE --------------------------
	.section	.nv.constant0._ZN7cutlass13device_kernelIN5flash11enable_sm90INS1_16FlashAttnFwdSm90INS1_25CollectiveMainloopFwdSm90ILi2EN4cute5tupleIJNS5_1CILi1EEES8_S8_EEENS6_IJNS7_ILi128EEESA_NS7_ILi256EEEEEELi256ENS_12float_e4m3_tEfNS_4arch4Sm90ELb0ELb0ELb0ELb0ELb0ELb0ELb0ELb1ELb1ELb1ELb1ELb0EEENS1_21CollectiveEpilogueFwdINS6_IJSA_SB_SA_EEES9_NS_10bfloat16_tESF_Li256ELb0ELb1ELb1ELb1EEENS1_19SingleTileSchedulerILb0ELb1ELb1ELi128EEEEEEEEEvNT_6ParamsE,"a",@progbits
	.sectionflags	@""
	.align	4
.nv.constant0._ZN7cutlass13device_kernelIN5flash11enable_sm90INS1_16FlashAttnFwdSm90INS1_25CollectiveMainloopFwdSm90ILi2EN4cute5tupleIJNS5_1CILi1EEES8_S8_EEENS6_IJNS7_ILi128EEESA_NS7_ILi256EEEEEELi256ENS_12float_e4m3_tEfNS_4arch4Sm90ELb0ELb0ELb0ELb0ELb0ELb0ELb0ELb1ELb1ELb1ELb1ELb0EEENS1_21CollectiveEpilogueFwdINS6_IJSA_SB_SA_EEES9_NS_10bfloat16_tESF_Li256ELb0ELb1ELb1ELb1EEENS1_19SingleTileSchedulerILb0ELb1ELb1ELi128EEEEEEEEEvNT_6ParamsE:
	.zero		3200


//--------------------- .nv.constant0._ZN7cutlass13device_kernelIN5flash11enable_sm90INS1_16FlashAttnFwdSm90INS1_25CollectiveMainloopFwdSm90ILi2EN4cute5tupleIJNS5_1CILi1EEES8_S8_EEENS6_IJNS7_ILi128EEESA_NS7_ILi256EEEEEELi256ENS_12float_e4m3_tEfNS_4arch4Sm90ELb0ELb0ELb0ELb1ELb0ELb0ELb0ELb1ELb1ELb1ELb1ELb0EEENS1_21CollectiveEpilogueFwdINS6_IJSA_SB_SA_EEES9_NS_10bfloat16_tESF_Li256ELb1ELb1ELb1ELb1EEENS1_36VarlenDynamicPersistentTileSchedulerILi128ELi128ELi256ELi128ELb1ELb1ELb1ELb0ELb1ELb1EEEEEEEEEvNT_6ParamsE --------------------------
	.section	.nv.constant0._ZN7cutlass13device_kernelIN5flash11enable_sm90INS1_16FlashAttnFwdSm90INS1_25CollectiveMainloopFwdSm90ILi2EN4cute5tupleIJNS5_1CILi1EEES8_S8_EEENS6_IJNS7_ILi128EEESA_NS7_ILi256EEEEEELi256ENS_12float_e4m3_tEfNS_4arch4Sm90ELb0ELb0ELb0ELb1ELb0ELb0ELb0ELb1ELb1ELb1ELb1ELb0EEENS1_21CollectiveEpilogueFwdINS6_IJSA_SB_SA_EEES9_NS_10bfloat16_tESF_Li256ELb1ELb1ELb1ELb1EEENS1_36VarlenDynamicPersistentTileSchedulerILi128ELi128ELi256ELi128ELb1ELb1ELb1ELb0ELb1ELb1EEEEEEEEEvNT_6ParamsE,"a",@progbits
	.sectionflags	@""
	.align	4
.nv.constant0._ZN7cutlass13device_kernelIN5flash11enable_sm90INS1_16FlashAttnFwdSm90INS1_25CollectiveMainloopFwdSm90ILi2EN4cute5tupleIJNS5_1CILi1EEES8_S8_EEENS6_IJNS7_ILi128EEESA_NS7_ILi256EEEEEELi256ENS_12float_e4m3_tEfNS_4arch4Sm90ELb0ELb0ELb0ELb1ELb0ELb0ELb0ELb1ELb1ELb1ELb1ELb0EEENS1_21CollectiveEpilogueFwdINS6_IJSA_SB_SA_EEES9_NS_10bfloat16_tESF_Li256ELb1ELb1ELb1ELb1EEENS1_36VarlenDynamicPersistentTileSchedulerILi128ELi128ELi256ELi128ELb1ELb1ELb1ELb0ELb1ELb1EEEEEEEEEvNT_6ParamsE:
	.zero		3328


//--------------------- .nv.constant0._ZN7cutlass13device_kernelIN5flash11enable_sm90INS1_16FlashAttnFwdSm90INS1_25CollectiveMainloopFwdSm90ILi2EN4cute5tupleIJNS5_1CILi1EEES8_S8_EEENS6_IJNS7_ILi128EEESA_NS7_ILi256EEEEEELi256ENS_12float_e4m3_tEfNS_4arch4Sm90ELb0ELb0ELb0ELb1ELb0ELb1ELb0ELb1ELb1ELb1ELb1ELb0EEENS1_21CollectiveEpilogueFwdINS6_IJSA_SB_SA_EEES9_NS_10bfloat16_tESF_Li256ELb1ELb1ELb1ELb1EEENS1_36VarlenDynamicPersistentTileSchedulerILi128ELi128ELi256ELi128ELb1ELb1ELb1ELb0ELb1ELb1EEEEEEEEEvNT_6ParamsE --------------------------
	.section	.nv.constant0._ZN7cutlass13device_kernelIN5flash11enable_sm90INS1_16FlashAttnFwdSm90INS1_25CollectiveMainloopFwdSm90ILi2EN4cute5tupleIJNS5_1CILi1EEES8_S8_EEENS6_IJNS7_ILi128EEESA_NS7_ILi256EEEEEELi256ENS_12float_e4m3_tEfNS_4arch4Sm90ELb0ELb0ELb0ELb1ELb0ELb1ELb0ELb1ELb1ELb1ELb1ELb0EEENS1_21CollectiveEpilogueFwdINS6_IJSA_SB_SA_EEES9_NS_10bfloat16_tESF_Li256ELb1ELb1ELb1ELb1EEENS1_36VarlenDynamicPersistentTileSchedulerILi128ELi128ELi256ELi128ELb1ELb1ELb1ELb0ELb1ELb1EEEEEEEEEvNT_6ParamsE,"a",@progbits
	.sectionflags	@""
	.align	4
.nv.constant0._ZN7cutlass13device_kernelIN5flash11enable_sm90INS1_16FlashAttnFwdSm90INS1_25CollectiveMainloopFwdSm90ILi2EN4cute5tupleIJNS5_1CILi1EEES8_S8_EEENS6_IJNS7_ILi128EEESA_NS7_ILi256EEEEEELi256ENS_12float_e4m3_tEfNS_4arch4Sm90ELb0ELb0ELb0ELb1ELb0ELb1ELb0ELb1ELb1ELb1ELb1ELb0EEENS1_21CollectiveEpilogueFwdINS6_IJSA_SB_SA_EEES9_NS_10bfloat16_tESF_Li256ELb1ELb1ELb1ELb1EEENS1_36VarlenDynamicPersistentTileSchedulerILi128ELi128ELi256ELi128ELb1ELb1ELb1ELb0ELb1ELb1EEEEEEEEEvNT_6ParamsE:
	.zero		3328


//--------------------- .nv.constant0._ZN7cutlass13device_kernelIN5flash11enable_sm90INS1_16FlashAttnFwdSm90INS1_25CollectiveMainloopFwdSm90ILi2EN4cute5tupleIJNS5_1CILi1EEES8_S8_EEENS6_IJNS7_ILi128EEENS7_ILi64EEENS7_ILi256EEEEEELi256ENS_12float_e4m3_tEfNS_4arch4Sm90ELb0ELb1ELb0ELb0ELb0ELb0ELb0ELb1ELb1ELb1ELb1ELb0EEENS1_21CollectiveEpilogueFwdINS6_IJSA_SC_SB_EEES9_NS_10bfloat16_tESG_Li256ELb0ELb1ELb1ELb1EEENS1_19SingleTileSchedulerILb0ELb1ELb1ELi128EEEEEEEEEvNT_6ParamsE --------------------------
	.section	.nv.constant0._ZN7cutlass13device_kernelIN5flash11enable_sm90INS1_16FlashAttnFwdSm90INS1_25CollectiveMainloopFwdSm90ILi2EN4cute5tupleIJNS5_1CILi1EEES8_S8_EEENS6_IJNS7_ILi128EEENS7_ILi64EEENS7_ILi256EEEEEELi256ENS_12float_e4m3_tEfNS_4arch4Sm90ELb0ELb1ELb0ELb0ELb0ELb0ELb0ELb1ELb1ELb1ELb1ELb0EEENS1_21CollectiveEpilogueFwdINS6_IJSA_SC_SB_EEES9_NS_10bfloat16_tESG_Li256ELb0ELb1ELb1ELb1EEENS1_19SingleTileSchedulerILb0ELb1ELb1ELi128EEEEEEEEEvNT_6ParamsE,"a",@progbits
	.sectionflags	@""
	.align	4
.nv.constant0._ZN7cutlass13device_kernelIN5flash11enable_sm90INS1_16FlashAttnFwdSm90INS1_25CollectiveMainloopFwdSm90ILi2EN4cute5tupleIJNS5_1CILi1EEES8_S8_EEENS6_IJNS7_ILi128EEENS7_ILi64EEENS7_ILi256EEEEEELi256ENS_12float_e4m3_tEfNS_4arch4Sm90ELb0ELb1ELb0ELb0ELb0ELb0ELb0ELb1ELb1ELb1ELb1ELb0EEENS1_21CollectiveEpilogueFwdINS6_IJSA_SC_SB_EEES9_NS_10bfloat16_tESG_Li256ELb0ELb1ELb1ELb1EEENS1_19SingleTileSchedulerILb0ELb1ELb1ELi128EEEEEEEEEvNT_6ParamsE:
	.zero		3200


//--------------------- .nv.constant0._ZN7cutlass13device_kernelIN5flash11enable_sm90INS1_16FlashAttnFwdSm90INS1_25CollectiveMainloopFwdSm90ILi2EN4cute5tupleIJNS5_1CILi1EEES8_S8_EEENS6_IJNS7_ILi128EEENS7_ILi64EEENS7_ILi256EEEEEELi256ENS_12float_e4m3_tEfNS_4arch4Sm90ELb0ELb1ELb0ELb1ELb0ELb0ELb0ELb1ELb1ELb1ELb1ELb0EEENS1_21CollectiveEpilogueFwdINS6_IJSA_SC_SB_EEES9_NS_10bfloat16_tESG_Li256ELb1ELb1ELb1ELb1EEENS1_36VarlenDynamicPersistentTileSchedulerILi128ELi64ELi256ELi128ELb1ELb1ELb1ELb1ELb0ELb1EEEEEEEEEvNT_6ParamsE --------------------------
	.section	.nv.constant0._ZN7cutlass13device_kernelIN5flash11enable_sm90INS1_16FlashAttnFwdSm90INS1_25CollectiveMainloopFwdSm90ILi2EN4cute5tupleIJNS5_1CILi1EEES8_S8_EEENS6_IJNS7_ILi128EEENS7_ILi64EEENS7_ILi256EEEEEELi256ENS_12float_e4m3_tEfNS_4arch4Sm90ELb0ELb1ELb0ELb1ELb0ELb0ELb0ELb1ELb1ELb1ELb1ELb0EEENS1_21CollectiveEpilogueFwdINS6_IJSA_SC_SB_EEES9_NS_10bfloat16_tESG_Li256ELb1ELb1ELb1ELb1EEENS1_36VarlenDynamicPersistentTileSchedulerILi128ELi64ELi256ELi128ELb1ELb1ELb1ELb1ELb0ELb1EEEEEEEEEvNT_6ParamsE,"a",@progbits
	.sectionflags	@""
	.align	4
.nv.constant0._ZN7cutlass13device_kernelIN5flash11enable_sm90INS1_16FlashAttnFwdSm90INS1_25CollectiveMainloopFwdSm90ILi2EN4cute5tupleIJNS5_1CILi1EEES8_S8_EEENS6_IJNS7_ILi128EEENS7_ILi64EEENS7_ILi256EEEEEELi256ENS_12float_e4m3_tEfNS_4arch4Sm90ELb0ELb1ELb0ELb1ELb0ELb0ELb0ELb1ELb1ELb1ELb1ELb0EEENS1_21CollectiveEpilogueFwdINS6_IJSA_SC_SB_EEES9_NS_10bfloat16_tESG_Li256ELb1ELb1ELb1ELb1EEENS1_36VarlenDynamicPersistentTileSchedulerILi128ELi64ELi256ELi128ELb1ELb1ELb1ELb1ELb0ELb1EEEEEEEEEvNT_6ParamsE:
	.zero		3328


//--------------------- .nv.constant0._ZN7cutlass13device_kernelIN5flash11enable_sm90INS1_16FlashAttnFwdSm90INS1_25CollectiveMainloopFwdSm90ILi2EN4cute5tupleIJNS5_1CILi1EEES8_S8_EEENS6_IJNS7_ILi128EEENS7_ILi64EEENS7_ILi256EEEEEELi256ENS_12float_e4m3_tEfNS_4arch4Sm90ELb0ELb1ELb0ELb1ELb0ELb1ELb0ELb1ELb1ELb1ELb1ELb0EEENS1_21CollectiveEpilogueFwdINS6_IJSA_SC_SB_EEES9_NS_10bfloat16_tESG_Li256ELb1ELb1ELb1ELb1EEENS1_36VarlenDynamicPersistentTileSchedulerILi128ELi64ELi256ELi128ELb1ELb1ELb1ELb1ELb0ELb1EEEEEEEEEvNT_6ParamsE --------------------------
	.section	.nv.constant0._ZN7cutlass13device_kernelIN5flash11enable_sm90INS1_16FlashAttnFwdSm90INS1_25CollectiveMainloopFwdSm90ILi2EN4cute5tupleIJNS5_1CILi1EEES8_S8_EEENS6_IJNS7_ILi128EEENS7_ILi64EEENS7_ILi256EEEEEELi256ENS_12float_e4m3_tEfNS_4arch4Sm90ELb0ELb1ELb0ELb1ELb0ELb1ELb0ELb1ELb1ELb1ELb1ELb0EEENS1_21CollectiveEpilogueFwdINS6_IJSA_SC_SB_EEES9_NS_10bfloat16_tESG_Li256ELb1ELb1ELb1ELb1EEENS1_36VarlenDynamicPersistentTileSchedulerILi128ELi64ELi256ELi128ELb1ELb1ELb1ELb1ELb0ELb1EEEEEEEEEvNT_6ParamsE,"a",@progbits
	.sectionflags	@""
	.align	4
.nv.constant0._ZN7cutlass13device_kernelIN5flash11enable_sm90INS1_16FlashAttnFwdSm90INS1_25CollectiveMainloopFwdSm90ILi2EN4cute5tupleIJNS5_1CILi1EEES8_S8_EEENS6_IJNS7_ILi128EEENS7_ILi64EEENS7_ILi256EEEEEELi256ENS_12float_e4m3_tEfNS_4arch4Sm90ELb0ELb1ELb0ELb1ELb0ELb1ELb0ELb1ELb1ELb1ELb1ELb0EEENS1_21CollectiveEpilogueFwdINS6_IJSA_SC_SB_EEES9_NS_10bfloat16_tESG_Li256ELb1ELb1ELb1ELb1EEENS1_36VarlenDynamicPersistentTileSchedulerILi128ELi64ELi256ELi128ELb1ELb1ELb1ELb1ELb0ELb1EEEEEEEEEvNT_6ParamsE:
	.zero		3328


//--------------------- .nv.constant0._ZN7cutlass13device_kernelIN5flash11enable_sm90INS1_16FlashAttnFwdSm90INS1_25CollectiveMainloopFwdSm90ILi2EN4cute5tupleIJNS5_1CILi1EEES8_S8_EEENS6_IJNS7_ILi128EEESA_NS7_ILi256EEEEEELi256ENS_12float_e4m3_tEfNS_4arch4Sm90ELb1ELb0ELb0ELb0ELb0ELb0ELb0ELb1ELb1ELb1ELb1ELb0EEENS1_21CollectiveEpilogueFwdINS6_IJSA_SB_SA_EEES9_NS_10bfloat16_tESF_Li256ELb0ELb1ELb1ELb1EEENS1_19SingleTileSchedulerILb0ELb1ELb1ELi128EEEEEEEEEvNT_6ParamsE --------------------------
	.section	.nv.constant0._ZN7cutlass13device_kernelIN5flash11enable_sm90INS1_16FlashAttnFwdSm90INS1_25CollectiveMainloopFwdSm90ILi2EN4cute5tupleIJNS5_1CILi1EEES8_S8_EEENS6_IJNS7_ILi128EEESA_NS7_ILi256EEEEEELi256ENS_12float_e4m3_tEfNS_4arch4Sm90ELb1ELb0ELb0ELb0ELb0ELb0ELb0ELb1ELb1ELb1ELb1ELb0EEENS1_21CollectiveEpilogueFwdINS6_IJSA_SB_SA_EEES9_NS_10bfloat16_tESF_Li256ELb0ELb1ELb1ELb1EEENS1_19SingleTileSchedulerILb0ELb1ELb1ELi128EEEEEEEEEvNT_6ParamsE,"a",@progbits
	.sectionflags	@""
	.align	4
.nv.constant0._ZN7cutlass13device_kernelIN5flash11enable_sm90INS1_16FlashAttnFwdSm90INS1_25CollectiveMainloopFwdSm90ILi2EN4cute5tupleIJNS5_1CILi1EEES8_S8_EEENS6_IJNS7_ILi128EEESA_NS7_ILi256EEEEEELi256ENS_12float_e4m3_tEfNS_4arch4Sm90ELb1ELb0ELb0ELb0ELb0ELb0ELb0ELb1ELb1ELb1ELb1ELb0EEENS1_21CollectiveEpilogueFwdINS6_IJSA_SB_SA_EEES9_NS_10bfloat16_tESF_Li256ELb0ELb1ELb1ELb1EEENS1_19SingleTileSchedulerILb0ELb1ELb1ELi128EEEEEEEEEvNT_6ParamsE:
	.zero		3200


//--------------------- .nv.constant0._ZN7cutlass13device_kernelIN5flash11enable_sm90INS1_16FlashAttnFwdSm90INS1_25CollectiveMainloopFwdSm90ILi2EN4cute5tupleIJNS5_1CILi1EEES8_S8_EEENS6_IJNS7_ILi128EEESA_NS7_ILi256EEEEEELi256ENS_12float_e4m3_tEfNS_4arch4Sm90ELb1ELb0ELb0ELb1ELb0ELb0ELb0ELb1ELb1ELb1ELb1ELb0EEENS1_21CollectiveEpilogueFwdINS6_IJSA_SB_SA_EEES9_NS_10bfloat16_tESF_Li256ELb1ELb1ELb1ELb1EEENS1_36VarlenDynamicPersistentTileSchedulerILi128ELi128ELi256ELi128ELb1ELb1ELb1ELb1ELb1ELb1EEEEEEEEEvNT_6ParamsE --------------------------
	.section	.nv.constant0._ZN7cutlass13device_kernelIN5flash11enable_sm90INS1_16FlashAttnFwdSm90INS1_25CollectiveMainloopFwdSm90ILi2EN4cute5tupleIJNS5_1CILi1EEES8_S8_EEENS6_IJNS7_ILi128EEESA_NS7_ILi256EEEEEELi256ENS_12float_e4m3_tEfNS_4arch4Sm90ELb1ELb0ELb0ELb1ELb0ELb0ELb0ELb1ELb1ELb1ELb1ELb0EEENS1_21CollectiveEpilogueFwdINS6_IJSA_SB_SA_EEES9_NS_10bfloat16_tESF_Li256ELb1ELb1ELb1ELb1EEENS1_36VarlenDynamicPersistentTileSchedulerILi128ELi128ELi256ELi128ELb1ELb1ELb1ELb1ELb1ELb1EEEEEEEEEvNT_6ParamsE,"a",@progbits
	.sectionflags	@""
	.align	4
.nv.constant0._ZN7cutlass13device_kernelIN5flash11enable_sm90INS1_16FlashAttnFwdSm90INS1_25CollectiveMainloopFwdSm90ILi2EN4cute5tupleIJNS5_1CILi1EEES8_S8_EEENS6_IJNS7_ILi128EEESA_NS7_ILi256EEEEEELi256ENS_12float_e4m3_tEfNS_4arch4Sm90ELb1ELb0ELb0ELb1ELb0ELb0ELb0ELb1ELb1ELb1ELb1ELb0EEENS1_21CollectiveEpilogueFwdINS6_IJSA_SB_SA_EEES9_NS_10bfloat16_tESF_Li256ELb1ELb1ELb1ELb1EEENS1_36VarlenDynamicPersistentTileSchedulerILi128ELi128ELi256ELi128ELb1ELb1ELb1ELb1ELb1ELb1EEEEEEEEEvNT_6ParamsE:
	.zero		3328


//--------------------- .nv.constant0._ZN7cutlass13device_kernelIN5flash11enable_sm90INS1_16FlashAttnFwdSm90INS1_25CollectiveMainloopFwdSm90ILi2EN4cute5tupleIJNS5_1CILi1EEES8_S8_EEENS6_IJNS7_ILi128EEESA_NS7_ILi256EEEEEELi256ENS_12float_e4m3_tEfNS_4arch4Sm90ELb1ELb0ELb0ELb1ELb0ELb1ELb0ELb1ELb1ELb1ELb1ELb0EEENS1_21CollectiveEpilogueFwdINS6_IJSA_SB_SA_EEES9_NS_10bfloat16_tESF_Li256ELb1ELb1ELb1ELb1EEENS1_36VarlenDynamicPersistentTileSchedulerILi128ELi128ELi256ELi128ELb1ELb1ELb1ELb1ELb1ELb1EEEEEEEEEvNT_6ParamsE --------------------------
	.section	.nv.constant0._ZN7cutlass13device_kernelIN5flash11enable_sm90INS1_16FlashAttnFwdSm90INS1_25CollectiveMainloopFwdSm90ILi2EN4cute5tupleIJNS5_1CILi1EEES8_S8_EEENS6_IJNS7_ILi128EEESA_NS7_ILi256EEEEEELi256ENS_12float_e4m3_tEfNS_4arch4Sm90ELb1ELb0ELb0ELb1ELb0ELb1ELb0ELb1ELb1ELb1ELb1ELb0EEENS1_21CollectiveEpilogueFwdINS6_IJSA_SB_SA_EEES9_NS_10bfloat16_tESF_Li256ELb1ELb1ELb1ELb1EEENS1_36VarlenDynamicPersistentTileSchedulerILi128ELi128ELi256ELi128ELb1ELb1ELb1ELb1ELb1ELb1EEEEEEEEEvNT_6ParamsE,"a",@progbits
	.sectionflags	@""
	.align	4
.nv.constant0._ZN7cutlass13device_kernelIN5flash11enable_sm90INS1_16FlashAttnFwdSm90INS1_25CollectiveMainloopFwdSm90ILi2EN4cute5tupleIJNS5_1CILi1EEES8_S8_EEENS6_IJNS7_ILi128EEESA_NS7_ILi256EEEEEELi256ENS_12float_e4m3_tEfNS_4arch4Sm90ELb1ELb0ELb0ELb1ELb0ELb1ELb0ELb1ELb1ELb1ELb1ELb0EEENS1_21CollectiveEpilogueFwdINS6_IJSA_SB_SA_EEES9_NS_10bfloat16_tESF_Li256ELb1ELb1ELb1ELb1EEENS1_36VarlenDynamicPersistentTileSchedulerILi128ELi128ELi256ELi128ELb1ELb1ELb1ELb1ELb1ELb1EEEEEEEEEvNT_6ParamsE:
	.zero		3328


//--------------------- SYMBOLS --------------------------

	.type		.nv.reservedSmem.offset0,@object
	.size		.nv.reservedSmem.offset0,0x4
	.type		__assertfail,@function
